	.target	sm_103a

	.elftype	@"ET_EXEC"


//--------------------- .note.nv.tkinfo           --------------------------
	.section	.note.nv.tkinfo,"",@"SHT_NOTE"
	.sectionflags	@"SHF_NOTE_NV_TKINFO"
	.tkinfo
        /*0018*/ 	.word	0x00000002
        /*0030*/ 	.string	""
        /*0030*/ 	.string	"ptxas"
        /*0030*/ 	.string	"Cuda compilation tools, release 13.0, V13.0.88"
        /*0030*/ 	.string	"Build cuda_13.0.r13.0/compiler.36424714_0"
        /*0030*/ 	.string	"-arch sm_103a -m 64 "



//--------------------- .note.nv.cuinfo           --------------------------
	.section	.note.nv.cuinfo,"",@"SHT_NOTE"
	.sectionflags	@"SHF_NOTE_NV_CUINFO"
        /*0018*/ 	.short	0x0002
        /*001a*/ 	.short	0x0067
        /*001c*/ 	.short	0x0082
	.zero		2


//--------------------- .nv.info                  --------------------------
	.section	.nv.info,"",@"SHT_CUDA_INFO"
	.align	4


	//----- nvinfo : EIATTR_REGCOUNT
	.align		4
        /*0000*/ 	.byte	0x04, 0x2f
        /*0002*/ 	.short	(.L_27 - .L_26)
	.align		4
.L_26:
        /*0004*/ 	.word	index@(_ZN4mmha33masked_multihead_attention_kernelIfLi80ELi128ELi4ELi32ELi64ELb0ELb0EEEv26Multihead_attention_paramsIT_XT5_EE)
        /*0008*/ 	.word	0x00000060


	//----- nvinfo : EIATTR_FRAME_SIZE
	.align		4
.L_27:
        /*000c*/ 	.byte	0x04, 0x11
        /*000e*/ 	.short	(.L_29 - .L_28)
	.align		4
.L_28:
        /*0010*/ 	.word	index@(_ZN4mmha33masked_multihead_attention_kernelIfLi80ELi128ELi4ELi32ELi64ELb0ELb0EEEv26Multihead_attention_paramsIT_XT5_EE)
        /*0014*/ 	.word	0x00000000


	//----- nvinfo : EIATTR_REGCOUNT
	.align		4
.L_29:
        /*0018*/ 	.byte	0x04, 0x2f
        /*001a*/ 	.short	(.L_31 - .L_30)
	.align		4
.L_30:
        /*001c*/ 	.word	index@(_ZN4mmha33masked_multihead_attention_kernelIfLi80ELi128ELi2ELi32ELi128ELb0ELb0EEEv26Multihead_attention_paramsIT_XT5_EE)
        /*0020*/ 	.word	0x000000a5


	//----- nvinfo : EIATTR_FRAME_SIZE
	.align		4
.L_31:
        /*0024*/ 	.byte	0x04, 0x11
        /*0026*/ 	.short	(.L_33 - .L_32)
	.align		4
.L_32:
        /*0028*/ 	.word	index@(_ZN4mmha33masked_multihead_attention_kernelIfLi80ELi128ELi2ELi32ELi128ELb0ELb0EEEv26Multihead_attention_paramsIT_XT5_EE)
        /*002c*/ 	.word	0x00000000


	//----- nvinfo : EIATTR_REGCOUNT
	.align		4
.L_33:
        /*0030*/ 	.byte	0x04, 0x2f
        /*0032*/ 	.short	(.L_35 - .L_34)
	.align		4
.L_34:
        /*0034*/ 	.word	index@(_ZN4mmha33masked_multihead_attention_kernelIfLi80ELi128ELi1ELi32ELi256ELb0ELb0EEEv26Multihead_attention_paramsIT_XT5_EE)
        /*0038*/ 	.word	0x000000ff


	//----- nvinfo : EIATTR_FRAME_SIZE
	.align		4
.L_35:
        /*003c*/ 	.byte	0x04, 0x11
        /*003e*/ 	.short	(.L_37 - .L_36)
	.align		4
.L_36:
        /*0040*/ 	.word	index@(_ZN4mmha33masked_multihead_attention_kernelIfLi80ELi128ELi1ELi32ELi256ELb0ELb0EEEv26Multihead_attention_paramsIT_XT5_EE)
        /*0044*/ 	.word	0x00000048


	//----- nvinfo : EIATTR_REGCOUNT
	.align		4
.L_37:
        /*0048*/ 	.byte	0x04, 0x2f
        /*004a*/ 	.short	(.L_39 - .L_38)
	.align		4
.L_38:
        /*004c*/ 	.word	index@(_ZN4mmha33masked_multihead_attention_kernelIfLi80ELi128ELi4ELi32ELi64ELb0ELb1EEEv26Multihead_attention_paramsIT_XT5_EE)
        /*0050*/ 	.word	0x0000005e


	//----- nvinfo : EIATTR_FRAME_SIZE
	.align		4
.L_39:
        /*0054*/ 	.byte	0x04, 0x11
        /*0056*/ 	.short	(.L_41 - .L_40)
	.align		4
.L_40:
        /*0058*/ 	.word	index@(_ZN4mmha33masked_multihead_attention_kernelIfLi80ELi128ELi4ELi32ELi64ELb0ELb1EEEv26Multihead_attention_paramsIT_XT5_EE)
        /*005c*/ 	.word	0x00000000


	//----- nvinfo : EIATTR_REGCOUNT
	.align		4
.L_41:
        /*0060*/ 	.byte	0x04, 0x2f
        /*0062*/ 	.short	(.L_43 - .L_42)
	.align		4
.L_42:
        /*0064*/ 	.word	index@(_ZN4mmha33masked_multihead_attention_kernelIfLi80ELi128ELi2ELi32ELi128ELb0ELb1EEEv26Multihead_attention_paramsIT_XT5_EE)
        /*0068*/ 	.word	0x000000a3


	//----- nvinfo : EIATTR_FRAME_SIZE
	.align		4
.L_43:
        /*006c*/ 	.byte	0x04, 0x11
        /*006e*/ 	.short	(.L_45 - .L_44)
	.align		4
.L_44:
        /*0070*/ 	.word	index@(_ZN4mmha33masked_multihead_attention_kernelIfLi80ELi128ELi2ELi32ELi128ELb0ELb1EEEv26Multihead_attention_paramsIT_XT5_EE)
        /*0074*/ 	.word	0x00000000


	//----- nvinfo : EIATTR_REGCOUNT
	.align		4
.L_45:
        /*0078*/ 	.byte	0x04, 0x2f
        /*007a*/ 	.short	(.L_47 - .L_46)
	.align		4
.L_46:
        /*007c*/ 	.word	index@(_ZN4mmha33masked_multihead_attention_kernelIfLi80ELi128ELi1ELi32ELi256ELb0ELb1EEEv26Multihead_attention_paramsIT_XT5_EE)
        /*0080*/ 	.word	0x000000ff


	//----- nvinfo : EIATTR_FRAME_SIZE
	.align		4
.L_47:
        /*0084*/ 	.byte	0x04, 0x11
        /*0086*/ 	.short	(.L_49 - .L_48)
	.align		4
.L_48:
        /*0088*/ 	.word	index@(_ZN4mmha33masked_multihead_attention_kernelIfLi80ELi128ELi1ELi32ELi256ELb0ELb1EEEv26Multihead_attention_paramsIT_XT5_EE)
        /*008c*/ 	.word	0x00000050


	//----- nvinfo : EIATTR_REGCOUNT
	.align		4
.L_49:
        /*0090*/ 	.byte	0x04, 0x2f
        /*0092*/ 	.short	(.L_51 - .L_50)
	.align		4
.L_50:
        /*0094*/ 	.word	index@(_ZN4mmha33masked_multihead_attention_kernelItLi80ELi128ELi4ELi16ELi64ELb0ELb0EEEv26Multihead_attention_paramsIT_XT5_EE)
        /*0098*/ 	.word	0x00000040


	//----- nvinfo : EIATTR_FRAME_SIZE
	.align		4
.L_51:
        /*009c*/ 	.byte	0x04, 0x11
        /*009e*/ 	.short	(.L_53 - .L_52)
	.align		4
.L_52:
        /*00a0*/ 	.word	index@(_ZN4mmha33masked_multihead_attention_kernelItLi80ELi128ELi4ELi16ELi64ELb0ELb0EEEv26Multihead_attention_paramsIT_XT5_EE)
        /*00a4*/ 	.word	0x00000000


	//----- nvinfo : EIATTR_REGCOUNT
	.align		4
.L_53:
        /*00a8*/ 	.byte	0x04, 0x2f
        /*00aa*/ 	.short	(.L_55 - .L_54)
	.align		4
.L_54:
        /*00ac*/ 	.word	index@(_ZN4mmha33masked_multihead_attention_kernelItLi80ELi128ELi2ELi16ELi128ELb0ELb0EEEv26Multihead_attention_paramsIT_XT5_EE)
        /*00b0*/ 	.word	0x00000060


	//----- nvinfo : EIATTR_FRAME_SIZE
	.align		4
.L_55:
        /*00b4*/ 	.byte	0x04, 0x11
        /*00b6*/ 	.short	(.L_57 - .L_56)
	.align		4
.L_56:
        /*00b8*/ 	.word	index@(_ZN4mmha33masked_multihead_attention_kernelItLi80ELi128ELi2ELi16ELi128ELb0ELb0EEEv26Multihead_attention_paramsIT_XT5_EE)
        /*00bc*/ 	.word	0x00000000


	//----- nvinfo : EIATTR_REGCOUNT
	.align		4
.L_57:
        /*00c0*/ 	.byte	0x04, 0x2f
        /*00c2*/ 	.short	(.L_59 - .L_58)
	.align		4
.L_58:
        /*00c4*/ 	.word	index@(_ZN4mmha33masked_multihead_attention_kernelItLi80ELi128ELi1ELi16ELi256ELb0ELb0EEEv26Multihead_attention_paramsIT_XT5_EE)
        /*00c8*/ 	.word	0x0000009b


	//----- nvinfo : EIATTR_FRAME_SIZE
	.align		4
.L_59:
        /*00cc*/ 	.byte	0x04, 0x11
        /*00ce*/ 	.short	(.L_61 - .L_60)
	.align		4
.L_60:
        /*00d0*/ 	.word	index@(_ZN4mmha33masked_multihead_attention_kernelItLi80ELi128ELi1ELi16ELi256ELb0ELb0EEEv26Multihead_attention_paramsIT_XT5_EE)
        /*00d4*/ 	.word	0x00000000


	//----- nvinfo : EIATTR_REGCOUNT
	.align		4
.L_61:
        /*00d8*/ 	.byte	0x04, 0x2f
        /*00da*/ 	.short	(.L_63 - .L_62)
	.align		4
.L_62:
        /*00dc*/ 	.word	index@(_ZN4mmha33masked_multihead_attention_kernelItLi80ELi128ELi4ELi16ELi64ELb0ELb1EEEv26Multihead_attention_paramsIT_XT5_EE)
        /*00e0*/ 	.word	0x00000048


	//----- nvinfo : EIATTR_FRAME_SIZE
	.align		4
.L_63:
        /*00e4*/ 	.byte	0x04, 0x11
        /*00e6*/ 	.short	(.L_65 - .L_64)
	.align		4
.L_64:
        /*00e8*/ 	.word	index@(_ZN4mmha33masked_multihead_attention_kernelItLi80ELi128ELi4ELi16ELi64ELb0ELb1EEEv26Multihead_attention_paramsIT_XT5_EE)
        /*00ec*/ 	.word	0x00000000


	//----- nvinfo : EIATTR_REGCOUNT
	.align		4
.L_65:
        /*00f0*/ 	.byte	0x04, 0x2f
        /*00f2*/ 	.short	(.L_67 - .L_66)
	.align		4
.L_66:
        /*00f4*/ 	.word	index@(_ZN4mmha33masked_multihead_attention_kernelItLi80ELi128ELi2ELi16ELi128ELb0ELb1EEEv26Multihead_attention_paramsIT_XT5_EE)
        /*00f8*/ 	.word	0x0000005d


	//----- nvinfo : EIATTR_FRAME_SIZE
	.align		4
.L_67:
        /*00fc*/ 	.byte	0x04, 0x11
        /*00fe*/ 	.short	(.L_69 - .L_68)
	.align		4
.L_68:
        /*0100*/ 	.word	index@(_ZN4mmha33masked_multihead_attention_kernelItLi80ELi128ELi2ELi16ELi128ELb0ELb1EEEv26Multihead_attention_paramsIT_XT5_EE)
        /*0104*/ 	.word	0x00000000


	//----- nvinfo : EIATTR_REGCOUNT
	.align		4
.L_69:
        /*0108*/ 	.byte	0x04, 0x2f
        /*010a*/ 	.short	(.L_71 - .L_70)
	.align		4
.L_70:
        /*010c*/ 	.word	index@(_ZN4mmha33masked_multihead_attention_kernelItLi80ELi128ELi1ELi16ELi256ELb0ELb1EEEv26Multihead_attention_paramsIT_XT5_EE)
        /*0110*/ 	.word	0x0000009f


	//----- nvinfo : EIATTR_FRAME_SIZE
	.align		4
.L_71:
        /*0114*/ 	.byte	0x04, 0x11
        /*0116*/ 	.short	(.L_73 - .L_72)
	.align		4
.L_72:
        /*0118*/ 	.word	index@(_ZN4mmha33masked_multihead_attention_kernelItLi80ELi128ELi1ELi16ELi256ELb0ELb1EEEv26Multihead_attention_paramsIT_XT5_EE)
        /*011c*/ 	.word	0x00000000


	//----- nvinfo : EIATTR_REGCOUNT
	.align		4
.L_73:
        /*0120*/ 	.byte	0x04, 0x2f
        /*0122*/ 	.short	(.L_75 - .L_74)
	.align		4
.L_74:
        /*0124*/ 	.word	index@(_ZN4mmha33masked_multihead_attention_kernelIfLi80ELi128ELi4ELi32ELi64ELb1ELb0EEEv26Multihead_attention_paramsIT_XT5_EE)
        /*0128*/ 	.word	0x00000080


	//----- nvinfo : EIATTR_FRAME_SIZE
	.align		4
.L_75:
        /*012c*/ 	.byte	0x04, 0x11
        /*012e*/ 	.short	(.L_77 - .L_76)
	.align		4
.L_76:
        /*0130*/ 	.word	index@(_ZN4mmha33masked_multihead_attention_kernelIfLi80ELi128ELi4ELi32ELi64ELb1ELb0EEEv26Multihead_attention_paramsIT_XT5_EE)
        /*0134*/ 	.word	0x00000000


	//----- nvinfo : EIATTR_REGCOUNT
	.align		4
.L_77:
        /*0138*/ 	.byte	0x04, 0x2f
        /*013a*/ 	.short	(.L_79 - .L_78)
	.align		4
.L_78:
        /*013c*/ 	.word	index@(_ZN4mmha33masked_multihead_attention_kernelIfLi80ELi128ELi2ELi32ELi128ELb1ELb0EEEv26Multihead_attention_paramsIT_XT5_EE)
        /*0140*/ 	.word	0x000000f3


	//----- nvinfo : EIATTR_FRAME_SIZE
	.align		4
.L_79:
        /*0144*/ 	.byte	0x04, 0x11
        /*0146*/ 	.short	(.L_81 - .L_80)
	.align		4
.L_80:
        /*0148*/ 	.word	index@(_ZN4mmha33masked_multihead_attention_kernelIfLi80ELi128ELi2ELi32ELi128ELb1ELb0EEEv26Multihead_attention_paramsIT_XT5_EE)
        /*014c*/ 	.word	0x00000000


	//----- nvinfo : EIATTR_REGCOUNT
	.align		4
.L_81:
        /*0150*/ 	.byte	0x04, 0x2f
        /*0152*/ 	.short	(.L_83 - .L_82)
	.align		4
.L_82:
        /*0154*/ 	.word	index@(_ZN4mmha33masked_multihead_attention_kernelIfLi80ELi128ELi1ELi32ELi256ELb1ELb0EEEv26Multihead_attention_paramsIT_XT5_EE)
        /*0158*/ 	.word	0x000000ff


	//----- nvinfo : EIATTR_FRAME_SIZE
	.align		4
.L_83:
        /*015c*/ 	.byte	0x04, 0x11
        /*015e*/ 	.short	(.L_85 - .L_84)
	.align		4
.L_84:
        /*0160*/ 	.word	index@(_ZN4mmha33masked_multihead_attention_kernelIfLi80ELi128ELi1ELi32ELi256ELb1ELb0EEEv26Multihead_attention_paramsIT_XT5_EE)
        /*0164*/ 	.word	0x000001c0


	//----- nvinfo : EIATTR_REGCOUNT
	.align		4
.L_85:
        /*0168*/ 	.byte	0x04, 0x2f
        /*016a*/ 	.short	(.L_87 - .L_86)
	.align		4
.L_86:
        /*016c*/ 	.word	index@(_ZN4mmha33masked_multihead_attention_kernelIfLi80ELi128ELi4ELi32ELi64ELb1ELb1EEEv26Multihead_attention_paramsIT_XT5_EE)
        /*0170*/ 	.word	0x00000080


	//----- nvinfo : EIATTR_FRAME_SIZE
	.align		4
.L_87:
        /*0174*/ 	.byte	0x04, 0x11
        /*0176*/ 	.short	(.L_89 - .L_88)
	.align		4
.L_88:
        /*0178*/ 	.word	index@(_ZN4mmha33masked_multihead_attention_kernelIfLi80ELi128ELi4ELi32ELi64ELb1ELb1EEEv26Multihead_attention_paramsIT_XT5_EE)
        /*017c*/ 	.word	0x00000000


	//----- nvinfo : EIATTR_REGCOUNT
	.align		4
.L_89:
        /*0180*/ 	.byte	0x04, 0x2f
        /*0182*/ 	.short	(.L_91 - .L_90)
	.align		4
.L_90:
        /*0184*/ 	.word	index@(_ZN4mmha33masked_multihead_attention_kernelIfLi80ELi128ELi2ELi32ELi128ELb1ELb1EEEv26Multihead_attention_paramsIT_XT5_EE)
        /*0188*/ 	.word	0x000000f7


	//----- nvinfo : EIATTR_FRAME_SIZE
	.align		4
.L_91:
        /*018c*/ 	.byte	0x04, 0x11
        /*018e*/ 	.short	(.L_93 - .L_92)
	.align		4
.L_92:
        /*0190*/ 	.word	index@(_ZN4mmha33masked_multihead_attention_kernelIfLi80ELi128ELi2ELi32ELi128ELb1ELb1EEEv26Multihead_attention_paramsIT_XT5_EE)
        /*0194*/ 	.word	0x00000000


	//----- nvinfo : EIATTR_REGCOUNT
	.align		4
.L_93:
        /*0198*/ 	.byte	0x04, 0x2f
        /*019a*/ 	.short	(.L_95 - .L_94)
	.align		4
.L_94:
        /*019c*/ 	.word	index@(_ZN4mmha33masked_multihead_attention_kernelIfLi80ELi128ELi1ELi32ELi256ELb1ELb1EEEv26Multihead_attention_paramsIT_XT5_EE)
        /*01a0*/ 	.word	0x000000ff


	//----- nvinfo : EIATTR_FRAME_SIZE
	.align		4
.L_95:
        /*01a4*/ 	.byte	0x04, 0x11
        /*01a6*/ 	.short	(.L_97 - .L_96)
	.align		4
.L_96:
        /*01a8*/ 	.word	index@(_ZN4mmha33masked_multihead_attention_kernelIfLi80ELi128ELi1ELi32ELi256ELb1ELb1EEEv26Multihead_attention_paramsIT_XT5_EE)
        /*01ac*/ 	.word	0x000001c0


	//----- nvinfo : EIATTR_REGCOUNT
	.align		4
.L_97:
        /*01b0*/ 	.byte	0x04, 0x2f
        /*01b2*/ 	.short	(.L_99 - .L_98)
	.align		4
.L_98:
        /*01b4*/ 	.word	index@(_ZN4mmha33masked_multihead_attention_kernelItLi80ELi128ELi4ELi16ELi64ELb1ELb0EEEv26Multihead_attention_paramsIT_XT5_EE)
        /*01b8*/ 	.word	0x0000004d


	//----- nvinfo : EIATTR_FRAME_SIZE
	.align		4
.L_99:
        /*01bc*/ 	.byte	0x04, 0x11
        /*01be*/ 	.short	(.L_101 - .L_100)
	.align		4
.L_100:
        /*01c0*/ 	.word	index@(_ZN4mmha33masked_multihead_attention_kernelItLi80ELi128ELi4ELi16ELi64ELb1ELb0EEEv26Multihead_attention_paramsIT_XT5_EE)
        /*01c4*/ 	.word	0x00000000


	//----- nvinfo : EIATTR_REGCOUNT
	.align		4
.L_101:
        /*01c8*/ 	.byte	0x04, 0x2f
        /*01ca*/ 	.short	(.L_103 - .L_102)
	.align		4
.L_102:
        /*01cc*/ 	.word	index@(_ZN4mmha33masked_multihead_attention_kernelItLi80ELi128ELi2ELi16ELi128ELb1ELb0EEEv26Multihead_attention_paramsIT_XT5_EE)
        /*01d0*/ 	.word	0x0000007b


	//----- nvinfo : EIATTR_FRAME_SIZE
	.align		4
.L_103:
        /*01d4*/ 	.byte	0x04, 0x11
        /*01d6*/ 	.short	(.L_105 - .L_104)
	.align		4
.L_104:
        /*01d8*/ 	.word	index@(_ZN4mmha33masked_multihead_attention_kernelItLi80ELi128ELi2ELi16ELi128ELb1ELb0EEEv26Multihead_attention_paramsIT_XT5_EE)
        /*01dc*/ 	.word	0x00000000


	//----- nvinfo : EIATTR_REGCOUNT
	.align		4
.L_105:
        /*01e0*/ 	.byte	0x04, 0x2f
        /*01e2*/ 	.short	(.L_107 - .L_106)
	.align		4
.L_106:
        /*01e4*/ 	.word	index@(_ZN4mmha33masked_multihead_attention_kernelItLi80ELi128ELi1ELi16ELi256ELb1ELb0EEEv26Multihead_attention_paramsIT_XT5_EE)
        /*01e8*/ 	.word	0x000000e3


	//----- nvinfo : EIATTR_FRAME_SIZE
	.align		4
.L_107:
        /*01ec*/ 	.byte	0x04, 0x11
        /*01ee*/ 	.short	(.L_109 - .L_108)
	.align		4
.L_108:
        /*01f0*/ 	.word	index@(_ZN4mmha33masked_multihead_attention_kernelItLi80ELi128ELi1ELi16ELi256ELb1ELb0EEEv26Multihead_attention_paramsIT_XT5_EE)
        /*01f4*/ 	.word	0x00000000


	//----- nvinfo : EIATTR_REGCOUNT
	.align		4
.L_109:
        /*01f8*/ 	.byte	0x04, 0x2f
        /*01fa*/ 	.short	(.L_111 - .L_110)
	.align		4
.L_110:
        /*01fc*/ 	.word	index@(_ZN4mmha33masked_multihead_attention_kernelItLi80ELi128ELi4ELi16ELi64ELb1ELb1EEEv26Multihead_attention_paramsIT_XT5_EE)
        /*0200*/ 	.word	0x00000059


	//----- nvinfo : EIATTR_FRAME_SIZE
	.align		4
.L_111:
        /*0204*/ 	.byte	0x04, 0x11
        /*0206*/ 	.short	(.L_113 - .L_112)
	.align		4
.L_112:
        /*0208*/ 	.word	index@(_ZN4mmha33masked_multihead_attention_kernelItLi80ELi128ELi4ELi16ELi64ELb1ELb1EEEv26Multihead_attention_paramsIT_XT5_EE)
        /*020c*/ 	.word	0x00000000


	//----- nvinfo : EIATTR_REGCOUNT
	.align		4
.L_113:
        /*0210*/ 	.byte	0x04, 0x2f
        /*0212*/ 	.short	(.L_115 - .L_114)
	.align		4
.L_114:
        /*0214*/ 	.word	index@(_ZN4mmha33masked_multihead_attention_kernelItLi80ELi128ELi2ELi16ELi128ELb1ELb1EEEv26Multihead_attention_paramsIT_XT5_EE)
        /*0218*/ 	.word	0x00000080


	//----- nvinfo : EIATTR_FRAME_SIZE
	.align		4
.L_115:
        /*021c*/ 	.byte	0x04, 0x11
        /*021e*/ 	.short	(.L_117 - .L_116)
	.align		4
.L_116:
        /*0220*/ 	.word	index@(_ZN4mmha33masked_multihead_attention_kernelItLi80ELi128ELi2ELi16ELi128ELb1ELb1EEEv26Multihead_attention_paramsIT_XT5_EE)
        /*0224*/ 	.word	0x00000000


	//----- nvinfo : EIATTR_REGCOUNT
	.align		4
.L_117:
        /*0228*/ 	.byte	0x04, 0x2f
        /*022a*/ 	.short	(.L_119 - .L_118)
	.align		4
.L_118:
        /*022c*/ 	.word	index@(_ZN4mmha33masked_multihead_attention_kernelItLi80ELi128ELi1ELi16ELi256ELb1ELb1EEEv26Multihead_attention_paramsIT_XT5_EE)
        /*0230*/ 	.word	0x000000f4


	//----- nvinfo : EIATTR_FRAME_SIZE
	.align		4
.L_119:
        /*0234*/ 	.byte	0x04, 0x11
        /*0236*/ 	.short	(.L_121 - .L_120)
	.align		4
.L_120:
        /*0238*/ 	.word	index@(_ZN4mmha33masked_multihead_attention_kernelItLi80ELi128ELi1ELi16ELi256ELb1ELb1EEEv26Multihead_attention_paramsIT_XT5_EE)
        /*023c*/ 	.word	0x00000000


	//----- nvinfo : EIATTR_MIN_STACK_SIZE
	.align		4
.L_121:
        /*0240*/ 	.byte	0x04, 0x12
        /*0242*/ 	.short	(.L_123 - .L_122)
	.align		4
.L_122:
        /*0244*/ 	.word	index@(_ZN4mmha33masked_multihead_attention_kernelItLi80ELi128ELi1ELi16ELi256ELb1ELb1EEEv26Multihead_attention_paramsIT_XT5_EE)
        /*0248*/ 	.word	0x00000000


	//----- nvinfo : EIATTR_MIN_STACK_SIZE
	.align		4
.L_123:
        /*024c*/ 	.byte	0x04, 0x12
        /*024e*/ 	.short	(.L_125 - .L_124)
	.align		4
.L_124:
        /*0250*/ 	.word	index@(_ZN4mmha33masked_multihead_attention_kernelItLi80ELi128ELi2ELi16ELi128ELb1ELb1EEEv26Multihead_attention_paramsIT_XT5_EE)
        /*0254*/ 	.word	0x00000000


	//----- nvinfo : EIATTR_MIN_STACK_SIZE
	.align		4
.L_125:
        /*0258*/ 	.byte	0x04, 0x12
        /*025a*/ 	.short	(.L_127 - .L_126)
	.align		4
.L_126:
        /*025c*/ 	.word	index@(_ZN4mmha33masked_multihead_attention_kernelItLi80ELi128ELi4ELi16ELi64ELb1ELb1EEEv26Multihead_attention_paramsIT_XT5_EE)
        /*0260*/ 	.word	0x00000000


	//----- nvinfo : EIATTR_MIN_STACK_SIZE
	.align		4
.L_127:
        /*0264*/ 	.byte	0x04, 0x12
        /*0266*/ 	.short	(.L_129 - .L_128)
	.align		4
.L_128:
        /*0268*/ 	.word	index@(_ZN4mmha33masked_multihead_attention_kernelItLi80ELi128ELi1ELi16ELi256ELb1ELb0EEEv26Multihead_attention_paramsIT_XT5_EE)
        /*026c*/ 	.word	0x00000000


	//----- nvinfo : EIATTR_MIN_STACK_SIZE
	.align		4
.L_129:
        /*0270*/ 	.byte	0x04, 0x12
        /*0272*/ 	.short	(.L_131 - .L_130)
	.align		4
.L_130:
        /*0274*/ 	.word	index@(_ZN4mmha33masked_multihead_attention_kernelItLi80ELi128ELi2ELi16ELi128ELb1ELb0EEEv26Multihead_attention_paramsIT_XT5_EE)
        /*0278*/ 	.word	0x00000000


	//----- nvinfo : EIATTR_MIN_STACK_SIZE
	.align		4
.L_131:
        /*027c*/ 	.byte	0x04, 0x12
        /*027e*/ 	.short	(.L_133 - .L_132)
	.align		4
.L_132:
        /*0280*/ 	.word	index@(_ZN4mmha33masked_multihead_attention_kernelItLi80ELi128ELi4ELi16ELi64ELb1ELb0EEEv26Multihead_attention_paramsIT_XT5_EE)
        /*0284*/ 	.word	0x00000000


	//----- nvinfo : EIATTR_MIN_STACK_SIZE
	.align		4
.L_133:
        /*0288*/ 	.byte	0x04, 0x12
        /*028a*/ 	.short	(.L_135 - .L_134)
	.align		4
.L_134:
        /*028c*/ 	.word	index@(_ZN4mmha33masked_multihead_attention_kernelIfLi80ELi128ELi1ELi32ELi256ELb1ELb1EEEv26Multihead_attention_paramsIT_XT5_EE)
        /*0290*/ 	.word	0x000001c0


	//----- nvinfo : EIATTR_MIN_STACK_SIZE
	.align		4
.L_135:
        /*0294*/ 	.byte	0x04, 0x12
        /*0296*/ 	.short	(.L_137 - .L_136)
	.align		4
.L_136:
        /*0298*/ 	.word	index@(_ZN4mmha33masked_multihead_attention_kernelIfLi80ELi128ELi2ELi32ELi128ELb1ELb1EEEv26Multihead_attention_paramsIT_XT5_EE)
        /*029c*/ 	.word	0x00000000


	//----- nvinfo : EIATTR_MIN_STACK_SIZE
	.align		4
.L_137:
        /*02a0*/ 	.byte	0x04, 0x12
        /*02a2*/ 	.short	(.L_139 - .L_138)
	.align		4
.L_138:
        /*02a4*/ 	.word	index@(_ZN4mmha33masked_multihead_attention_kernelIfLi80ELi128ELi4ELi32ELi64ELb1ELb1EEEv26Multihead_attention_paramsIT_XT5_EE)
        /*02a8*/ 	.word	0x00000000


	//----- nvinfo : EIATTR_MIN_STACK_SIZE
	.align		4
.L_139:
        /*02ac*/ 	.byte	0x04, 0x12
        /*02ae*/ 	.short	(.L_141 - .L_140)
	.align		4
.L_140:
        /*02b0*/ 	.word	index@(_ZN4mmha33masked_multihead_attention_kernelIfLi80ELi128ELi1ELi32ELi256ELb1ELb0EEEv26Multihead_attention_paramsIT_XT5_EE)
        /*02b4*/ 	.word	0x000001c0


	//----- nvinfo : EIATTR_MIN_STACK_SIZE
	.align		4
.L_141:
        /*02b8*/ 	.byte	0x04, 0x12
        /*02ba*/ 	.short	(.L_143 - .L_142)
	.align		4
.L_142:
        /*02bc*/ 	.word	index@(_ZN4mmha33masked_multihead_attention_kernelIfLi80ELi128ELi2ELi32ELi128ELb1ELb0EEEv26Multihead_attention_paramsIT_XT5_EE)
        /*02c0*/ 	.word	0x00000000


	//----- nvinfo : EIATTR_MIN_STACK_SIZE
	.align		4
.L_143:
        /*02c4*/ 	.byte	0x04, 0x12
        /*02c6*/ 	.short	(.L_145 - .L_144)
	.align		4
.L_144:
        /*02c8*/ 	.word	index@(_ZN4mmha33masked_multihead_attention_kernelIfLi80ELi128ELi4ELi32ELi64ELb1ELb0EEEv26Multihead_attention_paramsIT_XT5_EE)
        /*02cc*/ 	.word	0x00000000


	//----- nvinfo : EIATTR_MIN_STACK_SIZE
	.align		4
.L_145:
        /*02d0*/ 	.byte	0x04, 0x12
        /*02d2*/ 	.short	(.L_147 - .L_146)
	.align		4
.L_146:
        /*02d4*/ 	.word	index@(_ZN4mmha33masked_multihead_attention_kernelItLi80ELi128ELi1ELi16ELi256ELb0ELb1EEEv26Multihead_attention_paramsIT_XT5_EE)
        /*02d8*/ 	.word	0x00000000


	//----- nvinfo : EIATTR_MIN_STACK_SIZE
	.align		4
.L_147:
        /*02dc*/ 	.byte	0x04, 0x12
        /*02de*/ 	.short	(.L_149 - .L_148)
	.align		4
.L_148:
        /*02e0*/ 	.word	index@(_ZN4mmha33masked_multihead_attention_kernelItLi80ELi128ELi2ELi16ELi128ELb0ELb1EEEv26Multihead_attention_paramsIT_XT5_EE)
        /*02e4*/ 	.word	0x00000000


	//----- nvinfo : EIATTR_MIN_STACK_SIZE
	.align		4
.L_149:
        /*02e8*/ 	.byte	0x04, 0x12
        /*02ea*/ 	.short	(.L_151 - .L_150)
	.align		4
.L_150:
        /*02ec*/ 	.word	index@(_ZN4mmha33masked_multihead_attention_kernelItLi80ELi128ELi4ELi16ELi64ELb0ELb1EEEv26Multihead_attention_paramsIT_XT5_EE)
        /*02f0*/ 	.word	0x00000000


	//----- nvinfo : EIATTR_MIN_STACK_SIZE
	.align		4
.L_151:
        /*02f4*/ 	.byte	0x04, 0x12
        /*02f6*/ 	.short	(.L_153 - .L_152)
	.align		4
.L_152:
        /*02f8*/ 	.word	index@(_ZN4mmha33masked_multihead_attention_kernelItLi80ELi128ELi1ELi16ELi256ELb0ELb0EEEv26Multihead_attention_paramsIT_XT5_EE)
        /*02fc*/ 	.word	0x00000000


	//----- nvinfo : EIATTR_MIN_STACK_SIZE
	.align		4
.L_153:
        /*0300*/ 	.byte	0x04, 0x12
        /*0302*/ 	.short	(.L_155 - .L_154)
	.align		4
.L_154:
        /*0304*/ 	.word	index@(_ZN4mmha33masked_multihead_attention_kernelItLi80ELi128ELi2ELi16ELi128ELb0ELb0EEEv26Multihead_attention_paramsIT_XT5_EE)
        /*0308*/ 	.word	0x00000000


	//----- nvinfo : EIATTR_MIN_STACK_SIZE
	.align		4
.L_155:
        /*030c*/ 	.byte	0x04, 0x12
        /*030e*/ 	.short	(.L_157 - .L_156)
	.align		4
.L_156:
        /*0310*/ 	.word	index@(_ZN4mmha33masked_multihead_attention_kernelItLi80ELi128ELi4ELi16ELi64ELb0ELb0EEEv26Multihead_attention_paramsIT_XT5_EE)
        /*0314*/ 	.word	0x00000000


	//----- nvinfo : EIATTR_MIN_STACK_SIZE
	.align		4
.L_157:
        /*0318*/ 	.byte	0x04, 0x12
        /*031a*/ 	.short	(.L_159 - .L_158)
	.align		4
.L_158:
        /*031c*/ 	.word	index@(_ZN4mmha33masked_multihead_attention_kernelIfLi80ELi128ELi1ELi32ELi256ELb0ELb1EEEv26Multihead_attention_paramsIT_XT5_EE)
        /*0320*/ 	.word	0x00000050


	//----- nvinfo : EIATTR_MIN_STACK_SIZE
	.align		4
.L_159:
        /*0324*/ 	.byte	0x04, 0x12
        /*0326*/ 	.short	(.L_161 - .L_160)
	.align		4
.L_160:
        /*0328*/ 	.word	index@(_ZN4mmha33masked_multihead_attention_kernelIfLi80ELi128ELi2ELi32ELi128ELb0ELb1EEEv26Multihead_attention_paramsIT_XT5_EE)
        /*032c*/ 	.word	0x00000000


	//----- nvinfo : EIATTR_MIN_STACK_SIZE
	.align		4
.L_161:
        /*0330*/ 	.byte	0x04, 0x12
        /*0332*/ 	.short	(.L_163 - .L_162)
	.align		4
.L_162:
        /*0334*/ 	.word	index@(_ZN4mmha33masked_multihead_attention_kernelIfLi80ELi128ELi4ELi32ELi64ELb0ELb1EEEv26Multihead_attention_paramsIT_XT5_EE)
        /*0338*/ 	.word	0x00000000


	//----- nvinfo : EIATTR_MIN_STACK_SIZE
	.align		4
.L_163:
        /*033c*/ 	.byte	0x04, 0x12
        /*033e*/ 	.short	(.L_165 - .L_164)
	.align		4
.L_164:
        /*0340*/ 	.word	index@(_ZN4mmha33masked_multihead_attention_kernelIfLi80ELi128ELi1ELi32ELi256ELb0ELb0EEEv26Multihead_attention_paramsIT_XT5_EE)
        /*0344*/ 	.word	0x00000048


	//----- nvinfo : EIATTR_MIN_STACK_SIZE
	.align		4
.L_165:
        /*0348*/ 	.byte	0x04, 0x12
        /*034a*/ 	.short	(.L_167 - .L_166)
	.align		4
.L_166:
        /*034c*/ 	.word	index@(_ZN4mmha33masked_multihead_attention_kernelIfLi80ELi128ELi2ELi32ELi128ELb0ELb0EEEv26Multihead_attention_paramsIT_XT5_EE)
        /*0350*/ 	.word	0x00000000


	//----- nvinfo : EIATTR_MIN_STACK_SIZE
	.align		4
.L_167:
        /*0354*/ 	.byte	0x04, 0x12
        /*0356*/ 	.short	(.L_169 - .L_168)
	.align		4
.L_168:
        /*0358*/ 	.word	index@(_ZN4mmha33masked_multihead_attention_kernelIfLi80ELi128ELi4ELi32ELi64ELb0ELb0EEEv26Multihead_attention_paramsIT_XT5_EE)
        /*035c*/ 	.word	0x00000000
.L_169:


//--------------------- .nv.compat                --------------------------
	.section	.nv.compat,"",@"SHT_CUDA_COMPAT_INFO"
	.align	4
        /*0000*/ 	.byte	0x02, 0x09, 0x01, 0x00, 0x02, 0x02, 0x01, 0x00, 0x02, 0x05, 0x05, 0x00, 0x03, 0x07, 0x01, 0x01
        /*0010*/ 	.byte	0x02, 0x03, 0x00, 0x00, 0x02, 0x06, 0x01, 0x00, 0x04, 0x0b, 0x08, 0x00, 0x00, 0x00, 0x00, 0x00
        /*0020*/ 	.byte	0x00, 0x00, 0x00, 0x00


//--------------------- .nv.info._ZN4mmha33masked_multihead_attention_kernelItLi80ELi128ELi1ELi16ELi256ELb1ELb1EEEv26Multihead_attention_paramsIT_XT5_EE --------------------------
	.section	.nv.info._ZN4mmha33masked_multihead_attention_kernelItLi80ELi128ELi1ELi16ELi256ELb1ELb1EEEv26Multihead_attention_paramsIT_XT5_EE,"",@"SHT_CUDA_INFO"
	.sectionflags	@""
	.align	4


	//----- nvinfo : EIATTR_CUDA_API_VERSION
	.align		4
        /*0000*/ 	.byte	0x04, 0x37
        /*0002*/ 	.short	(.L_171 - .L_170)
.L_170:
        /*0004*/ 	.word	0x00000082


	//----- nvinfo : EIATTR_KPARAM_INFO
	.align		4
.L_171:
        /*0008*/ 	.byte	0x04, 0x17
        /*000a*/ 	.short	(.L_173 - .L_172)
.L_172:
        /*000c*/ 	.word	0x00000000
        /*0010*/ 	.short	0x0000
        /*0012*/ 	.short	0x0000
        /*0014*/ 	.byte	0x00, 0xf0, 0xa1, 0x04


	//----- nvinfo : EIATTR_SPARSE_MMA_MASK
	.align		4
.L_173:
        /*0018*/ 	.byte	0x03, 0x50
        /*001a*/ 	.short	0x0000


	//----- nvinfo : EIATTR_MAXREG_COUNT
	.align		4
        /*001c*/ 	.byte	0x03, 0x1b
        /*001e*/ 	.short	0x00ff


	//----- nvinfo : EIATTR_NUM_BARRIERS
	.align		4
        /*0020*/ 	.byte	0x02, 0x4c
        /*0022*/ 	.byte	0x01
	.zero		1


	//----- nvinfo : EIATTR_EXTERNS
	.align		4
        /*0024*/ 	.byte	0x04, 0x0f
        /*0026*/ 	.short	(.L_175 - .L_174)


	//   ....[0]....
	.align		4
.L_174:
        /*0028*/ 	.word	index@(__assertfail)


	//----- nvinfo : EIATTR_MERCURY_ISA_VERSION
	.align		4
.L_175:
        /*002c*/ 	.byte	0x03, 0x5f
        /*002e*/ 	.short	0x0101


	//----- nvinfo : EIATTR_INT_WARP_WIDE_INSTR_OFFSETS
	.align		4
        /*0030*/ 	.byte	0x04, 0x31
        /*0032*/ 	.short	(.L_177 - .L_176)


	//   ....[0]....
.L_176:
        /*0034*/ 	.word	0x000009f0


	//----- nvinfo : EIATTR_COOP_GROUP_MASK_REGIDS
	.align		4
.L_177:
        /*0038*/ 	.byte	0x04, 0x29
        /*003a*/ 	.short	(.L_179 - .L_178)


	//   ....[0]....
.L_178:
        /*003c*/ 	.word	0xffffffff


	//   ....[1]....
        /*0040*/ 	.word	0xffffffff


	//   ....[2]....
        /*0044*/ 	.word	0xffffffff


	//   ....[3]....
        /*0048*/ 	.word	0xffffffff


	//   ....[4]....
        /*004c*/ 	.word	0xffffffff


	//   ....[5]....
        /*0050*/ 	.word	0xffffffff


	//   ....[6]....
        /*0054*/ 	.word	0xffffffff


	//   ....[7]....
        /*0058*/ 	.word	0xffffffff


	//   ....[8]....
        /*005c*/ 	.word	0xffffffff


	//   ....[9]....
        /*0060*/ 	.word	0xffffffff


	//   ....[10]....
        /*0064*/ 	.word	0xffffffff


	//   ....[11]....
        /*0068*/ 	.word	0xffffffff


	//   ....[12]....
        /*006c*/ 	.word	0xffffffff


	//   ....[13]....
        /*0070*/ 	.word	0xffffffff


	//   ....[14]....
        /*0074*/ 	.word	0xffffffff


	//   ....[15]....
        /*0078*/ 	.word	0xffffffff


	//   ....[16]....
        /*007c*/ 	.word	0xffffffff


	//   ....[17]....
        /*0080*/ 	.word	0xffffffff


	//   ....[18]....
        /*0084*/ 	.word	0xffffffff


	//   ....[19]....
        /*0088*/ 	.word	0xffffffff


	//   ....[20]....
        /*008c*/ 	.word	0xffffffff


	//   ....[21]....
        /*0090*/ 	.word	0xffffffff


	//   ....[22]....
        /*0094*/ 	.word	0xffffffff


	//   ....[23]....
        /*0098*/ 	.word	0x0500000f


	//   ....[24]....
        /*009c*/ 	.word	0x0500000f


	//   ....[25]....
        /*00a0*/ 	.word	0x0500000f


	//   ....[26]....
        /*00a4*/ 	.word	0x0500000f


	//   ....[27]....
        /*00a8*/ 	.word	0x0500000f


	//----- nvinfo : EIATTR_COOP_GROUP_INSTR_OFFSETS
	.align		4
.L_179:
        /*00ac*/ 	.byte	0x04, 0x28
        /*00ae*/ 	.short	(.L_181 - .L_180)


	//   ....[0]....
.L_180:
        /*00b0*/ 	.word	0x000021a0


	//   ....[1]....
        /*00b4*/ 	.word	0x000021c0


	//   ....[2]....
        /*00b8*/ 	.word	0x000021e0


	//   ....[3]....
        /*00bc*/ 	.word	0x00002200


	//   ....[4]....
        /*00c0*/ 	.word	0x00002220


	//   ....[5]....
        /*00c4*/ 	.word	0x000059a0


	//   ....[6]....
        /*00c8*/ 	.word	0x00005a10


	//   ....[7]....
        /*00cc*/ 	.word	0x00005a40


	//   ....[8]....
        /*00d0*/ 	.word	0x00005a90


	//   ....[9]....
        /*00d4*/ 	.word	0x00005ab0


	//   ....[10]....
        /*00d8*/ 	.word	0x00005b20


	//   ....[11]....
        /*00dc*/ 	.word	0x00005b40


	//   ....[12]....
        /*00e0*/ 	.word	0x00005b60


	//   ....[13]....
        /*00e4*/ 	.word	0x00005b80


	//   ....[14]....
        /*00e8*/ 	.word	0x00007040


	//   ....[15]....
        /*00ec*/ 	.word	0x000070c0


	//   ....[16]....
        /*00f0*/ 	.word	0x00007130


	//   ....[17]....
        /*00f4*/ 	.word	0x00007150


	//   ....[18]....
        /*00f8*/ 	.word	0x00007170


	//   ....[19]....
        /*00fc*/ 	.word	0x000071e0


	//   ....[20]....
        /*0100*/ 	.word	0x00007200


	//   ....[21]....
        /*0104*/ 	.word	0x00007220


	//   ....[22]....
        /*0108*/ 	.word	0x00007240


	//   ....[23]....
        /*010c*/ 	.word	0x0000aa80


	//   ....[24]....
        /*0110*/ 	.word	0x0000aae0


	//   ....[25]....
        /*0114*/ 	.word	0x0000ab40


	//   ....[26]....
        /*0118*/ 	.word	0x0000aba0


	//   ....[27]....
        /*011c*/ 	.word	0x0000ac00


	//----- nvinfo : EIATTR_VRC_CTA_INIT_COUNT
	.align		4
.L_181:
        /*0120*/ 	.byte	0x02, 0x4a
	.zero		1
	.zero		1


	//----- nvinfo : EIATTR_SYSCALL_OFFSETS
	.align		4
        /*0124*/ 	.byte	0x04, 0x46
        /*0126*/ 	.short	(.L_183 - .L_182)


	//   ....[0]....
.L_182:
        /*0128*/ 	.word	0x00001580


	//----- nvinfo : EIATTR_EXIT_INSTR_OFFSETS
	.align		4
.L_183:
        /*012c*/ 	.byte	0x04, 0x1c
        /*012e*/ 	.short	(.L_185 - .L_184)


	//   ....[0]....
.L_184:
        /*0130*/ 	.word	0x000000d0


	//   ....[1]....
        /*0134*/ 	.word	0x0000a5c0


	//   ....[2]....
        /*0138*/ 	.word	0x0000a970


	//   ....[3]....
        /*013c*/ 	.word	0x0000aa30


	//----- nvinfo : EIATTR_CRS_STACK_SIZE
	.align		4
.L_185:
        /*0140*/ 	.byte	0x04, 0x1e
        /*0142*/ 	.short	(.L_187 - .L_186)
.L_186:
        /*0144*/ 	.word	0x00000000


	//----- nvinfo : EIATTR_CBANK_PARAM_SIZE
	.align		4
.L_187:
        /*0148*/ 	.byte	0x03, 0x19
        /*014a*/ 	.short	0x0128


	//----- nvinfo : EIATTR_PARAM_CBANK
	.align		4
        /*014c*/ 	.byte	0x04, 0x0a
        /*014e*/ 	.short	(.L_189 - .L_188)
	.align		4
.L_188:
        /*0150*/ 	.word	index@(.nv.constant0._ZN4mmha33masked_multihead_attention_kernelItLi80ELi128ELi1ELi16ELi256ELb1ELb1EEEv26Multihead_attention_paramsIT_XT5_EE)
        /*0154*/ 	.short	0x0380
        /*0156*/ 	.short	0x0128


	//----- nvinfo : EIATTR_SW_WAR
	.align		4
.L_189:
        /*0158*/ 	.byte	0x04, 0x36
        /*015a*/ 	.short	(.L_191 - .L_190)
.L_190:
        /*015c*/ 	.word	0x00000008
.L_191:


//--------------------- .nv.info._ZN4mmha33masked_multihead_attention_kernelItLi80ELi128ELi2ELi16ELi128ELb1ELb1EEEv26Multihead_attention_paramsIT_XT5_EE --------------------------
	.section	.nv.info._ZN4mmha33masked_multihead_attention_kernelItLi80ELi128ELi2ELi16ELi128ELb1ELb1EEEv26Multihead_attention_paramsIT_XT5_EE,"",@"SHT_CUDA_INFO"
	.sectionflags	@""
	.align	4


	//----- nvinfo : EIATTR_CUDA_API_VERSION
	.align		4
        /*0000*/ 	.byte	0x04, 0x37
        /*0002*/ 	.short	(.L_193 - .L_192)
.L_192:
        /*0004*/ 	.word	0x00000082


	//----- nvinfo : EIATTR_KPARAM_INFO
	.align		4
.L_193:
        /*0008*/ 	.byte	0x04, 0x17
        /*000a*/ 	.short	(.L_195 - .L_194)
.L_194:
        /*000c*/ 	.word	0x00000000
        /*0010*/ 	.short	0x0000
        /*0012*/ 	.short	0x0000
        /*0014*/ 	.byte	0x00, 0xf0, 0xa1, 0x04


	//----- nvinfo : EIATTR_SPARSE_MMA_MASK
	.align		4
.L_195:
        /*0018*/ 	.byte	0x03, 0x50
        /*001a*/ 	.short	0x0000


	//----- nvinfo : EIATTR_MAXREG_COUNT
	.align		4
        /*001c*/ 	.byte	0x03, 0x1b
        /*001e*/ 	.short	0x00ff


	//----- nvinfo : EIATTR_NUM_BARRIERS
	.align		4
        /*0020*/ 	.byte	0x02, 0x4c
        /*0022*/ 	.byte	0x01
	.zero		1


	//----- nvinfo : EIATTR_EXTERNS
	.align		4
        /*0024*/ 	.byte	0x04, 0x0f
        /*0026*/ 	.short	(.L_197 - .L_196)


	//   ....[0]....
	.align		4
.L_196:
        /*0028*/ 	.word	index@(__assertfail)


	//----- nvinfo : EIATTR_MERCURY_ISA_VERSION
	.align		4
.L_197:
        /*002c*/ 	.byte	0x03, 0x5f
        /*002e*/ 	.short	0x0101


	//----- nvinfo : EIATTR_INT_WARP_WIDE_INSTR_OFFSETS
	.align		4
        /*0030*/ 	.byte	0x04, 0x31
        /*0032*/ 	.short	(.L_199 - .L_198)


	//   ....[0]....
.L_198:
        /*0034*/ 	.word	0x000009f0


	//----- nvinfo : EIATTR_COOP_GROUP_MASK_REGIDS
	.align		4
.L_199:
        /*0038*/ 	.byte	0x04, 0x29
        /*003a*/ 	.short	(.L_201 - .L_200)


	//   ....[0]....
.L_200:
        /*003c*/ 	.word	0xffffffff


	//   ....[1]....
        /*0040*/ 	.word	0xffffffff


	//   ....[2]....
        /*0044*/ 	.word	0xffffffff


	//   ....[3]....
        /*0048*/ 	.word	0xffffffff


	//   ....[4]....
        /*004c*/ 	.word	0xffffffff


	//   ....[5]....
        /*0050*/ 	.word	0xffffffff


	//   ....[6]....
        /*0054*/ 	.word	0xffffffff


	//   ....[7]....
        /*0058*/ 	.word	0xffffffff


	//   ....[8]....
        /*005c*/ 	.word	0xffffffff


	//   ....[9]....
        /*0060*/ 	.word	0xffffffff


	//   ....[10]....
        /*0064*/ 	.word	0xffffffff


	//   ....[11]....
        /*0068*/ 	.word	0xffffffff


	//   ....[12]....
        /*006c*/ 	.word	0xffffffff


	//   ....[13]....
        /*0070*/ 	.word	0xffffffff


	//   ....[14]....
        /*0074*/ 	.word	0xffffffff


	//   ....[15]....
        /*0078*/ 	.word	0xffffffff


	//   ....[16]....
        /*007c*/ 	.word	0xffffffff


	//   ....[17]....
        /*0080*/ 	.word	0xffffffff


	//   ....[18]....
        /*0084*/ 	.word	0xffffffff


	//   ....[19]....
        /*0088*/ 	.word	0xffffffff


	//   ....[20]....
        /*008c*/ 	.word	0xffffffff


	//   ....[21]....
        /*0090*/ 	.word	0x0500000f


	//   ....[22]....
        /*0094*/ 	.word	0x0500000f


	//   ....[23]....
        /*0098*/ 	.word	0x0500000f


	//   ....[24]....
        /*009c*/ 	.word	0x0500000f


	//   ....[25]....
        /*00a0*/ 	.word	0x0500000f


	//   ....[26]....
        /*00a4*/ 	.word	0x0500000f


	//   ....[27]....
        /*00a8*/ 	.word	0x0500000f


	//   ....[28]....
        /*00ac*/ 	.word	0x0500000f


	//   ....[29]....
        /*00b0*/ 	.word	0x0500000f


	//   ....[30]....
        /*00b4*/ 	.word	0x0500000f


	//----- nvinfo : EIATTR_COOP_GROUP_INSTR_OFFSETS
	.align		4
.L_201:
        /*00b8*/ 	.byte	0x04, 0x28
        /*00ba*/ 	.short	(.L_203 - .L_202)


	//   ....[0]....
.L_202:
        /*00bc*/ 	.word	0x000021c0


	//   ....[1]....
        /*00c0*/ 	.word	0x000021e0


	//   ....[2]....
        /*00c4*/ 	.word	0x00002200


	//   ....[3]....
        /*00c8*/ 	.word	0x00002220


	//   ....[4]....
        /*00cc*/ 	.word	0x00002240


	//   ....[5]....
        /*00d0*/ 	.word	0x00005fb0


	//   ....[6]....
        /*00d4*/ 	.word	0x00006260


	//   ....[7]....
        /*00d8*/ 	.word	0x00006280


	//   ....[8]....
        /*00dc*/ 	.word	0x000062a0


	//   ....[9]....
        /*00e0*/ 	.word	0x000062c0


	//   ....[10]....
        /*00e4*/ 	.word	0x000063c0


	//   ....[11]....
        /*00e8*/ 	.word	0x000063f0


	//   ....[12]....
        /*00ec*/ 	.word	0x00006420


	//   ....[13]....
        /*00f0*/ 	.word	0x000078e0


	//   ....[14]....
        /*00f4*/ 	.word	0x00007970


	//   ....[15]....
        /*00f8*/ 	.word	0x000079e0


	//   ....[16]....
        /*00fc*/ 	.word	0x00007a00


	//   ....[17]....
        /*0100*/ 	.word	0x00007a20


	//   ....[18]....
        /*0104*/ 	.word	0x00007a90


	//   ....[19]....
        /*0108*/ 	.word	0x00007ab0


	//   ....[20]....
        /*010c*/ 	.word	0x00007ad0


	//   ....[21]....
        /*0110*/ 	.word	0x0000b130


	//   ....[22]....
        /*0114*/ 	.word	0x0000b190


	//   ....[23]....
        /*0118*/ 	.word	0x0000b1f0


	//   ....[24]....
        /*011c*/ 	.word	0x0000b250


	//   ....[25]....
        /*0120*/ 	.word	0x0000b2b0


	//   ....[26]....
        /*0124*/ 	.word	0x0000b330


	//   ....[27]....
        /*0128*/ 	.word	0x0000b3d0


	//   ....[28]....
        /*012c*/ 	.word	0x0000b450


	//   ....[29]....
        /*0130*/ 	.word	0x0000b4b0


	//   ....[30]....
        /*0134*/ 	.word	0x0000b510


	//----- nvinfo : EIATTR_VRC_CTA_INIT_COUNT
	.align		4
.L_203:
        /*0138*/ 	.byte	0x02, 0x4a
	.zero		1
	.zero		1


	//----- nvinfo : EIATTR_SYSCALL_OFFSETS
	.align		4
        /*013c*/ 	.byte	0x04, 0x46
        /*013e*/ 	.short	(.L_205 - .L_204)


	//   ....[0]....
.L_204:
        /*0140*/ 	.word	0x000015a0


	//----- nvinfo : EIATTR_EXIT_INSTR_OFFSETS
	.align		4
.L_205:
        /*0144*/ 	.byte	0x04, 0x1c
        /*0146*/ 	.short	(.L_207 - .L_206)


	//   ....[0]....
.L_206:
        /*0148*/ 	.word	0x000000d0


	//   ....[1]....
        /*014c*/ 	.word	0x0000ac70


	//   ....[2]....
        /*0150*/ 	.word	0x0000b020


	//   ....[3]....
        /*0154*/ 	.word	0x0000b0e0


	//----- nvinfo : EIATTR_CRS_STACK_SIZE
	.align		4
.L_207:
        /*0158*/ 	.byte	0x04, 0x1e
        /*015a*/ 	.short	(.L_209 - .L_208)
.L_208:
        /*015c*/ 	.word	0x00000000


	//----- nvinfo : EIATTR_CBANK_PARAM_SIZE
	.align		4
.L_209:
        /*0160*/ 	.byte	0x03, 0x19
        /*0162*/ 	.short	0x0128


	//----- nvinfo : EIATTR_PARAM_CBANK
	.align		4
        /*0164*/ 	.byte	0x04, 0x0a
        /*0166*/ 	.short	(.L_211 - .L_210)
	.align		4
.L_210:
        /*0168*/ 	.word	index@(.nv.constant0._ZN4mmha33masked_multihead_attention_kernelItLi80ELi128ELi2ELi16ELi128ELb1ELb1EEEv26Multihead_attention_paramsIT_XT5_EE)
        /*016c*/ 	.short	0x0380
        /*016e*/ 	.short	0x0128


	//----- nvinfo : EIATTR_SW_WAR
	.align		4
.L_211:
        /*0170*/ 	.byte	0x04, 0x36
        /*0172*/ 	.short	(.L_213 - .L_212)
.L_212:
        /*0174*/ 	.word	0x00000008
.L_213:


//--------------------- .nv.info._ZN4mmha33masked_multihead_attention_kernelItLi80ELi128ELi4ELi16ELi64ELb1ELb1EEEv26Multihead_attention_paramsIT_XT5_EE --------------------------
	.section	.nv.info._ZN4mmha33masked_multihead_attention_kernelItLi80ELi128ELi4ELi16ELi64ELb1ELb1EEEv26Multihead_attention_paramsIT_XT5_EE,"",@"SHT_CUDA_INFO"
	.sectionflags	@""
	.align	4


	//----- nvinfo : EIATTR_CUDA_API_VERSION
	.align		4
        /*0000*/ 	.byte	0x04, 0x37
        /*0002*/ 	.short	(.L_215 - .L_214)
.L_214:
        /*0004*/ 	.word	0x00000082


	//----- nvinfo : EIATTR_KPARAM_INFO
	.align		4
.L_215:
        /*0008*/ 	.byte	0x04, 0x17
        /*000a*/ 	.short	(.L_217 - .L_216)
.L_216:
        /*000c*/ 	.word	0x00000000
        /*0010*/ 	.short	0x0000
        /*0012*/ 	.short	0x0000
        /*0014*/ 	.byte	0x00, 0xf0, 0xa1, 0x04


	//----- nvinfo : EIATTR_SPARSE_MMA_MASK
	.align		4
.L_217:
        /*0018*/ 	.byte	0x03, 0x50
        /*001a*/ 	.short	0x0000


	//----- nvinfo : EIATTR_MAXREG_COUNT
	.align		4
        /*001c*/ 	.byte	0x03, 0x1b
        /*001e*/ 	.short	0x00ff


	//----- nvinfo : EIATTR_NUM_BARRIERS
	.align		4
        /*0020*/ 	.byte	0x02, 0x4c
        /*0022*/ 	.byte	0x01
	.zero		1


	//----- nvinfo : EIATTR_EXTERNS
	.align		4
        /*0024*/ 	.byte	0x04, 0x0f
        /*0026*/ 	.short	(.L_219 - .L_218)


	//   ....[0]....
	.align		4
.L_218:
        /*0028*/ 	.word	index@(__assertfail)


	//----- nvinfo : EIATTR_MERCURY_ISA_VERSION
	.align		4
.L_219:
        /*002c*/ 	.byte	0x03, 0x5f
        /*002e*/ 	.short	0x0101


	//----- nvinfo : EIATTR_COOP_GROUP_MASK_REGIDS
	.align		4
        /*0030*/ 	.byte	0x04, 0x29
        /*0032*/ 	.short	(.L_221 - .L_220)


	//   ....[0]....
.L_220:
        /*0034*/ 	.word	0xffffffff


	//   ....[1]....
        /*0038*/ 	.word	0xffffffff


	//   ....[2]....
        /*003c*/ 	.word	0xffffffff


	//   ....[3]....
        /*0040*/ 	.word	0xffffffff


	//   ....[4]....
        /*0044*/ 	.word	0xffffffff


	//   ....[5]....
        /*0048*/ 	.word	0xffffffff


	//   ....[6]....
        /*004c*/ 	.word	0xffffffff


	//   ....[7]....
        /*0050*/ 	.word	0xffffffff


	//   ....[8]....
        /*0054*/ 	.word	0xffffffff


	//   ....[9]....
        /*0058*/ 	.word	0xffffffff


	//   ....[10]....
        /*005c*/ 	.word	0xffffffff


	//   ....[11]....
        /*0060*/ 	.word	0xffffffff


	//   ....[12]....
        /*0064*/ 	.word	0xffffffff


	//   ....[13]....
        /*0068*/ 	.word	0xffffffff


	//   ....[14]....
        /*006c*/ 	.word	0xffffffff


	//   ....[15]....
        /*0070*/ 	.word	0xffffffff


	//   ....[16]....
        /*0074*/ 	.word	0xffffffff


	//   ....[17]....
        /*0078*/ 	.word	0xffffffff


	//   ....[18]....
        /*007c*/ 	.word	0xffffffff


	//   ....[19]....
        /*0080*/ 	.word	0x0500000f


	//   ....[20]....
        /*0084*/ 	.word	0x0500000f


	//   ....[21]....
        /*0088*/ 	.word	0x0500000f


	//   ....[22]....
        /*008c*/ 	.word	0x0500000f


	//   ....[23]....
        /*0090*/ 	.word	0x0500000f


	//   ....[24]....
        /*0094*/ 	.word	0x0500000f


	//   ....[25]....
        /*0098*/ 	.word	0x0500000f


	//   ....[26]....
        /*009c*/ 	.word	0x0500000f


	//   ....[27]....
        /*00a0*/ 	.word	0x0500000f


	//   ....[28]....
        /*00a4*/ 	.word	0x0500000f


	//----- nvinfo : EIATTR_COOP_GROUP_INSTR_OFFSETS
	.align		4
.L_221:
        /*00a8*/ 	.byte	0x04, 0x28
        /*00aa*/ 	.short	(.L_223 - .L_222)


	//   ....[0]....
.L_222:
        /*00ac*/ 	.word	0x00001fc0


	//   ....[1]....
        /*00b0*/ 	.word	0x00001fe0


	//   ....[2]....
        /*00b4*/ 	.word	0x00002000


	//   ....[3]....
        /*00b8*/ 	.word	0x00002020


	//   ....[4]....
        /*00bc*/ 	.word	0x00002040


	//   ....[5]....
        /*00c0*/ 	.word	0x000057f0


	//   ....[6]....
        /*00c4*/ 	.word	0x00005810


	//   ....[7]....
        /*00c8*/ 	.word	0x00005ab0


	//   ....[8]....
        /*00cc*/ 	.word	0x00005ad0


	//   ....[9]....
        /*00d0*/ 	.word	0x00005af0


	//   ....[10]....
        /*00d4*/ 	.word	0x00005bf0


	//   ....[11]....
        /*00d8*/ 	.word	0x00005c30


	//   ....[12]....
        /*00dc*/ 	.word	0x00007090


	//   ....[13]....
        /*00e0*/ 	.word	0x00007120


	//   ....[14]....
        /*00e4*/ 	.word	0x00007170


	//   ....[15]....
        /*00e8*/ 	.word	0x00007190


	//   ....[16]....
        /*00ec*/ 	.word	0x000071b0


	//   ....[17]....
        /*00f0*/ 	.word	0x00007230


	//   ....[18]....
        /*00f4*/ 	.word	0x00007250


	//   ....[19]....
        /*00f8*/ 	.word	0x0000a370


	//   ....[20]....
        /*00fc*/ 	.word	0x0000a3d0


	//   ....[21]....
        /*0100*/ 	.word	0x0000a430


	//   ....[22]....
        /*0104*/ 	.word	0x0000a490


	//   ....[23]....
        /*0108*/ 	.word	0x0000a4f0


	//   ....[24]....
        /*010c*/ 	.word	0x0000a570


	//   ....[25]....
        /*0110*/ 	.word	0x0000a5f0


	//   ....[26]....
        /*0114*/ 	.word	0x0000a680


	//   ....[27]....
        /*0118*/ 	.word	0x0000a700


	//   ....[28]....
        /*011c*/ 	.word	0x0000a760


	//----- nvinfo : EIATTR_VRC_CTA_INIT_COUNT
	.align		4
.L_223:
        /*0120*/ 	.byte	0x02, 0x4a
	.zero		1
	.zero		1


	//----- nvinfo : EIATTR_SYSCALL_OFFSETS
	.align		4
        /*0124*/ 	.byte	0x04, 0x46
        /*0126*/ 	.short	(.L_225 - .L_224)


	//   ....[0]....
.L_224:
        /*0128*/ 	.word	0x000013c0


	//----- nvinfo : EIATTR_EXIT_INSTR_OFFSETS
	.align		4
.L_225:
        /*012c*/ 	.byte	0x04, 0x1c
        /*012e*/ 	.short	(.L_227 - .L_226)


	//   ....[0]....
.L_226:
        /*0130*/ 	.word	0x000000b0


	//   ....[1]....
        /*0134*/ 	.word	0x00009eb0


	//   ....[2]....
        /*0138*/ 	.word	0x0000a260


	//   ....[3]....
        /*013c*/ 	.word	0x0000a320


	//----- nvinfo : EIATTR_CRS_STACK_SIZE
	.align		4
.L_227:
        /*0140*/ 	.byte	0x04, 0x1e
        /*0142*/ 	.short	(.L_229 - .L_228)
.L_228:
        /*0144*/ 	.word	0x00000000


	//----- nvinfo : EIATTR_CBANK_PARAM_SIZE
	.align		4
.L_229:
        /*0148*/ 	.byte	0x03, 0x19
        /*014a*/ 	.short	0x0128


	//----- nvinfo : EIATTR_PARAM_CBANK
	.align		4
        /*014c*/ 	.byte	0x04, 0x0a
        /*014e*/ 	.short	(.L_231 - .L_230)
	.align		4
.L_230:
        /*0150*/ 	.word	index@(.nv.constant0._ZN4mmha33masked_multihead_attention_kernelItLi80ELi128ELi4ELi16ELi64ELb1ELb1EEEv26Multihead_attention_paramsIT_XT5_EE)
        /*0154*/ 	.short	0x0380
        /*0156*/ 	.short	0x0128


	//----- nvinfo : EIATTR_SW_WAR
	.align		4
.L_231:
        /*0158*/ 	.byte	0x04, 0x36
        /*015a*/ 	.short	(.L_233 - .L_232)
.L_232:
        /*015c*/ 	.word	0x00000008
.L_233:


//--------------------- .nv.info._ZN4mmha33masked_multihead_attention_kernelItLi80ELi128ELi1ELi16ELi256ELb1ELb0EEEv26Multihead_attention_paramsIT_XT5_EE --------------------------
	.section	.nv.info._ZN4mmha33masked_multihead_attention_kernelItLi80ELi128ELi1ELi16ELi256ELb1ELb0EEEv26Multihead_attention_paramsIT_XT5_EE,"",@"SHT_CUDA_INFO"
	.sectionflags	@""
	.align	4


	//----- nvinfo : EIATTR_CUDA_API_VERSION
	.align		4
        /*0000*/ 	.byte	0x04, 0x37
        /*0002*/ 	.short	(.L_235 - .L_234)
.L_234:
        /*0004*/ 	.word	0x00000082


	//----- nvinfo : EIATTR_KPARAM_INFO
	.align		4
.L_235:
        /*0008*/ 	.byte	0x04, 0x17
        /*000a*/ 	.short	(.L_237 - .L_236)
.L_236:
        /*000c*/ 	.word	0x00000000
        /*0010*/ 	.short	0x0000
        /*0012*/ 	.short	0x0000
        /*0014*/ 	.byte	0x00, 0xf0, 0xa1, 0x04


	//----- nvinfo : EIATTR_SPARSE_MMA_MASK
	.align		4
.L_237:
        /*0018*/ 	.byte	0x03, 0x50
        /*001a*/ 	.short	0x0000


	//----- nvinfo : EIATTR_MAXREG_COUNT
	.align		4
        /*001c*/ 	.byte	0x03, 0x1b
        /*001e*/ 	.short	0x00ff


	//----- nvinfo : EIATTR_NUM_BARRIERS
	.align		4
        /*0020*/ 	.byte	0x02, 0x4c
        /*0022*/ 	.byte	0x01
	.zero		1


	//----- nvinfo : EIATTR_EXTERNS
	.align		4
        /*0024*/ 	.byte	0x04, 0x0f
        /*0026*/ 	.short	(.L_239 - .L_238)


	//   ....[0]....
	.align		4
.L_238:
        /*0028*/ 	.word	index@(__assertfail)


	//----- nvinfo : EIATTR_MERCURY_ISA_VERSION
	.align		4
.L_239:
        /*002c*/ 	.byte	0x03, 0x5f
        /*002e*/ 	.short	0x0101


	//----- nvinfo : EIATTR_COOP_GROUP_MASK_REGIDS
	.align		4
        /*0030*/ 	.byte	0x04, 0x29
        /*0032*/ 	.short	(.L_241 - .L_240)


	//   ....[0]....
.L_240:
        /*0034*/ 	.word	0xffffffff


	//   ....[1]....
        /*0038*/ 	.word	0xffffffff


	//   ....[2]....
        /*003c*/ 	.word	0xffffffff


	//   ....[3]....
        /*0040*/ 	.word	0xffffffff


	//   ....[4]....
        /*0044*/ 	.word	0xffffffff


	//   ....[5]....
        /*0048*/ 	.word	0xffffffff


	//   ....[6]....
        /*004c*/ 	.word	0xffffffff


	//   ....[7]....
        /*0050*/ 	.word	0xffffffff


	//   ....[8]....
        /*0054*/ 	.word	0xffffffff


	//   ....[9]....
        /*0058*/ 	.word	0xffffffff


	//   ....[10]....
        /*005c*/ 	.word	0xffffffff


	//   ....[11]....
        /*0060*/ 	.word	0xffffffff


	//   ....[12]....
        /*0064*/ 	.word	0xffffffff


	//   ....[13]....
        /*0068*/ 	.word	0xffffffff


	//   ....[14]....
        /*006c*/ 	.word	0xffffffff


	//   ....[15]....
        /*0070*/ 	.word	0xffffffff


	//   ....[16]....
        /*0074*/ 	.word	0xffffffff


	//   ....[17]....
        /*0078*/ 	.word	0xffffffff


	//   ....[18]....
        /*007c*/ 	.word	0xffffffff


	//   ....[19]....
        /*0080*/ 	.word	0xffffffff


	//   ....[20]....
        /*0084*/ 	.word	0xffffffff


	//   ....[21]....
        /*0088*/ 	.word	0xffffffff


	//   ....[22]....
        /*008c*/ 	.word	0xffffffff


	//   ....[23]....
        /*0090*/ 	.word	0x0500000f


	//   ....[24]....
        /*0094*/ 	.word	0x0500000f


	//   ....[25]....
        /*0098*/ 	.word	0x0500000f


	//   ....[26]....
        /*009c*/ 	.word	0x0500000f


	//   ....[27]....
        /*00a0*/ 	.word	0x0500000f


	//----- nvinfo : EIATTR_COOP_GROUP_INSTR_OFFSETS
	.align		4
.L_241:
        /*00a4*/ 	.byte	0x04, 0x28
        /*00a6*/ 	.short	(.L_243 - .L_242)


	//   ....[0]....
.L_242:
        /*00a8*/ 	.word	0x00001f50


	//   ....[1]....
        /*00ac*/ 	.word	0x00001f70


	//   ....[2]....
        /*00b0*/ 	.word	0x00001f90


	//   ....[3]....
        /*00b4*/ 	.word	0x00001fb0


	//   ....[4]....
        /*00b8*/ 	.word	0x00001fd0


	//   ....[5]....
        /*00bc*/ 	.word	0x00005c80


	//   ....[6]....
        /*00c0*/ 	.word	0x00005ce0


	//   ....[7]....
        /*00c4*/ 	.word	0x00005d10


	//   ....[8]....
        /*00c8*/ 	.word	0x00005d40


	//   ....[9]....
        /*00cc*/ 	.word	0x00005d80


	//   ....[10]....
        /*00d0*/ 	.word	0x00005e00


	//   ....[11]....
        /*00d4*/ 	.word	0x00005e20


	//   ....[12]....
        /*00d8*/ 	.word	0x00005e40


	//   ....[13]....
        /*00dc*/ 	.word	0x00005e70


	//   ....[14]....
        /*00e0*/ 	.word	0x00007330


	//   ....[15]....
        /*00e4*/ 	.word	0x000073b0


	//   ....[16]....
        /*00e8*/ 	.word	0x00007400


	//   ....[17]....
        /*00ec*/ 	.word	0x00007420


	//   ....[18]....
        /*00f0*/ 	.word	0x00007440


	//   ....[19]....
        /*00f4*/ 	.word	0x000074b0


	//   ....[20]....
        /*00f8*/ 	.word	0x000074d0


	//   ....[21]....
        /*00fc*/ 	.word	0x00007500


	//   ....[22]....
        /*0100*/ 	.word	0x00007530


	//   ....[23]....
        /*0104*/ 	.word	0x0000ad80


	//   ....[24]....
        /*0108*/ 	.word	0x0000ade0


	//   ....[25]....
        /*010c*/ 	.word	0x0000ae40


	//   ....[26]....
        /*0110*/ 	.word	0x0000aea0


	//   ....[27]....
        /*0114*/ 	.word	0x0000af00


	//----- nvinfo : EIATTR_VRC_CTA_INIT_COUNT
	.align		4
.L_243:
        /*0118*/ 	.byte	0x02, 0x4a
	.zero		1
	.zero		1


	//----- nvinfo : EIATTR_SYSCALL_OFFSETS
	.align		4
        /*011c*/ 	.byte	0x04, 0x46
        /*011e*/ 	.short	(.L_245 - .L_244)


	//   ....[0]....
.L_244:
        /*0120*/ 	.word	0x00001340


	//----- nvinfo : EIATTR_EXIT_INSTR_OFFSETS
	.align		4
.L_245:
        /*0124*/ 	.byte	0x04, 0x1c
        /*0126*/ 	.short	(.L_247 - .L_246)


	//   ....[0]....
.L_246:
        /*0128*/ 	.word	0x000000b0


	//   ....[1]....
        /*012c*/ 	.word	0x0000a8c0


	//   ....[2]....
        /*0130*/ 	.word	0x0000ac70


	//   ....[3]....
        /*0134*/ 	.word	0x0000ad30


	//----- nvinfo : EIATTR_CRS_STACK_SIZE
	.align		4
.L_247:
        /*0138*/ 	.byte	0x04, 0x1e
        /*013a*/ 	.short	(.L_249 - .L_248)
.L_248:
        /*013c*/ 	.word	0x00000000


	//----- nvinfo : EIATTR_CBANK_PARAM_SIZE
	.align		4
.L_249:
        /*0140*/ 	.byte	0x03, 0x19
        /*0142*/ 	.short	0x0128


	//----- nvinfo : EIATTR_PARAM_CBANK
	.align		4
        /*0144*/ 	.byte	0x04, 0x0a
        /*0146*/ 	.short	(.L_251 - .L_250)
	.align		4
.L_250:
        /*0148*/ 	.word	index@(.nv.constant0._ZN4mmha33masked_multihead_attention_kernelItLi80ELi128ELi1ELi16ELi256ELb1ELb0EEEv26Multihead_attention_paramsIT_XT5_EE)
        /*014c*/ 	.short	0x0380
        /*014e*/ 	.short	0x0128


	//----- nvinfo : EIATTR_SW_WAR
	.align		4
.L_251:
        /*0150*/ 	.byte	0x04, 0x36
        /*0152*/ 	.short	(.L_253 - .L_252)
.L_252:
        /*0154*/ 	.word	0x00000008
.L_253:


//--------------------- .nv.info._ZN4mmha33masked_multihead_attention_kernelItLi80ELi128ELi2ELi16ELi128ELb1ELb0EEEv26Multihead_attention_paramsIT_XT5_EE --------------------------
	.section	.nv.info._ZN4mmha33masked_multihead_attention_kernelItLi80ELi128ELi2ELi16ELi128ELb1ELb0EEEv26Multihead_attention_paramsIT_XT5_EE,"",@"SHT_CUDA_INFO"
	.sectionflags	@""
	.align	4


	//----- nvinfo : EIATTR_CUDA_API_VERSION
	.align		4
        /*0000*/ 	.byte	0x04, 0x37
        /*0002*/ 	.short	(.L_255 - .L_254)
.L_254:
        /*0004*/ 	.word	0x00000082


	//----- nvinfo : EIATTR_KPARAM_INFO
	.align		4
.L_255:
        /*0008*/ 	.byte	0x04, 0x17
        /*000a*/ 	.short	(.L_257 - .L_256)
.L_256:
        /*000c*/ 	.word	0x00000000
        /*0010*/ 	.short	0x0000
        /*0012*/ 	.short	0x0000
        /*0014*/ 	.byte	0x00, 0xf0, 0xa1, 0x04


	//----- nvinfo : EIATTR_SPARSE_MMA_MASK
	.align		4
.L_257:
        /*0018*/ 	.byte	0x03, 0x50
        /*001a*/ 	.short	0x0000


	//----- nvinfo : EIATTR_MAXREG_COUNT
	.align		4
        /*001c*/ 	.byte	0x03, 0x1b
        /*001e*/ 	.short	0x00ff


	//----- nvinfo : EIATTR_NUM_BARRIERS
	.align		4
        /*0020*/ 	.byte	0x02, 0x4c
        /*0022*/ 	.byte	0x01
	.zero		1


	//----- nvinfo : EIATTR_EXTERNS
	.align		4
        /*0024*/ 	.byte	0x04, 0x0f
        /*0026*/ 	.short	(.L_259 - .L_258)


	//   ....[0]....
	.align		4
.L_258:
        /*0028*/ 	.word	index@(__assertfail)


	//----- nvinfo : EIATTR_MERCURY_ISA_VERSION
	.align		4
.L_259:
        /*002c*/ 	.byte	0x03, 0x5f
        /*002e*/ 	.short	0x0101


	//----- nvinfo : EIATTR_INT_WARP_WIDE_INSTR_OFFSETS
	.align		4
        /*0030*/ 	.byte	0x04, 0x31
        /*0032*/ 	.short	(.L_261 - .L_260)


	//   ....[0]....
.L_260:
        /*0034*/ 	.word	0x00000a00


	//----- nvinfo : EIATTR_COOP_GROUP_MASK_REGIDS
	.align		4
.L_261:
        /*0038*/ 	.byte	0x04, 0x29
        /*003a*/ 	.short	(.L_263 - .L_262)


	//   ....[0]....
.L_262:
        /*003c*/ 	.word	0xffffffff


	//   ....[1]....
        /*0040*/ 	.word	0xffffffff


	//   ....[2]....
        /*0044*/ 	.word	0xffffffff


	//   ....[3]....
        /*0048*/ 	.word	0xffffffff


	//   ....[4]....
        /*004c*/ 	.word	0xffffffff


	//   ....[5]....
        /*0050*/ 	.word	0xffffffff


	//   ....[6]....
        /*0054*/ 	.word	0xffffffff


	//   ....[7]....
        /*0058*/ 	.word	0xffffffff


	//   ....[8]....
        /*005c*/ 	.word	0xffffffff


	//   ....[9]....
        /*0060*/ 	.word	0xffffffff


	//   ....[10]....
        /*0064*/ 	.word	0xffffffff


	//   ....[11]....
        /*0068*/ 	.word	0xffffffff


	//   ....[12]....
        /*006c*/ 	.word	0xffffffff


	//   ....[13]....
        /*0070*/ 	.word	0xffffffff


	//   ....[14]....
        /*0074*/ 	.word	0xffffffff


	//   ....[15]....
        /*0078*/ 	.word	0xffffffff


	//   ....[16]....
        /*007c*/ 	.word	0xffffffff


	//   ....[17]....
        /*0080*/ 	.word	0xffffffff


	//   ....[18]....
        /*0084*/ 	.word	0xffffffff


	//   ....[19]....
        /*0088*/ 	.word	0xffffffff


	//   ....[20]....
        /*008c*/ 	.word	0xffffffff


	//   ....[21]....
        /*0090*/ 	.word	0x0500000f


	//   ....[22]....
        /*0094*/ 	.word	0x0500000f


	//   ....[23]....
        /*0098*/ 	.word	0x0500000f


	//   ....[24]....
        /*009c*/ 	.word	0x0500000f


	//   ....[25]....
        /*00a0*/ 	.word	0x0500000f


	//   ....[26]....
        /*00a4*/ 	.word	0x0500000f


	//   ....[27]....
        /*00a8*/ 	.word	0x0500000f


	//   ....[28]....
        /*00ac*/ 	.word	0x0500000f


	//   ....[29]....
        /*00b0*/ 	.word	0x0500000f


	//   ....[30]....
        /*00b4*/ 	.word	0x0500000f


	//----- nvinfo : EIATTR_COOP_GROUP_INSTR_OFFSETS
	.align		4
.L_263:
        /*00b8*/ 	.byte	0x04, 0x28
        /*00ba*/ 	.short	(.L_265 - .L_264)


	//   ....[0]....
.L_264:
        /*00bc*/ 	.word	0x00002190


	//   ....[1]....
        /*00c0*/ 	.word	0x000021b0


	//   ....[2]....
        /*00c4*/ 	.word	0x000021d0


	//   ....[3]....
        /*00c8*/ 	.word	0x000021f0


	//   ....[4]....
        /*00cc*/ 	.word	0x00002210


	//   ....[5]....
        /*00d0*/ 	.word	0x00005950


	//   ....[6]....
        /*00d4*/ 	.word	0x00005ca0


	//   ....[7]....
        /*00d8*/ 	.word	0x00005cc0


	//   ....[8]....
        /*00dc*/ 	.word	0x00005ce0


	//   ....[9]....
        /*00e0*/ 	.word	0x00005d00


	//   ....[10]....
        /*00e4*/ 	.word	0x00005df0


	//   ....[11]....
        /*00e8*/ 	.word	0x00005e20


	//   ....[12]....
        /*00ec*/ 	.word	0x00005e60


	//   ....[13]....
        /*00f0*/ 	.word	0x00007320


	//   ....[14]....
        /*00f4*/ 	.word	0x000073a0


	//   ....[15]....
        /*00f8*/ 	.word	0x00007410


	//   ....[16]....
        /*00fc*/ 	.word	0x00007430


	//   ....[17]....
        /*0100*/ 	.word	0x00007450


	//   ....[18]....
        /*0104*/ 	.word	0x000074c0


	//   ....[19]....
        /*0108*/ 	.word	0x000074e0


	//   ....[20]....
        /*010c*/ 	.word	0x00007500


	//   ....[21]....
        /*0110*/ 	.word	0x0000af10


	//   ....[22]....
        /*0114*/ 	.word	0x0000af70


	//   ....[23]....
        /*0118*/ 	.word	0x0000afd0


	//   ....[24]....
        /*011c*/ 	.word	0x0000b030


	//   ....[25]....
        /*0120*/ 	.word	0x0000b090


	//   ....[26]....
        /*0124*/ 	.word	0x0000b110


	//   ....[27]....
        /*0128*/ 	.word	0x0000b1b0


	//   ....[28]....
        /*012c*/ 	.word	0x0000b230


	//   ....[29]....
        /*0130*/ 	.word	0x0000b290


	//   ....[30]....
        /*0134*/ 	.word	0x0000b2f0


	//----- nvinfo : EIATTR_VRC_CTA_INIT_COUNT
	.align		4
.L_265:
        /*0138*/ 	.byte	0x02, 0x4a
	.zero		1
	.zero		1


	//----- nvinfo : EIATTR_SYSCALL_OFFSETS
	.align		4
        /*013c*/ 	.byte	0x04, 0x46
        /*013e*/ 	.short	(.L_267 - .L_266)


	//   ....[0]....
.L_266:
        /*0140*/ 	.word	0x00001560


	//----- nvinfo : EIATTR_EXIT_INSTR_OFFSETS
	.align		4
.L_267:
        /*0144*/ 	.byte	0x04, 0x1c
        /*0146*/ 	.short	(.L_269 - .L_268)


	//   ....[0]....
.L_268:
        /*0148*/ 	.word	0x000000d0


	//   ....[1]....
        /*014c*/ 	.word	0x0000aa50


	//   ....[2]....
        /*0150*/ 	.word	0x0000ae00


	//   ....[3]....
        /*0154*/ 	.word	0x0000aec0


	//----- nvinfo : EIATTR_CRS_STACK_SIZE
	.align		4
.L_269:
        /*0158*/ 	.byte	0x04, 0x1e
        /*015a*/ 	.short	(.L_271 - .L_270)
.L_270:
        /*015c*/ 	.word	0x00000000


	//----- nvinfo : EIATTR_CBANK_PARAM_SIZE
	.align		4
.L_271:
        /*0160*/ 	.byte	0x03, 0x19
        /*0162*/ 	.short	0x0128


	//----- nvinfo : EIATTR_PARAM_CBANK
	.align		4
        /*0164*/ 	.byte	0x04, 0x0a
        /*0166*/ 	.short	(.L_273 - .L_272)
	.align		4
.L_272:
        /*0168*/ 	.word	index@(.nv.constant0._ZN4mmha33masked_multihead_attention_kernelItLi80ELi128ELi2ELi16ELi128ELb1ELb0EEEv26Multihead_attention_paramsIT_XT5_EE)
        /*016c*/ 	.short	0x0380
        /*016e*/ 	.short	0x0128


	//----- nvinfo : EIATTR_SW_WAR
	.align		4
.L_273:
        /*0170*/ 	.byte	0x04, 0x36
        /*0172*/ 	.short	(.L_275 - .L_274)
.L_274:
        /*0174*/ 	.word	0x00000008
.L_275:


//--------------------- .nv.info._ZN4mmha33masked_multihead_attention_kernelItLi80ELi128ELi4ELi16ELi64ELb1ELb0EEEv26Multihead_attention_paramsIT_XT5_EE --------------------------
	.section	.nv.info._ZN4mmha33masked_multihead_attention_kernelItLi80ELi128ELi4ELi16ELi64ELb1ELb0EEEv26Multihead_attention_paramsIT_XT5_EE,"",@"SHT_CUDA_INFO"
	.sectionflags	@""
	.align	4


	//----- nvinfo : EIATTR_CUDA_API_VERSION
	.align		4
        /*0000*/ 	.byte	0x04, 0x37
        /*0002*/ 	.short	(.L_277 - .L_276)
.L_276:
        /*0004*/ 	.word	0x00000082


	//----- nvinfo : EIATTR_KPARAM_INFO
	.align		4
.L_277:
        /*0008*/ 	.byte	0x04, 0x17
        /*000a*/ 	.short	(.L_279 - .L_278)
.L_278:
        /*000c*/ 	.word	0x00000000
        /*0010*/ 	.short	0x0000
        /*0012*/ 	.short	0x0000
        /*0014*/ 	.byte	0x00, 0xf0, 0xa1, 0x04


	//----- nvinfo : EIATTR_SPARSE_MMA_MASK
	.align		4
.L_279:
        /*0018*/ 	.byte	0x03, 0x50
        /*001a*/ 	.short	0x0000


	//----- nvinfo : EIATTR_MAXREG_COUNT
	.align		4
        /*001c*/ 	.byte	0x03, 0x1b
        /*001e*/ 	.short	0x00ff


	//----- nvinfo : EIATTR_NUM_BARRIERS
	.align		4
        /*0020*/ 	.byte	0x02, 0x4c
        /*0022*/ 	.byte	0x01
	.zero		1


	//----- nvinfo : EIATTR_EXTERNS
	.align		4
        /*0024*/ 	.byte	0x04, 0x0f
        /*0026*/ 	.short	(.L_281 - .L_280)


	//   ....[0]....
	.align		4
.L_280:
        /*0028*/ 	.word	index@(__assertfail)


	//----- nvinfo : EIATTR_MERCURY_ISA_VERSION
	.align		4
.L_281:
        /*002c*/ 	.byte	0x03, 0x5f
        /*002e*/ 	.short	0x0101


	//----- nvinfo : EIATTR_INT_WARP_WIDE_INSTR_OFFSETS
	.align		4
        /*0030*/ 	.byte	0x04, 0x31
        /*0032*/ 	.short	(.L_283 - .L_282)


	//   ....[0]....
.L_282:
        /*0034*/ 	.word	0x00000a00


	//----- nvinfo : EIATTR_COOP_GROUP_MASK_REGIDS
	.align		4
.L_283:
        /*0038*/ 	.byte	0x04, 0x29
        /*003a*/ 	.short	(.L_285 - .L_284)


	//   ....[0]....
.L_284:
        /*003c*/ 	.word	0xffffffff


	//   ....[1]....
        /*0040*/ 	.word	0xffffffff


	//   ....[2]....
        /*0044*/ 	.word	0xffffffff


	//   ....[3]....
        /*0048*/ 	.word	0xffffffff


	//   ....[4]....
        /*004c*/ 	.word	0xffffffff


	//   ....[5]....
        /*0050*/ 	.word	0xffffffff


	//   ....[6]....
        /*0054*/ 	.word	0xffffffff


	//   ....[7]....
        /*0058*/ 	.word	0xffffffff


	//   ....[8]....
        /*005c*/ 	.word	0xffffffff


	//   ....[9]....
        /*0060*/ 	.word	0xffffffff


	//   ....[10]....
        /*0064*/ 	.word	0xffffffff


	//   ....[11]....
        /*0068*/ 	.word	0xffffffff


	//   ....[12]....
        /*006c*/ 	.word	0xffffffff


	//   ....[13]....
        /*0070*/ 	.word	0xffffffff


	//   ....[14]....
        /*0074*/ 	.word	0xffffffff


	//   ....[15]....
        /*0078*/ 	.word	0xffffffff


	//   ....[16]....
        /*007c*/ 	.word	0xffffffff


	//   ....[17]....
        /*0080*/ 	.word	0xffffffff


	//   ....[18]....
        /*0084*/ 	.word	0xffffffff


	//   ....[19]....
        /*0088*/ 	.word	0x0500000f


	//   ....[20]....
        /*008c*/ 	.word	0x0500000f


	//   ....[21]....
        /*0090*/ 	.word	0x0500000f


	//   ....[22]....
        /*0094*/ 	.word	0x0500000f


	//   ....[23]....
        /*0098*/ 	.word	0x0500000f


	//   ....[24]....
        /*009c*/ 	.word	0x0500000f


	//   ....[25]....
        /*00a0*/ 	.word	0x0500000f


	//   ....[26]....
        /*00a4*/ 	.word	0x0500000f


	//   ....[27]....
        /*00a8*/ 	.word	0x0500000f


	//   ....[28]....
        /*00ac*/ 	.word	0x0500000f


	//----- nvinfo : EIATTR_COOP_GROUP_INSTR_OFFSETS
	.align		4
.L_285:
        /*00b0*/ 	.byte	0x04, 0x28
        /*00b2*/ 	.short	(.L_287 - .L_286)


	//   ....[0]....
.L_286:
        /*00b4*/ 	.word	0x00002190


	//   ....[1]....
        /*00b8*/ 	.word	0x000021b0


	//   ....[2]....
        /*00bc*/ 	.word	0x000021d0


	//   ....[3]....
        /*00c0*/ 	.word	0x000021f0


	//   ....[4]....
        /*00c4*/ 	.word	0x00002210


	//   ....[5]....
        /*00c8*/ 	.word	0x00005610


	//   ....[6]....
        /*00cc*/ 	.word	0x00005630


	//   ....[7]....
        /*00d0*/ 	.word	0x000058f0


	//   ....[8]....
        /*00d4*/ 	.word	0x00005910


	//   ....[9]....
        /*00d8*/ 	.word	0x00005930


	//   ....[10]....
        /*00dc*/ 	.word	0x00005a50


	//   ....[11]....
        /*00e0*/ 	.word	0x00005a70


	//   ....[12]....
        /*00e4*/ 	.word	0x00006f30


	//   ....[13]....
        /*00e8*/ 	.word	0x00006fb0


	//   ....[14]....
        /*00ec*/ 	.word	0x00007020


	//   ....[15]....
        /*00f0*/ 	.word	0x00007040


	//   ....[16]....
        /*00f4*/ 	.word	0x00007060


	//   ....[17]....
        /*00f8*/ 	.word	0x000070d0


	//   ....[18]....
        /*00fc*/ 	.word	0x000070f0


	//   ....[19]....
        /*0100*/ 	.word	0x0000a8e0


	//   ....[20]....
        /*0104*/ 	.word	0x0000a940


	//   ....[21]....
        /*0108*/ 	.word	0x0000a9a0


	//   ....[22]....
        /*010c*/ 	.word	0x0000aa00


	//   ....[23]....
        /*0110*/ 	.word	0x0000aa60


	//   ....[24]....
        /*0114*/ 	.word	0x0000aae0


	//   ....[25]....
        /*0118*/ 	.word	0x0000ab60


	//   ....[26]....
        /*011c*/ 	.word	0x0000abf0


	//   ....[27]....
        /*0120*/ 	.word	0x0000ac70


	//   ....[28]....
        /*0124*/ 	.word	0x0000acd0


	//----- nvinfo : EIATTR_VRC_CTA_INIT_COUNT
	.align		4
.L_287:
        /*0128*/ 	.byte	0x02, 0x4a
	.zero		1
	.zero		1


	//----- nvinfo : EIATTR_SYSCALL_OFFSETS
	.align		4
        /*012c*/ 	.byte	0x04, 0x46
        /*012e*/ 	.short	(.L_289 - .L_288)


	//   ....[0]....
.L_288:
        /*0130*/ 	.word	0x00001560


	//----- nvinfo : EIATTR_EXIT_INSTR_OFFSETS
	.align		4
.L_289:
        /*0134*/ 	.byte	0x04, 0x1c
        /*0136*/ 	.short	(.L_291 - .L_290)


	//   ....[0]....
.L_290:
        /*0138*/ 	.word	0x000000d0


	//   ....[1]....
        /*013c*/ 	.word	0x0000a420


	//   ....[2]....
        /*0140*/ 	.word	0x0000a7d0


	//   ....[3]....
        /*0144*/ 	.word	0x0000a890


	//----- nvinfo : EIATTR_CRS_STACK_SIZE
	.align		4
.L_291:
        /*0148*/ 	.byte	0x04, 0x1e
        /*014a*/ 	.short	(.L_293 - .L_292)
.L_292:
        /*014c*/ 	.word	0x00000000


	//----- nvinfo : EIATTR_CBANK_PARAM_SIZE
	.align		4
.L_293:
        /*0150*/ 	.byte	0x03, 0x19
        /*0152*/ 	.short	0x0128


	//----- nvinfo : EIATTR_PARAM_CBANK
	.align		4
        /*0154*/ 	.byte	0x04, 0x0a
        /*0156*/ 	.short	(.L_295 - .L_294)
	.align		4
.L_294:
        /*0158*/ 	.word	index@(.nv.constant0._ZN4mmha33masked_multihead_attention_kernelItLi80ELi128ELi4ELi16ELi64ELb1ELb0EEEv26Multihead_attention_paramsIT_XT5_EE)
        /*015c*/ 	.short	0x0380
        /*015e*/ 	.short	0x0128


	//----- nvinfo : EIATTR_SW_WAR
	.align		4
.L_295:
        /*0160*/ 	.byte	0x04, 0x36
        /*0162*/ 	.short	(.L_297 - .L_296)
.L_296:
        /*0164*/ 	.word	0x00000008
.L_297:


//--------------------- .nv.info._ZN4mmha33masked_multihead_attention_kernelIfLi80ELi128ELi1ELi32ELi256ELb1ELb1EEEv26Multihead_attention_paramsIT_XT5_EE --------------------------
	.section	.nv.info._ZN4mmha33masked_multihead_attention_kernelIfLi80ELi128ELi1ELi32ELi256ELb1ELb1EEEv26Multihead_attention_paramsIT_XT5_EE,"",@"SHT_CUDA_INFO"
	.sectionflags	@""
	.align	4


	//----- nvinfo : EIATTR_CUDA_API_VERSION
	.align		4
        /*0000*/ 	.byte	0x04, 0x37
        /*0002*/ 	.short	(.L_299 - .L_298)
.L_298:
        /*0004*/ 	.word	0x00000082


	//----- nvinfo : EIATTR_KPARAM_INFO
	.align		4
.L_299:
        /*0008*/ 	.byte	0x04, 0x17
        /*000a*/ 	.short	(.L_301 - .L_300)
.L_300:
        /*000c*/ 	.word	0x00000000
        /*0010*/ 	.short	0x0000
        /*0012*/ 	.short	0x0000
        /*0014*/ 	.byte	0x00, 0xf0, 0xa1, 0x04


	//----- nvinfo : EIATTR_SPARSE_MMA_MASK
	.align		4
.L_301:
        /*0018*/ 	.byte	0x03, 0x50
        /*001a*/ 	.short	0x0000


	//----- nvinfo : EIATTR_MAXREG_COUNT
	.align		4
        /*001c*/ 	.byte	0x03, 0x1b
        /*001e*/ 	.short	0x00ff


	//----- nvinfo : EIATTR_NUM_BARRIERS
	.align		4
        /*0020*/ 	.byte	0x02, 0x4c
        /*0022*/ 	.byte	0x01
	.zero		1


	//----- nvinfo : EIATTR_EXTERNS
	.align		4
        /*0024*/ 	.byte	0x04, 0x0f
        /*0026*/ 	.short	(.L_303 - .L_302)


	//   ....[0]....
	.align		4
.L_302:
        /*0028*/ 	.word	index@(__assertfail)


	//----- nvinfo : EIATTR_ANNOTATIONS
	.align		4
.L_303:
        /*002c*/ 	.byte	0x04, 0x55
        /*002e*/ 	.short	(.L_305 - .L_304)


	//   ....[0]....
.L_304:
        /*0030*/ 	.word	0x00000001
        /*0034*/ 	.byte	0x50, 0x06, 0x00, 0x00, 0x01, 0x00, 0x00, 0x00, 0x40, 0x1e, 0x00, 0x00, 0x01, 0x00, 0x00, 0x00
        /* <DEDUP_REMOVED lines=93> */
        /*0614*/ 	.byte	0xe0, 0x6d, 0x01, 0x00


	//----- nvinfo : EIATTR_MERCURY_ISA_VERSION
	.align		4
.L_305:
        /*0618*/ 	.byte	0x03, 0x5f
        /*061a*/ 	.short	0x0101


	//----- nvinfo : EIATTR_INT_WARP_WIDE_INSTR_OFFSETS
	.align		4
        /*061c*/ 	.byte	0x04, 0x31
        /*061e*/ 	.short	(.L_307 - .L_306)


	//   ....[0]....
.L_306:
        /*0620*/ 	.word	0x000009a0


	//----- nvinfo : EIATTR_COOP_GROUP_MASK_REGIDS
	.align		4
.L_307:
        /*0624*/ 	.byte	0x04, 0x29
        /*0626*/ 	.short	(.L_309 - .L_308)


	//   ....[0]....
.L_308:
        /*0628*/ 	.word	0xffffffff


	//   ....[1]....
        /*062c*/ 	.word	0xffffffff


	//   ....[2]....
        /*0630*/ 	.word	0xffffffff


	//   ....[3]....
        /*0634*/ 	.word	0xffffffff


	//   ....[4]....
        /*0638*/ 	.word	0xffffffff


	//   ....[5]....
        /*063c*/ 	.word	0xffffffff


	//   ....[6]....
        /*0640*/ 	.word	0xffffffff


	//   ....[7]....
        /*0644*/ 	.word	0xffffffff


	//   ....[8]....
        /*0648*/ 	.word	0xffffffff


	//   ....[9]....
        /*064c*/ 	.word	0xffffffff


	//   ....[10]....
        /*0650*/ 	.word	0xffffffff


	//   ....[11]....
        /*0654*/ 	.word	0xffffffff


	//   ....[12]....
        /*0658*/ 	.word	0xffffffff


	//   ....[13]....
        /*065c*/ 	.word	0xffffffff


	//   ....[14]....
        /*0660*/ 	.word	0xffffffff


	//   ....[15]....
        /*0664*/ 	.word	0xffffffff


	//   ....[16]....
        /*0668*/ 	.word	0xffffffff


	//   ....[17]....
        /*066c*/ 	.word	0xffffffff


	//   ....[18]....
        /*0670*/ 	.word	0xffffffff


	//   ....[19]....
        /*0674*/ 	.word	0xffffffff


	//   ....[20]....
        /*0678*/ 	.word	0xffffffff


	//   ....[21]....
        /*067c*/ 	.word	0xffffffff


	//   ....[22]....
        /*0680*/ 	.word	0xffffffff


	//   ....[23]....
        /*0684*/ 	.word	0x0500000f


	//   ....[24]....
        /*0688*/ 	.word	0x0500000f


	//   ....[25]....
        /*068c*/ 	.word	0x0500000f


	//   ....[26]....
        /*0690*/ 	.word	0x0500000f


	//   ....[27]....
        /*0694*/ 	.word	0x0500000f


	//----- nvinfo : EIATTR_COOP_GROUP_INSTR_OFFSETS
	.align		4
.L_309:
        /*0698*/ 	.byte	0x04, 0x28
        /*069a*/ 	.short	(.L_311 - .L_310)


	//   ....[0]....
.L_310:
        /*069c*/ 	.word	0x00002030


	//   ....[1]....
        /*06a0*/ 	.word	0x00002050


	//   ....[2]....
        /*06a4*/ 	.word	0x00002070


	//   ....[3]....
        /*06a8*/ 	.word	0x00002090


	//   ....[4]....
        /*06ac*/ 	.word	0x000020b0


	//   ....[5]....
        /*06b0*/ 	.word	0x00012390


	//   ....[6]....
        /*06b4*/ 	.word	0x000123b0


	//   ....[7]....
        /*06b8*/ 	.word	0x000123e0


	//   ....[8]....
        /*06bc*/ 	.word	0x00012420


	//   ....[9]....
        /*06c0*/ 	.word	0x00012450


	//   ....[10]....
        /*06c4*/ 	.word	0x000124e0


	//   ....[11]....
        /*06c8*/ 	.word	0x00012500


	//   ....[12]....
        /*06cc*/ 	.word	0x00012540


	//   ....[13]....
        /*06d0*/ 	.word	0x00012590


	//   ....[14]....
        /*06d4*/ 	.word	0x00013a40


	//   ....[15]....
        /*06d8*/ 	.word	0x00013ae0


	//   ....[16]....
        /*06dc*/ 	.word	0x00013b10


	//   ....[17]....
        /*06e0*/ 	.word	0x00013b30


	//   ....[18]....
        /*06e4*/ 	.word	0x00013b50


	//   ....[19]....
        /*06e8*/ 	.word	0x00013bb0


	//   ....[20]....
        /*06ec*/ 	.word	0x00013bd0


	//   ....[21]....
        /*06f0*/ 	.word	0x00013bf0


	//   ....[22]....
        /*06f4*/ 	.word	0x00013c10


	//   ....[23]....
        /*06f8*/ 	.word	0x00017540


	//   ....[24]....
        /*06fc*/ 	.word	0x000175a0


	//   ....[25]....
        /*0700*/ 	.word	0x00017600


	//   ....[26]....
        /*0704*/ 	.word	0x00017660


	//   ....[27]....
        /*0708*/ 	.word	0x000176c0


	//----- nvinfo : EIATTR_VRC_CTA_INIT_COUNT
	.align		4
.L_311:
        /*070c*/ 	.byte	0x02, 0x4a
	.zero		1
	.zero		1


	//----- nvinfo : EIATTR_SYSCALL_OFFSETS
	.align		4
        /*0710*/ 	.byte	0x04, 0x46
        /*0712*/ 	.short	(.L_313 - .L_312)


	//   ....[0]....
.L_312:
        /*0714*/ 	.word	0x000014d0


	//----- nvinfo : EIATTR_EXIT_INSTR_OFFSETS
	.align		4
.L_313:
        /*0718*/ 	.byte	0x04, 0x1c
        /*071a*/ 	.short	(.L_315 - .L_314)


	//   ....[0]....
.L_314:
        /*071c*/ 	.word	0x000000c0


	//   ....[1]....
        /*0720*/ 	.word	0x00017000


	//   ....[2]....
        /*0724*/ 	.word	0x00017240


	//   ....[3]....
        /*0728*/ 	.word	0x000174a0


	//   ....[4]....
        /*072c*/ 	.word	0x000174f0


	//----- nvinfo : EIATTR_CRS_STACK_SIZE
	.align		4
.L_315:
        /*0730*/ 	.byte	0x04, 0x1e
        /*0732*/ 	.short	(.L_317 - .L_316)
.L_316:
        /*0734*/ 	.word	0x00000000


	//----- nvinfo : EIATTR_CBANK_PARAM_SIZE
	.align		4
.L_317:
        /*0738*/ 	.byte	0x03, 0x19
        /*073a*/ 	.short	0x0128


	//----- nvinfo : EIATTR_PARAM_CBANK
	.align		4
        /*073c*/ 	.byte	0x04, 0x0a
        /*073e*/ 	.short	(.L_319 - .L_318)
	.align		4
.L_318:
        /*0740*/ 	.word	index@(.nv.constant0._ZN4mmha33masked_multihead_attention_kernelIfLi80ELi128ELi1ELi32ELi256ELb1ELb1EEEv26Multihead_attention_paramsIT_XT5_EE)
        /*0744*/ 	.short	0x0380
        /*0746*/ 	.short	0x0128


	//----- nvinfo : EIATTR_SW_WAR
	.align		4
.L_319:
        /*0748*/ 	.byte	0x04, 0x36
        /*074a*/ 	.short	(.L_321 - .L_320)
.L_320:
        /*074c*/ 	.word	0x00000008
.L_321:


//--------------------- .nv.info._ZN4mmha33masked_multihead_attention_kernelIfLi80ELi128ELi2ELi32ELi128ELb1ELb1EEEv26Multihead_attention_paramsIT_XT5_EE --------------------------
	.section	.nv.info._ZN4mmha33masked_multihead_attention_kernelIfLi80ELi128ELi2ELi32ELi128ELb1ELb1EEEv26Multihead_attention_paramsIT_XT5_EE,"",@"SHT_CUDA_INFO"
	.sectionflags	@""
	.align	4


	//----- nvinfo : EIATTR_CUDA_API_VERSION
	.align		4
        /*0000*/ 	.byte	0x04, 0x37
        /*0002*/ 	.short	(.L_323 - .L_322)
.L_322:
        /*0004*/ 	.word	0x00000082


	//----- nvinfo : EIATTR_KPARAM_INFO
	.align		4
.L_323:
        /*0008*/ 	.byte	0x04, 0x17
        /*000a*/ 	.short	(.L_325 - .L_324)
.L_324:
        /*000c*/ 	.word	0x00000000
        /*0010*/ 	.short	0x0000
        /*0012*/ 	.short	0x0000
        /*0014*/ 	.byte	0x00, 0xf0, 0xa1, 0x04


	//----- nvinfo : EIATTR_SPARSE_MMA_MASK
	.align		4
.L_325:
        /*0018*/ 	.byte	0x03, 0x50
        /*001a*/ 	.short	0x0000


	//----- nvinfo : EIATTR_MAXREG_COUNT
	.align		4
        /*001c*/ 	.byte	0x03, 0x1b
        /*001e*/ 	.short	0x00ff


	//----- nvinfo : EIATTR_NUM_BARRIERS
	.align		4
        /*0020*/ 	.byte	0x02, 0x4c
        /*0022*/ 	.byte	0x01
	.zero		1


	//----- nvinfo : EIATTR_EXTERNS
	.align		4
        /*0024*/ 	.byte	0x04, 0x0f
        /*0026*/ 	.short	(.L_327 - .L_326)


	//   ....[0]....
	.align		4
.L_326:
        /*0028*/ 	.word	index@(__assertfail)


	//----- nvinfo : EIATTR_MERCURY_ISA_VERSION
	.align		4
.L_327:
        /*002c*/ 	.byte	0x03, 0x5f
        /*002e*/ 	.short	0x0101


	//----- nvinfo : EIATTR_COOP_GROUP_MASK_REGIDS
	.align		4
        /*0030*/ 	.byte	0x04, 0x29
        /*0032*/ 	.short	(.L_329 - .L_328)


	//   ....[0]....
.L_328:
        /*0034*/ 	.word	0xffffffff


	//   ....[1]....
        /*0038*/ 	.word	0xffffffff


	//   ....[2]....
        /*003c*/ 	.word	0xffffffff


	//   ....[3]....
        /*0040*/ 	.word	0xffffffff


	//   ....[4]....
        /*0044*/ 	.word	0xffffffff


	//   ....[5]....
        /*0048*/ 	.word	0xffffffff


	//   ....[6]....
        /*004c*/ 	.word	0xffffffff


	//   ....[7]....
        /*0050*/ 	.word	0xffffffff


	//   ....[8]....
        /*0054*/ 	.word	0xffffffff


	//   ....[9]....
        /*0058*/ 	.word	0xffffffff


	//   ....[10]....
        /*005c*/ 	.word	0xffffffff


	//   ....[11]....
        /*0060*/ 	.word	0xffffffff


	//   ....[12]....
        /*0064*/ 	.word	0xffffffff


	//   ....[13]....
        /*0068*/ 	.word	0xffffffff


	//   ....[14]....
        /*006c*/ 	.word	0xffffffff


	//   ....[15]....
        /*0070*/ 	.word	0xffffffff


	//   ....[16]....
        /*0074*/ 	.word	0xffffffff


	//   ....[17]....
        /*0078*/ 	.word	0xffffffff


	//   ....[18]....
        /*007c*/ 	.word	0xffffffff


	//   ....[19]....
        /*0080*/ 	.word	0xffffffff


	//   ....[20]....
        /*0084*/ 	.word	0xffffffff


	//   ....[21]....
        /*0088*/ 	.word	0x0500000f


	//   ....[22]....
        /*008c*/ 	.word	0x0500000f


	//   ....[23]....
        /*0090*/ 	.word	0x0500000f


	//   ....[24]....
        /*0094*/ 	.word	0x0500000f


	//   ....[25]....
        /*0098*/ 	.word	0x0500000f


	//   ....[26]....
        /*009c*/ 	.word	0x0500000f


	//   ....[27]....
        /*00a0*/ 	.word	0x0500000f


	//   ....[28]....
        /*00a4*/ 	.word	0x0500000f


	//   ....[29]....
        /*00a8*/ 	.word	0x0500000f


	//   ....[30]....
        /*00ac*/ 	.word	0x0500000f


	//----- nvinfo : EIATTR_COOP_GROUP_INSTR_OFFSETS
	.align		4
.L_329:
        /*00b0*/ 	.byte	0x04, 0x28
        /*00b2*/ 	.short	(.L_331 - .L_330)


	//   ....[0]....
.L_330:
        /*00b4*/ 	.word	0x00001e00


	//   ....[1]....
        /*00b8*/ 	.word	0x00001e20


	//   ....[2]....
        /*00bc*/ 	.word	0x00001e40


	//   ....[3]....
        /*00c0*/ 	.word	0x00001e60


	//   ....[4]....
        /*00c4*/ 	.word	0x00001e80


	//   ....[5]....
        /*00c8*/ 	.word	0x00007b70


	//   ....[6]....
        /*00cc*/ 	.word	0x00007d90


	//   ....[7]....
        /*00d0*/ 	.word	0x00007db0


	//   ....[8]....
        /*00d4*/ 	.word	0x00007dd0


	//   ....[9]....
        /*00d8*/ 	.word	0x00007df0


	//   ....[10]....
        /*00dc*/ 	.word	0x00007ef0


	//   ....[11]....
        /*00e0*/ 	.word	0x00007f10


	//   ....[12]....
        /*00e4*/ 	.word	0x00007f40


	//   ....[13]....
        /*00e8*/ 	.word	0x000093d0


	//   ....[14]....
        /*00ec*/ 	.word	0x00009430


	//   ....[15]....
        /*00f0*/ 	.word	0x00009450


	//   ....[16]....
        /*00f4*/ 	.word	0x00009470


	//   ....[17]....
        /*00f8*/ 	.word	0x000094a0


	//   ....[18]....
        /*00fc*/ 	.word	0x00009520


	//   ....[19]....
        /*0100*/ 	.word	0x00009540


	//   ....[20]....
        /*0104*/ 	.word	0x00009560


	//   ....[21]....
        /*0108*/ 	.word	0x0000ca10


	//   ....[22]....
        /*010c*/ 	.word	0x0000ca70


	//   ....[23]....
        /*0110*/ 	.word	0x0000cad0


	//   ....[24]....
        /*0114*/ 	.word	0x0000cb30


	//   ....[25]....
        /*0118*/ 	.word	0x0000cb90


	//   ....[26]....
        /*011c*/ 	.word	0x0000cc10


	//   ....[27]....
        /*0120*/ 	.word	0x0000ccb0


	//   ....[28]....
        /*0124*/ 	.word	0x0000cd30


	//   ....[29]....
        /*0128*/ 	.word	0x0000cd90


	//   ....[30]....
        /*012c*/ 	.word	0x0000cdf0


	//----- nvinfo : EIATTR_VRC_CTA_INIT_COUNT
	.align		4
.L_331:
        /*0130*/ 	.byte	0x02, 0x4a
	.zero		1
	.zero		1


	//----- nvinfo : EIATTR_SYSCALL_OFFSETS
	.align		4
        /*0134*/ 	.byte	0x04, 0x46
        /*0136*/ 	.short	(.L_333 - .L_332)


	//   ....[0]....
.L_332:
        /*0138*/ 	.word	0x000012d0


	//----- nvinfo : EIATTR_EXIT_INSTR_OFFSETS
	.align		4
.L_333:
        /*013c*/ 	.byte	0x04, 0x1c
        /*013e*/ 	.short	(.L_335 - .L_334)


	//   ....[0]....
.L_334:
        /*0140*/ 	.word	0x000000b0


	//   ....[1]....
        /*0144*/ 	.word	0x0000c580


	//   ....[2]....
        /*0148*/ 	.word	0x0000c710


	//   ....[3]....
        /*014c*/ 	.word	0x0000c970


	//   ....[4]....
        /*0150*/ 	.word	0x0000c9c0


	//----- nvinfo : EIATTR_CRS_STACK_SIZE
	.align		4
.L_335:
        /*0154*/ 	.byte	0x04, 0x1e
        /*0156*/ 	.short	(.L_337 - .L_336)
.L_336:
        /*0158*/ 	.word	0x00000000


	//----- nvinfo : EIATTR_CBANK_PARAM_SIZE
	.align		4
.L_337:
        /*015c*/ 	.byte	0x03, 0x19
        /*015e*/ 	.short	0x0128


	//----- nvinfo : EIATTR_PARAM_CBANK
	.align		4
        /*0160*/ 	.byte	0x04, 0x0a
        /*0162*/ 	.short	(.L_339 - .L_338)
	.align		4
.L_338:
        /*0164*/ 	.word	index@(.nv.constant0._ZN4mmha33masked_multihead_attention_kernelIfLi80ELi128ELi2ELi32ELi128ELb1ELb1EEEv26Multihead_attention_paramsIT_XT5_EE)
        /*0168*/ 	.short	0x0380
        /*016a*/ 	.short	0x0128


	//----- nvinfo : EIATTR_SW_WAR
	.align		4
.L_339:
        /*016c*/ 	.byte	0x04, 0x36
        /*016e*/ 	.short	(.L_341 - .L_340)
.L_340:
        /*0170*/ 	.word	0x00000008
.L_341:


//--------------------- .nv.info._ZN4mmha33masked_multihead_attention_kernelIfLi80ELi128ELi4ELi32ELi64ELb1ELb1EEEv26Multihead_attention_paramsIT_XT5_EE --------------------------
	.section	.nv.info._ZN4mmha33masked_multihead_attention_kernelIfLi80ELi128ELi4ELi32ELi64ELb1ELb1EEEv26Multihead_attention_paramsIT_XT5_EE,"",@"SHT_CUDA_INFO"
	.sectionflags	@""
	.align	4


	//----- nvinfo : EIATTR_CUDA_API_VERSION
	.align		4
        /*0000*/ 	.byte	0x04, 0x37
        /*0002*/ 	.short	(.L_343 - .L_342)
.L_342:
        /*0004*/ 	.word	0x00000082


	//----- nvinfo : EIATTR_KPARAM_INFO
	.align		4
.L_343:
        /*0008*/ 	.byte	0x04, 0x17
        /*000a*/ 	.short	(.L_345 - .L_344)
.L_344:
        /*000c*/ 	.word	0x00000000
        /*0010*/ 	.short	0x0000
        /*0012*/ 	.short	0x0000
        /*0014*/ 	.byte	0x00, 0xf0, 0xa1, 0x04


	//----- nvinfo : EIATTR_SPARSE_MMA_MASK
	.align		4
.L_345:
        /*0018*/ 	.byte	0x03, 0x50
        /*001a*/ 	.short	0x0000


	//----- nvinfo : EIATTR_MAXREG_COUNT
	.align		4
        /*001c*/ 	.byte	0x03, 0x1b
        /*001e*/ 	.short	0x00ff


	//----- nvinfo : EIATTR_NUM_BARRIERS
	.align		4
        /*0020*/ 	.byte	0x02, 0x4c
        /*0022*/ 	.byte	0x01
	.zero		1


	//----- nvinfo : EIATTR_EXTERNS
	.align		4
        /*0024*/ 	.byte	0x04, 0x0f
        /*0026*/ 	.short	(.L_347 - .L_346)


	//   ....[0]....
	.align		4
.L_346:
        /*0028*/ 	.word	index@(__assertfail)


	//----- nvinfo : EIATTR_MERCURY_ISA_VERSION
	.align		4
.L_347:
        /*002c*/ 	.byte	0x03, 0x5f
        /*002e*/ 	.short	0x0101


	//----- nvinfo : EIATTR_COOP_GROUP_MASK_REGIDS
	.align		4
        /*0030*/ 	.byte	0x04, 0x29
        /*0032*/ 	.short	(.L_349 - .L_348)


	//   ....[0]....
.L_348:
        /*0034*/ 	.word	0xffffffff


	//   ....[1]....
        /*0038*/ 	.word	0xffffffff


	//   ....[2]....
        /*003c*/ 	.word	0xffffffff


	//   ....[3]....
        /*0040*/ 	.word	0xffffffff


	//   ....[4]....
        /*0044*/ 	.word	0xffffffff


	//   ....[5]....
        /*0048*/ 	.word	0xffffffff


	//   ....[6]....
        /*004c*/ 	.word	0xffffffff


	//   ....[7]....
        /*0050*/ 	.word	0xffffffff


	//   ....[8]....
        /*0054*/ 	.word	0xffffffff


	//   ....[9]....
        /*0058*/ 	.word	0xffffffff


	//   ....[10]....
        /*005c*/ 	.word	0xffffffff


	//   ....[11]....
        /*0060*/ 	.word	0xffffffff


	//   ....[12]....
        /*0064*/ 	.word	0xffffffff


	//   ....[13]....
        /*0068*/ 	.word	0xffffffff


	//   ....[14]....
        /*006c*/ 	.word	0xffffffff


	//   ....[15]....
        /*0070*/ 	.word	0xffffffff


	//   ....[16]....
        /*0074*/ 	.word	0xffffffff


	//   ....[17]....
        /*0078*/ 	.word	0xffffffff


	//   ....[18]....
        /*007c*/ 	.word	0xffffffff


	//   ....[19]....
        /*0080*/ 	.word	0x0500000f


	//   ....[20]....
        /*0084*/ 	.word	0x0500000f


	//   ....[21]....
        /*0088*/ 	.word	0x0500000f


	//   ....[22]....
        /*008c*/ 	.word	0x0500000f


	//   ....[23]....
        /*0090*/ 	.word	0x0500000f


	//   ....[24]....
        /*0094*/ 	.word	0x0500000f


	//   ....[25]....
        /*0098*/ 	.word	0x0500000f


	//   ....[26]....
        /*009c*/ 	.word	0x0500000f


	//   ....[27]....
        /*00a0*/ 	.word	0x0500000f


	//   ....[28]....
        /*00a4*/ 	.word	0x0500000f


	//----- nvinfo : EIATTR_COOP_GROUP_INSTR_OFFSETS
	.align		4
.L_349:
        /*00a8*/ 	.byte	0x04, 0x28
        /*00aa*/ 	.short	(.L_351 - .L_350)


	//   ....[0]....
.L_350:
        /*00ac*/ 	.word	0x00001fd0


	//   ....[1]....
        /*00b0*/ 	.word	0x00001ff0


	//   ....[2]....
        /*00b4*/ 	.word	0x00002010


	//   ....[3]....
        /*00b8*/ 	.word	0x00002030


	//   ....[4]....
        /*00bc*/ 	.word	0x00002050


	//   ....[5]....
        /*00c0*/ 	.word	0x0000ea70


	//   ....[6]....
        /*00c4*/ 	.word	0x0000ea90


	//   ....[7]....
        /*00c8*/ 	.word	0x0000ece0


	//   ....[8]....
        /*00cc*/ 	.word	0x0000ed00


	//   ....[9]....
        /*00d0*/ 	.word	0x0000ed20


	//   ....[10]....
        /*00d4*/ 	.word	0x0000ee80


	//   ....[11]....
        /*00d8*/ 	.word	0x0000eeb0


	//   ....[12]....
        /*00dc*/ 	.word	0x00010360


	//   ....[13]....
        /*00e0*/ 	.word	0x000103e0


	//   ....[14]....
        /*00e4*/ 	.word	0x00010400


	//   ....[15]....
        /*00e8*/ 	.word	0x00010420


	//   ....[16]....
        /*00ec*/ 	.word	0x00010440


	//   ....[17]....
        /*00f0*/ 	.word	0x000104c0


	//   ....[18]....
        /*00f4*/ 	.word	0x000104e0


	//   ....[19]....
        /*00f8*/ 	.word	0x00013bb0


	//   ....[20]....
        /*00fc*/ 	.word	0x00013c10


	//   ....[21]....
        /*0100*/ 	.word	0x00013c70


	//   ....[22]....
        /*0104*/ 	.word	0x00013cd0


	//   ....[23]....
        /*0108*/ 	.word	0x00013d30


	//   ....[24]....
        /*010c*/ 	.word	0x00013db0


	//   ....[25]....
        /*0110*/ 	.word	0x00013e30


	//   ....[26]....
        /*0114*/ 	.word	0x00013ec0


	//   ....[27]....
        /*0118*/ 	.word	0x00013f40


	//   ....[28]....
        /*011c*/ 	.word	0x00013fa0


	//----- nvinfo : EIATTR_VRC_CTA_INIT_COUNT
	.align		4
.L_351:
        /*0120*/ 	.byte	0x02, 0x4a
	.zero		1
	.zero		1


	//----- nvinfo : EIATTR_SYSCALL_OFFSETS
	.align		4
        /*0124*/ 	.byte	0x04, 0x46
        /*0126*/ 	.short	(.L_353 - .L_352)


	//   ....[0]....
.L_352:
        /*0128*/ 	.word	0x000014a0


	//----- nvinfo : EIATTR_EXIT_INSTR_OFFSETS
	.align		4
.L_353:
        /*012c*/ 	.byte	0x04, 0x1c
        /*012e*/ 	.short	(.L_355 - .L_354)


	//   ....[0]....
.L_354:
        /*0130*/ 	.word	0x000000c0


	//   ....[1]....
        /*0134*/ 	.word	0x000137e0


	//   ....[2]....
        /*0138*/ 	.word	0x000138b0


	//   ....[3]....
        /*013c*/ 	.word	0x00013b10


	//   ....[4]....
        /*0140*/ 	.word	0x00013b60


	//----- nvinfo : EIATTR_CRS_STACK_SIZE
	.align		4
.L_355:
        /*0144*/ 	.byte	0x04, 0x1e
        /*0146*/ 	.short	(.L_357 - .L_356)
.L_356:
        /*0148*/ 	.word	0x00000000


	//----- nvinfo : EIATTR_CBANK_PARAM_SIZE
	.align		4
.L_357:
        /*014c*/ 	.byte	0x03, 0x19
        /*014e*/ 	.short	0x0128


	//----- nvinfo : EIATTR_PARAM_CBANK
	.align		4
        /*0150*/ 	.byte	0x04, 0x0a
        /*0152*/ 	.short	(.L_359 - .L_358)
	.align		4
.L_358:
        /*0154*/ 	.word	index@(.nv.constant0._ZN4mmha33masked_multihead_attention_kernelIfLi80ELi128ELi4ELi32ELi64ELb1ELb1EEEv26Multihead_attention_paramsIT_XT5_EE)
        /*0158*/ 	.short	0x0380
        /*015a*/ 	.short	0x0128


	//----- nvinfo : EIATTR_SW_WAR
	.align		4
.L_359:
        /*015c*/ 	.byte	0x04, 0x36
        /*015e*/ 	.short	(.L_361 - .L_360)
.L_360:
        /*0160*/ 	.word	0x00000008
.L_361:


//--------------------- .nv.info._ZN4mmha33masked_multihead_attention_kernelIfLi80ELi128ELi1ELi32ELi256ELb1ELb0EEEv26Multihead_attention_paramsIT_XT5_EE --------------------------
	.section	.nv.info._ZN4mmha33masked_multihead_attention_kernelIfLi80ELi128ELi1ELi32ELi256ELb1ELb0EEEv26Multihead_attention_paramsIT_XT5_EE,"",@"SHT_CUDA_INFO"
	.sectionflags	@""
	.align	4


	//----- nvinfo : EIATTR_CUDA_API_VERSION
	.align		4
        /*0000*/ 	.byte	0x04, 0x37
        /*0002*/ 	.short	(.L_363 - .L_362)
.L_362:
        /*0004*/ 	.word	0x00000082


	//----- nvinfo : EIATTR_KPARAM_INFO
	.align		4
.L_363:
        /*0008*/ 	.byte	0x04, 0x17
        /*000a*/ 	.short	(.L_365 - .L_364)
.L_364:
        /*000c*/ 	.word	0x00000000
        /*0010*/ 	.short	0x0000
        /*0012*/ 	.short	0x0000
        /*0014*/ 	.byte	0x00, 0xf0, 0xa1, 0x04


	//----- nvinfo : EIATTR_SPARSE_MMA_MASK
	.align		4
.L_365:
        /*0018*/ 	.byte	0x03, 0x50
        /*001a*/ 	.short	0x0000


	//----- nvinfo : EIATTR_MAXREG_COUNT
	.align		4
        /*001c*/ 	.byte	0x03, 0x1b
        /*001e*/ 	.short	0x00ff


	//----- nvinfo : EIATTR_NUM_BARRIERS
	.align		4
        /*0020*/ 	.byte	0x02, 0x4c
        /*0022*/ 	.byte	0x01
	.zero		1


	//----- nvinfo : EIATTR_EXTERNS
	.align		4
        /*0024*/ 	.byte	0x04, 0x0f
        /*0026*/ 	.short	(.L_367 - .L_366)


	//   ....[0]....
	.align		4
.L_366:
        /*0028*/ 	.word	index@(__assertfail)


	//----- nvinfo : EIATTR_ANNOTATIONS
	.align		4
.L_367:
        /*002c*/ 	.byte	0x04, 0x55
        /*002e*/ 	.short	(.L_369 - .L_368)


	//   ....[0]....
.L_368:
        /* <DEDUP_REMOVED lines=99> */


	//----- nvinfo : EIATTR_MERCURY_ISA_VERSION
	.align		4
.L_369:
        /*0648*/ 	.byte	0x03, 0x5f
        /*064a*/ 	.short	0x0101


	//----- nvinfo : EIATTR_INT_WARP_WIDE_INSTR_OFFSETS
	.align		4
        /*064c*/ 	.byte	0x04, 0x31
        /*064e*/ 	.short	(.L_371 - .L_370)


	//   ....[0]....
.L_370:
        /*0650*/ 	.word	0x000009a0


	//----- nvinfo : EIATTR_COOP_GROUP_MASK_REGIDS
	.align		4
.L_371:
        /*0654*/ 	.byte	0x04, 0x29
        /*0656*/ 	.short	(.L_373 - .L_372)


	//   ....[0]....
.L_372:
        /*0658*/ 	.word	0xffffffff


	//   ....[1]....
        /*065c*/ 	.word	0xffffffff


	//   ....[2]....
        /*0660*/ 	.word	0xffffffff


	//   ....[3]....
        /*0664*/ 	.word	0xffffffff


	//   ....[4]....
        /*0668*/ 	.word	0xffffffff


	//   ....[5]....
        /*066c*/ 	.word	0xffffffff


	//   ....[6]....
        /*0670*/ 	.word	0xffffffff


	//   ....[7]....
        /*0674*/ 	.word	0xffffffff


	//   ....[8]....
        /*0678*/ 	.word	0xffffffff


	//   ....[9]....
        /*067c*/ 	.word	0xffffffff


	//   ....[10]....
        /*0680*/ 	.word	0xffffffff


	//   ....[11]....
        /*0684*/ 	.word	0xffffffff


	//   ....[12]....
        /*0688*/ 	.word	0xffffffff


	//   ....[13]....
        /*068c*/ 	.word	0xffffffff


	//   ....[14]....
        /*0690*/ 	.word	0xffffffff


	//   ....[15]....
        /*0694*/ 	.word	0xffffffff


	//   ....[16]....
        /*0698*/ 	.word	0xffffffff


	//   ....[17]....
        /*069c*/ 	.word	0xffffffff


	//   ....[18]....
        /*06a0*/ 	.word	0xffffffff


	//   ....[19]....
        /*06a4*/ 	.word	0xffffffff


	//   ....[20]....
        /*06a8*/ 	.word	0xffffffff


	//   ....[21]....
        /*06ac*/ 	.word	0xffffffff


	//   ....[22]....
        /*06b0*/ 	.word	0xffffffff


	//   ....[23]....
        /*06b4*/ 	.word	0x0500000f


	//   ....[24]....
        /*06b8*/ 	.word	0x0500000f


	//   ....[25]....
        /*06bc*/ 	.word	0x0500000f


	//   ....[26]....
        /*06c0*/ 	.word	0x0500000f


	//   ....[27]....
        /*06c4*/ 	.word	0x0500000f


	//----- nvinfo : EIATTR_COOP_GROUP_INSTR_OFFSETS
	.align		4
.L_373:
        /*06c8*/ 	.byte	0x04, 0x28
        /*06ca*/ 	.short	(.L_375 - .L_374)


	//   ....[0]....
.L_374:
        /*06cc*/ 	.word	0x00002080


	//   ....[1]....
        /*06d0*/ 	.word	0x000020a0


	//   ....[2]....
        /*06d4*/ 	.word	0x000020c0


	//   ....[3]....
        /*06d8*/ 	.word	0x000020e0


	//   ....[4]....
        /*06dc*/ 	.word	0x00002100


	//   ....[5]....
        /*06e0*/ 	.word	0x0000e650


	//   ....[6]....
        /*06e4*/ 	.word	0x0000e670


	//   ....[7]....
        /*06e8*/ 	.word	0x0000e6a0


	//   ....[8]....
        /*06ec*/ 	.word	0x0000e6e0


	//   ....[9]....
        /*06f0*/ 	.word	0x0000e720


	//   ....[10]....
        /*06f4*/ 	.word	0x0000e7b0


	//   ....[11]....
        /*06f8*/ 	.word	0x0000e7e0


	//   ....[12]....
        /*06fc*/ 	.word	0x0000e810


	//   ....[13]....
        /*0700*/ 	.word	0x0000e840


	//   ....[14]....
        /*0704*/ 	.word	0x0000fd30


	//   ....[15]....
        /*0708*/ 	.word	0x0000fdd0


	//   ....[16]....
        /*070c*/ 	.word	0x0000fe00


	//   ....[17]....
        /*0710*/ 	.word	0x0000fe20


	//   ....[18]....
        /*0714*/ 	.word	0x0000fe40


	//   ....[19]....
        /*0718*/ 	.word	0x0000fea0


	//   ....[20]....
        /*071c*/ 	.word	0x0000fec0


	//   ....[21]....
        /*0720*/ 	.word	0x0000fee0


	//   ....[22]....
        /*0724*/ 	.word	0x0000ff00


	//   ....[23]....
        /*0728*/ 	.word	0x00013b20


	//   ....[24]....
        /*072c*/ 	.word	0x00013b80


	//   ....[25]....
        /*0730*/ 	.word	0x00013be0


	//   ....[26]....
        /*0734*/ 	.word	0x00013c40


	//   ....[27]....
        /*0738*/ 	.word	0x00013ca0


	//----- nvinfo : EIATTR_VRC_CTA_INIT_COUNT
	.align		4
.L_375:
        /*073c*/ 	.byte	0x02, 0x4a
	.zero		1
	.zero		1


	//----- nvinfo : EIATTR_SYSCALL_OFFSETS
	.align		4
        /*0740*/ 	.byte	0x04, 0x46
        /*0742*/ 	.short	(.L_377 - .L_376)


	//   ....[0]....
.L_376:
        /*0744*/ 	.word	0x00001510


	//----- nvinfo : EIATTR_EXIT_INSTR_OFFSETS
	.align		4
.L_377:
        /*0748*/ 	.byte	0x04, 0x1c
        /*074a*/ 	.short	(.L_379 - .L_378)


	//   ....[0]....
.L_378:
        /*074c*/ 	.word	0x000000c0


	//   ....[1]....
        /*0750*/ 	.word	0x000135e0


	//   ....[2]....
        /*0754*/ 	.word	0x00013820


	//   ....[3]....
        /*0758*/ 	.word	0x00013a80


	//   ....[4]....
        /*075c*/ 	.word	0x00013ad0


	//----- nvinfo : EIATTR_CRS_STACK_SIZE
	.align		4
.L_379:
        /*0760*/ 	.byte	0x04, 0x1e
        /*0762*/ 	.short	(.L_381 - .L_380)
.L_380:
        /*0764*/ 	.word	0x00000000


	//----- nvinfo : EIATTR_CBANK_PARAM_SIZE
	.align		4
.L_381:
        /*0768*/ 	.byte	0x03, 0x19
        /*076a*/ 	.short	0x0128


	//----- nvinfo : EIATTR_PARAM_CBANK
	.align		4
        /*076c*/ 	.byte	0x04, 0x0a
        /*076e*/ 	.short	(.L_383 - .L_382)
	.align		4
.L_382:
        /*0770*/ 	.word	index@(.nv.constant0._ZN4mmha33masked_multihead_attention_kernelIfLi80ELi128ELi1ELi32ELi256ELb1ELb0EEEv26Multihead_attention_paramsIT_XT5_EE)
        /*0774*/ 	.short	0x0380
        /*0776*/ 	.short	0x0128


	//----- nvinfo : EIATTR_SW_WAR
	.align		4
.L_383:
        /*0778*/ 	.byte	0x04, 0x36
        /*077a*/ 	.short	(.L_385 - .L_384)
.L_384:
        /*077c*/ 	.word	0x00000008
.L_385:


//--------------------- .nv.info._ZN4mmha33masked_multihead_attention_kernelIfLi80ELi128ELi2ELi32ELi128ELb1ELb0EEEv26Multihead_attention_paramsIT_XT5_EE --------------------------
	.section	.nv.info._ZN4mmha33masked_multihead_attention_kernelIfLi80ELi128ELi2ELi32ELi128ELb1ELb0EEEv26Multihead_attention_paramsIT_XT5_EE,"",@"SHT_CUDA_INFO"
	.sectionflags	@""
	.align	4


	//----- nvinfo : EIATTR_CUDA_API_VERSION
	.align		4
        /*0000*/ 	.byte	0x04, 0x37
        /*0002*/ 	.short	(.L_387 - .L_386)
.L_386:
        /*0004*/ 	.word	0x00000082


	//----- nvinfo : EIATTR_KPARAM_INFO
	.align		4
.L_387:
        /*0008*/ 	.byte	0x04, 0x17
        /*000a*/ 	.short	(.L_389 - .L_388)
.L_388:
        /*000c*/ 	.word	0x00000000
        /*0010*/ 	.short	0x0000
        /*0012*/ 	.short	0x0000
        /*0014*/ 	.byte	0x00, 0xf0, 0xa1, 0x04


	//----- nvinfo : EIATTR_SPARSE_MMA_MASK
	.align		4
.L_389:
        /*0018*/ 	.byte	0x03, 0x50
        /*001a*/ 	.short	0x0000


	//----- nvinfo : EIATTR_MAXREG_COUNT
	.align		4
        /*001c*/ 	.byte	0x03, 0x1b
        /*001e*/ 	.short	0x00ff


	//----- nvinfo : EIATTR_NUM_BARRIERS
	.align		4
        /*0020*/ 	.byte	0x02, 0x4c
        /*0022*/ 	.byte	0x01
	.zero		1


	//----- nvinfo : EIATTR_EXTERNS
	.align		4
        /*0024*/ 	.byte	0x04, 0x0f
        /*0026*/ 	.short	(.L_391 - .L_390)


	//   ....[0]....
	.align		4
.L_390:
        /*0028*/ 	.word	index@(__assertfail)


	//----- nvinfo : EIATTR_MERCURY_ISA_VERSION
	.align		4
.L_391:
        /*002c*/ 	.byte	0x03, 0x5f
        /*002e*/ 	.short	0x0101


	//----- nvinfo : EIATTR_COOP_GROUP_MASK_REGIDS
	.align		4
        /*0030*/ 	.byte	0x04, 0x29
        /*0032*/ 	.short	(.L_393 - .L_392)


	//   ....[0]....
.L_392:
        /*0034*/ 	.word	0xffffffff


	//   ....[1]....
        /*0038*/ 	.word	0xffffffff


	//   ....[2]....
        /*003c*/ 	.word	0xffffffff


	//   ....[3]....
        /*0040*/ 	.word	0xffffffff


	//   ....[4]....
        /*0044*/ 	.word	0xffffffff


	//   ....[5]....
        /*0048*/ 	.word	0xffffffff


	//   ....[6]....
        /*004c*/ 	.word	0xffffffff


	//   ....[7]....
        /*0050*/ 	.word	0xffffffff


	//   ....[8]....
        /*0054*/ 	.word	0xffffffff


	//   ....[9]....
        /*0058*/ 	.word	0xffffffff


	//   ....[10]....
        /*005c*/ 	.word	0xffffffff


	//   ....[11]....
        /*0060*/ 	.word	0xffffffff


	//   ....[12]....
        /*0064*/ 	.word	0xffffffff


	//   ....[13]....
        /*0068*/ 	.word	0xffffffff


	//   ....[14]....
        /*006c*/ 	.word	0xffffffff


	//   ....[15]....
        /*0070*/ 	.word	0xffffffff


	//   ....[16]....
        /*0074*/ 	.word	0xffffffff


	//   ....[17]....
        /*0078*/ 	.word	0xffffffff


	//   ....[18]....
        /*007c*/ 	.word	0xffffffff


	//   ....[19]....
        /*0080*/ 	.word	0xffffffff


	//   ....[20]....
        /*0084*/ 	.word	0xffffffff


	//   ....[21]....
        /*0088*/ 	.word	0x0500000f


	//   ....[22]....
        /*008c*/ 	.word	0x0500000f


	//   ....[23]....
        /*0090*/ 	.word	0x0500000f


	//   ....[24]....
        /*0094*/ 	.word	0x0500000f


	//   ....[25]....
        /*0098*/ 	.word	0x0500000f


	//   ....[26]....
        /*009c*/ 	.word	0x0500000f


	//   ....[27]....
        /*00a0*/ 	.word	0x0500000f


	//   ....[28]....
        /*00a4*/ 	.word	0x0500000f


	//   ....[29]....
        /*00a8*/ 	.word	0x0500000f


	//   ....[30]....
        /*00ac*/ 	.word	0x0500000f


	//----- nvinfo : EIATTR_COOP_GROUP_INSTR_OFFSETS
	.align		4
.L_393:
        /*00b0*/ 	.byte	0x04, 0x28
        /*00b2*/ 	.short	(.L_395 - .L_394)


	//   ....[0]....
.L_394:
        /*00b4*/ 	.word	0x00001de0


	//   ....[1]....
        /*00b8*/ 	.word	0x00001e00


	//   ....[2]....
        /*00bc*/ 	.word	0x00001e20


	//   ....[3]....
        /*00c0*/ 	.word	0x00001e40


	//   ....[4]....
        /*00c4*/ 	.word	0x00001e60


	//   ....[5]....
        /*00c8*/ 	.word	0x0000bda0


	//   ....[6]....
        /*00cc*/ 	.word	0x0000bff0


	//   ....[7]....
        /*00d0*/ 	.word	0x0000c010


	//   ....[8]....
        /*00d4*/ 	.word	0x0000c030


	//   ....[9]....
        /*00d8*/ 	.word	0x0000c050


	//   ....[10]....
        /*00dc*/ 	.word	0x0000c150


	//   ....[11]....
        /*00e0*/ 	.word	0x0000c180


	//   ....[12]....
        /*00e4*/ 	.word	0x0000c1b0


	//   ....[13]....
        /*00e8*/ 	.word	0x0000d670


	//   ....[14]....
        /*00ec*/ 	.word	0x0000d700


	//   ....[15]....
        /*00f0*/ 	.word	0x0000d720


	//   ....[16]....
        /*00f4*/ 	.word	0x0000d740


	//   ....[17]....
        /*00f8*/ 	.word	0x0000d760


	//   ....[18]....
        /*00fc*/ 	.word	0x0000d7c0


	//   ....[19]....
        /*0100*/ 	.word	0x0000d7e0


	//   ....[20]....
        /*0104*/ 	.word	0x0000d810


	//   ....[21]....
        /*0108*/ 	.word	0x00010f20


	//   ....[22]....
        /*010c*/ 	.word	0x00010f80


	//   ....[23]....
        /*0110*/ 	.word	0x00010fe0


	//   ....[24]....
        /*0114*/ 	.word	0x00011040


	//   ....[25]....
        /*0118*/ 	.word	0x000110a0


	//   ....[26]....
        /*011c*/ 	.word	0x00011120


	//   ....[27]....
        /*0120*/ 	.word	0x000111c0


	//   ....[28]....
        /*0124*/ 	.word	0x00011240


	//   ....[29]....
        /*0128*/ 	.word	0x000112a0


	//   ....[30]....
        /*012c*/ 	.word	0x00011300


	//----- nvinfo : EIATTR_VRC_CTA_INIT_COUNT
	.align		4
.L_395:
        /*0130*/ 	.byte	0x02, 0x4a
	.zero		1
	.zero		1


	//----- nvinfo : EIATTR_SYSCALL_OFFSETS
	.align		4
        /*0134*/ 	.byte	0x04, 0x46
        /*0136*/ 	.short	(.L_397 - .L_396)


	//   ....[0]....
.L_396:
        /*0138*/ 	.word	0x000012b0


	//----- nvinfo : EIATTR_EXIT_INSTR_OFFSETS
	.align		4
.L_397:
        /*013c*/ 	.byte	0x04, 0x1c
        /*013e*/ 	.short	(.L_399 - .L_398)


	//   ....[0]....
.L_398:
        /*0140*/ 	.word	0x000000b0


	//   ....[1]....
        /*0144*/ 	.word	0x00010a90


	//   ....[2]....
        /*0148*/ 	.word	0x00010c20


	//   ....[3]....
        /*014c*/ 	.word	0x00010e80


	//   ....[4]....
        /*0150*/ 	.word	0x00010ed0


	//----- nvinfo : EIATTR_CRS_STACK_SIZE
	.align		4
.L_399:
        /*0154*/ 	.byte	0x04, 0x1e
        /*0156*/ 	.short	(.L_401 - .L_400)
.L_400:
        /*0158*/ 	.word	0x00000000


	//----- nvinfo : EIATTR_CBANK_PARAM_SIZE
	.align		4
.L_401:
        /*015c*/ 	.byte	0x03, 0x19
        /*015e*/ 	.short	0x0128


	//----- nvinfo : EIATTR_PARAM_CBANK
	.align		4
        /*0160*/ 	.byte	0x04, 0x0a
        /*0162*/ 	.short	(.L_403 - .L_402)
	.align		4
.L_402:
        /*0164*/ 	.word	index@(.nv.constant0._ZN4mmha33masked_multihead_attention_kernelIfLi80ELi128ELi2ELi32ELi128ELb1ELb0EEEv26Multihead_attention_paramsIT_XT5_EE)
        /*0168*/ 	.short	0x0380
        /*016a*/ 	.short	0x0128


	//----- nvinfo : EIATTR_SW_WAR
	.align		4
.L_403:
        /*016c*/ 	.byte	0x04, 0x36
        /*016e*/ 	.short	(.L_405 - .L_404)
.L_404:
        /*0170*/ 	.word	0x00000008
.L_405:


//--------------------- .nv.info._ZN4mmha33masked_multihead_attention_kernelIfLi80ELi128ELi4ELi32ELi64ELb1ELb0EEEv26Multihead_attention_paramsIT_XT5_EE --------------------------
	.section	.nv.info._ZN4mmha33masked_multihead_attention_kernelIfLi80ELi128ELi4ELi32ELi64ELb1ELb0EEEv26Multihead_attention_paramsIT_XT5_EE,"",@"SHT_CUDA_INFO"
	.sectionflags	@""
	.align	4


	//----- nvinfo : EIATTR_CUDA_API_VERSION
	.align		4
        /*0000*/ 	.byte	0x04, 0x37
        /*0002*/ 	.short	(.L_407 - .L_406)
.L_406:
        /*0004*/ 	.word	0x00000082


	//----- nvinfo : EIATTR_KPARAM_INFO
	.align		4
.L_407:
        /*0008*/ 	.byte	0x04, 0x17
        /*000a*/ 	.short	(.L_409 - .L_408)
.L_408:
        /*000c*/ 	.word	0x00000000
        /*0010*/ 	.short	0x0000
        /*0012*/ 	.short	0x0000
        /*0014*/ 	.byte	0x00, 0xf0, 0xa1, 0x04


	//----- nvinfo : EIATTR_SPARSE_MMA_MASK
	.align		4
.L_409:
        /*0018*/ 	.byte	0x03, 0x50
        /*001a*/ 	.short	0x0000


	//----- nvinfo : EIATTR_MAXREG_COUNT
	.align		4
        /*001c*/ 	.byte	0x03, 0x1b
        /*001e*/ 	.short	0x00ff


	//----- nvinfo : EIATTR_NUM_BARRIERS
	.align		4
        /*0020*/ 	.byte	0x02, 0x4c
        /*0022*/ 	.byte	0x01
	.zero		1


	//----- nvinfo : EIATTR_EXTERNS
	.align		4
        /*0024*/ 	.byte	0x04, 0x0f
        /*0026*/ 	.short	(.L_411 - .L_410)


	//   ....[0]....
	.align		4
.L_410:
        /*0028*/ 	.word	index@(__assertfail)


	//----- nvinfo : EIATTR_MERCURY_ISA_VERSION
	.align		4
.L_411:
        /*002c*/ 	.byte	0x03, 0x5f
        /*002e*/ 	.short	0x0101


	//----- nvinfo : EIATTR_INT_WARP_WIDE_INSTR_OFFSETS
	.align		4
        /*0030*/ 	.byte	0x04, 0x31
        /*0032*/ 	.short	(.L_413 - .L_412)


	//   ....[0]....
.L_412:
        /*0034*/ 	.word	0x00000970


	//----- nvinfo : EIATTR_COOP_GROUP_MASK_REGIDS
	.align		4
.L_413:
        /*0038*/ 	.byte	0x04, 0x29
        /*003a*/ 	.short	(.L_415 - .L_414)


	//   ....[0]....
.L_414:
        /*003c*/ 	.word	0xffffffff


	//   ....[1]....
        /*0040*/ 	.word	0xffffffff


	//   ....[2]....
        /*0044*/ 	.word	0xffffffff


	//   ....[3]....
        /*0048*/ 	.word	0xffffffff


	//   ....[4]....
        /*004c*/ 	.word	0xffffffff


	//   ....[5]....
        /*0050*/ 	.word	0xffffffff


	//   ....[6]....
        /*0054*/ 	.word	0xffffffff


	//   ....[7]....
        /*0058*/ 	.word	0xffffffff


	//   ....[8]....
        /*005c*/ 	.word	0xffffffff


	//   ....[9]....
        /*0060*/ 	.word	0xffffffff


	//   ....[10]....
        /*0064*/ 	.word	0xffffffff


	//   ....[11]....
        /*0068*/ 	.word	0xffffffff


	//   ....[12]....
        /*006c*/ 	.word	0xffffffff


	//   ....[13]....
        /*0070*/ 	.word	0xffffffff


	//   ....[14]....
        /*0074*/ 	.word	0xffffffff


	//   ....[15]....
        /*0078*/ 	.word	0xffffffff


	//   ....[16]....
        /*007c*/ 	.word	0xffffffff


	//   ....[17]....
        /*0080*/ 	.word	0xffffffff


	//   ....[18]....
        /*0084*/ 	.word	0xffffffff


	//   ....[19]....
        /*0088*/ 	.word	0x0500000f


	//   ....[20]....
        /*008c*/ 	.word	0x0500000f


	//   ....[21]....
        /*0090*/ 	.word	0x0500000f


	//   ....[22]....
        /*0094*/ 	.word	0x0500000f


	//   ....[23]....
        /*0098*/ 	.word	0x0500000f


	//   ....[24]....
        /*009c*/ 	.word	0x0500000f


	//   ....[25]....
        /*00a0*/ 	.word	0x0500000f


	//   ....[26]....
        /*00a4*/ 	.word	0x0500000f


	//   ....[27]....
        /*00a8*/ 	.word	0x0500000f


	//   ....[28]....
        /*00ac*/ 	.word	0x0500000f


	//----- nvinfo : EIATTR_COOP_GROUP_INSTR_OFFSETS
	.align		4
.L_415:
        /*00b0*/ 	.byte	0x04, 0x28
        /*00b2*/ 	.short	(.L_417 - .L_416)


	//   ....[0]....
.L_416:
        /*00b4*/ 	.word	0x00002020


	//   ....[1]....
        /*00b8*/ 	.word	0x00002040


	//   ....[2]....
        /*00bc*/ 	.word	0x00002060


	//   ....[3]....
        /*00c0*/ 	.word	0x00002080


	//   ....[4]....
        /*00c4*/ 	.word	0x000020a0


	//   ....[5]....
        /*00c8*/ 	.word	0x0000aec0


	//   ....[6]....
        /*00cc*/ 	.word	0x0000aee0


	//   ....[7]....
        /*00d0*/ 	.word	0x0000b130


	//   ....[8]....
        /*00d4*/ 	.word	0x0000b150


	//   ....[9]....
        /*00d8*/ 	.word	0x0000b170


	//   ....[10]....
        /*00dc*/ 	.word	0x0000b2b0


	//   ....[11]....
        /*00e0*/ 	.word	0x0000b2d0


	//   ....[12]....
        /*00e4*/ 	.word	0x0000c7b0


	//   ....[13]....
        /*00e8*/ 	.word	0x0000c840


	//   ....[14]....
        /*00ec*/ 	.word	0x0000c860


	//   ....[15]....
        /*00f0*/ 	.word	0x0000c880


	//   ....[16]....
        /*00f4*/ 	.word	0x0000c8b0


	//   ....[17]....
        /*00f8*/ 	.word	0x0000c920


	//   ....[18]....
        /*00fc*/ 	.word	0x0000c940


	//   ....[19]....
        /*0100*/ 	.word	0x00010d40


	//   ....[20]....
        /*0104*/ 	.word	0x00010da0


	//   ....[21]....
        /*0108*/ 	.word	0x00010e00


	//   ....[22]....
        /*010c*/ 	.word	0x00010e60


	//   ....[23]....
        /*0110*/ 	.word	0x00010ec0


	//   ....[24]....
        /*0114*/ 	.word	0x00010f40


	//   ....[25]....
        /*0118*/ 	.word	0x00010fc0


	//   ....[26]....
        /*011c*/ 	.word	0x00011050


	//   ....[27]....
        /*0120*/ 	.word	0x000110d0


	//   ....[28]....
        /*0124*/ 	.word	0x00011130


	//----- nvinfo : EIATTR_VRC_CTA_INIT_COUNT
	.align		4
.L_417:
        /*0128*/ 	.byte	0x02, 0x4a
	.zero		1
	.zero		1


	//----- nvinfo : EIATTR_SYSCALL_OFFSETS
	.align		4
        /*012c*/ 	.byte	0x04, 0x46
        /*012e*/ 	.short	(.L_419 - .L_418)


	//   ....[0]....
.L_418:
        /*0130*/ 	.word	0x000014f0


	//----- nvinfo : EIATTR_EXIT_INSTR_OFFSETS
	.align		4
.L_419:
        /*0134*/ 	.byte	0x04, 0x1c
        /*0136*/ 	.short	(.L_421 - .L_420)


	//   ....[0]....
.L_420:
        /*0138*/ 	.word	0x000000d0


	//   ....[1]....
        /*013c*/ 	.word	0x00010970


	//   ....[2]....
        /*0140*/ 	.word	0x00010a40


	//   ....[3]....
        /*0144*/ 	.word	0x00010ca0


	//   ....[4]....
        /*0148*/ 	.word	0x00010cf0


	//----- nvinfo : EIATTR_CRS_STACK_SIZE
	.align		4
.L_421:
        /*014c*/ 	.byte	0x04, 0x1e
        /*014e*/ 	.short	(.L_423 - .L_422)
.L_422:
        /*0150*/ 	.word	0x00000000


	//----- nvinfo : EIATTR_CBANK_PARAM_SIZE
	.align		4
.L_423:
        /*0154*/ 	.byte	0x03, 0x19
        /*0156*/ 	.short	0x0128


	//----- nvinfo : EIATTR_PARAM_CBANK
	.align		4
        /*0158*/ 	.byte	0x04, 0x0a
        /*015a*/ 	.short	(.L_425 - .L_424)
	.align		4
.L_424:
        /*015c*/ 	.word	index@(.nv.constant0._ZN4mmha33masked_multihead_attention_kernelIfLi80ELi128ELi4ELi32ELi64ELb1ELb0EEEv26Multihead_attention_paramsIT_XT5_EE)
        /*0160*/ 	.short	0x0380
        /*0162*/ 	.short	0x0128


	//----- nvinfo : EIATTR_SW_WAR
	.align		4
.L_425:
        /*0164*/ 	.byte	0x04, 0x36
        /*0166*/ 	.short	(.L_427 - .L_426)
.L_426:
        /*0168*/ 	.word	0x00000008
.L_427:


//--------------------- .nv.info._ZN4mmha33masked_multihead_attention_kernelItLi80ELi128ELi1ELi16ELi256ELb0ELb1EEEv26Multihead_attention_paramsIT_XT5_EE --------------------------
	.section	.nv.info._ZN4mmha33masked_multihead_attention_kernelItLi80ELi128ELi1ELi16ELi256ELb0ELb1EEEv26Multihead_attention_paramsIT_XT5_EE,"",@"SHT_CUDA_INFO"
	.sectionflags	@""
	.align	4


	//----- nvinfo : EIATTR_CUDA_API_VERSION
	.align		4
        /*0000*/ 	.byte	0x04, 0x37
        /*0002*/ 	.short	(.L_429 - .L_428)
.L_428:
        /*0004*/ 	.word	0x00000082


	//----- nvinfo : EIATTR_KPARAM_INFO
	.align		4
.L_429:
        /*0008*/ 	.byte	0x04, 0x17
        /*000a*/ 	.short	(.L_431 - .L_430)
.L_430:
        /*000c*/ 	.word	0x00000000
        /*0010*/ 	.short	0x0000
        /*0012*/ 	.short	0x0000
        /*0014*/ 	.byte	0x00, 0xf0, 0xa1, 0x04


	//----- nvinfo : EIATTR_SPARSE_MMA_MASK
	.align		4
.L_431:
        /*0018*/ 	.byte	0x03, 0x50
        /*001a*/ 	.short	0x0000


	//----- nvinfo : EIATTR_MAXREG_COUNT
	.align		4
        /*001c*/ 	.byte	0x03, 0x1b
        /*001e*/ 	.short	0x00ff


	//----- nvinfo : EIATTR_NUM_BARRIERS
	.align		4
        /*0020*/ 	.byte	0x02, 0x4c
        /*0022*/ 	.byte	0x01
	.zero		1


	//----- nvinfo : EIATTR_EXTERNS
	.align		4
        /*0024*/ 	.byte	0x04, 0x0f
        /*0026*/ 	.short	(.L_433 - .L_432)


	//   ....[0]....
	.align		4
.L_432:
        /*0028*/ 	.word	index@(__assertfail)


	//----- nvinfo : EIATTR_MERCURY_ISA_VERSION
	.align		4
.L_433:
        /*002c*/ 	.byte	0x03, 0x5f
        /*002e*/ 	.short	0x0101


	//----- nvinfo : EIATTR_COOP_GROUP_MASK_REGIDS
	.align		4
        /*0030*/ 	.byte	0x04, 0x29
        /*0032*/ 	.short	(.L_435 - .L_434)


	//   ....[0]....
.L_434:
        /*0034*/ 	.word	0xffffffff


	//   ....[1]....
        /*0038*/ 	.word	0xffffffff


	//   ....[2]....
        /*003c*/ 	.word	0xffffffff


	//   ....[3]....
        /*0040*/ 	.word	0xffffffff


	//   ....[4]....
        /*0044*/ 	.word	0xffffffff


	//   ....[5]....
        /*0048*/ 	.word	0xffffffff


	//   ....[6]....
        /*004c*/ 	.word	0xffffffff


	//   ....[7]....
        /*0050*/ 	.word	0xffffffff


	//   ....[8]....
        /*0054*/ 	.word	0xffffffff


	//   ....[9]....
        /*0058*/ 	.word	0xffffffff


	//   ....[10]....
        /*005c*/ 	.word	0xffffffff


	//   ....[11]....
        /*0060*/ 	.word	0xffffffff


	//   ....[12]....
        /*0064*/ 	.word	0xffffffff


	//   ....[13]....
        /*0068*/ 	.word	0xffffffff


	//   ....[14]....
        /*006c*/ 	.word	0xffffffff


	//   ....[15]....
        /*0070*/ 	.word	0xffffffff


	//   ....[16]....
        /*0074*/ 	.word	0xffffffff


	//   ....[17]....
        /*0078*/ 	.word	0xffffffff


	//   ....[18]....
        /*007c*/ 	.word	0xffffffff


	//   ....[19]....
        /*0080*/ 	.word	0xffffffff


	//   ....[20]....
        /*0084*/ 	.word	0xffffffff


	//   ....[21]....
        /*0088*/ 	.word	0xffffffff


	//   ....[22]....
        /*008c*/ 	.word	0xffffffff


	//   ....[23]....
        /*0090*/ 	.word	0x0500000f


	//   ....[24]....
        /*0094*/ 	.word	0x0500000f


	//   ....[25]....
        /*0098*/ 	.word	0x0500000f


	//   ....[26]....
        /*009c*/ 	.word	0x0500000f


	//   ....[27]....
        /*00a0*/ 	.word	0x0500000f


	//----- nvinfo : EIATTR_COOP_GROUP_INSTR_OFFSETS
	.align		4
.L_435:
        /*00a4*/ 	.byte	0x04, 0x28
        /*00a6*/ 	.short	(.L_437 - .L_436)


	//   ....[0]....
.L_436:
        /*00a8*/ 	.word	0x00001b00


	//   ....[1]....
        /*00ac*/ 	.word	0x00001b20


	//   ....[2]....
        /*00b0*/ 	.word	0x00001b40


	//   ....[3]....
        /*00b4*/ 	.word	0x00001b60


	//   ....[4]....
        /*00b8*/ 	.word	0x00001b80


	//   ....[5]....
        /*00bc*/ 	.word	0x00004390


	//   ....[6]....
        /*00c0*/ 	.word	0x00004420


	//   ....[7]....
        /*00c4*/ 	.word	0x00004440


	//   ....[8]....
        /*00c8*/ 	.word	0x00004470


	//   ....[9]....
        /*00cc*/ 	.word	0x000044a0


	//   ....[10]....
        /*00d0*/ 	.word	0x00004540


	//   ....[11]....
        /*00d4*/ 	.word	0x00004570


	//   ....[12]....
        /*00d8*/ 	.word	0x000045b0


	//   ....[13]....
        /*00dc*/ 	.word	0x000045e0


	//   ....[14]....
        /*00e0*/ 	.word	0x00005c20


	//   ....[15]....
        /*00e4*/ 	.word	0x00005ca0


	//   ....[16]....
        /*00e8*/ 	.word	0x00005d20


	//   ....[17]....
        /*00ec*/ 	.word	0x00005d50


	//   ....[18]....
        /*00f0*/ 	.word	0x00005d70


	//   ....[19]....
        /*00f4*/ 	.word	0x00005de0


	//   ....[20]....
        /*00f8*/ 	.word	0x00005e00


	//   ....[21]....
        /*00fc*/ 	.word	0x00005e30


	//   ....[22]....
        /*0100*/ 	.word	0x00005e60


	//   ....[23]....
        /*0104*/ 	.word	0x00009da0


	//   ....[24]....
        /*0108*/ 	.word	0x00009e00


	//   ....[25]....
        /*010c*/ 	.word	0x00009e60


	//   ....[26]....
        /*0110*/ 	.word	0x00009ec0


	//   ....[27]....
        /*0114*/ 	.word	0x00009f20


	//----- nvinfo : EIATTR_VRC_CTA_INIT_COUNT
	.align		4
.L_437:
        /*0118*/ 	.byte	0x02, 0x4a
	.zero		1
	.zero		1


	//----- nvinfo : EIATTR_SYSCALL_OFFSETS
	.align		4
        /*011c*/ 	.byte	0x04, 0x46
        /*011e*/ 	.short	(.L_439 - .L_438)


	//   ....[0]....
.L_438:
        /*0120*/ 	.word	0x00001260


	//----- nvinfo : EIATTR_EXIT_INSTR_OFFSETS
	.align		4
.L_439:
        /*0124*/ 	.byte	0x04, 0x1c
        /*0126*/ 	.short	(.L_441 - .L_440)


	//   ....[0]....
.L_440:
        /*0128*/ 	.word	0x000000b0


	//   ....[1]....
        /*012c*/ 	.word	0x000098e0


	//   ....[2]....
        /*0130*/ 	.word	0x00009c90


	//   ....[3]....
        /*0134*/ 	.word	0x00009d50


	//----- nvinfo : EIATTR_CRS_STACK_SIZE
	.align		4
.L_441:
        /*0138*/ 	.byte	0x04, 0x1e
        /*013a*/ 	.short	(.L_443 - .L_442)
.L_442:
        /*013c*/ 	.word	0x00000000


	//----- nvinfo : EIATTR_CBANK_PARAM_SIZE
	.align		4
.L_443:
        /*0140*/ 	.byte	0x03, 0x19
        /*0142*/ 	.short	0x0128


	//----- nvinfo : EIATTR_PARAM_CBANK
	.align		4
        /*0144*/ 	.byte	0x04, 0x0a
        /*0146*/ 	.short	(.L_445 - .L_444)
	.align		4
.L_444:
        /*0148*/ 	.word	index@(.nv.constant0._ZN4mmha33masked_multihead_attention_kernelItLi80ELi128ELi1ELi16ELi256ELb0ELb1EEEv26Multihead_attention_paramsIT_XT5_EE)
        /*014c*/ 	.short	0x0380
        /*014e*/ 	.short	0x0128


	//----- nvinfo : EIATTR_SW_WAR
	.align		4
.L_445:
        /*0150*/ 	.byte	0x04, 0x36
        /*0152*/ 	.short	(.L_447 - .L_446)
.L_446:
        /*0154*/ 	.word	0x00000008
.L_447:


//--------------------- .nv.info._ZN4mmha33masked_multihead_attention_kernelItLi80ELi128ELi2ELi16ELi128ELb0ELb1EEEv26Multihead_attention_paramsIT_XT5_EE --------------------------
	.section	.nv.info._ZN4mmha33masked_multihead_attention_kernelItLi80ELi128ELi2ELi16ELi128ELb0ELb1EEEv26Multihead_attention_paramsIT_XT5_EE,"",@"SHT_CUDA_INFO"
	.sectionflags	@""
	.align	4


	//----- nvinfo : EIATTR_CUDA_API_VERSION
	.align		4
        /*0000*/ 	.byte	0x04, 0x37
        /*0002*/ 	.short	(.L_449 - .L_448)
.L_448:
        /*0004*/ 	.word	0x00000082


	//----- nvinfo : EIATTR_KPARAM_INFO
	.align		4
.L_449:
        /*0008*/ 	.byte	0x04, 0x17
        /*000a*/ 	.short	(.L_451 - .L_450)
.L_450:
        /*000c*/ 	.word	0x00000000
        /*0010*/ 	.short	0x0000
        /*0012*/ 	.short	0x0000
        /*0014*/ 	.byte	0x00, 0xf0, 0xa1, 0x04


	//----- nvinfo : EIATTR_SPARSE_MMA_MASK
	.align		4
.L_451:
        /*0018*/ 	.byte	0x03, 0x50
        /*001a*/ 	.short	0x0000


	//----- nvinfo : EIATTR_MAXREG_COUNT
	.align		4
        /*001c*/ 	.byte	0x03, 0x1b
        /*001e*/ 	.short	0x00ff


	//----- nvinfo : EIATTR_NUM_BARRIERS
	.align		4
        /*0020*/ 	.byte	0x02, 0x4c
        /*0022*/ 	.byte	0x01
	.zero		1


	//----- nvinfo : EIATTR_EXTERNS
	.align		4
        /*0024*/ 	.byte	0x04, 0x0f
        /*0026*/ 	.short	(.L_453 - .L_452)


	//   ....[0]....
	.align		4
.L_452:
        /*0028*/ 	.word	index@(__assertfail)


	//----- nvinfo : EIATTR_MERCURY_ISA_VERSION
	.align		4
.L_453:
        /*002c*/ 	.byte	0x03, 0x5f
        /*002e*/ 	.short	0x0101


	//----- nvinfo : EIATTR_COOP_GROUP_MASK_REGIDS
	.align		4
        /*0030*/ 	.byte	0x04, 0x29
        /*0032*/ 	.short	(.L_455 - .L_454)


	//   ....[0]....
.L_454:
        /*0034*/ 	.word	0xffffffff


	//   ....[1]....
        /*0038*/ 	.word	0xffffffff


	//   ....[2]....
        /*003c*/ 	.word	0xffffffff


	//   ....[3]....
        /*0040*/ 	.word	0xffffffff


	//   ....[4]....
        /*0044*/ 	.word	0xffffffff


	//   ....[5]....
        /*0048*/ 	.word	0xffffffff


	//   ....[6]....
        /*004c*/ 	.word	0xffffffff


	//   ....[7]....
        /*0050*/ 	.word	0xffffffff


	//   ....[8]....
        /*0054*/ 	.word	0xffffffff


	//   ....[9]....
        /*0058*/ 	.word	0xffffffff


	//   ....[10]....
        /*005c*/ 	.word	0xffffffff


	//   ....[11]....
        /*0060*/ 	.word	0xffffffff


	//   ....[12]....
        /*0064*/ 	.word	0xffffffff


	//   ....[13]....
        /*0068*/ 	.word	0xffffffff


	//   ....[14]....
        /*006c*/ 	.word	0xffffffff


	//   ....[15]....
        /*0070*/ 	.word	0xffffffff


	//   ....[16]....
        /*0074*/ 	.word	0xffffffff


	//   ....[17]....
        /*0078*/ 	.word	0xffffffff


	//   ....[18]....
        /*007c*/ 	.word	0xffffffff


	//   ....[19]....
        /*0080*/ 	.word	0xffffffff


	//   ....[20]....
        /*0084*/ 	.word	0xffffffff


	//   ....[21]....
        /*0088*/ 	.word	0x0500000f


	//   ....[22]....
        /*008c*/ 	.word	0x0500000f


	//   ....[23]....
        /*0090*/ 	.word	0x0500000f


	//   ....[24]....
        /*0094*/ 	.word	0x0500000f


	//   ....[25]....
        /*0098*/ 	.word	0x0500000f


	//   ....[26]....
        /*009c*/ 	.word	0x0500000f


	//   ....[27]....
        /*00a0*/ 	.word	0x0500000f


	//   ....[28]....
        /*00a4*/ 	.word	0x0500000f


	//   ....[29]....
        /*00a8*/ 	.word	0x0500000f


	//   ....[30]....
        /*00ac*/ 	.word	0x0500000f


	//----- nvinfo : EIATTR_COOP_GROUP_INSTR_OFFSETS
	.align		4
.L_455:
        /*00b0*/ 	.byte	0x04, 0x28
        /*00b2*/ 	.short	(.L_457 - .L_456)


	//   ....[0]....
.L_456:
        /*00b4*/ 	.word	0x00001b90


	//   ....[1]....
        /*00b8*/ 	.word	0x00001bb0


	//   ....[2]....
        /*00bc*/ 	.word	0x00001bd0


	//   ....[3]....
        /*00c0*/ 	.word	0x00001bf0


	//   ....[4]....
        /*00c4*/ 	.word	0x00001c10


	//   ....[5]....
        /*00c8*/ 	.word	0x00004240


	//   ....[6]....
        /*00cc*/ 	.word	0x000044d0


	//   ....[7]....
        /*00d0*/ 	.word	0x000044f0


	//   ....[8]....
        /*00d4*/ 	.word	0x00004510


	//   ....[9]....
        /*00d8*/ 	.word	0x00004530


	//   ....[10]....
        /*00dc*/ 	.word	0x00004670


	//   ....[11]....
        /*00e0*/ 	.word	0x000046b0


	//   ....[12]....
        /*00e4*/ 	.word	0x00004700


	//   ....[13]....
        /*00e8*/ 	.word	0x00005d60


	//   ....[14]....
        /*00ec*/ 	.word	0x00005df0


	//   ....[15]....
        /*00f0*/ 	.word	0x00005e70


	//   ....[16]....
        /*00f4*/ 	.word	0x00005e90


	//   ....[17]....
        /*00f8*/ 	.word	0x00005ec0


	//   ....[18]....
        /*00fc*/ 	.word	0x00005f50


	//   ....[19]....
        /*0100*/ 	.word	0x00005f70


	//   ....[20]....
        /*0104*/ 	.word	0x00005f90


	//   ....[21]....
        /*0108*/ 	.word	0x00009cf0


	//   ....[22]....
        /*010c*/ 	.word	0x00009d50


	//   ....[23]....
        /*0110*/ 	.word	0x00009db0


	//   ....[24]....
        /*0114*/ 	.word	0x00009e10


	//   ....[25]....
        /*0118*/ 	.word	0x00009e70


	//   ....[26]....
        /*011c*/ 	.word	0x00009ef0


	//   ....[27]....
        /*0120*/ 	.word	0x00009f90


	//   ....[28]....
        /*0124*/ 	.word	0x0000a010


	//   ....[29]....
        /*0128*/ 	.word	0x0000a070


	//   ....[30]....
        /*012c*/ 	.word	0x0000a0d0


	//----- nvinfo : EIATTR_VRC_CTA_INIT_COUNT
	.align		4
.L_457:
        /*0130*/ 	.byte	0x02, 0x4a
	.zero		1
	.zero		1


	//----- nvinfo : EIATTR_SYSCALL_OFFSETS
	.align		4
        /*0134*/ 	.byte	0x04, 0x46
        /*0136*/ 	.short	(.L_459 - .L_458)


	//   ....[0]....
.L_458:
        /*0138*/ 	.word	0x000012e0


	//----- nvinfo : EIATTR_EXIT_INSTR_OFFSETS
	.align		4
.L_459:
        /*013c*/ 	.byte	0x04, 0x1c
        /*013e*/ 	.short	(.L_461 - .L_460)


	//   ....[0]....
.L_460:
        /*0140*/ 	.word	0x000000b0


	//   ....[1]....
        /*0144*/ 	.word	0x00009830


	//   ....[2]....
        /*0148*/ 	.word	0x00009be0


	//   ....[3]....
        /*014c*/ 	.word	0x00009ca0


	//----- nvinfo : EIATTR_CRS_STACK_SIZE
	.align		4
.L_461:
        /*0150*/ 	.byte	0x04, 0x1e
        /*0152*/ 	.short	(.L_463 - .L_462)
.L_462:
        /*0154*/ 	.word	0x00000000


	//----- nvinfo : EIATTR_CBANK_PARAM_SIZE
	.align		4
.L_463:
        /*0158*/ 	.byte	0x03, 0x19
        /*015a*/ 	.short	0x0128


	//----- nvinfo : EIATTR_PARAM_CBANK
	.align		4
        /*015c*/ 	.byte	0x04, 0x0a
        /*015e*/ 	.short	(.L_465 - .L_464)
	.align		4
.L_464:
        /*0160*/ 	.word	index@(.nv.constant0._ZN4mmha33masked_multihead_attention_kernelItLi80ELi128ELi2ELi16ELi128ELb0ELb1EEEv26Multihead_attention_paramsIT_XT5_EE)
        /*0164*/ 	.short	0x0380
        /*0166*/ 	.short	0x0128


	//----- nvinfo : EIATTR_SW_WAR
	.align		4
.L_465:
        /*0168*/ 	.byte	0x04, 0x36
        /*016a*/ 	.short	(.L_467 - .L_466)
.L_466:
        /*016c*/ 	.word	0x00000008
.L_467:


//--------------------- .nv.info._ZN4mmha33masked_multihead_attention_kernelItLi80ELi128ELi4ELi16ELi64ELb0ELb1EEEv26Multihead_attention_paramsIT_XT5_EE --------------------------
	.section	.nv.info._ZN4mmha33masked_multihead_attention_kernelItLi80ELi128ELi4ELi16ELi64ELb0ELb1EEEv26Multihead_attention_paramsIT_XT5_EE,"",@"SHT_CUDA_INFO"
	.sectionflags	@""
	.align	4


	//----- nvinfo : EIATTR_CUDA_API_VERSION
	.align		4
        /*0000*/ 	.byte	0x04, 0x37
        /*0002*/ 	.short	(.L_469 - .L_468)
.L_468:
        /*0004*/ 	.word	0x00000082


	//----- nvinfo : EIATTR_KPARAM_INFO
	.align		4
.L_469:
        /*0008*/ 	.byte	0x04, 0x17
        /*000a*/ 	.short	(.L_471 - .L_470)
.L_470:
        /*000c*/ 	.word	0x00000000
        /*0010*/ 	.short	0x0000
        /*0012*/ 	.short	0x0000
        /*0014*/ 	.byte	0x00, 0xf0, 0xa1, 0x04


	//----- nvinfo : EIATTR_SPARSE_MMA_MASK
	.align		4
.L_471:
        /*0018*/ 	.byte	0x03, 0x50
        /*001a*/ 	.short	0x0000


	//----- nvinfo : EIATTR_MAXREG_COUNT
	.align		4
        /*001c*/ 	.byte	0x03, 0x1b
        /*001e*/ 	.short	0x00ff


	//----- nvinfo : EIATTR_NUM_BARRIERS
	.align		4
        /*0020*/ 	.byte	0x02, 0x4c
        /*0022*/ 	.byte	0x01
	.zero		1


	//----- nvinfo : EIATTR_EXTERNS
	.align		4
        /*0024*/ 	.byte	0x04, 0x0f
        /*0026*/ 	.short	(.L_473 - .L_472)


	//   ....[0]....
	.align		4
.L_472:
        /*0028*/ 	.word	index@(__assertfail)


	//----- nvinfo : EIATTR_MERCURY_ISA_VERSION
	.align		4
.L_473:
        /*002c*/ 	.byte	0x03, 0x5f
        /*002e*/ 	.short	0x0101


	//----- nvinfo : EIATTR_COOP_GROUP_MASK_REGIDS
	.align		4
        /*0030*/ 	.byte	0x04, 0x29
        /*0032*/ 	.short	(.L_475 - .L_474)


	//   ....[0]....
.L_474:
        /*0034*/ 	.word	0xffffffff


	//   ....[1]....
        /*0038*/ 	.word	0xffffffff


	//   ....[2]....
        /*003c*/ 	.word	0xffffffff


	//   ....[3]....
        /*0040*/ 	.word	0xffffffff


	//   ....[4]....
        /*0044*/ 	.word	0xffffffff


	//   ....[5]....
        /*0048*/ 	.word	0xffffffff


	//   ....[6]....
        /*004c*/ 	.word	0xffffffff


	//   ....[7]....
        /*0050*/ 	.word	0xffffffff


	//   ....[8]....
        /*0054*/ 	.word	0xffffffff


	//   ....[9]....
        /*0058*/ 	.word	0xffffffff


	//   ....[10]....
        /*005c*/ 	.word	0xffffffff


	//   ....[11]....
        /*0060*/ 	.word	0xffffffff


	//   ....[12]....
        /*0064*/ 	.word	0xffffffff


	//   ....[13]....
        /*0068*/ 	.word	0xffffffff


	//   ....[14]....
        /*006c*/ 	.word	0xffffffff


	//   ....[15]....
        /*0070*/ 	.word	0xffffffff


	//   ....[16]....
        /*0074*/ 	.word	0xffffffff


	//   ....[17]....
        /*0078*/ 	.word	0xffffffff


	//   ....[18]....
        /*007c*/ 	.word	0xffffffff


	//   ....[19]....
        /*0080*/ 	.word	0x0500000f


	//   ....[20]....
        /*0084*/ 	.word	0x0500000f


	//   ....[21]....
        /*0088*/ 	.word	0x0500000f


	//   ....[22]....
        /*008c*/ 	.word	0x0500000f


	//   ....[23]....
        /*0090*/ 	.word	0x0500000f


	//   ....[24]....
        /*0094*/ 	.word	0x0500000f


	//   ....[25]....
        /*0098*/ 	.word	0x0500000f


	//   ....[26]....
        /*009c*/ 	.word	0x0500000f


	//   ....[27]....
        /*00a0*/ 	.word	0x0500000f


	//   ....[28]....
        /*00a4*/ 	.word	0x0500000f


	//----- nvinfo : EIATTR_COOP_GROUP_INSTR_OFFSETS
	.align		4
.L_475:
        /*00a8*/ 	.byte	0x04, 0x28
        /*00aa*/ 	.short	(.L_477 - .L_476)


	//   ....[0]....
.L_476:
        /*00ac*/ 	.word	0x00001be0


	//   ....[1]....
        /*00b0*/ 	.word	0x00001c00


	//   ....[2]....
        /*00b4*/ 	.word	0x00001c20


	//   ....[3]....
        /*00b8*/ 	.word	0x00001c40


	//   ....[4]....
        /*00bc*/ 	.word	0x00001c60


	//   ....[5]....
        /*00c0*/ 	.word	0x000030c0


	//   ....[6]....
        /*00c4*/ 	.word	0x000030e0


	//   ....[7]....
        /*00c8*/ 	.word	0x000033d0


	//   ....[8]....
        /*00cc*/ 	.word	0x000033f0


	//   ....[9]....
        /*00d0*/ 	.word	0x00003410


	//   ....[10]....
        /*00d4*/ 	.word	0x00003510


	//   ....[11]....
        /*00d8*/ 	.word	0x00003550


	//   ....[12]....
        /*00dc*/ 	.word	0x00004bb0


	//   ....[13]....
        /*00e0*/ 	.word	0x00004c30


	//   ....[14]....
        /*00e4*/ 	.word	0x00004cb0


	//   ....[15]....
        /*00e8*/ 	.word	0x00004cd0


	//   ....[16]....
        /*00ec*/ 	.word	0x00004cf0


	//   ....[17]....
        /*00f0*/ 	.word	0x00004d60


	//   ....[18]....
        /*00f4*/ 	.word	0x00004d80


	//   ....[19]....
        /*00f8*/ 	.word	0x000088b0


	//   ....[20]....
        /*00fc*/ 	.word	0x00008910


	//   ....[21]....
        /*0100*/ 	.word	0x00008970


	//   ....[22]....
        /*0104*/ 	.word	0x000089d0


	//   ....[23]....
        /*0108*/ 	.word	0x00008a30


	//   ....[24]....
        /*010c*/ 	.word	0x00008ab0


	//   ....[25]....
        /*0110*/ 	.word	0x00008b30


	//   ....[26]....
        /*0114*/ 	.word	0x00008bc0


	//   ....[27]....
        /*0118*/ 	.word	0x00008c40


	//   ....[28]....
        /*011c*/ 	.word	0x00008ca0


	//----- nvinfo : EIATTR_VRC_CTA_INIT_COUNT
	.align		4
.L_477:
        /*0120*/ 	.byte	0x02, 0x4a
	.zero		1
	.zero		1


	//----- nvinfo : EIATTR_SYSCALL_OFFSETS
	.align		4
        /*0124*/ 	.byte	0x04, 0x46
        /*0126*/ 	.short	(.L_479 - .L_478)


	//   ....[0]....
.L_478:
        /*0128*/ 	.word	0x00001330


	//----- nvinfo : EIATTR_EXIT_INSTR_OFFSETS
	.align		4
.L_479:
        /*012c*/ 	.byte	0x04, 0x1c
        /*012e*/ 	.short	(.L_481 - .L_480)


	//   ....[0]....
.L_480:
        /*0130*/ 	.word	0x000000d0


	//   ....[1]....
        /*0134*/ 	.word	0x000083f0


	//   ....[2]....
        /*0138*/ 	.word	0x000087a0


	//   ....[3]....
        /*013c*/ 	.word	0x00008860


	//----- nvinfo : EIATTR_CRS_STACK_SIZE
	.align		4
.L_481:
        /*0140*/ 	.byte	0x04, 0x1e
        /*0142*/ 	.short	(.L_483 - .L_482)
.L_482:
        /*0144*/ 	.word	0x00000000


	//----- nvinfo : EIATTR_CBANK_PARAM_SIZE
	.align		4
.L_483:
        /*0148*/ 	.byte	0x03, 0x19
        /*014a*/ 	.short	0x0128


	//----- nvinfo : EIATTR_PARAM_CBANK
	.align		4
        /*014c*/ 	.byte	0x04, 0x0a
        /*014e*/ 	.short	(.L_485 - .L_484)
	.align		4
.L_484:
        /*0150*/ 	.word	index@(.nv.constant0._ZN4mmha33masked_multihead_attention_kernelItLi80ELi128ELi4ELi16ELi64ELb0ELb1EEEv26Multihead_attention_paramsIT_XT5_EE)
        /*0154*/ 	.short	0x0380
        /*0156*/ 	.short	0x0128


	//----- nvinfo : EIATTR_SW_WAR
	.align		4
.L_485:
        /*0158*/ 	.byte	0x04, 0x36
        /*015a*/ 	.short	(.L_487 - .L_486)
.L_486:
        /*015c*/ 	.word	0x00000008
.L_487:


//--------------------- .nv.info._ZN4mmha33masked_multihead_attention_kernelItLi80ELi128ELi1ELi16ELi256ELb0ELb0EEEv26Multihead_attention_paramsIT_XT5_EE --------------------------
	.section	.nv.info._ZN4mmha33masked_multihead_attention_kernelItLi80ELi128ELi1ELi16ELi256ELb0ELb0EEEv26Multihead_attention_paramsIT_XT5_EE,"",@"SHT_CUDA_INFO"
	.sectionflags	@""
	.align	4


	//----- nvinfo : EIATTR_CUDA_API_VERSION
	.align		4
        /*0000*/ 	.byte	0x04, 0x37
        /*0002*/ 	.short	(.L_489 - .L_488)
.L_488:
        /*0004*/ 	.word	0x00000082


	//----- nvinfo : EIATTR_KPARAM_INFO
	.align		4
.L_489:
        /*0008*/ 	.byte	0x04, 0x17
        /*000a*/ 	.short	(.L_491 - .L_490)
.L_490:
        /*000c*/ 	.word	0x00000000
        /*0010*/ 	.short	0x0000
        /*0012*/ 	.short	0x0000
        /*0014*/ 	.byte	0x00, 0xf0, 0xa1, 0x04


	//----- nvinfo : EIATTR_SPARSE_MMA_MASK
	.align		4
.L_491:
        /*0018*/ 	.byte	0x03, 0x50
        /*001a*/ 	.short	0x0000


	//----- nvinfo : EIATTR_MAXREG_COUNT
	.align		4
        /*001c*/ 	.byte	0x03, 0x1b
        /*001e*/ 	.short	0x00ff


	//----- nvinfo : EIATTR_NUM_BARRIERS
	.align		4
        /*0020*/ 	.byte	0x02, 0x4c
        /*0022*/ 	.byte	0x01
	.zero		1


	//----- nvinfo : EIATTR_EXTERNS
	.align		4
        /*0024*/ 	.byte	0x04, 0x0f
        /*0026*/ 	.short	(.L_493 - .L_492)


	//   ....[0]....
	.align		4
.L_492:
        /*0028*/ 	.word	index@(__assertfail)


	//----- nvinfo : EIATTR_MERCURY_ISA_VERSION
	.align		4
.L_493:
        /*002c*/ 	.byte	0x03, 0x5f
        /*002e*/ 	.short	0x0101


	//----- nvinfo : EIATTR_COOP_GROUP_MASK_REGIDS
	.align		4
        /*0030*/ 	.byte	0x04, 0x29
        /*0032*/ 	.short	(.L_495 - .L_494)


	//   ....[0]....
.L_494:
        /*0034*/ 	.word	0xffffffff


	//   ....[1]....
        /*0038*/ 	.word	0xffffffff


	//   ....[2]....
        /*003c*/ 	.word	0xffffffff


	//   ....[3]....
        /*0040*/ 	.word	0xffffffff


	//   ....[4]....
        /*0044*/ 	.word	0xffffffff


	//   ....[5]....
        /*0048*/ 	.word	0xffffffff


	//   ....[6]....
        /*004c*/ 	.word	0xffffffff


	//   ....[7]....
        /*0050*/ 	.word	0xffffffff


	//   ....[8]....
        /*0054*/ 	.word	0xffffffff


	//   ....[9]....
        /*0058*/ 	.word	0xffffffff


	//   ....[10]....
        /*005c*/ 	.word	0xffffffff


	//   ....[11]....
        /*0060*/ 	.word	0xffffffff


	//   ....[12]....
        /*0064*/ 	.word	0xffffffff


	//   ....[13]....
        /*0068*/ 	.word	0xffffffff


	//   ....[14]....
        /*006c*/ 	.word	0xffffffff


	//   ....[15]....
        /*0070*/ 	.word	0xffffffff


	//   ....[16]....
        /*0074*/ 	.word	0xffffffff


	//   ....[17]....
        /*0078*/ 	.word	0xffffffff


	//   ....[18]....
        /*007c*/ 	.word	0xffffffff


	//   ....[19]....
        /*0080*/ 	.word	0xffffffff


	//   ....[20]....
        /*0084*/ 	.word	0xffffffff


	//   ....[21]....
        /*0088*/ 	.word	0xffffffff


	//   ....[22]....
        /*008c*/ 	.word	0xffffffff


	//   ....[23]....
        /*0090*/ 	.word	0x0500000f


	//   ....[24]....
        /*0094*/ 	.word	0x0500000f


	//   ....[25]....
        /*0098*/ 	.word	0x0500000f


	//   ....[26]....
        /*009c*/ 	.word	0x0500000f


	//   ....[27]....
        /*00a0*/ 	.word	0x0500000f


	//----- nvinfo : EIATTR_COOP_GROUP_INSTR_OFFSETS
	.align		4
.L_495:
        /*00a4*/ 	.byte	0x04, 0x28
        /*00a6*/ 	.short	(.L_497 - .L_496)


	//   ....[0]....
.L_496:
        /*00a8*/ 	.word	0x00001b00


	//   ....[1]....
        /*00ac*/ 	.word	0x00001b20


	//   ....[2]....
        /*00b0*/ 	.word	0x00001b40


	//   ....[3]....
        /*00b4*/ 	.word	0x00001b60


	//   ....[4]....
        /*00b8*/ 	.word	0x00001b80


	//   ....[5]....
        /*00bc*/ 	.word	0x00003840


	//   ....[6]....
        /*00c0*/ 	.word	0x000038b0


	//   ....[7]....
        /*00c4*/ 	.word	0x000038e0


	//   ....[8]....
        /*00c8*/ 	.word	0x00003910


	//   ....[9]....
        /*00cc*/ 	.word	0x00003940


	//   ....[10]....
        /*00d0*/ 	.word	0x000039c0


	//   ....[11]....
        /*00d4*/ 	.word	0x000039e0


	//   ....[12]....
        /*00d8*/ 	.word	0x00003a10


	//   ....[13]....
        /*00dc*/ 	.word	0x00003a50


	//   ....[14]....
        /*00e0*/ 	.word	0x000050d0


	//   ....[15]....
        /*00e4*/ 	.word	0x00005170


	//   ....[16]....
        /*00e8*/ 	.word	0x000051f0


	//   ....[17]....
        /*00ec*/ 	.word	0x00005210


	//   ....[18]....
        /*00f0*/ 	.word	0x00005230


	//   ....[19]....
        /*00f4*/ 	.word	0x000052a0


	//   ....[20]....
        /*00f8*/ 	.word	0x000052c0


	//   ....[21]....
        /*00fc*/ 	.word	0x000052f0


	//   ....[22]....
        /*0100*/ 	.word	0x00005330


	//   ....[23]....
        /*0104*/ 	.word	0x00008d90


	//   ....[24]....
        /*0108*/ 	.word	0x00008df0


	//   ....[25]....
        /*010c*/ 	.word	0x00008e50


	//   ....[26]....
        /*0110*/ 	.word	0x00008eb0


	//   ....[27]....
        /*0114*/ 	.word	0x00008f10


	//----- nvinfo : EIATTR_VRC_CTA_INIT_COUNT
	.align		4
.L_497:
        /*0118*/ 	.byte	0x02, 0x4a
	.zero		1
	.zero		1


	//----- nvinfo : EIATTR_SYSCALL_OFFSETS
	.align		4
        /*011c*/ 	.byte	0x04, 0x46
        /*011e*/ 	.short	(.L_499 - .L_498)


	//   ....[0]....
.L_498:
        /*0120*/ 	.word	0x00001260


	//----- nvinfo : EIATTR_EXIT_INSTR_OFFSETS
	.align		4
.L_499:
        /*0124*/ 	.byte	0x04, 0x1c
        /*0126*/ 	.short	(.L_501 - .L_500)


	//   ....[0]....
.L_500:
        /*0128*/ 	.word	0x000000b0


	//   ....[1]....
        /*012c*/ 	.word	0x000088d0


	//   ....[2]....
        /*0130*/ 	.word	0x00008c80


	//   ....[3]....
        /*0134*/ 	.word	0x00008d40


	//----- nvinfo : EIATTR_CRS_STACK_SIZE
	.align		4
.L_501:
        /*0138*/ 	.byte	0x04, 0x1e
        /*013a*/ 	.short	(.L_503 - .L_502)
.L_502:
        /*013c*/ 	.word	0x00000000


	//----- nvinfo : EIATTR_CBANK_PARAM_SIZE
	.align		4
.L_503:
        /*0140*/ 	.byte	0x03, 0x19
        /*0142*/ 	.short	0x0128


	//----- nvinfo : EIATTR_PARAM_CBANK
	.align		4
        /*0144*/ 	.byte	0x04, 0x0a
        /*0146*/ 	.short	(.L_505 - .L_504)
	.align		4
.L_504:
        /*0148*/ 	.word	index@(.nv.constant0._ZN4mmha33masked_multihead_attention_kernelItLi80ELi128ELi1ELi16ELi256ELb0ELb0EEEv26Multihead_attention_paramsIT_XT5_EE)
        /*014c*/ 	.short	0x0380
        /*014e*/ 	.short	0x0128


	//----- nvinfo : EIATTR_SW_WAR
	.align		4
.L_505:
        /*0150*/ 	.byte	0x04, 0x36
        /*0152*/ 	.short	(.L_507 - .L_506)
.L_506:
        /*0154*/ 	.word	0x00000008
.L_507:


//--------------------- .nv.info._ZN4mmha33masked_multihead_attention_kernelItLi80ELi128ELi2ELi16ELi128ELb0ELb0EEEv26Multihead_attention_paramsIT_XT5_EE --------------------------
	.section	.nv.info._ZN4mmha33masked_multihead_attention_kernelItLi80ELi128ELi2ELi16ELi128ELb0ELb0EEEv26Multihead_attention_paramsIT_XT5_EE,"",@"SHT_CUDA_INFO"
	.sectionflags	@""
	.align	4


	//----- nvinfo : EIATTR_CUDA_API_VERSION
	.align		4
        /*0000*/ 	.byte	0x04, 0x37
        /*0002*/ 	.short	(.L_509 - .L_508)
.L_508:
        /*0004*/ 	.word	0x00000082


	//----- nvinfo : EIATTR_KPARAM_INFO
	.align		4
.L_509:
        /*0008*/ 	.byte	0x04, 0x17
        /*000a*/ 	.short	(.L_511 - .L_510)
.L_510:
        /*000c*/ 	.word	0x00000000
        /*0010*/ 	.short	0x0000
        /*0012*/ 	.short	0x0000
        /*0014*/ 	.byte	0x00, 0xf0, 0xa1, 0x04


	//----- nvinfo : EIATTR_SPARSE_MMA_MASK
	.align		4
.L_511:
        /*0018*/ 	.byte	0x03, 0x50
        /*001a*/ 	.short	0x0000


	//----- nvinfo : EIATTR_MAXREG_COUNT
	.align		4
        /*001c*/ 	.byte	0x03, 0x1b
        /*001e*/ 	.short	0x00ff


	//----- nvinfo : EIATTR_NUM_BARRIERS
	.align		4
        /*0020*/ 	.byte	0x02, 0x4c
        /*0022*/ 	.byte	0x01
	.zero		1


	//----- nvinfo : EIATTR_EXTERNS
	.align		4
        /*0024*/ 	.byte	0x04, 0x0f
        /*0026*/ 	.short	(.L_513 - .L_512)


	//   ....[0]....
	.align		4
.L_512:
        /*0028*/ 	.word	index@(__assertfail)


	//----- nvinfo : EIATTR_MERCURY_ISA_VERSION
	.align		4
.L_513:
        /*002c*/ 	.byte	0x03, 0x5f
        /*002e*/ 	.short	0x0101


	//----- nvinfo : EIATTR_COOP_GROUP_MASK_REGIDS
	.align		4
        /*0030*/ 	.byte	0x04, 0x29
        /*0032*/ 	.short	(.L_515 - .L_514)


	//   ....[0]....
.L_514:
        /*0034*/ 	.word	0xffffffff


	//   ....[1]....
        /*0038*/ 	.word	0xffffffff


	//   ....[2]....
        /*003c*/ 	.word	0xffffffff


	//   ....[3]....
        /*0040*/ 	.word	0xffffffff


	//   ....[4]....
        /*0044*/ 	.word	0xffffffff


	//   ....[5]....
        /*0048*/ 	.word	0xffffffff


	//   ....[6]....
        /*004c*/ 	.word	0xffffffff


	//   ....[7]....
        /*0050*/ 	.word	0xffffffff


	//   ....[8]....
        /*0054*/ 	.word	0xffffffff


	//   ....[9]....
        /*0058*/ 	.word	0xffffffff


	//   ....[10]....
        /*005c*/ 	.word	0xffffffff


	//   ....[11]....
        /*0060*/ 	.word	0xffffffff


	//   ....[12]....
        /*0064*/ 	.word	0xffffffff


	//   ....[13]....
        /*0068*/ 	.word	0xffffffff


	//   ....[14]....
        /*006c*/ 	.word	0xffffffff


	//   ....[15]....
        /*0070*/ 	.word	0xffffffff


	//   ....[16]....
        /*0074*/ 	.word	0xffffffff


	//   ....[17]....
        /*0078*/ 	.word	0xffffffff


	//   ....[18]....
        /*007c*/ 	.word	0xffffffff


	//   ....[19]....
        /*0080*/ 	.word	0xffffffff


	//   ....[20]....
        /*0084*/ 	.word	0xffffffff


	//   ....[21]....
        /*0088*/ 	.word	0x0500000f


	//   ....[22]....
        /*008c*/ 	.word	0x0500000f


	//   ....[23]....
        /*0090*/ 	.word	0x0500000f


	//   ....[24]....
        /*0094*/ 	.word	0x0500000f


	//   ....[25]....
        /*0098*/ 	.word	0x0500000f


	//   ....[26]....
        /*009c*/ 	.word	0x0500000f


	//   ....[27]....
        /*00a0*/ 	.word	0x0500000f


	//   ....[28]....
        /*00a4*/ 	.word	0x0500000f


	//   ....[29]....
        /*00a8*/ 	.word	0x0500000f


	//   ....[30]....
        /*00ac*/ 	.word	0x0500000f


	//----- nvinfo : EIATTR_COOP_GROUP_INSTR_OFFSETS
	.align		4
.L_515:
        /*00b0*/ 	.byte	0x04, 0x28
        /*00b2*/ 	.short	(.L_517 - .L_516)


	//   ....[0]....
.L_516:
        /*00b4*/ 	.word	0x00001ad0


	//   ....[1]....
        /*00b8*/ 	.word	0x00001af0


	//   ....[2]....
        /*00bc*/ 	.word	0x00001b10


	//   ....[3]....
        /*00c0*/ 	.word	0x00001b30


	//   ....[4]....
        /*00c4*/ 	.word	0x00001b50


	//   ....[5]....
        /*00c8*/ 	.word	0x00003340


	//   ....[6]....
        /*00cc*/ 	.word	0x00003620


	//   ....[7]....
        /*00d0*/ 	.word	0x00003640


	//   ....[8]....
        /*00d4*/ 	.word	0x00003660


	//   ....[9]....
        /*00d8*/ 	.word	0x00003680


	//   ....[10]....
        /*00dc*/ 	.word	0x00003790


	//   ....[11]....
        /*00e0*/ 	.word	0x000037c0


	//   ....[12]....
        /*00e4*/ 	.word	0x00003800


	//   ....[13]....
        /*00e8*/ 	.word	0x00004e90


	//   ....[14]....
        /*00ec*/ 	.word	0x00004f30


	//   ....[15]....
        /*00f0*/ 	.word	0x00004fb0


	//   ....[16]....
        /*00f4*/ 	.word	0x00004fd0


	//   ....[17]....
        /*00f8*/ 	.word	0x00004ff0


	//   ....[18]....
        /*00fc*/ 	.word	0x00005080


	//   ....[19]....
        /*0100*/ 	.word	0x000050a0


	//   ....[20]....
        /*0104*/ 	.word	0x000050d0


	//   ....[21]....
        /*0108*/ 	.word	0x00008900


	//   ....[22]....
        /*010c*/ 	.word	0x00008960


	//   ....[23]....
        /*0110*/ 	.word	0x000089c0


	//   ....[24]....
        /*0114*/ 	.word	0x00008a20


	//   ....[25]....
        /*0118*/ 	.word	0x00008a80


	//   ....[26]....
        /*011c*/ 	.word	0x00008b00


	//   ....[27]....
        /*0120*/ 	.word	0x00008ba0


	//   ....[28]....
        /*0124*/ 	.word	0x00008c20


	//   ....[29]....
        /*0128*/ 	.word	0x00008c80


	//   ....[30]....
        /*012c*/ 	.word	0x00008ce0


	//----- nvinfo : EIATTR_VRC_CTA_INIT_COUNT
	.align		4
.L_517:
        /*0130*/ 	.byte	0x02, 0x4a
	.zero		1
	.zero		1


	//----- nvinfo : EIATTR_SYSCALL_OFFSETS
	.align		4
        /*0134*/ 	.byte	0x04, 0x46
        /*0136*/ 	.short	(.L_519 - .L_518)


	//   ....[0]....
.L_518:
        /*0138*/ 	.word	0x00001230


	//----- nvinfo : EIATTR_EXIT_INSTR_OFFSETS
	.align		4
.L_519:
        /*013c*/ 	.byte	0x04, 0x1c
        /*013e*/ 	.short	(.L_521 - .L_520)


	//   ....[0]....
.L_520:
        /*0140*/ 	.word	0x000000b0


	//   ....[1]....
        /*0144*/ 	.word	0x00008440


	//   ....[2]....
        /*0148*/ 	.word	0x000087f0


	//   ....[3]....
        /*014c*/ 	.word	0x000088b0


	//----- nvinfo : EIATTR_CRS_STACK_SIZE
	.align		4
.L_521:
        /*0150*/ 	.byte	0x04, 0x1e
        /*0152*/ 	.short	(.L_523 - .L_522)
.L_522:
        /*0154*/ 	.word	0x00000000


	//----- nvinfo : EIATTR_CBANK_PARAM_SIZE
	.align		4
.L_523:
        /*0158*/ 	.byte	0x03, 0x19
        /*015a*/ 	.short	0x0128


	//----- nvinfo : EIATTR_PARAM_CBANK
	.align		4
        /*015c*/ 	.byte	0x04, 0x0a
        /*015e*/ 	.short	(.L_525 - .L_524)
	.align		4
.L_524:
        /*0160*/ 	.word	index@(.nv.constant0._ZN4mmha33masked_multihead_attention_kernelItLi80ELi128ELi2ELi16ELi128ELb0ELb0EEEv26Multihead_attention_paramsIT_XT5_EE)
        /*0164*/ 	.short	0x0380
        /*0166*/ 	.short	0x0128


	//----- nvinfo : EIATTR_SW_WAR
	.align		4
.L_525:
        /*0168*/ 	.byte	0x04, 0x36
        /*016a*/ 	.short	(.L_527 - .L_526)
.L_526:
        /*016c*/ 	.word	0x00000008
.L_527:


//--------------------- .nv.info._ZN4mmha33masked_multihead_attention_kernelItLi80ELi128ELi4ELi16ELi64ELb0ELb0EEEv26Multihead_attention_paramsIT_XT5_EE --------------------------
	.section	.nv.info._ZN4mmha33masked_multihead_attention_kernelItLi80ELi128ELi4ELi16ELi64ELb0ELb0EEEv26Multihead_attention_paramsIT_XT5_EE,"",@"SHT_CUDA_INFO"
	.sectionflags	@""
	.align	4


	//----- nvinfo : EIATTR_CUDA_API_VERSION
	.align		4
        /*0000*/ 	.byte	0x04, 0x37
        /*0002*/ 	.short	(.L_529 - .L_528)
.L_528:
        /*0004*/ 	.word	0x00000082


	//----- nvinfo : EIATTR_KPARAM_INFO
	.align		4
.L_529:
        /*0008*/ 	.byte	0x04, 0x17
        /*000a*/ 	.short	(.L_531 - .L_530)
.L_530:
        /*000c*/ 	.word	0x00000000
        /*0010*/ 	.short	0x0000
        /*0012*/ 	.short	0x0000
        /*0014*/ 	.byte	0x00, 0xf0, 0xa1, 0x04


	//----- nvinfo : EIATTR_SPARSE_MMA_MASK
	.align		4
.L_531:
        /*0018*/ 	.byte	0x03, 0x50
        /*001a*/ 	.short	0x0000


	//----- nvinfo : EIATTR_MAXREG_COUNT
	.align		4
        /*001c*/ 	.byte	0x03, 0x1b
        /*001e*/ 	.short	0x00ff


	//----- nvinfo : EIATTR_NUM_BARRIERS
	.align		4
        /*0020*/ 	.byte	0x02, 0x4c
        /*0022*/ 	.byte	0x01
	.zero		1


	//----- nvinfo : EIATTR_EXTERNS
	.align		4
        /*0024*/ 	.byte	0x04, 0x0f
        /*0026*/ 	.short	(.L_533 - .L_532)


	//   ....[0]....
	.align		4
.L_532:
        /*0028*/ 	.word	index@(__assertfail)


	//----- nvinfo : EIATTR_MERCURY_ISA_VERSION
	.align		4
.L_533:
        /*002c*/ 	.byte	0x03, 0x5f
        /*002e*/ 	.short	0x0101


	//----- nvinfo : EIATTR_COOP_GROUP_MASK_REGIDS
	.align		4
        /*0030*/ 	.byte	0x04, 0x29
        /*0032*/ 	.short	(.L_535 - .L_534)


	//   ....[0]....
.L_534:
        /*0034*/ 	.word	0xffffffff


	//   ....[1]....
        /*0038*/ 	.word	0xffffffff


	//   ....[2]....
        /*003c*/ 	.word	0xffffffff


	//   ....[3]....
        /*0040*/ 	.word	0xffffffff


	//   ....[4]....
        /*0044*/ 	.word	0xffffffff


	//   ....[5]....
        /*0048*/ 	.word	0xffffffff


	//   ....[6]....
        /*004c*/ 	.word	0xffffffff


	//   ....[7]....
        /*0050*/ 	.word	0xffffffff


	//   ....[8]....
        /*0054*/ 	.word	0xffffffff


	//   ....[9]....
        /*0058*/ 	.word	0xffffffff


	//   ....[10]....
        /*005c*/ 	.word	0xffffffff


	//   ....[11]....
        /*0060*/ 	.word	0xffffffff


	//   ....[12]....
        /*0064*/ 	.word	0xffffffff


	//   ....[13]....
        /*0068*/ 	.word	0xffffffff


	//   ....[14]....
        /*006c*/ 	.word	0xffffffff


	//   ....[15]....
        /*0070*/ 	.word	0xffffffff


	//   ....[16]....
        /*0074*/ 	.word	0xffffffff


	//   ....[17]....
        /*0078*/ 	.word	0xffffffff


	//   ....[18]....
        /*007c*/ 	.word	0xffffffff


	//   ....[19]....
        /*0080*/ 	.word	0x0500000f


	//   ....[20]....
        /*0084*/ 	.word	0x0500000f


	//   ....[21]....
        /*0088*/ 	.word	0x0500000f


	//   ....[22]....
        /*008c*/ 	.word	0x0500000f


	//   ....[23]....
        /*0090*/ 	.word	0x0500000f


	//   ....[24]....
        /*0094*/ 	.word	0x0500000f


	//   ....[25]....
        /*0098*/ 	.word	0x0500000f


	//   ....[26]....
        /*009c*/ 	.word	0x0500000f


	//   ....[27]....
        /*00a0*/ 	.word	0x0500000f


	//   ....[28]....
        /*00a4*/ 	.word	0x0500000f


	//----- nvinfo : EIATTR_COOP_GROUP_INSTR_OFFSETS
	.align		4
.L_535:
        /*00a8*/ 	.byte	0x04, 0x28
        /*00aa*/ 	.short	(.L_537 - .L_536)


	//   ....[0]....
.L_536:
        /*00ac*/ 	.word	0x00001b40


	//   ....[1]....
        /*00b0*/ 	.word	0x00001b60


	//   ....[2]....
        /*00b4*/ 	.word	0x00001b80


	//   ....[3]....
        /*00b8*/ 	.word	0x00001ba0


	//   ....[4]....
        /*00bc*/ 	.word	0x00001bc0


	//   ....[5]....
        /*00c0*/ 	.word	0x00002dc0


	//   ....[6]....
        /*00c4*/ 	.word	0x00002de0


	//   ....[7]....
        /*00c8*/ 	.word	0x00003100


	//   ....[8]....
        /*00cc*/ 	.word	0x00003120


	//   ....[9]....
        /*00d0*/ 	.word	0x00003140


	//   ....[10]....
        /*00d4*/ 	.word	0x00003240


	//   ....[11]....
        /*00d8*/ 	.word	0x00003280


	//   ....[12]....
        /*00dc*/ 	.word	0x000048d0


	//   ....[13]....
        /*00e0*/ 	.word	0x00004950


	//   ....[14]....
        /*00e4*/ 	.word	0x000049d0


	//   ....[15]....
        /*00e8*/ 	.word	0x000049f0


	//   ....[16]....
        /*00ec*/ 	.word	0x00004a10


	//   ....[17]....
        /*00f0*/ 	.word	0x00004a90


	//   ....[18]....
        /*00f4*/ 	.word	0x00004ab0


	//   ....[19]....
        /*00f8*/ 	.word	0x00008120


	//   ....[20]....
        /*00fc*/ 	.word	0x00008180


	//   ....[21]....
        /*0100*/ 	.word	0x000081e0


	//   ....[22]....
        /*0104*/ 	.word	0x00008240


	//   ....[23]....
        /*0108*/ 	.word	0x000082a0


	//   ....[24]....
        /*010c*/ 	.word	0x00008320


	//   ....[25]....
        /*0110*/ 	.word	0x000083a0


	//   ....[26]....
        /*0114*/ 	.word	0x00008430


	//   ....[27]....
        /*0118*/ 	.word	0x000084b0


	//   ....[28]....
        /*011c*/ 	.word	0x00008510


	//----- nvinfo : EIATTR_VRC_CTA_INIT_COUNT
	.align		4
.L_537:
        /*0120*/ 	.byte	0x02, 0x4a
	.zero		1
	.zero		1


	//----- nvinfo : EIATTR_SYSCALL_OFFSETS
	.align		4
        /*0124*/ 	.byte	0x04, 0x46
        /*0126*/ 	.short	(.L_539 - .L_538)


	//   ....[0]....
.L_538:
        /*0128*/ 	.word	0x00001290


	//----- nvinfo : EIATTR_EXIT_INSTR_OFFSETS
	.align		4
.L_539:
        /*012c*/ 	.byte	0x04, 0x1c
        /*012e*/ 	.short	(.L_541 - .L_540)


	//   ....[0]....
.L_540:
        /*0130*/ 	.word	0x000000b0


	//   ....[1]....
        /*0134*/ 	.word	0x00007c60


	//   ....[2]....
        /*0138*/ 	.word	0x00008010


	//   ....[3]....
        /*013c*/ 	.word	0x000080d0


	//----- nvinfo : EIATTR_CRS_STACK_SIZE
	.align		4
.L_541:
        /*0140*/ 	.byte	0x04, 0x1e
        /*0142*/ 	.short	(.L_543 - .L_542)
.L_542:
        /*0144*/ 	.word	0x00000000


	//----- nvinfo : EIATTR_CBANK_PARAM_SIZE
	.align		4
.L_543:
        /*0148*/ 	.byte	0x03, 0x19
        /*014a*/ 	.short	0x0128


	//----- nvinfo : EIATTR_PARAM_CBANK
	.align		4
        /*014c*/ 	.byte	0x04, 0x0a
        /*014e*/ 	.short	(.L_545 - .L_544)
	.align		4
.L_544:
        /*0150*/ 	.word	index@(.nv.constant0._ZN4mmha33masked_multihead_attention_kernelItLi80ELi128ELi4ELi16ELi64ELb0ELb0EEEv26Multihead_attention_paramsIT_XT5_EE)
        /*0154*/ 	.short	0x0380
        /*0156*/ 	.short	0x0128


	//----- nvinfo : EIATTR_SW_WAR
	.align		4
.L_545:
        /*0158*/ 	.byte	0x04, 0x36
        /*015a*/ 	.short	(.L_547 - .L_546)
.L_546:
        /*015c*/ 	.word	0x00000008
.L_547:


//--------------------- .nv.info._ZN4mmha33masked_multihead_attention_kernelIfLi80ELi128ELi1ELi32ELi256ELb0ELb1EEEv26Multihead_attention_paramsIT_XT5_EE --------------------------
	.section	.nv.info._ZN4mmha33masked_multihead_attention_kernelIfLi80ELi128ELi1ELi32ELi256ELb0ELb1EEEv26Multihead_attention_paramsIT_XT5_EE,"",@"SHT_CUDA_INFO"
	.sectionflags	@""
	.align	4


	//----- nvinfo : EIATTR_CUDA_API_VERSION
	.align		4
        /*0000*/ 	.byte	0x04, 0x37
        /*0002*/ 	.short	(.L_549 - .L_548)
.L_548:
        /*0004*/ 	.word	0x00000082


	//----- nvinfo : EIATTR_KPARAM_INFO
	.align		4
.L_549:
        /*0008*/ 	.byte	0x04, 0x17
        /*000a*/ 	.short	(.L_551 - .L_550)
.L_550:
        /*000c*/ 	.word	0x00000000
        /*0010*/ 	.short	0x0000
        /*0012*/ 	.short	0x0000
        /*0014*/ 	.byte	0x00, 0xf0, 0xa1, 0x04


	//----- nvinfo : EIATTR_SPARSE_MMA_MASK
	.align		4
.L_551:
        /*0018*/ 	.byte	0x03, 0x50
        /*001a*/ 	.short	0x0000


	//----- nvinfo : EIATTR_MAXREG_COUNT
	.align		4
        /*001c*/ 	.byte	0x03, 0x1b
        /*001e*/ 	.short	0x00ff


	//----- nvinfo : EIATTR_NUM_BARRIERS
	.align		4
        /*0020*/ 	.byte	0x02, 0x4c
        /*0022*/ 	.byte	0x01
	.zero		1


	//----- nvinfo : EIATTR_EXTERNS
	.align		4
        /*0024*/ 	.byte	0x04, 0x0f
        /*0026*/ 	.short	(.L_553 - .L_552)


	//   ....[0]....
	.align		4
.L_552:
        /*0028*/ 	.word	index@(__assertfail)


	//----- nvinfo : EIATTR_ANNOTATIONS
	.align		4
.L_553:
        /*002c*/ 	.byte	0x04, 0x55
        /*002e*/ 	.short	(.L_555 - .L_554)


	//   ....[0]....
.L_554:
        /* <DEDUP_REMOVED lines=22> */


	//----- nvinfo : EIATTR_MERCURY_ISA_VERSION
	.align		4
.L_555:
        /*0178*/ 	.byte	0x03, 0x5f
        /*017a*/ 	.short	0x0101


	//----- nvinfo : EIATTR_INT_WARP_WIDE_INSTR_OFFSETS
	.align		4
        /*017c*/ 	.byte	0x04, 0x31
        /*017e*/ 	.short	(.L_557 - .L_556)


	//   ....[0]....
.L_556:
        /*0180*/ 	.word	0x00000ae0


	//----- nvinfo : EIATTR_COOP_GROUP_MASK_REGIDS
	.align		4
.L_557:
        /*0184*/ 	.byte	0x04, 0x29
        /*0186*/ 	.short	(.L_559 - .L_558)


	//   ....[0]....
.L_558:
        /*0188*/ 	.word	0xffffffff


	//   ....[1]....
        /*018c*/ 	.word	0xffffffff


	//   ....[2]....
        /*0190*/ 	.word	0xffffffff


	//   ....[3]....
        /*0194*/ 	.word	0xffffffff


	//   ....[4]....
        /*0198*/ 	.word	0xffffffff


	//   ....[5]....
        /*019c*/ 	.word	0xffffffff


	//   ....[6]....
        /*01a0*/ 	.word	0xffffffff


	//   ....[7]....
        /*01a4*/ 	.word	0xffffffff


	//   ....[8]....
        /*01a8*/ 	.word	0xffffffff


	//   ....[9]....
        /*01ac*/ 	.word	0xffffffff


	//   ....[10]....
        /*01b0*/ 	.word	0xffffffff


	//   ....[11]....
        /*01b4*/ 	.word	0xffffffff


	//   ....[12]....
        /*01b8*/ 	.word	0xffffffff


	//   ....[13]....
        /*01bc*/ 	.word	0xffffffff


	//   ....[14]....
        /*01c0*/ 	.word	0xffffffff


	//   ....[15]....
        /*01c4*/ 	.word	0xffffffff


	//   ....[16]....
        /*01c8*/ 	.word	0xffffffff


	//   ....[17]....
        /*01cc*/ 	.word	0xffffffff


	//   ....[18]....
        /*01d0*/ 	.word	0xffffffff


	//   ....[19]....
        /*01d4*/ 	.word	0xffffffff


	//   ....[20]....
        /*01d8*/ 	.word	0xffffffff


	//   ....[21]....
        /*01dc*/ 	.word	0xffffffff


	//   ....[22]....
        /*01e0*/ 	.word	0xffffffff


	//   ....[23]....
        /*01e4*/ 	.word	0x0500000f


	//   ....[24]....
        /*01e8*/ 	.word	0x0500000f


	//   ....[25]....
        /*01ec*/ 	.word	0x0500000f


	//   ....[26]....
        /*01f0*/ 	.word	0x0500000f


	//   ....[27]....
        /*01f4*/ 	.word	0x0500000f


	//----- nvinfo : EIATTR_COOP_GROUP_INSTR_OFFSETS
	.align		4
.L_559:
        /*01f8*/ 	.byte	0x04, 0x28
        /*01fa*/ 	.short	(.L_561 - .L_560)


	//   ....[0]....
.L_560:
        /*01fc*/ 	.word	0x00001bc0


	//   ....[1]....
        /*0200*/ 	.word	0x00001be0


	//   ....[2]....
        /*0204*/ 	.word	0x00001c00


	//   ....[3]....
        /*0208*/ 	.word	0x00001c20


	//   ....[4]....
        /*020c*/ 	.word	0x00001c40


	//   ....[5]....
        /*0210*/ 	.word	0x00006920


	//   ....[6]....
        /*0214*/ 	.word	0x00006940


	//   ....[7]....
        /*0218*/ 	.word	0x00006970


	//   ....[8]....
        /*021c*/ 	.word	0x000069a0


	//   ....[9]....
        /*0220*/ 	.word	0x000069e0


	//   ....[10]....
        /*0224*/ 	.word	0x00006a70


	//   ....[11]....
        /*0228*/ 	.word	0x00006aa0


	//   ....[12]....
        /*022c*/ 	.word	0x00006ad0


	//   ....[13]....
        /*0230*/ 	.word	0x00006af0


	//   ....[14]....
        /*0234*/ 	.word	0x00008160


	//   ....[15]....
        /*0238*/ 	.word	0x000081f0


	//   ....[16]....
        /*023c*/ 	.word	0x00008210


	//   ....[17]....
        /*0240*/ 	.word	0x00008230


	//   ....[18]....
        /*0244*/ 	.word	0x00008250


	//   ....[19]....
        /*0248*/ 	.word	0x000082b0


	//   ....[20]....
        /*024c*/ 	.word	0x000082d0


	//   ....[21]....
        /*0250*/ 	.word	0x00008300


	//   ....[22]....
        /*0254*/ 	.word	0x00008330


	//   ....[23]....
        /*0258*/ 	.word	0x0000c3f0


	//   ....[24]....
        /*025c*/ 	.word	0x0000c450


	//   ....[25]....
        /*0260*/ 	.word	0x0000c4b0


	//   ....[26]....
        /*0264*/ 	.word	0x0000c510


	//   ....[27]....
        /*0268*/ 	.word	0x0000c570


	//----- nvinfo : EIATTR_VRC_CTA_INIT_COUNT
	.align		4
.L_561:
        /*026c*/ 	.byte	0x02, 0x4a
	.zero		1
	.zero		1


	//----- nvinfo : EIATTR_SYSCALL_OFFSETS
	.align		4
        /*0270*/ 	.byte	0x04, 0x46
        /*0272*/ 	.short	(.L_563 - .L_562)


	//   ....[0]....
.L_562:
        /*0274*/ 	.word	0x000013d0


	//----- nvinfo : EIATTR_EXIT_INSTR_OFFSETS
	.align		4
.L_563:
        /*0278*/ 	.byte	0x04, 0x1c
        /*027a*/ 	.short	(.L_565 - .L_564)


	//   ....[0]....
.L_564:
        /*027c*/ 	.word	0x000000e0


	//   ....[1]....
        /*0280*/ 	.word	0x0000c130


	//   ....[2]....
        /*0284*/ 	.word	0x0000c350


	//   ....[3]....
        /*0288*/ 	.word	0x0000c3a0


	//----- nvinfo : EIATTR_CRS_STACK_SIZE
	.align		4
.L_565:
        /*028c*/ 	.byte	0x04, 0x1e
        /*028e*/ 	.short	(.L_567 - .L_566)
.L_566:
        /*0290*/ 	.word	0x00000000


	//----- nvinfo : EIATTR_CBANK_PARAM_SIZE
	.align		4
.L_567:
        /*0294*/ 	.byte	0x03, 0x19
        /*0296*/ 	.short	0x0128


	//----- nvinfo : EIATTR_PARAM_CBANK
	.align		4
        /*0298*/ 	.byte	0x04, 0x0a
        /*029a*/ 	.short	(.L_569 - .L_568)
	.align		4
.L_568:
        /*029c*/ 	.word	index@(.nv.constant0._ZN4mmha33masked_multihead_attention_kernelIfLi80ELi128ELi1ELi32ELi256ELb0ELb1EEEv26Multihead_attention_paramsIT_XT5_EE)
        /*02a0*/ 	.short	0x0380
        /*02a2*/ 	.short	0x0128


	//----- nvinfo : EIATTR_SW_WAR
	.align		4
.L_569:
        /*02a4*/ 	.byte	0x04, 0x36
        /*02a6*/ 	.short	(.L_571 - .L_570)
.L_570:
        /*02a8*/ 	.word	0x00000008
.L_571:


//--------------------- .nv.info._ZN4mmha33masked_multihead_attention_kernelIfLi80ELi128ELi2ELi32ELi128ELb0ELb1EEEv26Multihead_attention_paramsIT_XT5_EE --------------------------
	.section	.nv.info._ZN4mmha33masked_multihead_attention_kernelIfLi80ELi128ELi2ELi32ELi128ELb0ELb1EEEv26Multihead_attention_paramsIT_XT5_EE,"",@"SHT_CUDA_INFO"
	.sectionflags	@""
	.align	4


	//----- nvinfo : EIATTR_CUDA_API_VERSION
	.align		4
        /*0000*/ 	.byte	0x04, 0x37
        /*0002*/ 	.short	(.L_573 - .L_572)
.L_572:
        /*0004*/ 	.word	0x00000082


	//----- nvinfo : EIATTR_KPARAM_INFO
	.align		4
.L_573:
        /*0008*/ 	.byte	0x04, 0x17
        /*000a*/ 	.short	(.L_575 - .L_574)
.L_574:
        /*000c*/ 	.word	0x00000000
        /*0010*/ 	.short	0x0000
        /*0012*/ 	.short	0x0000
        /*0014*/ 	.byte	0x00, 0xf0, 0xa1, 0x04


	//----- nvinfo : EIATTR_SPARSE_MMA_MASK
	.align		4
.L_575:
        /*0018*/ 	.byte	0x03, 0x50
        /*001a*/ 	.short	0x0000


	//----- nvinfo : EIATTR_MAXREG_COUNT
	.align		4
        /*001c*/ 	.byte	0x03, 0x1b
        /*001e*/ 	.short	0x00ff


	//----- nvinfo : EIATTR_NUM_BARRIERS
	.align		4
        /*0020*/ 	.byte	0x02, 0x4c
        /*0022*/ 	.byte	0x01
	.zero		1


	//----- nvinfo : EIATTR_EXTERNS
	.align		4
        /*0024*/ 	.byte	0x04, 0x0f
        /*0026*/ 	.short	(.L_577 - .L_576)


	//   ....[0]....
	.align		4
.L_576:
        /*0028*/ 	.word	index@(__assertfail)


	//----- nvinfo : EIATTR_MERCURY_ISA_VERSION
	.align		4
.L_577:
        /*002c*/ 	.byte	0x03, 0x5f
        /*002e*/ 	.short	0x0101


	//----- nvinfo : EIATTR_COOP_GROUP_MASK_REGIDS
	.align		4
        /*0030*/ 	.byte	0x04, 0x29
        /*0032*/ 	.short	(.L_579 - .L_578)


	//   ....[0]....
.L_578:
        /*0034*/ 	.word	0xffffffff


	//   ....[1]....
        /*0038*/ 	.word	0xffffffff


	//   ....[2]....
        /*003c*/ 	.word	0xffffffff


	//   ....[3]....
        /*0040*/ 	.word	0xffffffff


	//   ....[4]....
        /*0044*/ 	.word	0xffffffff


	//   ....[5]....
        /*0048*/ 	.word	0xffffffff


	//   ....[6]....
        /*004c*/ 	.word	0xffffffff


	//   ....[7]....
        /*0050*/ 	.word	0xffffffff


	//   ....[8]....
        /*0054*/ 	.word	0xffffffff


	//   ....[9]....
        /*0058*/ 	.word	0xffffffff


	//   ....[10]....
        /*005c*/ 	.word	0xffffffff


	//   ....[11]....
        /*0060*/ 	.word	0xffffffff


	//   ....[12]....
        /*0064*/ 	.word	0xffffffff


	//   ....[13]....
        /*0068*/ 	.word	0xffffffff


	//   ....[14]....
        /*006c*/ 	.word	0xffffffff


	//   ....[15]....
        /*0070*/ 	.word	0xffffffff


	//   ....[16]....
        /*0074*/ 	.word	0xffffffff


	//   ....[17]....
        /*0078*/ 	.word	0xffffffff


	//   ....[18]....
        /*007c*/ 	.word	0xffffffff


	//   ....[19]....
        /*0080*/ 	.word	0xffffffff


	//   ....[20]....
        /*0084*/ 	.word	0xffffffff


	//   ....[21]....
        /*0088*/ 	.word	0x0500000f


	//   ....[22]....
        /*008c*/ 	.word	0x0500000f


	//   ....[23]....
        /*0090*/ 	.word	0x0500000f


	//   ....[24]....
        /*0094*/ 	.word	0x0500000f


	//   ....[25]....
        /*0098*/ 	.word	0x0500000f


	//   ....[26]....
        /*009c*/ 	.word	0x0500000f


	//   ....[27]....
        /*00a0*/ 	.word	0x0500000f


	//   ....[28]....
        /*00a4*/ 	.word	0x0500000f


	//   ....[29]....
        /*00a8*/ 	.word	0x0500000f


	//   ....[30]....
        /*00ac*/ 	.word	0x0500000f


	//----- nvinfo : EIATTR_COOP_GROUP_INSTR_OFFSETS
	.align		4
.L_579:
        /*00b0*/ 	.byte	0x04, 0x28
        /*00b2*/ 	.short	(.L_581 - .L_580)


	//   ....[0]....
.L_580:
        /*00b4*/ 	.word	0x000019f0


	//   ....[1]....
        /*00b8*/ 	.word	0x00001a10


	//   ....[2]....
        /*00bc*/ 	.word	0x00001a30


	//   ....[3]....
        /*00c0*/ 	.word	0x00001a50


	//   ....[4]....
        /*00c4*/ 	.word	0x00001a70


	//   ....[5]....
        /*00c8*/ 	.word	0x00005f60


	//   ....[6]....
        /*00cc*/ 	.word	0x000061d0


	//   ....[7]....
        /*00d0*/ 	.word	0x000061f0


	//   ....[8]....
        /*00d4*/ 	.word	0x00006210


	//   ....[9]....
        /*00d8*/ 	.word	0x00006230


	//   ....[10]....
        /*00dc*/ 	.word	0x00006380


	//   ....[11]....
        /*00e0*/ 	.word	0x000063c0


	//   ....[12]....
        /*00e4*/ 	.word	0x00006400


	//   ....[13]....
        /*00e8*/ 	.word	0x00007a40


	//   ....[14]....
        /*00ec*/ 	.word	0x00007ad0


	//   ....[15]....
        /*00f0*/ 	.word	0x00007af0


	//   ....[16]....
        /*00f4*/ 	.word	0x00007b10


	//   ....[17]....
        /*00f8*/ 	.word	0x00007b30


	//   ....[18]....
        /*00fc*/ 	.word	0x00007ba0


	//   ....[19]....
        /*0100*/ 	.word	0x00007bc0


	//   ....[20]....
        /*0104*/ 	.word	0x00007bf0


	//   ....[21]....
        /*0108*/ 	.word	0x0000bb20


	//   ....[22]....
        /*010c*/ 	.word	0x0000bb80


	//   ....[23]....
        /*0110*/ 	.word	0x0000bbe0


	//   ....[24]....
        /*0114*/ 	.word	0x0000bc40


	//   ....[25]....
        /*0118*/ 	.word	0x0000bca0


	//   ....[26]....
        /*011c*/ 	.word	0x0000bd20


	//   ....[27]....
        /*0120*/ 	.word	0x0000bdc0


	//   ....[28]....
        /*0124*/ 	.word	0x0000be40


	//   ....[29]....
        /*0128*/ 	.word	0x0000bea0


	//   ....[30]....
        /*012c*/ 	.word	0x0000bf00


	//----- nvinfo : EIATTR_VRC_CTA_INIT_COUNT
	.align		4
.L_581:
        /*0130*/ 	.byte	0x02, 0x4a
	.zero		1
	.zero		1


	//----- nvinfo : EIATTR_SYSCALL_OFFSETS
	.align		4
        /*0134*/ 	.byte	0x04, 0x46
        /*0136*/ 	.short	(.L_583 - .L_582)


	//   ....[0]....
.L_582:
        /*0138*/ 	.word	0x00001210


	//----- nvinfo : EIATTR_EXIT_INSTR_OFFSETS
	.align		4
.L_583:
        /*013c*/ 	.byte	0x04, 0x1c
        /*013e*/ 	.short	(.L_585 - .L_584)


	//   ....[0]....
.L_584:
        /*0140*/ 	.word	0x000000b0


	//   ....[1]....
        /*0144*/ 	.word	0x0000b860


	//   ....[2]....
        /*0148*/ 	.word	0x0000ba80


	//   ....[3]....
        /*014c*/ 	.word	0x0000bad0


	//----- nvinfo : EIATTR_CRS_STACK_SIZE
	.align		4
.L_585:
        /*0150*/ 	.byte	0x04, 0x1e
        /*0152*/ 	.short	(.L_587 - .L_586)
.L_586:
        /*0154*/ 	.word	0x00000000


	//----- nvinfo : EIATTR_CBANK_PARAM_SIZE
	.align		4
.L_587:
        /*0158*/ 	.byte	0x03, 0x19
        /*015a*/ 	.short	0x0128


	//----- nvinfo : EIATTR_PARAM_CBANK
	.align		4
        /*015c*/ 	.byte	0x04, 0x0a
        /*015e*/ 	.short	(.L_589 - .L_588)
	.align		4
.L_588:
        /*0160*/ 	.word	index@(.nv.constant0._ZN4mmha33masked_multihead_attention_kernelIfLi80ELi128ELi2ELi32ELi128ELb0ELb1EEEv26Multihead_attention_paramsIT_XT5_EE)
        /*0164*/ 	.short	0x0380
        /*0166*/ 	.short	0x0128


	//----- nvinfo : EIATTR_SW_WAR
	.align		4
.L_589:
        /*0168*/ 	.byte	0x04, 0x36
        /*016a*/ 	.short	(.L_591 - .L_590)
.L_590:
        /*016c*/ 	.word	0x00000008
.L_591:


//--------------------- .nv.info._ZN4mmha33masked_multihead_attention_kernelIfLi80ELi128ELi4ELi32ELi64ELb0ELb1EEEv26Multihead_attention_paramsIT_XT5_EE --------------------------
	.section	.nv.info._ZN4mmha33masked_multihead_attention_kernelIfLi80ELi128ELi4ELi32ELi64ELb0ELb1EEEv26Multihead_attention_paramsIT_XT5_EE,"",@"SHT_CUDA_INFO"
	.sectionflags	@""
	.align	4


	//----- nvinfo : EIATTR_CUDA_API_VERSION
	.align		4
        /*0000*/ 	.byte	0x04, 0x37
        /*0002*/ 	.short	(.L_593 - .L_592)
.L_592:
        /*0004*/ 	.word	0x00000082


	//----- nvinfo : EIATTR_KPARAM_INFO
	.align		4
.L_593:
        /*0008*/ 	.byte	0x04, 0x17
        /*000a*/ 	.short	(.L_595 - .L_594)
.L_594:
        /*000c*/ 	.word	0x00000000
        /*0010*/ 	.short	0x0000
        /*0012*/ 	.short	0x0000
        /*0014*/ 	.byte	0x00, 0xf0, 0xa1, 0x04


	//----- nvinfo : EIATTR_SPARSE_MMA_MASK
	.align		4
.L_595:
        /*0018*/ 	.byte	0x03, 0x50
        /*001a*/ 	.short	0x0000


	//----- nvinfo : EIATTR_MAXREG_COUNT
	.align		4
        /*001c*/ 	.byte	0x03, 0x1b
        /*001e*/ 	.short	0x00ff


	//----- nvinfo : EIATTR_NUM_BARRIERS
	.align		4
        /*0020*/ 	.byte	0x02, 0x4c
        /*0022*/ 	.byte	0x01
	.zero		1


	//----- nvinfo : EIATTR_EXTERNS
	.align		4
        /*0024*/ 	.byte	0x04, 0x0f
        /*0026*/ 	.short	(.L_597 - .L_596)


	//   ....[0]....
	.align		4
.L_596:
        /*0028*/ 	.word	index@(__assertfail)


	//----- nvinfo : EIATTR_MERCURY_ISA_VERSION
	.align		4
.L_597:
        /*002c*/ 	.byte	0x03, 0x5f
        /*002e*/ 	.short	0x0101


	//----- nvinfo : EIATTR_COOP_GROUP_MASK_REGIDS
	.align		4
        /*0030*/ 	.byte	0x04, 0x29
        /*0032*/ 	.short	(.L_599 - .L_598)


	//   ....[0]....
.L_598:
        /*0034*/ 	.word	0xffffffff


	//   ....[1]....
        /*0038*/ 	.word	0xffffffff


	//   ....[2]....
        /*003c*/ 	.word	0xffffffff


	//   ....[3]....
        /*0040*/ 	.word	0xffffffff


	//   ....[4]....
        /*0044*/ 	.word	0xffffffff


	//   ....[5]....
        /*0048*/ 	.word	0xffffffff


	//   ....[6]....
        /*004c*/ 	.word	0xffffffff


	//   ....[7]....
        /*0050*/ 	.word	0xffffffff


	//   ....[8]....
        /*0054*/ 	.word	0xffffffff


	//   ....[9]....
        /*0058*/ 	.word	0xffffffff


	//   ....[10]....
        /*005c*/ 	.word	0xffffffff


	//   ....[11]....
        /*0060*/ 	.word	0xffffffff


	//   ....[12]....
        /*0064*/ 	.word	0xffffffff


	//   ....[13]....
        /*0068*/ 	.word	0xffffffff


	//   ....[14]....
        /*006c*/ 	.word	0xffffffff


	//   ....[15]....
        /*0070*/ 	.word	0xffffffff


	//   ....[16]....
        /*0074*/ 	.word	0xffffffff


	//   ....[17]....
        /*0078*/ 	.word	0xffffffff


	//   ....[18]....
        /*007c*/ 	.word	0xffffffff


	//   ....[19]....
        /*0080*/ 	.word	0x0500000f


	//   ....[20]....
        /*0084*/ 	.word	0x0500000f


	//   ....[21]....
        /*0088*/ 	.word	0x0500000f


	//   ....[22]....
        /*008c*/ 	.word	0x0500000f


	//   ....[23]....
        /*0090*/ 	.word	0x0500000f


	//   ....[24]....
        /*0094*/ 	.word	0x0500000f


	//   ....[25]....
        /*0098*/ 	.word	0x0500000f


	//   ....[26]....
        /*009c*/ 	.word	0x0500000f


	//   ....[27]....
        /*00a0*/ 	.word	0x0500000f


	//   ....[28]....
        /*00a4*/ 	.word	0x0500000f


	//----- nvinfo : EIATTR_COOP_GROUP_INSTR_OFFSETS
	.align		4
.L_599:
        /*00a8*/ 	.byte	0x04, 0x28
        /*00aa*/ 	.short	(.L_601 - .L_600)


	//   ....[0]....
.L_600:
        /*00ac*/ 	.word	0x00001b70


	//   ....[1]....
        /*00b0*/ 	.word	0x00001b90


	//   ....[2]....
        /*00b4*/ 	.word	0x00001bb0


	//   ....[3]....
        /*00b8*/ 	.word	0x00001bd0


	//   ....[4]....
        /*00bc*/ 	.word	0x00001bf0


	//   ....[5]....
        /*00c0*/ 	.word	0x00005b50


	//   ....[6]....
        /*00c4*/ 	.word	0x00005b70


	//   ....[7]....
        /*00c8*/ 	.word	0x00005de0


	//   ....[8]....
        /*00cc*/ 	.word	0x00005e00


	//   ....[9]....
        /*00d0*/ 	.word	0x00005e20


	//   ....[10]....
        /*00d4*/ 	.word	0x00005fa0


	//   ....[11]....
        /*00d8*/ 	.word	0x00005fd0


	//   ....[12]....
        /*00dc*/ 	.word	0x00007650


	//   ....[13]....
        /*00e0*/ 	.word	0x000076d0


	//   ....[14]....
        /*00e4*/ 	.word	0x00007700


	//   ....[15]....
        /*00e8*/ 	.word	0x00007730


	//   ....[16]....
        /*00ec*/ 	.word	0x00007760


	//   ....[17]....
        /*00f0*/ 	.word	0x000077d0


	//   ....[18]....
        /*00f4*/ 	.word	0x000077f0


	//   ....[19]....
        /*00f8*/ 	.word	0x0000b6c0


	//   ....[20]....
        /*00fc*/ 	.word	0x0000b720


	//   ....[21]....
        /*0100*/ 	.word	0x0000b780


	//   ....[22]....
        /*0104*/ 	.word	0x0000b7e0


	//   ....[23]....
        /*0108*/ 	.word	0x0000b840


	//   ....[24]....
        /*010c*/ 	.word	0x0000b8c0


	//   ....[25]....
        /*0110*/ 	.word	0x0000b940


	//   ....[26]....
        /*0114*/ 	.word	0x0000b9d0


	//   ....[27]....
        /*0118*/ 	.word	0x0000ba50


	//   ....[28]....
        /*011c*/ 	.word	0x0000bab0


	//----- nvinfo : EIATTR_VRC_CTA_INIT_COUNT
	.align		4
.L_601:
        /*0120*/ 	.byte	0x02, 0x4a
	.zero		1
	.zero		1


	//----- nvinfo : EIATTR_SYSCALL_OFFSETS
	.align		4
        /*0124*/ 	.byte	0x04, 0x46
        /*0126*/ 	.short	(.L_603 - .L_602)


	//   ....[0]....
.L_602:
        /*0128*/ 	.word	0x00001380


	//----- nvinfo : EIATTR_EXIT_INSTR_OFFSETS
	.align		4
.L_603:
        /*012c*/ 	.byte	0x04, 0x1c
        /*012e*/ 	.short	(.L_605 - .L_604)


	//   ....[0]....
.L_604:
        /*0130*/ 	.word	0x000000d0


	//   ....[1]....
        /*0134*/ 	.word	0x0000b400


	//   ....[2]....
        /*0138*/ 	.word	0x0000b620


	//   ....[3]....
        /*013c*/ 	.word	0x0000b670


	//----- nvinfo : EIATTR_CRS_STACK_SIZE
	.align		4
.L_605:
        /*0140*/ 	.byte	0x04, 0x1e
        /*0142*/ 	.short	(.L_607 - .L_606)
.L_606:
        /*0144*/ 	.word	0x00000000


	//----- nvinfo : EIATTR_CBANK_PARAM_SIZE
	.align		4
.L_607:
        /*0148*/ 	.byte	0x03, 0x19
        /*014a*/ 	.short	0x0128


	//----- nvinfo : EIATTR_PARAM_CBANK
	.align		4
        /*014c*/ 	.byte	0x04, 0x0a
        /*014e*/ 	.short	(.L_609 - .L_608)
	.align		4
.L_608:
        /*0150*/ 	.word	index@(.nv.constant0._ZN4mmha33masked_multihead_attention_kernelIfLi80ELi128ELi4ELi32ELi64ELb0ELb1EEEv26Multihead_attention_paramsIT_XT5_EE)
        /*0154*/ 	.short	0x0380
        /*0156*/ 	.short	0x0128


	//----- nvinfo : EIATTR_SW_WAR
	.align		4
.L_609:
        /*0158*/ 	.byte	0x04, 0x36
        /*015a*/ 	.short	(.L_611 - .L_610)
.L_610:
        /*015c*/ 	.word	0x00000008
.L_611:


//--------------------- .nv.info._ZN4mmha33masked_multihead_attention_kernelIfLi80ELi128ELi1ELi32ELi256ELb0ELb0EEEv26Multihead_attention_paramsIT_XT5_EE --------------------------
	.section	.nv.info._ZN4mmha33masked_multihead_attention_kernelIfLi80ELi128ELi1ELi32ELi256ELb0ELb0EEEv26Multihead_attention_paramsIT_XT5_EE,"",@"SHT_CUDA_INFO"
	.sectionflags	@""
	.align	4


	//----- nvinfo : EIATTR_CUDA_API_VERSION
	.align		4
        /*0000*/ 	.byte	0x04, 0x37
        /*0002*/ 	.short	(.L_613 - .L_612)
.L_612:
        /*0004*/ 	.word	0x00000082


	//----- nvinfo : EIATTR_KPARAM_INFO
	.align		4
.L_613:
        /*0008*/ 	.byte	0x04, 0x17
        /*000a*/ 	.short	(.L_615 - .L_614)
.L_614:
        /*000c*/ 	.word	0x00000000
        /*0010*/ 	.short	0x0000
        /*0012*/ 	.short	0x0000
        /*0014*/ 	.byte	0x00, 0xf0, 0xa1, 0x04


	//----- nvinfo : EIATTR_SPARSE_MMA_MASK
	.align		4
.L_615:
        /*0018*/ 	.byte	0x03, 0x50
        /*001a*/ 	.short	0x0000


	//----- nvinfo : EIATTR_MAXREG_COUNT
	.align		4
        /*001c*/ 	.byte	0x03, 0x1b
        /*001e*/ 	.short	0x00ff


	//----- nvinfo : EIATTR_NUM_BARRIERS
	.align		4
        /*0020*/ 	.byte	0x02, 0x4c
        /*0022*/ 	.byte	0x01
	.zero		1


	//----- nvinfo : EIATTR_EXTERNS
	.align		4
        /*0024*/ 	.byte	0x04, 0x0f
        /*0026*/ 	.short	(.L_617 - .L_616)


	//   ....[0]....
	.align		4
.L_616:
        /*0028*/ 	.word	index@(__assertfail)


	//----- nvinfo : EIATTR_ANNOTATIONS
	.align		4
.L_617:
        /*002c*/ 	.byte	0x04, 0x55
        /*002e*/ 	.short	(.L_619 - .L_618)


	//   ....[0]....
.L_618:
        /* <DEDUP_REMOVED lines=27> */


	//----- nvinfo : EIATTR_MERCURY_ISA_VERSION
	.align		4
.L_619:
        /*01c8*/ 	.byte	0x03, 0x5f
        /*01ca*/ 	.short	0x0101


	//----- nvinfo : EIATTR_INT_WARP_WIDE_INSTR_OFFSETS
	.align		4
        /*01cc*/ 	.byte	0x04, 0x31
        /*01ce*/ 	.short	(.L_621 - .L_620)


	//   ....[0]....
.L_620:
        /*01d0*/ 	.word	0x00000ae0


	//----- nvinfo : EIATTR_COOP_GROUP_MASK_REGIDS
	.align		4
.L_621:
        /*01d4*/ 	.byte	0x04, 0x29
        /*01d6*/ 	.short	(.L_623 - .L_622)


	//   ....[0]....
.L_622:
        /*01d8*/ 	.word	0xffffffff


	//   ....[1]....
        /*01dc*/ 	.word	0xffffffff


	//   ....[2]....
        /*01e0*/ 	.word	0xffffffff


	//   ....[3]....
        /*01e4*/ 	.word	0xffffffff


	//   ....[4]....
        /*01e8*/ 	.word	0xffffffff


	//   ....[5]....
        /*01ec*/ 	.word	0xffffffff


	//   ....[6]....
        /*01f0*/ 	.word	0xffffffff


	//   ....[7]....
        /*01f4*/ 	.word	0xffffffff


	//   ....[8]....
        /*01f8*/ 	.word	0xffffffff


	//   ....[9]....
        /*01fc*/ 	.word	0xffffffff


	//   ....[10]....
        /*0200*/ 	.word	0xffffffff


	//   ....[11]....
        /*0204*/ 	.word	0xffffffff


	//   ....[12]....
        /*0208*/ 	.word	0xffffffff


	//   ....[13]....
        /*020c*/ 	.word	0xffffffff


	//   ....[14]....
        /*0210*/ 	.word	0xffffffff


	//   ....[15]....
        /*0214*/ 	.word	0xffffffff


	//   ....[16]....
        /*0218*/ 	.word	0xffffffff


	//   ....[17]....
        /*021c*/ 	.word	0xffffffff


	//   ....[18]....
        /*0220*/ 	.word	0xffffffff


	//   ....[19]....
        /*0224*/ 	.word	0xffffffff


	//   ....[20]....
        /*0228*/ 	.word	0xffffffff


	//   ....[21]....
        /*022c*/ 	.word	0xffffffff


	//   ....[22]....
        /*0230*/ 	.word	0xffffffff


	//   ....[23]....
        /*0234*/ 	.word	0x0500000f


	//   ....[24]....
        /*0238*/ 	.word	0x0500000f


	//   ....[25]....
        /*023c*/ 	.word	0x0500000f


	//   ....[26]....
        /*0240*/ 	.word	0x0500000f


	//   ....[27]....
        /*0244*/ 	.word	0x0500000f


	//----- nvinfo : EIATTR_COOP_GROUP_INSTR_OFFSETS
	.align		4
.L_623:
        /*0248*/ 	.byte	0x04, 0x28
        /*024a*/ 	.short	(.L_625 - .L_624)


	//   ....[0]....
.L_624:
        /*024c*/ 	.word	0x00001bc0


	//   ....[1]....
        /*0250*/ 	.word	0x00001be0


	//   ....[2]....
        /*0254*/ 	.word	0x00001c00


	//   ....[3]....
        /*0258*/ 	.word	0x00001c20


	//   ....[4]....
        /*025c*/ 	.word	0x00001c40


	//   ....[5]....
        /*0260*/ 	.word	0x00005650


	//   ....[6]....
        /*0264*/ 	.word	0x00005670


	//   ....[7]....
        /*0268*/ 	.word	0x000056a0


	//   ....[8]....
        /*026c*/ 	.word	0x000056d0


	//   ....[9]....
        /*0270*/ 	.word	0x00005710


	//   ....[10]....
        /*0274*/ 	.word	0x000057a0


	//   ....[11]....
        /*0278*/ 	.word	0x000057d0


	//   ....[12]....
        /*027c*/ 	.word	0x00005800


	//   ....[13]....
        /*0280*/ 	.word	0x00005820


	//   ....[14]....
        /*0284*/ 	.word	0x00006ed0


	//   ....[15]....
        /*0288*/ 	.word	0x00006f70


	//   ....[16]....
        /*028c*/ 	.word	0x00006f90


	//   ....[17]....
        /*0290*/ 	.word	0x00006fb0


	//   ....[18]....
        /*0294*/ 	.word	0x00006fd0


	//   ....[19]....
        /*0298*/ 	.word	0x00007030


	//   ....[20]....
        /*029c*/ 	.word	0x00007050


	//   ....[21]....
        /*02a0*/ 	.word	0x00007080


	//   ....[22]....
        /*02a4*/ 	.word	0x000070c0


	//   ....[23]....
        /*02a8*/ 	.word	0x0000b0f0


	//   ....[24]....
        /*02ac*/ 	.word	0x0000b150


	//   ....[25]....
        /*02b0*/ 	.word	0x0000b1b0


	//   ....[26]....
        /*02b4*/ 	.word	0x0000b210


	//   ....[27]....
        /*02b8*/ 	.word	0x0000b270


	//----- nvinfo : EIATTR_VRC_CTA_INIT_COUNT
	.align		4
.L_625:
        /*02bc*/ 	.byte	0x02, 0x4a
	.zero		1
	.zero		1


	//----- nvinfo : EIATTR_SYSCALL_OFFSETS
	.align		4
        /*02c0*/ 	.byte	0x04, 0x46
        /*02c2*/ 	.short	(.L_627 - .L_626)


	//   ....[0]....
.L_626:
        /*02c4*/ 	.word	0x000013d0


	//----- nvinfo : EIATTR_EXIT_INSTR_OFFSETS
	.align		4
.L_627:
        /*02c8*/ 	.byte	0x04, 0x1c
        /*02ca*/ 	.short	(.L_629 - .L_628)


	//   ....[0]....
.L_628:
        /*02cc*/ 	.word	0x000000e0


	//   ....[1]....
        /*02d0*/ 	.word	0x0000ae30


	//   ....[2]....
        /*02d4*/ 	.word	0x0000b050


	//   ....[3]....
        /*02d8*/ 	.word	0x0000b0a0


	//----- nvinfo : EIATTR_CRS_STACK_SIZE
	.align		4
.L_629:
        /*02dc*/ 	.byte	0x04, 0x1e
        /*02de*/ 	.short	(.L_631 - .L_630)
.L_630:
        /*02e0*/ 	.word	0x00000000


	//----- nvinfo : EIATTR_CBANK_PARAM_SIZE
	.align		4
.L_631:
        /*02e4*/ 	.byte	0x03, 0x19
        /*02e6*/ 	.short	0x0128


	//----- nvinfo : EIATTR_PARAM_CBANK
	.align		4
        /*02e8*/ 	.byte	0x04, 0x0a
        /*02ea*/ 	.short	(.L_633 - .L_632)
	.align		4
.L_632:
        /*02ec*/ 	.word	index@(.nv.constant0._ZN4mmha33masked_multihead_attention_kernelIfLi80ELi128ELi1ELi32ELi256ELb0ELb0EEEv26Multihead_attention_paramsIT_XT5_EE)
        /*02f0*/ 	.short	0x0380
        /*02f2*/ 	.short	0x0128


	//----- nvinfo : EIATTR_SW_WAR
	.align		4
.L_633:
        /*02f4*/ 	.byte	0x04, 0x36
        /*02f6*/ 	.short	(.L_635 - .L_634)
.L_634:
        /*02f8*/ 	.word	0x00000008
.L_635:


//--------------------- .nv.info._ZN4mmha33masked_multihead_attention_kernelIfLi80ELi128ELi2ELi32ELi128ELb0ELb0EEEv26Multihead_attention_paramsIT_XT5_EE --------------------------
	.section	.nv.info._ZN4mmha33masked_multihead_attention_kernelIfLi80ELi128ELi2ELi32ELi128ELb0ELb0EEEv26Multihead_attention_paramsIT_XT5_EE,"",@"SHT_CUDA_INFO"
	.sectionflags	@""
	.align	4


	//----- nvinfo : EIATTR_CUDA_API_VERSION
	.align		4
        /*0000*/ 	.byte	0x04, 0x37
        /*0002*/ 	.short	(.L_637 - .L_636)
.L_636:
        /*0004*/ 	.word	0x00000082


	//----- nvinfo : EIATTR_KPARAM_INFO
	.align		4
.L_637:
        /*0008*/ 	.byte	0x04, 0x17
        /*000a*/ 	.short	(.L_639 - .L_638)
.L_638:
        /*000c*/ 	.word	0x00000000
        /*0010*/ 	.short	0x0000
        /*0012*/ 	.short	0x0000
        /*0014*/ 	.byte	0x00, 0xf0, 0xa1, 0x04


	//----- nvinfo : EIATTR_SPARSE_MMA_MASK
	.align		4
.L_639:
        /*0018*/ 	.byte	0x03, 0x50
        /*001a*/ 	.short	0x0000


	//----- nvinfo : EIATTR_MAXREG_COUNT
	.align		4
        /*001c*/ 	.byte	0x03, 0x1b
        /*001e*/ 	.short	0x00ff


	//----- nvinfo : EIATTR_NUM_BARRIERS
	.align		4
        /*0020*/ 	.byte	0x02, 0x4c
        /*0022*/ 	.byte	0x01
	.zero		1


	//----- nvinfo : EIATTR_EXTERNS
	.align		4
        /*0024*/ 	.byte	0x04, 0x0f
        /*0026*/ 	.short	(.L_641 - .L_640)


	//   ....[0]....
	.align		4
.L_640:
        /*0028*/ 	.word	index@(__assertfail)


	//----- nvinfo : EIATTR_MERCURY_ISA_VERSION
	.align		4
.L_641:
        /*002c*/ 	.byte	0x03, 0x5f
        /*002e*/ 	.short	0x0101


	//----- nvinfo : EIATTR_COOP_GROUP_MASK_REGIDS
	.align		4
        /*0030*/ 	.byte	0x04, 0x29
        /*0032*/ 	.short	(.L_643 - .L_642)


	//   ....[0]....
.L_642:
        /*0034*/ 	.word	0xffffffff


	//   ....[1]....
        /*0038*/ 	.word	0xffffffff


	//   ....[2]....
        /*003c*/ 	.word	0xffffffff


	//   ....[3]....
        /*0040*/ 	.word	0xffffffff


	//   ....[4]....
        /*0044*/ 	.word	0xffffffff


	//   ....[5]....
        /*0048*/ 	.word	0xffffffff


	//   ....[6]....
        /*004c*/ 	.word	0xffffffff


	//   ....[7]....
        /*0050*/ 	.word	0xffffffff


	//   ....[8]....
        /*0054*/ 	.word	0xffffffff


	//   ....[9]....
        /*0058*/ 	.word	0xffffffff


	//   ....[10]....
        /*005c*/ 	.word	0xffffffff


	//   ....[11]....
        /*0060*/ 	.word	0xffffffff


	//   ....[12]....
        /*0064*/ 	.word	0xffffffff


	//   ....[13]....
        /*0068*/ 	.word	0xffffffff


	//   ....[14]....
        /*006c*/ 	.word	0xffffffff


	//   ....[15]....
        /*0070*/ 	.word	0xffffffff


	//   ....[16]....
        /*0074*/ 	.word	0xffffffff


	//   ....[17]....
        /*0078*/ 	.word	0xffffffff


	//   ....[18]....
        /*007c*/ 	.word	0xffffffff


	//   ....[19]....
        /*0080*/ 	.word	0xffffffff


	//   ....[20]....
        /*0084*/ 	.word	0xffffffff


	//   ....[21]....
        /*0088*/ 	.word	0x0500000f


	//   ....[22]....
        /*008c*/ 	.word	0x0500000f


	//   ....[23]....
        /*0090*/ 	.word	0x0500000f


	//   ....[24]....
        /*0094*/ 	.word	0x0500000f


	//   ....[25]....
        /*0098*/ 	.word	0x0500000f


	//   ....[26]....
        /*009c*/ 	.word	0x0500000f


	//   ....[27]....
        /*00a0*/ 	.word	0x0500000f


	//   ....[28]....
        /*00a4*/ 	.word	0x0500000f


	//   ....[29]....
        /*00a8*/ 	.word	0x0500000f


	//   ....[30]....
        /*00ac*/ 	.word	0x0500000f


	//----- nvinfo : EIATTR_COOP_GROUP_INSTR_OFFSETS
	.align		4
.L_643:
        /*00b0*/ 	.byte	0x04, 0x28
        /*00b2*/ 	.short	(.L_645 - .L_644)


	//   ....[0]....
.L_644:
        /*00b4*/ 	.word	0x000019f0


	//   ....[1]....
        /*00b8*/ 	.word	0x00001a10


	//   ....[2]....
        /*00bc*/ 	.word	0x00001a30


	//   ....[3]....
        /*00c0*/ 	.word	0x00001a50


	//   ....[4]....
        /*00c4*/ 	.word	0x00001a70


	//   ....[5]....
        /*00c8*/ 	.word	0x00004370


	//   ....[6]....
        /*00cc*/ 	.word	0x000045e0


	//   ....[7]....
        /*00d0*/ 	.word	0x00004600


	//   ....[8]....
        /*00d4*/ 	.word	0x00004620


	//   ....[9]....
        /*00d8*/ 	.word	0x00004640


	//   ....[10]....
        /*00dc*/ 	.word	0x00004780


	//   ....[11]....
        /*00e0*/ 	.word	0x000047a0


	//   ....[12]....
        /*00e4*/ 	.word	0x000047d0


	//   ....[13]....
        /*00e8*/ 	.word	0x00005e50


	//   ....[14]....
        /*00ec*/ 	.word	0x00005ed0


	//   ....[15]....
        /*00f0*/ 	.word	0x00005ef0


	//   ....[16]....
        /*00f4*/ 	.word	0x00005f10


	//   ....[17]....
        /*00f8*/ 	.word	0x00005f40


	//   ....[18]....
        /*00fc*/ 	.word	0x00005fb0


	//   ....[19]....
        /*0100*/ 	.word	0x00005fd0


	//   ....[20]....
        /*0104*/ 	.word	0x00006010


	//   ....[21]....
        /*0108*/ 	.word	0x00009ed0


	//   ....[22]....
        /*010c*/ 	.word	0x00009f30


	//   ....[23]....
        /*0110*/ 	.word	0x00009f90


	//   ....[24]....
        /*0114*/ 	.word	0x00009ff0


	//   ....[25]....
        /*0118*/ 	.word	0x0000a050


	//   ....[26]....
        /*011c*/ 	.word	0x0000a0d0


	//   ....[27]....
        /*0120*/ 	.word	0x0000a170


	//   ....[28]....
        /*0124*/ 	.word	0x0000a1f0


	//   ....[29]....
        /*0128*/ 	.word	0x0000a250


	//   ....[30]....
        /*012c*/ 	.word	0x0000a2b0


	//----- nvinfo : EIATTR_VRC_CTA_INIT_COUNT
	.align		4
.L_645:
        /*0130*/ 	.byte	0x02, 0x4a
	.zero		1
	.zero		1


	//----- nvinfo : EIATTR_SYSCALL_OFFSETS
	.align		4
        /*0134*/ 	.byte	0x04, 0x46
        /*0136*/ 	.short	(.L_647 - .L_646)


	//   ....[0]....
.L_646:
        /*0138*/ 	.word	0x00001210


	//----- nvinfo : EIATTR_EXIT_INSTR_OFFSETS
	.align		4
.L_647:
        /*013c*/ 	.byte	0x04, 0x1c
        /*013e*/ 	.short	(.L_649 - .L_648)


	//   ....[0]....
.L_648:
        /*0140*/ 	.word	0x000000b0


	//   ....[1]....
        /*0144*/ 	.word	0x00009c10


	//   ....[2]....
        /*0148*/ 	.word	0x00009e30


	//   ....[3]....
        /*014c*/ 	.word	0x00009e80


	//----- nvinfo : EIATTR_CRS_STACK_SIZE
	.align		4
.L_649:
        /*0150*/ 	.byte	0x04, 0x1e
        /*0152*/ 	.short	(.L_651 - .L_650)
.L_650:
        /*0154*/ 	.word	0x00000000


	//----- nvinfo : EIATTR_CBANK_PARAM_SIZE
	.align		4
.L_651:
        /*0158*/ 	.byte	0x03, 0x19
        /*015a*/ 	.short	0x0128


	//----- nvinfo : EIATTR_PARAM_CBANK
	.align		4
        /*015c*/ 	.byte	0x04, 0x0a
        /*015e*/ 	.short	(.L_653 - .L_652)
	.align		4
.L_652:
        /*0160*/ 	.word	index@(.nv.constant0._ZN4mmha33masked_multihead_attention_kernelIfLi80ELi128ELi2ELi32ELi128ELb0ELb0EEEv26Multihead_attention_paramsIT_XT5_EE)
        /*0164*/ 	.short	0x0380
        /*0166*/ 	.short	0x0128


	//----- nvinfo : EIATTR_SW_WAR
	.align		4
.L_653:
        /*0168*/ 	.byte	0x04, 0x36
        /*016a*/ 	.short	(.L_655 - .L_654)
.L_654:
        /*016c*/ 	.word	0x00000008
.L_655:


//--------------------- .nv.info._ZN4mmha33masked_multihead_attention_kernelIfLi80ELi128ELi4ELi32ELi64ELb0ELb0EEEv26Multihead_attention_paramsIT_XT5_EE --------------------------
	.section	.nv.info._ZN4mmha33masked_multihead_attention_kernelIfLi80ELi128ELi4ELi32ELi64ELb0ELb0EEEv26Multihead_attention_paramsIT_XT5_EE,"",@"SHT_CUDA_INFO"
	.sectionflags	@""
	.align	4


	//----- nvinfo : EIATTR_CUDA_API_VERSION
	.align		4
        /*0000*/ 	.byte	0x04, 0x37
        /*0002*/ 	.short	(.L_657 - .L_656)
.L_656:
        /*0004*/ 	.word	0x00000082


	//----- nvinfo : EIATTR_KPARAM_INFO
	.align		4
.L_657:
        /*0008*/ 	.byte	0x04, 0x17
        /*000a*/ 	.short	(.L_659 - .L_658)
.L_658:
        /*000c*/ 	.word	0x00000000
        /*0010*/ 	.short	0x0000
        /*0012*/ 	.short	0x0000
        /*0014*/ 	.byte	0x00, 0xf0, 0xa1, 0x04


	//----- nvinfo : EIATTR_SPARSE_MMA_MASK
	.align		4
.L_659:
        /*0018*/ 	.byte	0x03, 0x50
        /*001a*/ 	.short	0x0000


	//----- nvinfo : EIATTR_MAXREG_COUNT
	.align		4
        /*001c*/ 	.byte	0x03, 0x1b
        /*001e*/ 	.short	0x00ff


	//----- nvinfo : EIATTR_NUM_BARRIERS
	.align		4
        /*0020*/ 	.byte	0x02, 0x4c
        /*0022*/ 	.byte	0x01
	.zero		1


	//----- nvinfo : EIATTR_EXTERNS
	.align		4
        /*0024*/ 	.byte	0x04, 0x0f
        /*0026*/ 	.short	(.L_661 - .L_660)


	//   ....[0]....
	.align		4
.L_660:
        /*0028*/ 	.word	index@(__assertfail)


	//----- nvinfo : EIATTR_MERCURY_ISA_VERSION
	.align		4
.L_661:
        /*002c*/ 	.byte	0x03, 0x5f
        /*002e*/ 	.short	0x0101


	//----- nvinfo : EIATTR_COOP_GROUP_MASK_REGIDS
	.align		4
        /*0030*/ 	.byte	0x04, 0x29
        /*0032*/ 	.short	(.L_663 - .L_662)


	//   ....[0]....
.L_662:
        /*0034*/ 	.word	0xffffffff


	//   ....[1]....
        /*0038*/ 	.word	0xffffffff


	//   ....[2]....
        /*003c*/ 	.word	0xffffffff


	//   ....[3]....
        /*0040*/ 	.word	0xffffffff


	//   ....[4]....
        /*0044*/ 	.word	0xffffffff


	//   ....[5]....
        /*0048*/ 	.word	0xffffffff


	//   ....[6]....
        /*004c*/ 	.word	0xffffffff


	//   ....[7]....
        /*0050*/ 	.word	0xffffffff


	//   ....[8]....
        /*0054*/ 	.word	0xffffffff


	//   ....[9]....
        /*0058*/ 	.word	0xffffffff


	//   ....[10]....
        /*005c*/ 	.word	0xffffffff


	//   ....[11]....
        /*0060*/ 	.word	0xffffffff


	//   ....[12]....
        /*0064*/ 	.word	0xffffffff


	//   ....[13]....
        /*0068*/ 	.word	0xffffffff


	//   ....[14]....
        /*006c*/ 	.word	0xffffffff


	//   ....[15]....
        /*0070*/ 	.word	0xffffffff


	//   ....[16]....
        /*0074*/ 	.word	0xffffffff


	//   ....[17]....
        /*0078*/ 	.word	0xffffffff


	//   ....[18]....
        /*007c*/ 	.word	0xffffffff


	//   ....[19]....
        /*0080*/ 	.word	0x0500000f


	//   ....[20]....
        /*0084*/ 	.word	0x0500000f


	//   ....[21]....
        /*0088*/ 	.word	0x0500000f


	//   ....[22]....
        /*008c*/ 	.word	0x0500000f


	//   ....[23]....
        /*0090*/ 	.word	0x0500000f


	//   ....[24]....
        /*0094*/ 	.word	0x0500000f


	//   ....[25]....
        /*0098*/ 	.word	0x0500000f


	//   ....[26]....
        /*009c*/ 	.word	0x0500000f


	//   ....[27]....
        /*00a0*/ 	.word	0x0500000f


	//   ....[28]....
        /*00a4*/ 	.word	0x0500000f


	//----- nvinfo : EIATTR_COOP_GROUP_INSTR_OFFSETS
	.align		4
.L_663:
        /*00a8*/ 	.byte	0x04, 0x28
        /*00aa*/ 	.short	(.L_665 - .L_664)


	//   ....[0]....
.L_664:
        /*00ac*/ 	.word	0x000019c0


	//   ....[1]....
        /*00b0*/ 	.word	0x000019e0


	//   ....[2]....
        /*00b4*/ 	.word	0x00001a00


	//   ....[3]....
        /*00b8*/ 	.word	0x00001a20


	//   ....[4]....
        /*00bc*/ 	.word	0x00001a40


	//   ....[5]....
        /*00c0*/ 	.word	0x00003d30


	//   ....[6]....
        /*00c4*/ 	.word	0x00003d50


	//   ....[7]....
        /*00c8*/ 	.word	0x00004080


	//   ....[8]....
        /*00cc*/ 	.word	0x000040a0


	//   ....[9]....
        /*00d0*/ 	.word	0x000040c0


	//   ....[10]....
        /*00d4*/ 	.word	0x000041f0


	//   ....[11]....
        /*00d8*/ 	.word	0x00004230


	//   ....[12]....
        /*00dc*/ 	.word	0x000058c0


	//   ....[13]....
        /*00e0*/ 	.word	0x00005940


	//   ....[14]....
        /*00e4*/ 	.word	0x00005960


	//   ....[15]....
        /*00e8*/ 	.word	0x00005990


	//   ....[16]....
        /*00ec*/ 	.word	0x000059d0


	//   ....[17]....
        /*00f0*/ 	.word	0x00005a50


	//   ....[18]....
        /*00f4*/ 	.word	0x00005a70


	//   ....[19]....
        /*00f8*/ 	.word	0x000098b0


	//   ....[20]....
        /*00fc*/ 	.word	0x00009910


	//   ....[21]....
        /*0100*/ 	.word	0x00009970


	//   ....[22]....
        /*0104*/ 	.word	0x000099d0


	//   ....[23]....
        /*0108*/ 	.word	0x00009a30


	//   ....[24]....
        /*010c*/ 	.word	0x00009ab0


	//   ....[25]....
        /*0110*/ 	.word	0x00009b30


	//   ....[26]....
        /*0114*/ 	.word	0x00009bc0


	//   ....[27]....
        /*0118*/ 	.word	0x00009c40


	//   ....[28]....
        /*011c*/ 	.word	0x00009ca0


	//----- nvinfo : EIATTR_VRC_CTA_INIT_COUNT
	.align		4
.L_665:
        /*0120*/ 	.byte	0x02, 0x4a
	.zero		1
	.zero		1


	//----- nvinfo : EIATTR_SYSCALL_OFFSETS
	.align		4
        /*0124*/ 	.byte	0x04, 0x46
        /*0126*/ 	.short	(.L_667 - .L_666)


	//   ....[0]....
.L_666:
        /*0128*/ 	.word	0x000011e0


	//----- nvinfo : EIATTR_EXIT_INSTR_OFFSETS
	.align		4
.L_667:
        /*012c*/ 	.byte	0x04, 0x1c
        /*012e*/ 	.short	(.L_669 - .L_668)


	//   ....[0]....
.L_668:
        /*0130*/ 	.word	0x000000b0


	//   ....[1]....
        /*0134*/ 	.word	0x000095f0


	//   ....[2]....
        /*0138*/ 	.word	0x00009810


	//   ....[3]....
        /*013c*/ 	.word	0x00009860


	//----- nvinfo : EIATTR_CRS_STACK_SIZE
	.align		4
.L_669:
        /*0140*/ 	.byte	0x04, 0x1e
        /*0142*/ 	.short	(.L_671 - .L_670)
.L_670:
        /*0144*/ 	.word	0x00000000


	//----- nvinfo : EIATTR_CBANK_PARAM_SIZE
	.align		4
.L_671:
        /*0148*/ 	.byte	0x03, 0x19
        /*014a*/ 	.short	0x0128


	//----- nvinfo : EIATTR_PARAM_CBANK
	.align		4
        /*014c*/ 	.byte	0x04, 0x0a
        /*014e*/ 	.short	(.L_673 - .L_672)
	.align		4
.L_672:
        /*0150*/ 	.word	index@(.nv.constant0._ZN4mmha33masked_multihead_attention_kernelIfLi80ELi128ELi4ELi32ELi64ELb0ELb0EEEv26Multihead_attention_paramsIT_XT5_EE)
        /*0154*/ 	.short	0x0380
        /*0156*/ 	.short	0x0128


	//----- nvinfo : EIATTR_SW_WAR
	.align		4
.L_673:
        /*0158*/ 	.byte	0x04, 0x36
        /*015a*/ 	.short	(.L_675 - .L_674)
.L_674:
        /*015c*/ 	.word	0x00000008
.L_675:


//--------------------- .nv.callgraph             --------------------------
	.section	.nv.callgraph,"",@"SHT_CUDA_CALLGRAPH"
	.align	4
	.sectionentsize	8
	.align		4
        /*0000*/ 	.word	0x00000000
	.align		4
        /*0004*/ 	.word	0xffffffff
	.align		4
        /*0008*/ 	.word	index@(_ZN4mmha33masked_multihead_attention_kernelItLi80ELi128ELi1ELi16ELi256ELb1ELb1EEEv26Multihead_attention_paramsIT_XT5_EE)
	.align		4
        /*000c*/ 	.word	index@(__assertfail)
	.align		4
        /*0010*/ 	.word	index@(_ZN4mmha33masked_multihead_attention_kernelItLi80ELi128ELi2ELi16ELi128ELb1ELb1EEEv26Multihead_attention_paramsIT_XT5_EE)
	.align		4
        /*0014*/ 	.word	index@(__assertfail)
	.align		4
        /*0018*/ 	.word	index@(_ZN4mmha33masked_multihead_attention_kernelItLi80ELi128ELi4ELi16ELi64ELb1ELb1EEEv26Multihead_attention_paramsIT_XT5_EE)
	.align		4
        /*001c*/ 	.word	index@(__assertfail)
	.align		4
        /*0020*/ 	.word	index@(_ZN4mmha33masked_multihead_attention_kernelItLi80ELi128ELi1ELi16ELi256ELb1ELb0EEEv26Multihead_attention_paramsIT_XT5_EE)
	.align		4
        /*0024*/ 	.word	index@(__assertfail)
	.align		4
        /*0028*/ 	.word	index@(_ZN4mmha33masked_multihead_attention_kernelItLi80ELi128ELi2ELi16ELi128ELb1ELb0EEEv26Multihead_attention_paramsIT_XT5_EE)
	.align		4
        /*002c*/ 	.word	index@(__assertfail)
	.align		4
        /*0030*/ 	.word	index@(_ZN4mmha33masked_multihead_attention_kernelItLi80ELi128ELi4ELi16ELi64ELb1ELb0EEEv26Multihead_attention_paramsIT_XT5_EE)
	.align		4
        /*0034*/ 	.word	index@(__assertfail)
	.align		4
        /*0038*/ 	.word	index@(_ZN4mmha33masked_multihead_attention_kernelIfLi80ELi128ELi1ELi32ELi256ELb1ELb1EEEv26Multihead_attention_paramsIT_XT5_EE)
	.align		4
        /*003c*/ 	.word	index@(__assertfail)
	.align		4
        /*0040*/ 	.word	index@(_ZN4mmha33masked_multihead_attention_kernelIfLi80ELi128ELi2ELi32ELi128ELb1ELb1EEEv26Multihead_attention_paramsIT_XT5_EE)
	.align		4
        /*0044*/ 	.word	index@(__assertfail)
	.align		4
        /*0048*/ 	.word	index@(_ZN4mmha33masked_multihead_attention_kernelIfLi80ELi128ELi4ELi32ELi64ELb1ELb1EEEv26Multihead_attention_paramsIT_XT5_EE)
	.align		4
        /*004c*/ 	.word	index@(__assertfail)
	.align		4
        /*0050*/ 	.word	index@(_ZN4mmha33masked_multihead_attention_kernelIfLi80ELi128ELi1ELi32ELi256ELb1ELb0EEEv26Multihead_attention_paramsIT_XT5_EE)
	.align		4
        /*0054*/ 	.word	index@(__assertfail)
	.align		4
        /*0058*/ 	.word	index@(_ZN4mmha33masked_multihead_attention_kernelIfLi80ELi128ELi2ELi32ELi128ELb1ELb0EEEv26Multihead_attention_paramsIT_XT5_EE)
	.align		4
        /*005c*/ 	.word	index@(__assertfail)
	.align		4
        /*0060*/ 	.word	index@(_ZN4mmha33masked_multihead_attention_kernelIfLi80ELi128ELi4ELi32ELi64ELb1ELb0EEEv26Multihead_attention_paramsIT_XT5_EE)
	.align		4
        /*0064*/ 	.word	index@(__assertfail)
	.align		4
        /*0068*/ 	.word	index@(_ZN4mmha33masked_multihead_attention_kernelItLi80ELi128ELi1ELi16ELi256ELb0ELb1EEEv26Multihead_attention_paramsIT_XT5_EE)
	.align		4
        /*006c*/ 	.word	index@(__assertfail)
	.align		4
        /*0070*/ 	.word	index@(_ZN4mmha33masked_multihead_attention_kernelItLi80ELi128ELi2ELi16ELi128ELb0ELb1EEEv26Multihead_attention_paramsIT_XT5_EE)
	.align		4
        /*0074*/ 	.word	index@(__assertfail)
	.align		4
        /*0078*/ 	.word	index@(_ZN4mmha33masked_multihead_attention_kernelItLi80ELi128ELi4ELi16ELi64ELb0ELb1EEEv26Multihead_attention_paramsIT_XT5_EE)
	.align		4
        /*007c*/ 	.word	index@(__assertfail)
	.align		4
        /*0080*/ 	.word	index@(_ZN4mmha33masked_multihead_attention_kernelItLi80ELi128ELi1ELi16ELi256ELb0ELb0EEEv26Multihead_attention_paramsIT_XT5_EE)
	.align		4
        /*0084*/ 	.word	index@(__assertfail)
	.align		4
        /*0088*/ 	.word	index@(_ZN4mmha33masked_multihead_attention_kernelItLi80ELi128ELi2ELi16ELi128ELb0ELb0EEEv26Multihead_attention_paramsIT_XT5_EE)
	.align		4
        /*008c*/ 	.word	index@(__assertfail)
	.align		4
        /*0090*/ 	.word	index@(_ZN4mmha33masked_multihead_attention_kernelItLi80ELi128ELi4ELi16ELi64ELb0ELb0EEEv26Multihead_attention_paramsIT_XT5_EE)
	.align		4
        /*0094*/ 	.word	index@(__assertfail)
	.align		4
        /*0098*/ 	.word	index@(_ZN4mmha33masked_multihead_attention_kernelIfLi80ELi128ELi1ELi32ELi256ELb0ELb1EEEv26Multihead_attention_paramsIT_XT5_EE)
	.align		4
        /*009c*/ 	.word	index@(__assertfail)
	.align		4
        /*00a0*/ 	.word	index@(_ZN4mmha33masked_multihead_attention_kernelIfLi80ELi128ELi2ELi32ELi128ELb0ELb1EEEv26Multihead_attention_paramsIT_XT5_EE)
	.align		4
        /*00a4*/ 	.word	index@(__assertfail)
	.align		4
        /*00a8*/ 	.word	index@(_ZN4mmha33masked_multihead_attention_kernelIfLi80ELi128ELi4ELi32ELi64ELb0ELb1EEEv26Multihead_attention_paramsIT_XT5_EE)
	.align		4
        /*00ac*/ 	.word	index@(__assertfail)
	.align		4
        /*00b0*/ 	.word	index@(_ZN4mmha33masked_multihead_attention_kernelIfLi80ELi128ELi1ELi32ELi256ELb0ELb0EEEv26Multihead_attention_paramsIT_XT5_EE)
	.align		4
        /*00b4*/ 	.word	index@(__assertfail)
	.align		4
        /*00b8*/ 	.word	index@(_ZN4mmha33masked_multihead_attention_kernelIfLi80ELi128ELi2ELi32ELi128ELb0ELb0EEEv26Multihead_attention_paramsIT_XT5_EE)
	.align		4
        /*00bc*/ 	.word	index@(__assertfail)
	.align		4
        /*00c0*/ 	.word	index@(_ZN4mmha33masked_multihead_attention_kernelIfLi80ELi128ELi4ELi32ELi64ELb0ELb0EEEv26Multihead_attention_paramsIT_XT5_EE)
	.align		4
        /*00c4*/ 	.word	index@(__assertfail)
	.align		4
        /*00c8*/ 	.word	0x00000000
	.align		4
        /*00cc*/ 	.word	0xfffffffe
	.align		4
        /*00d0*/ 	.word	0x00000000
	.align		4
        /*00d4*/ 	.word	0xfffffffd
	.align		4
        /*00d8*/ 	.word	0x00000000
	.align		4
        /*00dc*/ 	.word	0xfffffffc


//--------------------- .nv.constant4             --------------------------
	.section	.nv.constant4,"a",@progbits
	.align	8
	.align		8
.nv.constant4:
        /*0000*/ 	.dword	__assertfail
	.align		8
        /*0008*/ 	.dword	__unnamed_1
	.align		8
        /*0010*/ 	.dword	__unnamed_2
	.align		8
        /*0018*/ 	.dword	__unnamed_3
	.align		8
        /*0020*/ 	.dword	__unnamed_4
	.align		8
        /*0028*/ 	.dword	__unnamed_5
	.align		8
        /*0030*/ 	.dword	__unnamed_6
	.align		8
        /*0038*/ 	.dword	__unnamed_7
	.align		8
        /*0040*/ 	.dword	__unnamed_8
	.align		8
        /*0048*/ 	.dword	__unnamed_9
	.align		8
        /*0050*/ 	.dword	__unnamed_10
	.align		8
        /*0058*/ 	.dword	__unnamed_11
	.align		8
        /*0060*/ 	.dword	__unnamed_12
	.align		8
        /*0068*/ 	.dword	__unnamed_13
	.align		8
        /*0070*/ 	.dword	__unnamed_14
	.align		8
        /*0078*/ 	.dword	__unnamed_15
	.align		8
        /*0080*/ 	.dword	__unnamed_16
	.align		8
        /*0088*/ 	.dword	__unnamed_17
	.align		8
        /*0090*/ 	.dword	__unnamed_18
	.align		8
        /*0098*/ 	.dword	__unnamed_19
	.align		8
        /*00a0*/ 	.dword	__unnamed_20
	.align		8
        /*00a8*/ 	.dword	__unnamed_21
	.align		8
        /*00b0*/ 	.dword	__unnamed_22
	.align		8
        /*00b8*/ 	.dword	__unnamed_23
	.align		8
        /*00c0*/ 	.dword	__unnamed_24
	.align		8
        /*00c8*/ 	.dword	$str
	.align		8
        /*00d0*/ 	.dword	$str$1


//--------------------- .text._ZN4mmha33masked_multihead_attention_kernelItLi80ELi128ELi1ELi16ELi256ELb1ELb1EEEv26Multihead_attention_paramsIT_XT5_EE --------------------------
	.section	.text._ZN4mmha33masked_multihead_attention_kernelItLi80ELi128ELi1ELi16ELi256ELb1ELb1EEEv26Multihead_attention_paramsIT_XT5_EE,"ax",@progbits
	.align	128
        .global         _ZN4mmha33masked_multihead_attention_kernelItLi80ELi128ELi1ELi16ELi256ELb1ELb1EEEv26Multihead_attention_paramsIT_XT5_EE
        .type           _ZN4mmha33masked_multihead_attention_kernelItLi80ELi128ELi1ELi16ELi256ELb1ELb1EEEv26Multihead_attention_paramsIT_XT5_EE,@function
        .size           _ZN4mmha33masked_multihead_attention_kernelItLi80ELi128ELi1ELi16ELi256ELb1ELb1EEEv26Multihead_attention_paramsIT_XT5_EE,(.L_x_4053 - _ZN4mmha33masked_multihead_attention_kernelItLi80ELi128ELi1ELi16ELi256ELb1ELb1EEEv26Multihead_attention_paramsIT_XT5_EE)
        .other          _ZN4mmha33masked_multihead_attention_kernelItLi80ELi128ELi1ELi16ELi256ELb1ELb1EEEv26Multihead_attention_paramsIT_XT5_EE,@"STO_CUDA_ENTRY STV_DEFAULT"
_ZN4mmha33masked_multihead_attention_kernelItLi80ELi128ELi1ELi16ELi256ELb1ELb1EEEv26Multihead_attention_paramsIT_XT5_EE:
.text._ZN4mmha33masked_multihead_attention_kernelItLi80ELi128ELi1ELi16ELi256ELb1ELb1EEEv26Multihead_attention_paramsIT_XT5_EE:
[----:B------:R-:W0:Y:S01]  /*0000*/  LDC R1, c[0x0][0x37c] ;  /* 0x0000df00ff017b82 */ /* 0x000e220000000800 */
[----:B------:R-:W1:Y:S07]  /*0010*/  LDCU.64 UR4, c[0x0][0x490] ;  /* 0x00009200ff0477ac */ /* 0x000e6e0008000a00 */
[----:B------:R-:W2:Y:S01]  /*0020*/  S2UR UR7, SR_CTAID.Y ;  /* 0x00000000000779c3 */ /* 0x000ea20000002600 */
[----:B------:R-:W3:Y:S01]  /*0030*/  LDCU.64 UR36, c[0x0][0x358] ;  /* 0x00006b00ff2477ac */ /* 0x000ee20008000a00 */
[----:B-1----:R-:W-:-:S04]  /*0040*/  UISETP.NE.U32.AND UP0, UPT, UR4, URZ, UPT ;  /* 0x000000ff0400728c */ /* 0x002fc8000bf05070 */
[----:B------:R-:W-:-:S09]  /*0050*/  UISETP.NE.AND.EX UP0, UPT, UR5, URZ, UPT, UP0 ;  /* 0x000000ff0500728c */ /* 0x000fd2000bf05300 */
[----:B--23--:R-:W-:Y:S05]  /*0060*/  BRA.U !UP0, `(.L_x_0) ;  /* 0x00000001081c7547 */ /* 0x00cfea000b800000 */
[----:B------:R-:W-:-:S04]  /*0070*/  UIADD3 UR4, UP0, UPT, UR7, UR4, URZ ;  /* 0x0000000407047290 */ /* 0x000fc8000ff1e0ff */
[----:B------:R-:W-:Y:S02]  /*0080*/  UIADD3.X UR5, UPT, UPT, URZ, UR5, URZ, UP0, !UPT ;  /* 0x00000005ff057290 */ /* 0x000fe400087fe4ff */
[----:B------:R-:W-:-:S04]  /*0090*/  MOV R2, UR4 ;  /* 0x0000000400027c02 */ /* 0x000fc80008000f00 */
[----:B------:R-:W-:-:S05]  /*00a0*/  IMAD.U32 R3, RZ, RZ, UR5 ;  /* 0x00000005ff037e24 */ /* 0x000fca000f8e00ff */
[----:B------:R-:W2:Y:S02]  /*00b0*/  LDG.E.U8 R2, desc[UR36][R2.64] ;  /* 0x0000002402027981 */ /* 0x000ea4000c1e1100 */
[----:B--2---:R-:W-:-:S13]  /*00c0*/  ISETP.NE.AND P0, PT, R2, 0x1, PT ;  /* 0x000000010200780c */ /* 0x004fda0003f05270 */
[----:B------:R-:W-:Y:S05]  /*00d0*/  @!P0 EXIT ;  /* 0x000000000000894d */ /* 0x000fea0003800000 */
.L_x_0:
[----:B------:R-:W1:Y:S01]  /*00e0*/  LDCU.64 UR4, c[0x0][0x498] ;  /* 0x00009300ff0477ac */ /* 0x000e620008000a00 */
[----:B------:R-:W2:Y:S01]  /*00f0*/  S2R R6, SR_CTAID.Y ;  /* 0x0000000000067919 */ /* 0x000ea20000002600 */
[----:B------:R-:W3:Y:S01]  /*0100*/  LDCU UR8, c[0x0][0x3f0] ;  /* 0x00007e00ff0877ac */ /* 0x000ee20008000800 */
[----:B------:R-:W4:Y:S01]  /*0110*/  LDCU UR9, c[0x0][0x40c] ;  /* 0x00008180ff0977ac */ /* 0x000f220008000800 */
[----:B-1----:R-:W-:Y:S01]  /*0120*/  UIMAD.WIDE.U32 UR4, UR7, 0x4, UR4 ;  /* 0x00000004070478a5 */ /* 0x002fe2000f8e0004 */
[----:B---3--:R-:W-:-:S05]  /*0130*/  MOV R0, UR8 ;  /* 0x0000000800007c02 */ /* 0x008fca0008000f00 */
[----:B------:R-:W-:Y:S01]  /*0140*/  MOV R2, UR4 ;  /* 0x0000000400027c02 */ /* 0x000fe20008000f00 */
[----:B------:R-:W-:Y:S01]  /*0150*/  IMAD.U32 R3, RZ, RZ, UR5 ;  /* 0x00000005ff037e24 */ /* 0x000fe2000f8e00ff */
[----:B------:R-:W-:-:S04]  /*0160*/  IABS R7, R0 ;  /* 0x0000000000077213 */ /* 0x000fc80000000000 */
[----:B------:R1:W3:Y:S01]  /*0170*/  LDG.E R10, desc[UR36][R2.64] ;  /* 0x00000024020a7981 */ /* 0x0002e2000c1e1900 */
[----:B------:R-:W0:Y:S08]  /*0180*/  I2F.RP R0, R7 ;  /* 0x0000000700007306 */ /* 0x000e300000209400 */
[----:B0-----:R-:W0:Y:S02]  /*0190*/  MUFU.RCP R0, R0 ;  /* 0x0000000000007308 */ /* 0x001e240000001000 */
[----:B0-----:R-:W-:-:S06]  /*01a0*/  VIADD R4, R0, 0xffffffe ;  /* 0x0ffffffe00047836 */ /* 0x001fcc0000000000 */
[----:B------:R0:W4:Y:S01]  /*01b0*/  F2I.FTZ.U32.TRUNC.NTZ R5, R4 ;  /* 0x0000000400057305 */ /* 0x000122000021f000 */
[----:B--2---:R-:W-:Y:S01]  /*01c0*/  IABS R0, R6 ;  /* 0x0000000600007213 */ /* 0x004fe20000000000 */
[----:B0-----:R-:W-:Y:S01]  /*01d0*/  IMAD.MOV.U32 R4, RZ, RZ, RZ ;  /* 0x000000ffff047224 */ /* 0x001fe200078e00ff */
[----:B----4-:R-:W-:-:S05]  /*01e0*/  IADD3 R8, PT, PT, RZ, -R5, RZ ;  /* 0x80000005ff087210 */ /* 0x010fca0007ffe0ff */
[----:B------:R-:W-:-:S04]  /*01f0*/  IMAD R9, R8, R7, RZ ;  /* 0x0000000708097224 */ /* 0x000fc800078e02ff */
[----:B------:R-:W-:-:S06]  /*0200*/  IMAD.HI.U32 R5, R5, R9, R4 ;  /* 0x0000000905057227 */ /* 0x000fcc00078e0004 */
[----:B------:R-:W-:-:S05]  /*0210*/  IMAD.HI.U32 R5, R5, R0, RZ ;  /* 0x0000000005057227 */ /* 0x000fca00078e00ff */
[----:B------:R-:W-:-:S13]  /*0220*/  R2UR UR6, R5 ;  /* 0x00000000050672ca */ /* 0x000fda00000e0000 */
[----:B------:R-:W-:-:S05]  /*0230*/  IADD3 R4, PT, PT, RZ, -UR6, RZ ;  /* 0x80000006ff047c10 */ /* 0x000fca000fffe0ff */
[C---:B------:R-:W-:Y:S02]  /*0240*/  IMAD R0, R7.reuse, R4, R0 ;  /* 0x0000000407007224 */ /* 0x040fe400078e0200 */
[----:B-1----:R-:W-:Y:S01]  /*0250*/  IMAD.U32 R2, RZ, RZ, UR6 ;  /* 0x00000006ff027e24 */ /* 0x002fe2000f8e00ff */
[----:B------:R-:W-:Y:S01]  /*0260*/  ULOP3.LUT UR4, UR7, UR8, URZ, 0x3c, !UPT ;  /* 0x0000000807047292 */ /* 0x000fe2000f8e3cff */
[----:B------:R-:W0:Y:S01]  /*0270*/  LDC.64 R4, c[0x0][0x460] ;  /* 0x00011800ff047b82 */ /* 0x000e220000000a00 */
[----:B------:R-:W-:-:S13]  /*0280*/  ISETP.GT.U32.AND P0, PT, R7, R0, PT ;  /* 0x000000000700720c */ /* 0x000fda0003f04070 */
[----:B------:R-:W-:Y:S01]  /*0290*/  @!P0 IADD3 R2, PT, PT, R2, 0x1, RZ ;  /* 0x0000000102028810 */ /* 0x000fe20007ffe0ff */
[----:B------:R-:W-:-:S03]  /*02a0*/  @!P0 IMAD.IADD R0, R0, 0x1, -R7 ;  /* 0x0000000100008824 */ /* 0x000fc600078e0a07 */
[----:B------:R-:W-:Y:S02]  /*02b0*/  @!P0 R2UR UR6, R2 ;  /* 0x00000000020682ca */ /* 0x000fe400000e0000 */
[----:B------:R-:W-:-:S11]  /*02c0*/  ISETP.GE.U32.AND P1, PT, R0, R7, PT ;  /* 0x000000070000720c */ /* 0x000fd60003f26070 */
[----:B------:R-:W-:-:S05]  /*02d0*/  MOV R0, UR6 ;  /* 0x0000000600007c02 */ /* 0x000fca0008000f00 */
[----:B------:R-:W-:Y:S01]  /*02e0*/  @P1 VIADD R0, R0, 0x1 ;  /* 0x0000000100001836 */ /* 0x000fe20000000000 */
[----:B------:R-:W-:-:S04]  /*02f0*/  UISETP.GE.AND UP1, UPT, UR4, URZ, UPT ;  /* 0x000000ff0400728c */ /* 0x000fc8000bf26270 */
[----:B------:R-:W-:Y:S01]  /*0300*/  @P1 R2UR UR6, R0 ;  /* 0x00000000000612ca */ /* 0x000fe200000e0000 */
[----:B------:R-:W-:-:S12]  /*0310*/  UISETP.NE.AND UP0, UPT, UR8, URZ, UPT ;  /* 0x000000ff0800728c */ /* 0x000fd8000bf05270 */
[----:B------:R-:W-:Y:S01]  /*0320*/  UMOV UR42, UR6 ;  /* 0x00000006002a7c82 */ /* 0x000fe20008000000 */
[----:B0-----:R-:W-:Y:S01]  /*0330*/  ISETP.NE.U32.AND P0, PT, R4, RZ, PT ;  /* 0x000000ff0400720c */ /* 0x001fe20003f05070 */
[----:B------:R-:W-:Y:S02]  /*0340*/  @!UP1 UIADD3 UR42, UPT, UPT, -UR42, URZ, URZ ;  /* 0x000000ff2a2a9290 */ /* 0x000fe4000fffe1ff */
[----:B------:R-:W-:Y:S01]  /*0350*/  @!UP0 ULOP3.LUT UR42, URZ, UR8, URZ, 0x33, !UPT ;  /* 0x00000008ff2a8292 */ /* 0x000fe2000f8e33ff */
[----:B------:R-:W0:Y:S01]  /*0360*/  LDCU UR8, c[0x0][0x3f4] ;  /* 0x00007e80ff0877ac */ /* 0x000e220008000800 */
[----:B------:R-:W1:Y:S01]  /*0370*/  S2UR UR46, SR_CTAID.X ;  /* 0x00000000002e79c3 */ /* 0x000e620000002500 */
[----:B------:R-:W1:Y:S01]  /*0380*/  LDCU UR6, c[0x0][0x3f8] ;  /* 0x00007f00ff0677ac */ /* 0x000e620008000800 */
[----:B0-----:R-:W-:-:S04]  /*0390*/  MOV R12, UR8 ;  /* 0x00000008000c7c02 */ /* 0x001fc80008000f00 */
[----:B------:R-:W-:-:S04]  /*03a0*/  IABS R6, R12 ;  /* 0x0000000c00067213 */ /* 0x000fc80000000000 */
[----:B------:R-:W0:Y:S08]  /*03b0*/  I2F.RP R0, R6 ;  /* 0x0000000600007306 */ /* 0x000e300000209400 */
[----:B0-----:R-:W0:Y:S01]  /*03c0*/  MUFU.RCP R0, R0 ;  /* 0x0000000000007308 */ /* 0x001e220000001000 */
[----:B------:R-:W-:-:S04]  /*03d0*/  ISETP.NE.AND.EX P0, PT, R5, RZ, PT, P0 ;  /* 0x000000ff0500720c */ /* 0x000fc80003f05300 */
[----:B------:R-:W-:Y:S01]  /*03e0*/  ISETP.EQ.AND P4, PT, RZ, UR9, P0 ;  /* 0x00000009ff007c0c */ /* 0x000fe20008782270 */
[----:B0-----:R-:W-:-:S04]  /*03f0*/  VIADD R4, R0, 0xffffffe ;  /* 0x0ffffffe00047836 */ /* 0x001fc80000000000 */
[----:B------:R0:W2:Y:S08]  /*0400*/  F2I.FTZ.U32.TRUNC.NTZ R5, R4 ;  /* 0x0000000400057305 */ /* 0x0000b0000021f000 */
[----:B------:R-:W-:-:S05]  /*0410*/  VOTEU.ANY UP2, P4 ;  /* 0x0000000000ff7886 */ /* 0x000fca0002040100 */
[----:B------:R-:W4:Y:S01]  /*0420*/  @UP2 LDCU.64 UR4, c[0x0][0x460] ;  /* 0x00008c00ff0427ac */ /* 0x000f220008000a00 */
[----:B0-----:R-:W-:Y:S01]  /*0430*/  IMAD.MOV.U32 R4, RZ, RZ, RZ ;  /* 0x000000ffff047224 */ /* 0x001fe200078e00ff */
[----:B--2---:R-:W-:-:S05]  /*0440*/  IADD3 R7, PT, PT, RZ, -R5, RZ ;  /* 0x80000005ff077210 */ /* 0x004fca0007ffe0ff */
[----:B------:R-:W-:-:S04]  /*0450*/  IMAD R7, R7, R6, RZ ;  /* 0x0000000607077224 */ /* 0x000fc800078e02ff */
[----:B------:R-:W-:Y:S01]  /*0460*/  IMAD.HI.U32 R5, R5, R7, R4 ;  /* 0x0000000705057227 */ /* 0x000fe200078e0004 */
[----:B------:R-:W-:Y:S01]  /*0470*/  PLOP3.LUT P0, PT, PT, PT, UP2, 0x80, 0x8 ;  /* 0x000000000008781c */ /* 0x000fe20003f0f028 */
[----:B----4-:R-:W-:-:S06]  /*0480*/  @UP2 UIMAD.WIDE UR4, UR42, 0x4, UR4 ;  /* 0x000000042a0428a5 */ /* 0x010fcc000f8e0204 */
[----:B------:R-:W-:Y:S01]  /*0490*/  IMAD.U32 R3, RZ, RZ, UR5 ;  /* 0x00000005ff037e24 */ /* 0x000fe2000f8e00ff */
[----:B------:R-:W-:-:S04]  /*04a0*/  MOV R2, UR4 ;  /* 0x0000000400027c02 */ /* 0x000fc80008000f00 */
[----:B------:R-:W0:Y:S01]  /*04b0*/  LDCU UR4, c[0x0][0x3e8] ;  /* 0x00007d00ff0477ac */ /* 0x000e220008000800 */
[----:B------:R2:W5:Y:S01]  /*04c0*/  @P0 LDG.E R3, desc[UR36][R2.64] ;  /* 0x0000002402030981 */ /* 0x000562000c1e1900 */
[----:B---3--:R-:W-:-:S13]  /*04d0*/  R2UR UR45, R10 ;  /* 0x000000000a2d72ca */ /* 0x008fda00000e0000 */
[----:B------:R-:W-:-:S06]  /*04e0*/  UIADD3 UR44, UPT, UPT, UR45, -0x1, URZ ;  /* 0xffffffff2d2c7890 */ /* 0x000fcc000fffe0ff */
[----:B------:R-:W-:-:S05]  /*04f0*/  IABS R0, UR44 ;  /* 0x0000002c00007c13 */ /* 0x000fca0008000000 */
[----:B------:R-:W-:-:S05]  /*0500*/  IMAD.HI.U32 R5, R5, R0, RZ ;  /* 0x0000000005057227 */ /* 0x000fca00078e00ff */
[----:B------:R-:W-:-:S05]  /*0510*/  IADD3 R5, PT, PT, -R5, RZ, RZ ;  /* 0x000000ff05057210 */ /* 0x000fca0007ffe1ff */
[----:B------:R-:W-:-:S05]  /*0520*/  IMAD R5, R6, R5, R0 ;  /* 0x0000000506057224 */ /* 0x000fca00078e0200 */
[----:B------:R-:W-:-:S13]  /*0530*/  R2UR UR41, R5 ;  /* 0x00000000052972ca */ /* 0x000fda00000e0000 */
[----:B------:R-:W-:Y:S01]  /*0540*/  ISETP.GT.U32.AND P0, PT, R6, UR41, PT ;  /* 0x0000002906007c0c */ /* 0x000fe2000bf04070 */
[----:B--2---:R-:W2:-:S12]  /*0550*/  S2R R2, SR_TID.X ;  /* 0x0000000000027919 */ /* 0x004e980000002100 */
[----:B------:R-:W-:-:S04]  /*0560*/  @!P0 IADD3 R0, PT, PT, -R6, UR41, RZ ;  /* 0x0000002906008c10 */ /* 0x000fc8000fffe1ff */
[----:B------:R-:W-:-:S13]  /*0570*/  @!P0 R2UR UR41, R0 ;  /* 0x00000000002982ca */ /* 0x000fda00000e0000 */
[----:B------:R-:W-:Y:S01]  /*0580*/  ISETP.GT.U32.AND P0, PT, R6, UR41, PT ;  /* 0x0000002906007c0c */ /* 0x000fe2000bf04070 */
[----:B0-----:R-:W-:Y:S02]  /*0590*/  UISETP.NE.AND UP1, UPT, UR4, URZ, UPT ;  /* 0x000000ff0400728c */ /* 0x001fe4000bf25270 */
[----:B------:R-:W-:Y:S01]  /*05a0*/  UP2UR UR43, UPR, URZ, 0x4 ;  /* 0x00000004ff2b7883 */ /* 0x000fe20008000000 */
[----:B--2---:R-:W-:Y:S01]  /*05b0*/  ISETP.GT.U32.AND P3, PT, R2, 0x13, PT ;  /* 0x000000130200780c */ /* 0x004fe20003f64070 */
[----:B------:R-:W-:-:S08]  /*05c0*/  UISETP.GE.AND UP2, UPT, UR44, URZ, UPT ;  /* 0x000000ff2c00728c */ /* 0x000fd0000bf46270 */
[----:B------:R-:W-:Y:S01]  /*05d0*/  @!P0 IADD3 R6, PT, PT, -R6, UR41, RZ ;  /* 0x0000002906068c10 */ /* 0x000fe2000fffe1ff */
[----:B------:R-:W-:-:S03]  /*05e0*/  UISETP.NE.AND UP0, UPT, UR8, URZ, UPT ;  /* 0x000000ff0800728c */ /* 0x000fc6000bf05270 */
[----:B------:R-:W-:Y:S01]  /*05f0*/  @!P0 R2UR UR41, R6 ;  /* 0x00000000062982ca */ /* 0x000fe200000e0000 */
[----:B-1----:R-:W-:Y:S02]  /*0600*/  UIMAD UR40, UR7, UR6, UR46 ;  /* 0x00000006072872a4 */ /* 0x002fe4000f8e022e */
[----:B------:R-:W-:Y:S01]  /*0610*/  @UP1 UIMAD UR4, UR7, UR4, URZ ;  /* 0x00000004070412a4 */ /* 0x000fe2000f8e02ff */
[----:B------:R-:W-:Y:S01]  /*0620*/  BSSY.RECONVERGENT B0, `(.L_x_1) ;  /* 0x0000022000007945 */ /* 0x000fe20003800200 */
[----:B------:R-:W-:Y:S01]  /*0630*/  @!UP1 UIMAD UR5, UR40, 0x50, URZ ;  /* 0x00000050280598a4 */ /* 0x000fe2000f8e02ff */
[----:B------:R-:W-:Y:S01]  /*0640*/  UMOV UR38, URZ ;  /* 0x000000ff00267c82 */ /* 0x000fe20008000000 */
[----:B------:R-:W-:Y:S02]  /*0650*/  UIMAD UR47, UR7, UR8, URZ ;  /* 0x00000008072f72a4 */ /* 0x000fe4000f8e02ff */
[----:B------:R-:W-:Y:S02]  /*0660*/  @UP1 UIMAD UR5, UR46, 0x50, UR4 ;  /* 0x000000502e0518a4 */ /* 0x000fe4000f8e0204 */
[----:B------:R-:W-:-:S02]  /*0670*/  UIMAD UR42, UR42, UR6, URZ ;  /* 0x000000062a2a72a4 */ /* 0x000fc4000f8e02ff */
[----:B------:R-:W-:Y:S02]  /*0680*/  @!UP2 UIADD3 UR41, UPT, UPT, -UR41, URZ, URZ ;  /* 0x000000ff2929a290 */ /* 0x000fe4000fffe1ff */
[----:B------:R-:W-:Y:S01]  /*0690*/  @!UP0 ULOP3.LUT UR41, URZ, UR8, URZ, 0x33, !UPT ;  /* 0x00000008ff298292 */ /* 0x000fe2000f8e33ff */
[----:B------:R-:W-:Y:S02]  /*06a0*/  P2R R17, PR, RZ, 0x10 ;  /* 0x00000010ff117803 */ /* 0x000fe40000000000 */
[----:B------:R-:W-:Y:S01]  /*06b0*/  CS2R R26, SRZ ;  /* 0x00000000001a7805 */ /* 0x000fe2000001ff00 */
[----:B------:R-:W-:Y:S01]  /*06c0*/  IMAD.SHL.U32 R16, R2, 0x4, RZ ;  /* 0x0000000402107824 */ /* 0x000fe200078e00ff */
[----:B------:R-:W-:Y:S07]  /*06d0*/  @P3 BRA `(.L_x_2) ;  /* 0x0000000000583947 */ /* 0x000fee0003800000 */
[----:B------:R-:W0:Y:S01]  /*06e0*/  LDC R0, c[0x0][0x478] ;  /* 0x00011e00ff007b82 */ /* 0x000e220000000800 */
[----:B------:R-:W-:Y:S02]  /*06f0*/  IADD3 R21, PT, PT, R16, UR5, RZ ;  /* 0x0000000510157c10 */ /* 0x000fe4000fffe0ff */
[----:B0-----:R-:W-:-:S13]  /*0700*/  ISETP.NE.AND P0, PT, R0, 0x2, PT ;  /* 0x000000020000780c */ /* 0x001fda0003f05270 */
[----:B------:R-:W0:Y:S08]  /*0710*/  @!P0 LDC.64 R6, c[0x0][0x388] ;  /* 0x0000e200ff068b82 */ /* 0x000e300000000a00 */
[----:B------:R-:W1:Y:S08]  /*0720*/  @!P0 LDC.64 R4, c[0x0][0x468] ;  /* 0x00011a00ff048b82 */ /* 0x000e700000000a00 */
[----:B------:R-:W2:Y:S01]  /*0730*/  @P0 LDC.64 R8, c[0x0][0x388] ;  /* 0x0000e200ff080b82 */ /* 0x000ea20000000a00 */
[----:B0-----:R-:W-:-:S04]  /*0740*/  @!P0 IADD3 R6, P1, PT, R21, R6, RZ ;  /* 0x0000000615068210 */ /* 0x001fc80007f3e0ff */
[C---:B------:R-:W-:Y:S01]  /*0750*/  @!P0 LEA.HI.X.SX32 R7, R21.reuse, R7, 0x1, P1 ;  /* 0x0000000715078211 */ /* 0x040fe200008f0eff */
[----:B-1----:R-:W3:Y:S04]  /*0760*/  @!P0 LDG.E R4, desc[UR36][R4.64] ;  /* 0x0000002404048981 */ /* 0x002ee8000c1e1900 */
[----:B------:R-:W4:Y:S01]  /*0770*/  @!P0 LDG.E R0, desc[UR36][R6.64] ;  /* 0x0000002406008981 */ /* 0x000f22000c1e1900 */
[----:B--2---:R-:W-:Y:S01]  /*0780*/  @P0 IMAD.WIDE R6, R21, 0x2, R8 ;  /* 0x0000000215060825 */ /* 0x004fe200078e0208 */
[----:B----4-:R-:W3:Y:S08]  /*0790*/  @!P0 I2F.S8 R11, R0 ;  /* 0x00000000000b8306 */ /* 0x010ef00000001400 */
[----:B------:R-:W0:Y:S08]  /*07a0*/  @!P0 I2F.S8 R13, R0.B1 ;  /* 0x10000000000d8306 */ /* 0x000e300000001400 */
[----:B------:R-:W1:Y:S08]  /*07b0*/  @!P0 I2F.S8 R15, R0.B2 ;  /* 0x20000000000f8306 */ /* 0x000e700000001400 */
[----:B------:R-:W2:Y:S01]  /*07c0*/  @!P0 I2F.S8 R19, R0.B3 ;  /* 0x3000000000138306 */ /* 0x000ea20000001400 */
[C---:B---3--:R-:W-:Y:S01]  /*07d0*/  @!P0 FMUL.FTZ R11, R4.reuse, R11 ;  /* 0x0000000b040b8220 */ /* 0x048fe20000410000 */
[C---:B0-----:R-:W-:Y:S01]  /*07e0*/  @!P0 FMUL.FTZ R26, R4.reuse, R13 ;  /* 0x0000000d041a8220 */ /* 0x041fe20000410000 */
[----:B-1----:R-:W-:-:S04]  /*07f0*/  @!P0 FMUL.FTZ R15, R4, R15 ;  /* 0x0000000f040f8220 */ /* 0x002fc80000410000 */
[----:B------:R-:W-:Y:S01]  /*0800*/  @!P0 F2FP.F16.F32.PACK_AB R26, R26, R11 ;  /* 0x0000000b1a1a823e */ /* 0x000fe200000000ff */
[----:B--2---:R-:W-:-:S05]  /*0810*/  @!P0 FMUL.FTZ R10, R4, R19 ;  /* 0x00000013040a8220 */ /* 0x004fca0000410000 */
[----:B------:R-:W-:-:S06]  /*0820*/  @!P0 F2FP.F16.F32.PACK_AB R27, R10, R15 ;  /* 0x0000000f0a1b823e */ /* 0x000fcc00000000ff */
[----:B------:R0:W5:Y:S02]  /*0830*/  @P0 LDG.E.64 R26, desc[UR36][R6.64] ;  /* 0x00000024061a0981 */ /* 0x000164000c1e1b00 */
.L_x_2:
[----:B------:R-:W-:Y:S05]  /*0840*/  BSYNC.RECONVERGENT B0 ;  /* 0x0000000000007941 */ /* 0x000fea0003800200 */
.L_x_1:
[----:B------:R-:W1:Y:S01]  /*0850*/  LDCU.64 UR10, c[0x0][0x3a0] ;  /* 0x00007400ff0a77ac */ /* 0x000e620008000a00 */
[----:B------:R-:W2:Y:S01]  /*0860*/  @!P3 LDC.64 R4, c[0x0][0x3b8] ;  /* 0x0000ee00ff04bb82 */ /* 0x000ea20000000a00 */
[----:B------:R-:W-:Y:S01]  /*0870*/  LOP3.LUT R19, R16, 0x4, RZ, 0xc0, !PT ;  /* 0x0000000410137812 */ /* 0x000fe200078ec0ff */
[----:B------:R-:W-:Y:S01]  /*0880*/  IMAD.U32 R15, RZ, RZ, UR46 ;  /* 0x0000002eff0f7e24 */ /* 0x000fe2000f8e00ff */
[----:B------:R-:W3:Y:S01]  /*0890*/  LDCU.64 UR4, c[0x0][0x390] ;  /* 0x00007200ff0477ac */ /* 0x000ee20008000a00 */
[----:B------:R-:W-:Y:S02]  /*08a0*/  SHF.R.U32.HI R28, RZ, 0x1, R2 ;  /* 0x00000001ff1c7819 */ /* 0x000fe40000011602 */
[----:B------:R-:W-:Y:S02]  /*08b0*/  CS2R R24, SRZ ;  /* 0x0000000000187805 */ /* 0x000fe4000001ff00 */
[----:B------:R-:W-:Y:S01]  /*08c0*/  CS2R R22, SRZ ;  /* 0x0000000000167805 */ /* 0x000fe2000001ff00 */
[----:B------:R-:W4:Y:S01]  /*08d0*/  LDCU.64 UR12, c[0x0][0x418] ;  /* 0x00008300ff0c77ac */ /* 0x000f220008000a00 */
[----:B------:R-:W-:Y:S01]  /*08e0*/  VOTEU.ANY UP1, P4 ;  /* 0x0000000000ff7886 */ /* 0x000fe20002020100 */
[----:B------:R-:W-:Y:S01]  /*08f0*/  PLOP3.LUT P0, PT, PT, PT, UP1, 0x40, 0x4 ;  /* 0x000000000004781c */ /* 0x000fe20003f0e818 */
[----:B------:R-:W-:Y:S01]  /*0900*/  UIMAD UR48, UR40, 0x50, URZ ;  /* 0x00000050283078a4 */ /* 0x000fe2000f8e02ff */
[----:B------:R-:W-:-:S02]  /*0910*/  PLOP3.LUT P4, PT, PT, PT, UP1, 0x80, 0x8 ;  /* 0x000000000008781c */ /* 0x000fc40003f8f018 */
[----:B------:R-:W-:Y:S02]  /*0920*/  ISETP.GT.U32.OR P0, PT, R2, 0x1f, P0 ;  /* 0x0000001f0200780c */ /* 0x000fe40000704470 */
[----:B-1----:R-:W-:Y:S01]  /*0930*/  ISETP.NE.U32.AND P2, PT, RZ, UR10, PT ;  /* 0x0000000aff007c0c */ /* 0x002fe2000bf45070 */
[----:B------:R-:W-:Y:S01]  /*0940*/  @!P3 IMAD R0, R12, UR48, R19 ;  /* 0x000000300c00bc24 */ /* 0x000fe2000f8e0213 */
[----:B---3--:R-:W-:Y:S02]  /*0950*/  ISETP.NE.U32.AND P1, PT, RZ, UR4, PT ;  /* 0x00000004ff007c0c */ /* 0x008fe4000bf25070 */
[----:B------:R-:W-:Y:S02]  /*0960*/  ISETP.NE.AND.EX P2, PT, RZ, UR11, PT, P2 ;  /* 0x0000000bff007c0c */ /* 0x000fe4000bf45320 */
[----:B------:R-:W-:Y:S01]  /*0970*/  ISETP.NE.AND.EX P1, PT, RZ, UR5, PT, P1 ;  /* 0x00000005ff007c0c */ /* 0x000fe2000bf25310 */
[----:B----4-:R-:W-:Y:S01]  /*0980*/  UISETP.NE.U32.AND UP0, UPT, UR12, URZ, UPT ;  /* 0x000000ff0c00728c */ /* 0x010fe2000bf05070 */
[----:B------:R-:W-:-:S02]  /*0990*/  ISETP.GT.U32.OR P2, PT, R2, 0x13, !P2 ;  /* 0x000000130200780c */ /* 0x000fc40005744470 */
[----:B------:R-:W-:Y:S01]  /*09a0*/  ISETP.GT.U32.OR P1, PT, R2, 0x13, !P1 ;  /* 0x000000130200780c */ /* 0x000fe20004f24470 */
[----:B------:R-:W-:Y:S01]  /*09b0*/  UISETP.NE.AND.EX UP0, UPT, UR13, URZ, UPT, UP0 ;  /* 0x000000ff0d00728c */ /* 0x000fe2000bf05300 */
[----:B------:R-:W-:Y:S01]  /*09c0*/  ISETP.NE.OR P2, PT, RZ, UR9, P2 ;  /* 0x00000009ff007c0c */ /* 0x000fe20009745670 */
[----:B------:R-:W1:Y:S01]  /*09d0*/  @!P0 LDC.64 R10, c[0x0][0x450] ;  /* 0x00011400ff0a8b82 */ /* 0x000e620000000a00 */
[----:B-----5:R-:W-:Y:S01]  /*09e0*/  @P4 R2UR UR38, R3 ;  /* 0x00000000032642ca */ /* 0x020fe200000e0000 */
[----:B------:R-:W-:Y:S01]  /*09f0*/  VOTEU.ALL UP1, P0 ;  /* 0x0000000000ff7886 */ /* 0x000fe20000020000 */
[----:B------:R-:W-:Y:S01]  /*0a00*/  @!P3 IMAD R3, R28, R12, UR44 ;  /* 0x0000002c1c03be24 */ /* 0x000fe2000f8e020c */
[----:B------:R-:W-:-:S04]  /*0a10*/  PLOP3.LUT P4, PT, PT, PT, UP0, 0x80, 0x8 ;  /* 0x000000000008781c */ /* 0x000fc80003f8f008 */
[----:B------:R-:W-:Y:S01]  /*0a20*/  @!P3 LEA R13, R3, R0, 0x3 ;  /* 0x00000000030db211 */ /* 0x000fe200078e18ff */
[----:B------:R-:W3:Y:S01]  /*0a30*/  @UP0 LDCU.64 UR4, c[0x0][0x418] ;  /* 0x00008300ff0407ac */ /* 0x000ee20008000a00 */
[----:B0-----:R-:W0:Y:S01]  /*0a40*/  @!P1 LDC.64 R6, c[0x0][0x390] ;  /* 0x0000e400ff069b82 */ /* 0x001e220000000a00 */
[----:B------:R-:W-:Y:S01]  /*0a50*/  IMAD R3, R15, 0x50, R16 ;  /* 0x000000500f037824 */ /* 0x000fe200078e0210 */
[----:B------:R-:W-:Y:S01]  /*0a60*/  CS2R R14, SRZ ;  /* 0x00000000000e7805 */ /* 0x000fe2000001ff00 */
[----:B--2---:R-:W-:Y:S01]  /*0a70*/  @!P3 IMAD.WIDE R4, R13, 0x2, R4 ;  /* 0x000000020d04b825 */ /* 0x004fe200078e0204 */
[----:B------:R-:W-:-:S04]  /*0a80*/  @!UP1 UIMAD UR6, UR38, UR6, URZ ;  /* 0x00000006260692a4 */ /* 0x000fc8000f8e02ff */
[----:B------:R-:W2:Y:S01]  /*0a90*/  @!P2 LDC.64 R8, c[0x0][0x3a0] ;  /* 0x0000e800ff08ab82 */ /* 0x000ea20000000a00 */
[----:B------:R-:W4:Y:S01]  /*0aa0*/  @!P3 LDG.E.64 R24, desc[UR36][R4.64] ;  /* 0x000000240418b981 */ /* 0x000f22000c1e1b00 */
[----:B------:R-:W-:-:S04]  /*0ab0*/  IMAD.U32 R0, RZ, RZ, UR6 ;  /* 0x00000006ff007e24 */ /* 0x000fc8000f8e00ff */
[----:B------:R-:W-:Y:S01]  /*0ac0*/  @!P0 IMAD R21, R0, 0x50, R3 ;  /* 0x0000005000158824 */ /* 0x000fe200078e0203 */
[----:B---3--:R-:W-:-:S03]  /*0ad0*/  @UP0 UIMAD.WIDE.U32 UR4, UR7, 0x4, UR4 ;  /* 0x00000004070408a5 */ /* 0x008fc6000f8e0004 */
[----:B-1----:R-:W-:-:S03]  /*0ae0*/  @!P0 IMAD.WIDE R10, R21, 0x2, R10 ;  /* 0x00000002150a8825 */ /* 0x002fc600078e020a */
[----:B------:R-:W-:Y:S01]  /*0af0*/  MOV R12, UR4 ;  /* 0x00000004000c7c02 */ /* 0x000fe20008000f00 */
[----:B------:R-:W-:Y:S02]  /*0b00*/  IMAD.U32 R13, RZ, RZ, UR5 ;  /* 0x00000005ff0d7e24 */ /* 0x000fe4000f8e00ff */
[----:B------:R-:W3:Y:S01]  /*0b10*/  @!P0 LDG.E.64 R10, desc[UR36][R10.64] ;  /* 0x000000240a0a8981 */ /* 0x000ee2000c1e1b00 */
[C---:B0-----:R-:W-:Y:S01]  /*0b20*/  @!P1 IMAD.WIDE.U32 R6, R3.reuse, 0x2, R6 ;  /* 0x0000000203069825 */ /* 0x041fe200078e0006 */
[----:B------:R-:W0:Y:S02]  /*0b30*/  LDCU.U8 UR4, c[0x0][0x404] ;  /* 0x00008080ff0477ac */ /* 0x000e240008000000 */
[----:B------:R-:W4:Y:S01]  /*0b40*/  @P4 LDG.E R12, desc[UR36][R12.64] ;  /* 0x000000240c0c4981 */ /* 0x000f22000c1e1900 */
[----:B--2---:R-:W-:-:S03]  /*0b50*/  @!P2 IMAD.WIDE.U32 R8, R3, 0x2, R8 ;  /* 0x000000020308a825 */ /* 0x004fc600078e0008 */
[----:B------:R-:W2:Y:S01]  /*0b60*/  @!P1 LDG.E.64 R14, desc[UR36][R6.64] ;  /* 0x00000024060e9981 */ /* 0x000ea2000c1e1b00 */
[----:B------:R-:W1:Y:S03]  /*0b70*/  LDC R3, c[0x0][0x400] ;  /* 0x00010000ff037b82 */ /* 0x000e660000000800 */
[----:B------:R-:W3:Y:S01]  /*0b80*/  @!P2 LDG.E.64 R22, desc[UR36][R8.64] ;  /* 0x000000240816a981 */ /* 0x000ee2000c1e1b00 */
[----:B------:R-:W-:Y:S02]  /*0b90*/  ISETP.NE.AND P2, PT, RZ, UR9, PT ;  /* 0x00000009ff007c0c */ /* 0x000fe4000bf45270 */
[----:B0-----:R-:W-:Y:S01]  /*0ba0*/  ISETP.NE.AND P1, PT, RZ, UR4, PT ;  /* 0x00000004ff007c0c */ /* 0x001fe2000bf25270 */
[----:B------:R-:W-:-:S03]  /*0bb0*/  UMOV UR39, URZ ;  /* 0x000000ff00277c82 */ /* 0x000fc60008000000 */
[----:B-1----:R-:W-:Y:S01]  /*0bc0*/  ISETP.LT.OR P1, PT, R3, 0x1, P1 ;  /* 0x000000010300780c */ /* 0x002fe20000f21670 */
[----:B------:R-:W-:Y:S01]  /*0bd0*/  BSSY.RECONVERGENT B6, `(.L_x_3) ;  /* 0x000013b000067945 */ /* 0x000fe20003800200 */
[----:B------:R-:W-:-:S04]  /*0be0*/  MOV R18, UR47 ;  /* 0x0000002f00127c02 */ /* 0x000fc80008000f00 */
[----:B------:R-:W-:Y:S02]  /*0bf0*/  SHF.R.S32.HI R18, RZ, 0x1f, R18 ;  /* 0x0000001fff127819 */ /* 0x000fe40000011412 */
[----:B----4-:R-:W-:Y:S01]  /*0c00*/  @P4 R2UR UR39, R12 ;  /* 0x000000000c2742ca */ /* 0x010fe200000e0000 */
[----:B--2---:R-:W-:Y:S02]  /*0c10*/  HFMA2 R26, R26, 1, 1, R14 ;  /* 0x3c003c001a1a7831 */ /* 0x004fe4000000000e */
[----:B---3--:R-:W-:Y:S02]  /*0c20*/  @!P2 HFMA2 R25, R25, 1, 1, R23 ;  /* 0x3c003c001919a831 */ /* 0x008fe40000000017 */
[----:B------:R-:W-:Y:S02]  /*0c30*/  @!P2 HADD2 R24, R24, R22 ;  /* 0x000000161818a230 */ /* 0x000fe40000000000 */
[----:B------:R-:W-:Y:S02]  /*0c40*/  @!P0 HFMA2 R25, R25, R11, -RZ ;  /* 0x0000000b19198231 */ /* 0x000fe400001000ff */
[----:B------:R-:W-:-:S02]  /*0c50*/  HADD2 R27, R27, R15 ;  /* 0x0000000f1b1b7230 */ /* 0x000fc40000000000 */
[----:B------:R-:W-:Y:S01]  /*0c60*/  @!P0 HMUL2 R24, R24, R10 ;  /* 0x0000000a18188232 */ /* 0x000fe20000000000 */
[----:B------:R-:W-:Y:S06]  /*0c70*/  @P1 BRA `(.L_x_4) ;  /* 0x00000004006c1947 */ /* 0x000fec0003800000 */
[----:B------:R-:W-:Y:S05]  /*0c80*/  @P2 BRA `(.L_x_5) ;  /* 0x0000000000d02947 */ /* 0x000fea0003800000 */
[----:B------:R-:W-:-:S13]  /*0c90*/  ISETP.GE.AND P0, PT, R16, R3, PT ;  /* 0x000000031000720c */ /* 0x000fda0003f06270 */
[----:B------:R-:W-:Y:S05]  /*0ca0*/  @P0 BRA `(.L_x_6) ;  /* 0x0000001000b40947 */ /* 0x000fea0003800000 */
[----:B------:R-:W-:Y:S01]  /*0cb0*/  I2FP.F32.U32 R3, R3 ;  /* 0x0000000300037245 */ /* 0x000fe20000201000 */
[----:B------:R-:W-:Y:S01]  /*0cc0*/  VIADD R0, R16, 0x2 ;  /* 0x0000000210007836 */ /* 0x000fe20000000000 */
[----:B------:R-:W-:Y:S01]  /*0cd0*/  UIADD3 UR4, UPT, UPT, -UR39, UR9, URZ ;  /* 0x0000000927047290 */ /* 0x000fe2000fffe1ff */
[--C-:B------:R-:W-:Y:S02]  /*0ce0*/  HADD2.F32 R8, -RZ, R25.reuse.H1_H1 ;  /* 0x30000019ff087230 */ /* 0x100fe40000004100 */
[----:B------:R-:W-:Y:S01]  /*0cf0*/  HADD2.F32 R25, -RZ, R25.H0_H0 ;  /* 0x20000019ff197230 */ /* 0x000fe20000004100 */
[----:B------:R-:W0:Y:S01]  /*0d00*/  MUFU.RCP R3, R3 ;  /* 0x0000000300037308 */ /* 0x000e220000001000 */
[----:B------:R-:W-:-:S05]  /*0d10*/  I2FP.F32.U32 R0, R0 ;  /* 0x0000000000007245 */ /* 0x000fca0000201000 */
[----:B0-----:R-:W-:-:S04]  /*0d20*/  FMUL.FTZ R0, R0, R3 ;  /* 0x0000000300007220 */ /* 0x001fc80000410000 */
[----:B------:R-:W-:Y:S01]  /*0d30*/  FMUL.FTZ R5, R0, 13.28771209716796875 ;  /* 0x41549a7800057820 */ /* 0x000fe20000410000 */
[----:B------:R-:W-:-:S05]  /*0d40*/  I2FP.F32.U32 R0, R16 ;  /* 0x0000001000007245 */ /* 0x000fca0000201000 */
[----:B------:R-:W0:Y:S01]  /*0d50*/  MUFU.EX2 R5, -R5 ;  /* 0x8000000500057308 */ /* 0x000e220000000800 */
[----:B------:R-:W-:-:S04]  /*0d60*/  FMUL.FTZ R0, R0, R3 ;  /* 0x0000000300007220 */ /* 0x000fc80000410000 */
[----:B------:R-:W-:Y:S01]  /*0d70*/  FMUL.FTZ R4, R0, 13.28771209716796875 ;  /* 0x41549a7800047820 */ /* 0x000fe20000410000 */
[----:B------:R-:W-:-:S03]  /*0d80*/  I2FP.F32.S32 R0, UR4 ;  /* 0x0000000400007c45 */ /* 0x000fc60008201400 */
[----:B------:R-:W1:Y:S02]  /*0d90*/  MUFU.EX2 R9, -R4 ;  /* 0x8000000400097308 */ /* 0x000e640000000800 */
[----:B0-----:R-:W-:Y:S01]  /*0da0*/  FMUL.FTZ R3, R0, R5 ;  /* 0x0000000500037220 */ /* 0x001fe20000410000 */
[--C-:B------:R-:W-:Y:S02]  /*0db0*/  HADD2.F32 R5, -RZ, R27.reuse.H1_H1 ;  /* 0x3000001bff057230 */ /* 0x100fe40000004100 */
[----:B------:R-:W-:Y:S02]  /*0dc0*/  HADD2.F32 R27, -RZ, R27.H0_H0 ;  /* 0x2000001bff1b7230 */ /* 0x000fe40000004100 */
[----:B------:R-:W-:-:S04]  /*0dd0*/  FMUL.RZ R10, R3, 0.15915493667125701904 ;  /* 0x3e22f983030a7820 */ /* 0x000fc8000040c000 */
[----:B------:R-:W0:Y:S01]  /*0de0*/  MUFU.SIN R7, R10 ;  /* 0x0000000a00077308 */ /* 0x000e220000000400 */
[----:B-1----:R-:W-:-:S04]  /*0df0*/  FMUL.FTZ R0, R0, R9 ;  /* 0x0000000900007220 */ /* 0x002fc80000410000 */
[----:B------:R-:W-:-:S03]  /*0e00*/  FMUL.RZ R11, R0, 0.15915493667125701904 ;  /* 0x3e22f983000b7820 */ /* 0x000fc6000040c000 */
[----:B------:R1:W2:Y:S08]  /*0e10*/  MUFU.COS R6, R10 ;  /* 0x0000000a00067308 */ /* 0x0002b00000000000 */
[----:B------:R-:W3:Y:S01]  /*0e20*/  MUFU.SIN R3, R11 ;  /* 0x0000000b00037308 */ /* 0x000ee20000000400 */
[C---:B0-----:R-:W-:Y:S01]  /*0e30*/  FMUL.FTZ R9, R7.reuse, R5 ;  /* 0x0000000507097220 */ /* 0x041fe20000410000 */
[----:B-1----:R-:W-:-:S06]  /*0e40*/  FMUL.FTZ R10, R7, R8 ;  /* 0x00000008070a7220 */ /* 0x002fcc0000410000 */
[----:B------:R-:W0:Y:S01]  /*0e50*/  MUFU.COS R0, R11 ;  /* 0x0000000b00007308 */ /* 0x000e220000000000 */
[C---:B--2---:R-:W-:Y:S01]  /*0e60*/  FMUL.FTZ R4, R6.reuse, R5 ;  /* 0x0000000506047220 */ /* 0x044fe20000410000 */
[C---:B------:R-:W-:Y:S01]  /*0e70*/  FMUL.FTZ R12, R6.reuse, R8 ;  /* 0x00000008060c7220 */ /* 0x040fe20000410000 */
[C---:B------:R-:W-:Y:S01]  /*0e80*/  FFMA.FTZ R9, R6.reuse, R27, -R9 ;  /* 0x0000001b06097223 */ /* 0x040fe20000010809 */
[----:B------:R-:W-:Y:S01]  /*0e90*/  FFMA.FTZ R10, R6, R25, -R10 ;  /* 0x00000019060a7223 */ /* 0x000fe2000001080a */
[C---:B------:R-:W-:Y:S01]  /*0ea0*/  FFMA.FTZ R8, R7.reuse, R27, R4 ;  /* 0x0000001b07087223 */ /* 0x040fe20000010004 */
[----:B------:R-:W-:Y:S02]  /*0eb0*/  HADD2.F32 R4, -RZ, R26.H1_H1 ;  /* 0x3000001aff047230 */ /* 0x000fe40000004100 */
[----:B------:R-:W-:Y:S01]  /*0ec0*/  FFMA.FTZ R25, R7, R25, R12 ;  /* 0x0000001907197223 */ /* 0x000fe2000001000c */
[----:B------:R-:W-:Y:S02]  /*0ed0*/  HADD2.F32 R6, -RZ, R24.H1_H1 ;  /* 0x30000018ff067230 */ /* 0x000fe40000004100 */
[----:B------:R-:W-:-:S02]  /*0ee0*/  HADD2.F32 R26, -RZ, R26.H0_H0 ;  /* 0x2000001aff1a7230 */ /* 0x000fc40000004100 */
[C---:B---3--:R-:W-:Y:S01]  /*0ef0*/  FMUL.FTZ R5, R3.reuse, R4 ;  /* 0x0000000403057220 */ /* 0x048fe20000410000 */
[----:B------:R-:W-:Y:S02]  /*0f00*/  HADD2.F32 R24, -RZ, R24.H0_H0 ;  /* 0x20000018ff187230 */ /* 0x000fe40000004100 */
[----:B------:R-:W-:Y:S01]  /*0f10*/  FMUL.FTZ R7, R3, R6 ;  /* 0x0000000603077220 */ /* 0x000fe20000410000 */
[----:B------:R-:W-:Y:S02]  /*0f20*/  F2FP.F16.F32.PACK_AB R27, R8, R9 ;  /* 0x00000009081b723e */ /* 0x000fe400000000ff */
[----:B------:R-:W-:Y:S01]  /*0f30*/  F2FP.F16.F32.PACK_AB R25, R25, R10 ;  /* 0x0000000a1919723e */ /* 0x000fe200000000ff */
[C---:B0-----:R-:W-:Y:S01]  /*0f40*/  FMUL.FTZ R4, R0.reuse, R4 ;  /* 0x0000000400047220 */ /* 0x041fe20000410000 */
[C---:B------:R-:W-:Y:S01]  /*0f50*/  FMUL.FTZ R6, R0.reuse, R6 ;  /* 0x0000000600067220 */ /* 0x040fe20000410000 */
[C---:B------:R-:W-:Y:S01]  /*0f60*/  FFMA.FTZ R5, R0.reuse, R26, -R5 ;  /* 0x0000001a00057223 */ /* 0x040fe20000010805 */
[----:B------:R-:W-:Y:S01]  /*0f70*/  FFMA.FTZ R7, R0, R24, -R7 ;  /* 0x0000001800077223 */ /* 0x000fe20000010807 */
[C---:B------:R-:W-:Y:S01]  /*0f80*/  FFMA.FTZ R26, R3.reuse, R26, R4 ;  /* 0x0000001a031a7223 */ /* 0x040fe20000010004 */
[----:B------:R-:W-:-:S04]  /*0f90*/  FFMA.FTZ R24, R3, R24, R6 ;  /* 0x0000001803187223 */ /* 0x000fc80000010006 */
[----:B------:R-:W-:Y:S02]  /*0fa0*/  F2FP.F16.F32.PACK_AB R26, R26, R5 ;  /* 0x000000051a1a723e */ /* 0x000fe400000000ff */
[----:B------:R-:W-:Y:S01]  /*0fb0*/  F2FP.F16.F32.PACK_AB R24, R24, R7 ;  /* 0x000000071818723e */ /* 0x000fe200000000ff */
[----:B------:R-:W-:Y:S06]  /*0fc0*/  BRA `(.L_x_6) ;  /* 0x0000000c00ec7947 */ /* 0x000fec0003800000 */
.L_x_5:
[----:B------:R-:W-:-:S13]  /*0fd0*/  ISETP.GE.AND P0, PT, R16, R3, PT ;  /* 0x000000031000720c */ /* 0x000fda0003f06270 */
[----:B------:R-:W-:Y:S05]  /*0fe0*/  @P0 BRA `(.L_x_6) ;  /* 0x0000000c00e40947 */ /* 0x000fea0003800000 */
[----:B------:R-:W-:Y:S01]  /*0ff0*/  I2FP.F32.U32 R3, R3 ;  /* 0x0000000300037245 */ /* 0x000fe20000201000 */
[----:B------:R-:W-:Y:S01]  /*1000*/  UIADD3 UR4, UPT, UPT, -UR39, UR9, URZ ;  /* 0x0000000927047290 */ /* 0x000fe2000fffe1ff */
[----:B------:R-:W-:Y:S01]  /*1010*/  IADD3 R0, PT, PT, R16, 0x2, RZ ;  /* 0x0000000210007810 */ /* 0x000fe20007ffe0ff */
[--C-:B------:R-:W-:Y:S02]  /*1020*/  HADD2.F32 R7, -RZ, R27.reuse.H1_H1 ;  /* 0x3000001bff077230 */ /* 0x100fe40000004100 */
[----:B------:R-:W-:Y:S01]  /*1030*/  HADD2.F32 R27, -RZ, R27.H0_H0 ;  /* 0x2000001bff1b7230 */ /* 0x000fe20000004100 */
[----:B------:R-:W0:Y:S01]  /*1040*/  MUFU.RCP R3, R3 ;  /* 0x0000000300037308 */ /* 0x000e220000001000 */
[----:B------:R-:W-:-:S05]  /*1050*/  I2FP.F32.U32 R0, R0 ;  /* 0x0000000000007245 */ /* 0x000fca0000201000 */
[----:B0-----:R-:W-:Y:S01]  /*1060*/  FMUL.FTZ R4, R0, R3 ;  /* 0x0000000300047220 */ /* 0x001fe20000410000 */
[----:B------:R-:W-:-:S03]  /*1070*/  I2FP.F32.U32 R0, R16 ;  /* 0x0000001000007245 */ /* 0x000fc60000201000 */
[----:B------:R-:W-:Y:S02]  /*1080*/  FMUL.FTZ R5, R4, 13.28771209716796875 ;  /* 0x41549a7804057820 */ /* 0x000fe40000410000 */
[----:B------:R-:W-:-:S04]  /*1090*/  FMUL.FTZ R0, R0, R3 ;  /* 0x0000000300007220 */ /* 0x000fc80000410000 */
[----:B------:R-:W-:Y:S01]  /*10a0*/  FMUL.FTZ R4, R0, 13.28771209716796875 ;  /* 0x41549a7800047820 */ /* 0x000fe20000410000 */
[----:B------:R-:W0:Y:S01]  /*10b0*/  MUFU.EX2 R5, -R5 ;  /* 0x8000000500057308 */ /* 0x000e220000000800 */
[----:B------:R-:W-:-:S03]  /*10c0*/  I2FP.F32.S32 R0, UR4 ;  /* 0x0000000400007c45 */ /* 0x000fc60008201400 */
[----:B------:R-:W1:Y:S02]  /*10d0*/  MUFU.EX2 R3, -R4 ;  /* 0x8000000400037308 */ /* 0x000e640000000800 */
[C---:B0-----:R-:W-:Y:S01]  /*10e0*/  FMUL.FTZ R6, R0.reuse, R5 ;  /* 0x0000000500067220 */ /* 0x041fe20000410000 */
[----:B-1----:R-:W-:-:S03]  /*10f0*/  FMUL.FTZ R3, R0, R3 ;  /* 0x0000000300037220 */ /* 0x002fc60000410000 */
[----:B------:R-:W-:Y:S01]  /*1100*/  FMUL.RZ R8, R6, 0.15915493667125701904 ;  /* 0x3e22f98306087820 */ /* 0x000fe2000040c000 */
[--C-:B------:R-:W-:Y:S02]  /*1110*/  HADD2.F32 R6, -RZ, R26.reuse.H1_H1 ;  /* 0x3000001aff067230 */ /* 0x100fe40000004100 */
[----:B------:R-:W-:Y:S01]  /*1120*/  FMUL.RZ R3, R3, 0.15915493667125701904 ;  /* 0x3e22f98303037820 */ /* 0x000fe2000040c000 */
[----:B------:R-:W0:Y:S01]  /*1130*/  MUFU.COS R9, R8 ;  /* 0x0000000800097308 */ /* 0x000e220000000000 */
[----:B------:R-:W-:-:S07]  /*1140*/  HADD2.F32 R26, -RZ, R26.H0_H0 ;  /* 0x2000001aff1a7230 */ /* 0x000fce0000004100 */
[----:B------:R-:W1:Y:S08]  /*1150*/  MUFU.SIN R10, R8 ;  /* 0x00000008000a7308 */ /* 0x000e700000000400 */
[----:B------:R-:W2:Y:S01]  /*1160*/  MUFU.SIN R5, R3 ;  /* 0x0000000300057308 */ /* 0x000ea20000000400 */
[----:B0-----:R-:W-:-:S07]  /*1170*/  FMUL.FTZ R11, R9, R7 ;  /* 0x00000007090b7220 */ /* 0x001fce0000410000 */
[----:B------:R-:W0:Y:S01]  /*1180*/  MUFU.COS R0, R3 ;  /* 0x0000000300007308 */ /* 0x000e220000000000 */
[----:B-1----:R-:W-:-:S04]  /*1190*/  FMUL.FTZ R4, R10, R7 ;  /* 0x000000070a047220 */ /* 0x002fc80000410000 */
[-C--:B------:R-:W-:Y:S01]  /*11a0*/  FFMA.FTZ R4, R9, R27.reuse, -R4 ;  /* 0x0000001b09047223 */ /* 0x080fe20000010804 */
[----:B------:R-:W-:Y:S01]  /*11b0*/  FFMA.FTZ R27, R10, R27, R11 ;  /* 0x0000001b0a1b7223 */ /* 0x000fe2000001000b */
[----:B--2---:R-:W-:-:S04]  /*11c0*/  FMUL.FTZ R7, R5, R6 ;  /* 0x0000000605077220 */ /* 0x004fc80000410000 */
[----:B------:R-:W-:Y:S01]  /*11d0*/  F2FP.F16.F32.PACK_AB R27, R27, R4 ;  /* 0x000000041b1b723e */ /* 0x000fe200000000ff */
[C---:B0-----:R-:W-:Y:S01]  /*11e0*/  FMUL.FTZ R6, R0.reuse, R6 ;  /* 0x0000000600067220 */ /* 0x041fe20000410000 */
[----:B------:R-:W-:-:S03]  /*11f0*/  FFMA.FTZ R7, R0, R26, -R7 ;  /* 0x0000001a00077223 */ /* 0x000fc60000010807 */
[----:B------:R-:W-:-:S05]  /*1200*/  FFMA.FTZ R26, R5, R26, R6 ;  /* 0x0000001a051a7223 */ /* 0x000fca0000010006 */
[----:B------:R-:W-:Y:S01]  /*1210*/  F2FP.F16.F32.PACK_AB R26, R26, R7 ;  /* 0x000000071a1a723e */ /* 0x000fe200000000ff */
[----:B------:R-:W-:Y:S06]  /*1220*/  BRA `(.L_x_6) ;  /* 0x0000000c00547947 */ /* 0x000fec0003800000 */
.L_x_4:
[----:B------:R-:W-:-:S04]  /*1230*/  ISETP.NE.AND P0, PT, RZ, UR4, PT ;  /* 0x00000004ff007c0c */ /* 0x000fc8000bf05270 */
[----:B------:R-:W-:-:S13]  /*1240*/  ISETP.LT.OR P0, PT, R3, 0x1, !P0 ;  /* 0x000000010300780c */ /* 0x000fda0004701670 */
[----:B------:R-:W-:Y:S05]  /*1250*/  @P0 BRA `(.L_x_6) ;  /* 0x0000000c00480947 */ /* 0x000fea0003800000 */
[----:B------:R-:W-:Y:S02]  /*1260*/  LEA.HI R0, R3, R3, RZ, 0x1 ;  /* 0x0000000303007211 */ /* 0x000fe400078f08ff */
[----:B------:R-:W-:Y:S02]  /*1270*/  IABS R8, R16 ;  /* 0x0000001000087213 */ /* 0x000fe40000000000 */
[----:B------:R-:W-:-:S04]  /*1280*/  SHF.R.S32.HI R29, RZ, 0x1, R0 ;  /* 0x00000001ff1d7819 */ /* 0x000fc80000011400 */
[-C--:B------:R-:W-:Y:S02]  /*1290*/  IABS R7, R29.reuse ;  /* 0x0000001d00077213 */ /* 0x080fe40000000000 */
[----:B------:R-:W-:Y:S02]  /*12a0*/  IABS R10, R29 ;  /* 0x0000001d000a7213 */ /* 0x000fe40000000000 */
[----:B------:R-:W0:Y:S08]  /*12b0*/  I2F.RP R0, R7 ;  /* 0x0000000700007306 */ /* 0x000e300000209400 */
[----:B0-----:R-:W0:Y:S02]  /*12c0*/  MUFU.RCP R0, R0 ;  /* 0x0000000000007308 */ /* 0x001e240000001000 */
[----:B0-----:R-:W-:Y:S01]  /*12d0*/  VIADD R4, R0, 0xffffffe ;  /* 0x0ffffffe00047836 */ /* 0x001fe20000000000 */
[----:B------:R-:W-:-:S05]  /*12e0*/  IADD3 R0, PT, PT, RZ, -R10, RZ ;  /* 0x8000000aff007210 */ /* 0x000fca0007ffe0ff */
[----:B------:R0:W1:Y:S02]  /*12f0*/  F2I.FTZ.U32.TRUNC.NTZ R5, R4 ;  /* 0x0000000400057305 */ /* 0x000064000021f000 */
[----:B0-----:R-:W-:Y:S01]  /*1300*/  IMAD.MOV.U32 R4, RZ, RZ, RZ ;  /* 0x000000ffff047224 */ /* 0x001fe200078e00ff */
[----:B-1----:R-:W-:-:S05]  /*1310*/  IADD3 R6, PT, PT, RZ, -R5, RZ ;  /* 0x80000005ff067210 */ /* 0x002fca0007ffe0ff */
[----:B------:R-:W-:Y:S01]  /*1320*/  IMAD R9, R6, R7, RZ ;  /* 0x0000000706097224 */ /* 0x000fe200078e02ff */
[----:B------:R-:W-:-:S03]  /*1330*/  MOV R6, R8 ;  /* 0x0000000800067202 */ /* 0x000fc60000000f00 */
[----:B------:R-:W-:-:S06]  /*1340*/  IMAD.HI.U32 R5, R5, R9, R4 ;  /* 0x0000000905057227 */ /* 0x000fcc00078e0004 */
[----:B------:R-:W-:-:S04]  /*1350*/  IMAD.HI.U32 R5, R5, R6, RZ ;  /* 0x0000000605057227 */ /* 0x000fc800078e00ff */
[----:B------:R-:W-:-:S05]  /*1360*/  IMAD R0, R5, R0, R6 ;  /* 0x0000000005007224 */ /* 0x000fca00078e0206 */
[----:B------:R-:W-:-:S13]  /*1370*/  ISETP.GT.U32.AND P1, PT, R7, R0, PT ;  /* 0x000000000700720c */ /* 0x000fda0003f24070 */
[-C--:B------:R-:W-:Y:S01]  /*1380*/  @!P1 IADD3 R0, PT, PT, R0, -R7.reuse, RZ ;  /* 0x8000000700009210 */ /* 0x080fe20007ffe0ff */
[----:B------:R-:W-:Y:S01]  /*1390*/  @!P1 VIADD R5, R5, 0x1 ;  /* 0x0000000105059836 */ /* 0x000fe20000000000 */
[----:B------:R-:W-:Y:S02]  /*13a0*/  ISETP.NE.AND P1, PT, R29, RZ, PT ;  /* 0x000000ff1d00720c */ /* 0x000fe40003f25270 */
[----:B------:R-:W-:Y:S02]  /*13b0*/  ISETP.GE.U32.AND P0, PT, R0, R7, PT ;  /* 0x000000070000720c */ /* 0x000fe40003f06070 */
[----:B------:R-:W-:-:S04]  /*13c0*/  LOP3.LUT R0, R16, R29, RZ, 0x3c, !PT ;  /* 0x0000001d10007212 */ /* 0x000fc800078e3cff */
[----:B------:R-:W-:-:S07]  /*13d0*/  ISETP.GE.AND P2, PT, R0, RZ, PT ;  /* 0x000000ff0000720c */ /* 0x000fce0003f46270 */
[----:B------:R-:W-:Y:S02]  /*13e0*/  @P0 IADD3 R5, PT, PT, R5, 0x1, RZ ;  /* 0x0000000105050810 */ /* 0x000fe40007ffe0ff */
[----:B------:R-:W-:Y:S02]  /*13f0*/  ISETP.GE.AND P0, PT, R16, R3, PT ;  /* 0x000000031000720c */ /* 0x000fe40003f06270 */
[----:B------:R-:W-:-:S05]  /*1400*/  MOV R30, R5 ;  /* 0x00000005001e7202 */ /* 0x000fca0000000f00 */
[----:B------:R-:W-:Y:S01]  /*1410*/  @!P2 IMAD.MOV R30, RZ, RZ, -R30 ;  /* 0x000000ffff1ea224 */ /* 0x000fe200078e0a1e */
[----:B------:R-:W-:Y:S02]  /*1420*/  @!P1 LOP3.LUT R30, RZ, R29, RZ, 0x33, !PT ;  /* 0x0000001dff1e9212 */ /* 0x000fe400078e33ff */
[----:B------:R-:W-:Y:S02]  /*1430*/  ISETP.LT.U32.AND P1, PT, R2, 0x20, !P0 ;  /* 0x000000200200780c */ /* 0x000fe40004721070 */
[----:B------:R-:W-:Y:S02]  /*1440*/  LOP3.LUT P0, RZ, R29, 0x3, RZ, 0xc0, !PT ;  /* 0x000000031dff7812 */ /* 0x000fe4000780c0ff */
[----:B------:R-:W-:Y:S02]  /*1450*/  IADD3 R0, PT, PT, -R30, RZ, RZ ;  /* 0x000000ff1e007210 */ /* 0x000fe40007ffe1ff */
[----:B------:R-:W-:-:S03]  /*1460*/  P2R R32, PR, RZ, 0x2 ;  /* 0x00000002ff207803 */ /* 0x000fc60000000000 */
[----:B------:R-:W-:-:S06]  /*1470*/  IMAD R31, R29, R0, R16 ;  /* 0x000000001d1f7224 */ /* 0x000fcc00078e0210 */
[----:B------:R-:W-:Y:S05]  /*1480*/  @!P0 BRA `(.L_x_7) ;  /* 0x0000000000408947 */ /* 0x000fea0003800000 */
[----:B------:R-:W-:Y:S01]  /*1490*/  MOV R0, 0x0 ;  /* 0x0000000000007802 */ /* 0x000fe20000000f00 */
[----:B------:R-:W0:Y:S01]  /*14a0*/  LDCU.64 UR4, c[0x4][0xc8] ;  /* 0x01001900ff0477ac */ /* 0x000e220008000a00 */
[----:B------:R-:W-:Y:S02]  /*14b0*/  HFMA2 R8, -RZ, RZ, 0, 8.0049037933349609375e-05 ;  /* 0x0000053fff087431 */ /* 0x000fe400000001ff */
[----:B------:R-:W-:Y:S01]  /*14c0*/  IMAD.MOV.U32 R12, RZ, RZ, 0x1 ;  /* 0x00000001ff0c7424 */ /* 0x000fe200078e00ff */
[----:B------:R1:W2:Y:S01]  /*14d0*/  LDC.64 R14, c[0x4][R0] ;  /* 0x01000000000e7b82 */ /* 0x0002a20000000a00 */
[----:B------:R-:W3:Y:S01]  /*14e0*/  LDCU.64 UR6, c[0x4][0xd0] ;  /* 0x01001a00ff0677ac */ /* 0x000ee20008000a00 */
[----:B------:R-:W-:Y:S01]  /*14f0*/  MOV R13, RZ ;  /* 0x000000ff000d7202 */ /* 0x000fe20000000f00 */
[----:B------:R-:W4:Y:S01]  /*1500*/  LDCU.64 UR8, c[0x4][0xc0] ;  /* 0x01001800ff0877ac */ /* 0x000f220008000a00 */
[----:B0-----:R-:W-:Y:S01]  /*1510*/  MOV R4, UR4 ;  /* 0x0000000400047c02 */ /* 0x001fe20008000f00 */
[----:B------:R-:W-:Y:S01]  /*1520*/  IMAD.U32 R5, RZ, RZ, UR5 ;  /* 0x00000005ff057e24 */ /* 0x000fe2000f8e00ff */
[----:B---3--:R-:W-:-:S02]  /*1530*/  MOV R6, UR6 ;  /* 0x0000000600067c02 */ /* 0x008fc40008000f00 */
[----:B------:R-:W-:Y:S01]  /*1540*/  MOV R7, UR7 ;  /* 0x0000000700077c02 */ /* 0x000fe20008000f00 */
[----:B----4-:R-:W-:Y:S01]  /*1550*/  IMAD.U32 R10, RZ, RZ, UR8 ;  /* 0x00000008ff0a7e24 */ /* 0x010fe2000f8e00ff */
[----:B-1----:R-:W-:-:S07]  /*1560*/  MOV R11, UR9 ;  /* 0x00000009000b7c02 */ /* 0x002fce0008000f00 */
[----:B------:R-:W-:-:S07]  /*1570*/  LEPC R20, `(.L_x_7) ;  /* 0x000000001014794e */ /* 0x000fce0000000000 */
[----:B--2---:R-:W-:Y:S05]  /*1580*/  CALL.ABS.NOINC R14 ;  /* 0x000000000e007343 */ /* 0x004fea0003c00000 */
.L_x_7:
[----:B------:R-:W0:Y:S01]  /*1590*/  S2R R3, SR_CgaCtaId ;  /* 0x0000000000037919 */ /* 0x000e220000008800 */
[----:B------:R-:W1:Y:S01]  /*15a0*/  LDC R9, c[0x0][0x400] ;  /* 0x00010000ff097b82 */ /* 0x000e620000000800 */
[----:B------:R-:W-:Y:S02]  /*15b0*/  ISETP.NE.AND P6, PT, R32, RZ, PT ;  /* 0x000000ff2000720c */ /* 0x000fe40003fc5270 */
[----:B------:R-:W-:-:S04]  /*15c0*/  MOV R0, 0x400 ;  /* 0x0000040000007802 */ /* 0x000fc80000000f00 */
[----:B------:R-:W-:-:S04]  /*15d0*/  IADD3 R0, PT, PT, R0, 0x240, RZ ;  /* 0x0000024000007810 */ /* 0x000fc80007ffe0ff */
[----:B0-----:R-:W-:-:S05]  /*15e0*/  LEA R0, R3, R0, 0x18 ;  /* 0x0000000003007211 */ /* 0x001fca00078ec0ff */
[----:B-1----:R-:W-:Y:S01]  /*15f0*/  IMAD R3, R9, 0x2, R0 ;  /* 0x0000000209037824 */ /* 0x002fe200078e0200 */
[----:B------:R-:W-:Y:S06]  /*1600*/  @!P6 BRA `(.L_x_8) ;  /* 0x00000000001ce947 */ /* 0x000fec0003800000 */
[----:B------:R-:W0:Y:S01]  /*1610*/  LDCU UR4, c[0x0][0x40c] ;  /* 0x00008180ff0477ac */ /* 0x000e220008000800 */
[----:B------:R-:W-:-:S05]  /*1620*/  IMAD R5, R29, R30, R31 ;  /* 0x0000001e1d057224 */ /* 0x000fca00078e021f */
[----:B------:R-:W-:-:S05]  /*1630*/  LEA R4, R5, R0, 0x1 ;  /* 0x0000000005047211 */ /* 0x000fca00078e08ff */
[----:B------:R1:W-:Y:S01]  /*1640*/  STS.64 [R4], R26 ;  /* 0x0000001a04007388 */ /* 0x0003e20000000a00 */
[----:B0-----:R-:W-:-:S13]  /*1650*/  ISETP.NE.AND P0, PT, RZ, UR4, PT ;  /* 0x00000004ff007c0c */ /* 0x001fda000bf05270 */
[----:B------:R-:W-:-:S05]  /*1660*/  @!P0 LEA R5, R5, R3, 0x1 ;  /* 0x0000000305058211 */ /* 0x000fca00078e08ff */
[----:B------:R1:W-:Y:S02]  /*1670*/  @!P0 STS.64 [R5], R24 ;  /* 0x0000001805008388 */ /* 0x0003e40000000a00 */
.L_x_8:
[----:B------:R-:W-:Y:S05]  /*1680*/  WARPSYNC.ALL ;  /* 0x0000000000007948 */ /* 0x000fea0003800000 */
[----:B------:R-:W-:Y:S06]  /*1690*/  BAR.SYNC.DEFER_BLOCKING 0x0 ;  /* 0x0000000000007b1d */ /* 0x000fec0000010000 */
[----:B------:R-:W-:Y:S05]  /*16a0*/  @!P6 BRA.U `(.L_x_9) ;  /* 0x000000090004e947 */ /* 0x000fea0003800000 */
[----:B-1----:R-:W-:Y:S01]  /*16b0*/  SHF.R.S32.HI R4, RZ, 0x1f, R9 ;  /* 0x0000001fff047819 */ /* 0x002fe20000011409 */
[----:B------:R-:W-:Y:S01]  /*16c0*/  BSSY.RECONVERGENT B0, `(.L_x_9) ;  /* 0x000007f000007945 */ /* 0x000fe20003800200 */
[----:B------:R-:W-:Y:S02]  /*16d0*/  SHF.R.U32.HI R5, RZ, 0x1, R31 ;  /* 0x00000001ff057819 */ /* 0x000fe4000001161f */
[----:B------:R-:W-:-:S04]  /*16e0*/  LEA.HI R4, R4, R9, RZ, 0x2 ;  /* 0x0000000904047211 */ /* 0x000fc800078f10ff */
[----:B------:R-:W-:-:S05]  /*16f0*/  SHF.R.S32.HI R4, RZ, 0x2, R4 ;  /* 0x00000002ff047819 */ /* 0x000fca0000011404 */
[----:B------:R-:W-:Y:S01]  /*1700*/  IMAD R5, R30, R4, R5 ;  /* 0x000000041e057224 */ /* 0x000fe200078e0205 */
[----:B------:R-:W-:Y:S06]  /*1710*/  @!P6 BRA `(.L_x_10) ;  /* 0x0000000400e4e947 */ /* 0x000fec0003800000 */
[----:B------:R-:W-:Y:S01]  /*1720*/  IMAD R14, R5, 0x2, R0 ;  /* 0x00000002050e7824 */ /* 0x000fe200078e0200 */
[----:B------:R-:W0:Y:S01]  /*1730*/  LDC R8, c[0x0][0x40c] ;  /* 0x00010300ff087b82 */ /* 0x000e220000000800 */
[----:B------:R-:W-:Y:S03]  /*1740*/  BSSY.RECONVERGENT B1, `(.L_x_11) ;  /* 0x0000072000017945 */ /* 0x000fe60003800200 */
[----:B------:R-:W-:Y:S01]  /*1750*/  LEA R20, R29, R14, 0x1 ;  /* 0x0000000e1d147211 */ /* 0x000fe200078e08ff */
[----:B------:R-:W-:Y:S04]  /*1760*/  LDS R27, [R14] ;  /* 0x000000000e1b7984 */ /* 0x000fe80000000800 */
[----:B------:R-:W1:Y:S01]  /*1770*/  LDS R4, [R20] ;  /* 0x0000000014047984 */ /* 0x000e620000000800 */
[----:B0-----:R-:W-:-:S02]  /*1780*/  ISETP.NE.AND P0, PT, R8, RZ, PT ;  /* 0x000000ff0800720c */ /* 0x001fc40003f05270 */
[C-C-:B-1----:R-:W-:Y:S02]  /*1790*/  PRMT R26, R27.reuse, 0x5410, R4.reuse ;  /* 0x000054101b1a7816 */ /* 0x142fe40000000004 */
[----:B------:R-:W-:-:S09]  /*17a0*/  PRMT R27, R27, 0x7632, R4 ;  /* 0x000076321b1b7816 */ /* 0x000fd20000000004 */
[----:B------:R-:W-:Y:S05]  /*17b0*/  @P0 BRA `(.L_x_12) ;  /* 0x00000004000c0947 */ /* 0x000fea0003800000 */
[C---:B------:R-:W-:Y:S01]  /*17c0*/  LEA R15, R5.reuse, R3, 0x1 ;  /* 0x00000003050f7211 */ /* 0x040fe200078e08ff */
[----:B------:R-:W-:Y:S01]  /*17d0*/  BSSY.RECONVERGENT B2, `(.L_x_13) ;  /* 0x000003c000027945 */ /* 0x000fe20003800200 */
[----:B------:R-:W-:-:S03]  /*17e0*/  LEA.HI R5, R5, R5, RZ, 0x1 ;  /* 0x0000000505057211 */ /* 0x000fc600078f08ff */
[----:B------:R-:W-:Y:S01]  /*17f0*/  IMAD R32, R29, 0x2, R15 ;  /* 0x000000021d207824 */ /* 0x000fe200078e020f */
[----:B------:R-:W-:Y:S01]  /*1800*/  LDS R25, [R15] ;  /* 0x000000000f197984 */ /* 0x000fe20000000800 */
[----:B------:R-:W-:-:S03]  /*1810*/  SHF.L.U32 R5, R5, 0x1, RZ ;  /* 0x0000000105057819 */ /* 0x000fc600000006ff */
[----:B------:R-:W0:Y:S01]  /*1820*/  LDS R4, [R32] ;  /* 0x0000000020047984 */ /* 0x000e220000000800 */
[----:B------:R-:W-:-:S04]  /*1830*/  LOP3.LUT R7, R5, 0xfffffffc, RZ, 0xc0, !PT ;  /* 0xfffffffc05077812 */ /* 0x000fc800078ec0ff */
[----:B------:R-:W-:Y:S02]  /*1840*/  ISETP.GE.AND P0, PT, R7, R9, PT ;  /* 0x000000090700720c */ /* 0x000fe40003f06270 */
[C-C-:B0-----:R-:W-:Y:S02]  /*1850*/  PRMT R24, R25.reuse, 0x5410, R4.reuse ;  /* 0x0000541019187816 */ /* 0x141fe40000000004 */
[----:B------:R-:W-:-:S09]  /*1860*/  PRMT R25, R25, 0x7632, R4 ;  /* 0x0000763219197816 */ /* 0x000fd20000000004 */
[----:B------:R-:W-:Y:S05]  /*1870*/  @P0 BRA `(.L_x_14) ;  /* 0x0000000000c40947 */ /* 0x000fea0003800000 */
[----:B------:R-:W-:Y:S01]  /*1880*/  I2FP.F32.S32 R5, R9 ;  /* 0x0000000900057245 */ /* 0x000fe20000201400 */
[----:B------:R-:W-:Y:S01]  /*1890*/  VIADD R8, R8, -UR39 ;  /* 0x8000002708087c36 */ /* 0x000fe20008000000 */
[----:B------:R-:W-:Y:S01]  /*18a0*/  IADD3 R4, PT, PT, R7, 0x2, RZ ;  /* 0x0000000207047810 */ /* 0x000fe20007ffe0ff */
[----:B------:R-:W-:Y:S02]  /*18b0*/  HADD2.F32 R11, -RZ, R25.H1_H1 ;  /* 0x30000019ff0b7230 */ /* 0x000fe40000004100 */
[----:B------:R-:W-:Y:S01]  /*18c0*/  HADD2.F32 R21, -RZ, R27.H0_H0 ;  /* 0x2000001bff157230 */ /* 0x000fe20000004100 */
[----:B------:R-:W0:Y:S01]  /*18d0*/  MUFU.RCP R5, R5 ;  /* 0x0000000500057308 */ /* 0x000e220000001000 */
[----:B------:R-:W-:Y:S01]  /*18e0*/  I2FP.F32.S32 R4, R4 ;  /* 0x0000000400047245 */ /* 0x000fe20000201400 */
[----:B------:R-:W-:Y:S01]  /*18f0*/  HADD2.F32 R25, -RZ, R25.H0_H0 ;  /* 0x20000019ff197230 */ /* 0x000fe20000004100 */
[----:B------:R-:W-:-:S03]  /*1900*/  I2FP.F32.S32 R9, R8 ;  /* 0x0000000800097245 */ /* 0x000fc60000201400 */
[----:B0-----:R-:W-:-:S04]  /*1910*/  FMUL.FTZ R4, R4, R5 ;  /* 0x0000000504047220 */ /* 0x001fc80000410000 */
[----:B------:R-:W-:Y:S01]  /*1920*/  FMUL.FTZ R6, R4, 13.28771209716796875 ;  /* 0x41549a7804067820 */ /* 0x000fe20000410000 */
[----:B------:R-:W-:-:S05]  /*1930*/  I2FP.F32.S32 R4, R7 ;  /* 0x0000000700047245 */ /* 0x000fca0000201400 */
[----:B------:R-:W0:Y:S01]  /*1940*/  MUFU.EX2 R6, -R6 ;  /* 0x8000000600067308 */ /* 0x000e220000000800 */
[----:B------:R-:W-:-:S04]  /*1950*/  FMUL.FTZ R4, R4, R5 ;  /* 0x0000000504047220 */ /* 0x000fc80000410000 */
[----:B------:R-:W-:-:S06]  /*1960*/  FMUL.FTZ R4, R4, 13.28771209716796875 ;  /* 0x41549a7804047820 */ /* 0x000fcc0000410000 */
[----:B------:R-:W1:Y:S01]  /*1970*/  MUFU.EX2 R4, -R4 ;  /* 0x8000000400047308 */ /* 0x000e620000000800 */
[----:B0-----:R-:W-:-:S04]  /*1980*/  FMUL.FTZ R5, R9, R6 ;  /* 0x0000000609057220 */ /* 0x001fc80000410000 */
[----:B------:R-:W-:-:S04]  /*1990*/  FMUL.RZ R10, R5, 0.15915493667125701904 ;  /* 0x3e22f983050a7820 */ /* 0x000fc8000040c000 */
[----:B------:R-:W0:Y:S01]  /*19a0*/  MUFU.SIN R8, R10 ;  /* 0x0000000a00087308 */ /* 0x000e220000000400 */
[----:B-1----:R-:W-:Y:S01]  /*19b0*/  FMUL.FTZ R5, R9, R4 ;  /* 0x0000000409057220 */ /* 0x002fe20000410000 */
[----:B------:R-:W-:-:S03]  /*19c0*/  HADD2.F32 R9, -RZ, R27.H1_H1 ;  /* 0x3000001bff097230 */ /* 0x000fc60000004100 */
[----:B------:R-:W-:-:S03]  /*19d0*/  FMUL.RZ R13, R5, 0.15915493667125701904 ;  /* 0x3e22f983050d7820 */ /* 0x000fc6000040c000 */
[----:B------:R-:W1:Y:S08]  /*19e0*/  MUFU.COS R7, R10 ;  /* 0x0000000a00077308 */ /* 0x000e700000000000 */
[----:B------:R-:W2:Y:S01]  /*19f0*/  MUFU.SIN R6, R13 ;  /* 0x0000000d00067308 */ /* 0x000ea20000000400 */
[-C--:B0-----:R-:W-:Y:S01]  /*1a00*/  FMUL.FTZ R4, R9, R8.reuse ;  /* 0x0000000809047220 */ /* 0x081fe20000410000 */
[----:B------:R-:W-:-:S06]  /*1a10*/  FMUL.FTZ R12, R11, R8 ;  /* 0x000000080b0c7220 */ /* 0x000fcc0000410000 */
[----:B------:R0:W3:Y:S01]  /*1a20*/  MUFU.COS R5, R13 ;  /* 0x0000000d00057308 */ /* 0x0000e20000000000 */
[-C--:B-1----:R-:W-:Y:S01]  /*1a30*/  FMUL.FTZ R9, R9, R7.reuse ;  /* 0x0000000709097220 */ /* 0x082fe20000410000 */
[-C--:B------:R-:W-:Y:S01]  /*1a40*/  FMUL.FTZ R11, R11, R7.reuse ;  /* 0x000000070b0b7220 */ /* 0x080fe20000410000 */
[-C--:B------:R-:W-:Y:S01]  /*1a50*/  FFMA.FTZ R27, R21, R7.reuse, -R4 ;  /* 0x00000007151b7223 */ /* 0x080fe20000010804 */
[----:B------:R-:W-:Y:S01]  /*1a60*/  FFMA.FTZ R12, R25, R7, -R12 ;  /* 0x00000007190c7223 */ /* 0x000fe2000001080c */
[-C--:B------:R-:W-:Y:S01]  /*1a70*/  FFMA.FTZ R10, R21, R8.reuse, R9 ;  /* 0x00000008150a7223 */ /* 0x080fe20000010009 */
[----:B------:R-:W-:Y:S02]  /*1a80*/  HADD2.F32 R7, -RZ, R26.H1_H1 ;  /* 0x3000001aff077230 */ /* 0x000fe40000004100 */
[----:B------:R-:W-:Y:S01]  /*1a90*/  FFMA.FTZ R11, R25, R8, R11 ;  /* 0x00000008190b7223 */ /* 0x000fe2000001000b */
[----:B------:R-:W-:Y:S02]  /*1aa0*/  HADD2.F32 R9, -RZ, R24.H1_H1 ;  /* 0x30000018ff097230 */ /* 0x000fe40000004100 */
[----:B0-----:R-:W-:-:S02]  /*1ab0*/  HADD2.F32 R13, -RZ, R26.H0_H0 ;  /* 0x2000001aff0d7230 */ /* 0x001fc40000004100 */
[-C--:B--2---:R-:W-:Y:S01]  /*1ac0*/  FMUL.FTZ R4, R7, R6.reuse ;  /* 0x0000000607047220 */ /* 0x084fe20000410000 */
[----:B------:R-:W-:Y:S02]  /*1ad0*/  HADD2.F32 R21, -RZ, R24.H0_H0 ;  /* 0x20000018ff157230 */ /* 0x000fe40000004100 */
[----:B------:R-:W-:Y:S01]  /*1ae0*/  FMUL.FTZ R8, R9, R6 ;  /* 0x0000000609087220 */ /* 0x000fe20000410000 */
[----:B------:R-:W-:Y:S02]  /*1af0*/  F2FP.F16.F32.PACK_AB R27, R10, R27 ;  /* 0x0000001b0a1b723e */ /* 0x000fe400000000ff */
[----:B------:R-:W-:Y:S01]  /*1b00*/  F2FP.F16.F32.PACK_AB R25, R11, R12 ;  /* 0x0000000c0b19723e */ /* 0x000fe200000000ff */
[-C--:B---3--:R-:W-:Y:S01]  /*1b10*/  FMUL.FTZ R7, R7, R5.reuse ;  /* 0x0000000507077220 */ /* 0x088fe20000410000 */
[-C--:B------:R-:W-:Y:S01]  /*1b20*/  FMUL.FTZ R9, R9, R5.reuse ;  /* 0x0000000509097220 */ /* 0x080fe20000410000 */
[-C--:B------:R-:W-:Y:S01]  /*1b30*/  FFMA.FTZ R4, R13, R5.reuse, -R4 ;  /* 0x000000050d047223 */ /* 0x080fe20000010804 */
[----:B------:R-:W-:Y:S01]  /*1b40*/  FFMA.FTZ R8, R21, R5, -R8 ;  /* 0x0000000515087223 */ /* 0x000fe20000010808 */
[-C--:B------:R-:W-:Y:S01]  /*1b50*/  FFMA.FTZ R7, R13, R6.reuse, R7 ;  /* 0x000000060d077223 */ /* 0x080fe20000010007 */
[----:B------:R-:W-:-:S04]  /*1b60*/  FFMA.FTZ R9, R21, R6, R9 ;  /* 0x0000000615097223 */ /* 0x000fc80000010009 */
[----:B------:R-:W-:Y:S02]  /*1b70*/  F2FP.F16.F32.PACK_AB R26, R7, R4 ;  /* 0x00000004071a723e */ /* 0x000fe400000000ff */
[----:B------:R-:W-:-:S07]  /*1b80*/  F2FP.F16.F32.PACK_AB R24, R9, R8 ;  /* 0x000000080918723e */ /* 0x000fce00000000ff */
.L_x_14:
[----:B------:R-:W-:Y:S05]  /*1b90*/  BSYNC.RECONVERGENT B2 ;  /* 0x0000000000027941 */ /* 0x000fea0003800200 */
.L_x_13:
[C-C-:B------:R-:W-:Y:S02]  /*1ba0*/  PRMT R4, R24.reuse, 0x5410, R25.reuse ;  /* 0x0000541018047816 */ /* 0x140fe40000000019 */
[----:B------:R-:W-:-:S03]  /*1bb0*/  PRMT R5, R24, 0x7632, R25 ;  /* 0x0000763218057816 */ /* 0x000fc60000000019 */
[----:B------:R0:W-:Y:S04]  /*1bc0*/  STS [R15], R4 ;  /* 0x000000040f007388 */ /* 0x0001e80000000800 */
[----:B------:R0:W-:Y:S01]  /*1bd0*/  STS [R32], R5 ;  /* 0x0000000520007388 */ /* 0x0001e20000000800 */
[----:B------:R-:W-:Y:S05]  /*1be0*/  BRA `(.L_x_15) ;  /* 0x00000000009c7947 */ /* 0x000fea0003800000 */
.L_x_12:
[----:B------:R-:W-:-:S04]  /*1bf0*/  LEA.HI R5, R5, R5, RZ, 0x1 ;  /* 0x0000000505057211 */ /* 0x000fc800078f08ff */
[----:B------:R-:W-:-:S04]  /*1c00*/  SHF.L.U32 R5, R5, 0x1, RZ ;  /* 0x0000000105057819 */ /* 0x000fc800000006ff */
[----:B------:R-:W-:-:S04]  /*1c10*/  LOP3.LUT R6, R5, 0xfffffffc, RZ, 0xc0, !PT ;  /* 0xfffffffc05067812 */ /* 0x000fc800078ec0ff */
[----:B------:R-:W-:-:S13]  /*1c20*/  ISETP.GE.AND P0, PT, R6, R9, PT ;  /* 0x000000090600720c */ /* 0x000fda0003f06270 */
[----:B------:R-:W-:Y:S05]  /*1c30*/  @P0 BRA `(.L_x_15) ;  /* 0x0000000000880947 */ /* 0x000fea0003800000 */
[----:B------:R-:W-:Y:S01]  /*1c40*/  I2FP.F32.S32 R9, R9 ;  /* 0x0000000900097245 */ /* 0x000fe20000201400 */
[--C-:B------:R-:W-:Y:S01]  /*1c50*/  HADD2.F32 R10, -RZ, R27.reuse.H1_H1 ;  /* 0x3000001bff0a7230 */ /* 0x100fe20000004100 */
[----:B------:R-:W-:Y:S01]  /*1c60*/  IADD3 R4, PT, PT, R6, 0x2, RZ ;  /* 0x0000000206047810 */ /* 0x000fe20007ffe0ff */
[--C-:B------:R-:W-:Y:S02]  /*1c70*/  HADD2.F32 R13, -RZ, R26.reuse.H1_H1 ;  /* 0x3000001aff0d7230 */ /* 0x100fe40000004100 */
[----:B------:R-:W-:Y:S01]  /*1c80*/  HADD2.F32 R26, -RZ, R26.H0_H0 ;  /* 0x2000001aff1a7230 */ /* 0x000fe20000004100 */
[----:B------:R-:W0:Y:S01]  /*1c90*/  MUFU.RCP R9, R9 ;  /* 0x0000000900097308 */ /* 0x000e220000001000 */
[----:B------:R-:W-:Y:S01]  /*1ca0*/  I2FP.F32.S32 R4, R4 ;  /* 0x0000000400047245 */ /* 0x000fe20000201400 */
[----:B------:R-:W-:-:S04]  /*1cb0*/  HADD2.F32 R32, -RZ, R27.H0_H0 ;  /* 0x2000001bff207230 */ /* 0x000fc80000004100 */
[----:B0-----:R-:W-:Y:S01]  /*1cc0*/  FMUL.FTZ R5, R4, R9 ;  /* 0x0000000904057220 */ /* 0x001fe20000410000 */
[----:B------:R-:W-:-:S03]  /*1cd0*/  I2FP.F32.S32 R4, R6 ;  /* 0x0000000600047245 */ /* 0x000fc60000201400 */
[----:B------:R-:W-:Y:S02]  /*1ce0*/  FMUL.FTZ R6, R5, 13.28771209716796875 ;  /* 0x41549a7805067820 */ /* 0x000fe40000410000 */
[----:B------:R-:W-:Y:S02]  /*1cf0*/  FMUL.FTZ R4, R4, R9 ;  /* 0x0000000904047220 */ /* 0x000fe40000410000 */
[----:B------:R-:W0:Y:S02]  /*1d00*/  MUFU.EX2 R7, -R6 ;  /* 0x8000000600077308 */ /* 0x000e240000000800 */
[----:B------:R-:W-:Y:S01]  /*1d10*/  FMUL.FTZ R5, R4, 13.28771209716796875 ;  /* 0x41549a7804057820 */ /* 0x000fe20000410000 */
[----:B------:R-:W-:-:S05]  /*1d20*/  I2FP.F32.S32 R4, R8 ;  /* 0x0000000800047245 */ /* 0x000fca0000201400 */
[----:B------:R-:W1:Y:S01]  /*1d30*/  MUFU.EX2 R5, -R5 ;  /* 0x8000000500057308 */ /* 0x000e620000000800 */
[----:B0-----:R-:W-:-:S04]  /*1d40*/  FMUL.FTZ R7, R4, R7 ;  /* 0x0000000704077220 */ /* 0x001fc80000410000 */
[----:B------:R-:W-:Y:S01]  /*1d50*/  FMUL.RZ R7, R7, 0.15915493667125701904 ;  /* 0x3e22f98307077820 */ /* 0x000fe2000040c000 */
[----:B-1----:R-:W-:-:S03]  /*1d60*/  FMUL.FTZ R4, R4, R5 ;  /* 0x0000000504047220 */ /* 0x002fc60000410000 */
[----:B------:R-:W0:Y:S01]  /*1d70*/  MUFU.SIN R9, R7 ;  /* 0x0000000700097308 */ /* 0x000e220000000400 */
[----:B------:R-:W-:-:S07]  /*1d80*/  FMUL.RZ R12, R4, 0.15915493667125701904 ;  /* 0x3e22f983040c7820 */ /* 0x000fce000040c000 */
[----:B------:R-:W1:Y:S08]  /*1d90*/  MUFU.SIN R6, R12 ;  /* 0x0000000c00067308 */ /* 0x000e700000000400 */
[----:B------:R-:W2:Y:S01]  /*1da0*/  MUFU.COS R8, R7 ;  /* 0x0000000700087308 */ /* 0x000ea20000000000 */
[----:B0-----:R-:W-:-:S07]  /*1db0*/  FMUL.FTZ R11, R10, R9 ;  /* 0x000000090a0b7220 */ /* 0x001fce0000410000 */
[----:B------:R-:W0:Y:S01]  /*1dc0*/  MUFU.COS R4, R12 ;  /* 0x0000000c00047308 */ /* 0x000e220000000000 */
[----:B-1----:R-:W-:Y:S01]  /*1dd0*/  FMUL.FTZ R5, R13, R6 ;  /* 0x000000060d057220 */ /* 0x002fe20000410000 */
[-C--:B--2---:R-:W-:Y:S01]  /*1de0*/  FMUL.FTZ R10, R10, R8.reuse ;  /* 0x000000080a0a7220 */ /* 0x084fe20000410000 */
[----:B------:R-:W-:-:S03]  /*1df0*/  FFMA.FTZ R11, R32, R8, -R11 ;  /* 0x00000008200b7223 */ /* 0x000fc6000001080b */
[----:B------:R-:W-:Y:S01]  /*1e00*/  FFMA.FTZ R10, R32, R9, R10 ;  /* 0x00000009200a7223 */ /* 0x000fe2000001000a */
[-C--:B0-----:R-:W-:Y:S01]  /*1e10*/  FMUL.FTZ R7, R13, R4.reuse ;  /* 0x000000040d077220 */ /* 0x081fe20000410000 */
[----:B------:R-:W-:-:S03]  /*1e20*/  FFMA.FTZ R5, R26, R4, -R5 ;  /* 0x000000041a057223 */ /* 0x000fc60000010805 */
[----:B------:R-:W-:Y:S01]  /*1e30*/  F2FP.F16.F32.PACK_AB R27, R10, R11 ;  /* 0x0000000b0a1b723e */ /* 0x000fe200000000ff */
[----:B------:R-:W-:-:S05]  /*1e40*/  FFMA.FTZ R26, R26, R6, R7 ;  /* 0x000000061a1a7223 */ /* 0x000fca0000010007 */
[----:B------:R-:W-:-:S07]  /*1e50*/  F2FP.F16.F32.PACK_AB R26, R26, R5 ;  /* 0x000000051a1a723e */ /* 0x000fce00000000ff */
.L_x_15:
[----:B------:R-:W-:Y:S05]  /*1e60*/  BSYNC.RECONVERGENT B1 ;  /* 0x0000000000017941 */ /* 0x000fea0003800200 */
.L_x_11:
[C-C-:B0-----:R-:W-:Y:S02]  /*1e70*/  PRMT R4, R26.reuse, 0x5410, R27.reuse ;  /* 0x000054101a047816 */ /* 0x141fe4000000001b */
[----:B------:R-:W-:-:S03]  /*1e80*/  PRMT R5, R26, 0x7632, R27 ;  /* 0x000076321a057816 */ /* 0x000fc6000000001b */
[----:B------:R0:W-:Y:S04]  /*1e90*/  STS [R14], R4 ;  /* 0x000000040e007388 */ /* 0x0001e80000000800 */
[----:B------:R0:W-:Y:S02]  /*1ea0*/  STS [R20], R5 ;  /* 0x0000000514007388 */ /* 0x0001e40000000800 */
.L_x_10:
[----:B------:R-:W-:Y:S05]  /*1eb0*/  BSYNC.RECONVERGENT B0 ;  /* 0x0000000000007941 */ /* 0x000fea0003800200 */
.L_x_9:
[----:B------:R-:W-:Y:S06]  /*1ec0*/  BAR.SYNC.DEFER_BLOCKING 0x0 ;  /* 0x0000000000007b1d */ /* 0x000fec0000010000 */
[----:B------:R-:W-:Y:S04]  /*1ed0*/  BSSY.RECONVERGENT B0, `(.L_x_16) ;  /* 0x0000009000007945 */ /* 0x000fe80003800200 */
[----:B------:R-:W-:Y:S05]  /*1ee0*/  @!P6 BRA `(.L_x_17) ;  /* 0x00000000001ce947 */ /* 0x000fea0003800000 */
[----:B------:R-:W2:Y:S01]  /*1ef0*/  LDCU UR4, c[0x0][0x40c] ;  /* 0x00008180ff0477ac */ /* 0x000ea20008000800 */
[----:B------:R-:W-:-:S04]  /*1f00*/  IMAD R29, R29, R30, R31 ;  /* 0x0000001e1d1d7224 */ /* 0x000fc800078e021f */
[----:B------:R-:W-:-:S05]  /*1f10*/  IMAD R0, R29, 0x2, R0 ;  /* 0x000000021d007824 */ /* 0x000fca00078e0200 */
[----:B-1----:R3:W4:Y:S01]  /*1f20*/  LDS.64 R26, [R0] ;  /* 0x00000000001a7984 */ /* 0x0027220000000a00 */
[----:B--2---:R-:W-:-:S13]  /*1f30*/  ISETP.NE.AND P0, PT, RZ, UR4, PT ;  /* 0x00000004ff007c0c */ /* 0x004fda000bf05270 */
[----:B------:R-:W-:-:S05]  /*1f40*/  @!P0 LEA R3, R29, R3, 0x1 ;  /* 0x000000031d038211 */ /* 0x000fca00078e08ff */
[----:B------:R3:W2:Y:S02]  /*1f50*/  @!P0 LDS.64 R24, [R3] ;  /* 0x0000000003188984 */ /* 0x0006a40000000a00 */
.L_x_17:
[----:B------:R-:W-:Y:S05]  /*1f60*/  BSYNC.RECONVERGENT B0 ;  /* 0x0000000000007941 */ /* 0x000fea0003800200 */
.L_x_16:
[----:B------:R-:W-:Y:S06]  /*1f70*/  BAR.SYNC.DEFER_BLOCKING 0x0 ;  /* 0x0000000000007b1d */ /* 0x000fec0000010000 */
.L_x_6:
[----:B------:R-:W-:Y:S05]  /*1f80*/  BSYNC.RECONVERGENT B6 ;  /* 0x0000000000067941 */ /* 0x000fea0003800200 */
.L_x_3:
[----:B------:R-:W3:Y:S01]  /*1f90*/  LDC R216, c[0x0][0x3f4] ;  /* 0x0000fd00ffd87b82 */ /* 0x000ee20000000800 */
[----:B------:R-:W-:Y:S02]  /*1fa0*/  ISETP.GT.U32.AND P0, PT, R2, 0x1f, PT ;  /* 0x0000001f0200780c */ /* 0x000fe40003f04070 */
[----:B---3--:R-:W-:-:S04]  /*1fb0*/  IADD3 R0, PT, PT, RZ, -R216, RZ ;  /* 0x800000d8ff007210 */ /* 0x008fc80007ffe0ff */
[----:B------:R-:W-:-:S04]  /*1fc0*/  VIADDMNMX R0, R0, UR45, RZ, !PT ;  /* 0x0000002d00007c46 */ /* 0x000fc8000f8001ff */
[----:B------:R-:W-:Y:S01]  /*1fd0*/  R2UR UR10, R0 ;  /* 0x00000000000a72ca */ /* 0x000fe200000e0000 */
[----:B------:R-:W-:Y:S02]  /*1fe0*/  IMAD.MOV.U32 R0, RZ, RZ, -0x800001 ;  /* 0xff7fffffff007424 */ /* 0x000fe400078e00ff */
[----:B------:R-:W-:-:S12]  /*1ff0*/  @P0 BRA `(.L_x_18) ;  /* 0x0000000000f40947 */ /* 0x000fd80003800000 */
[----:B------:R-:W3:Y:S01]  /*2000*/  LDCU UR4, c[0x0][0x40c] ;  /* 0x00008180ff0477ac */ /* 0x000ee20008000800 */
[----:B------:R-:W5:Y:S01]  /*2010*/  S2R R10, SR_CgaCtaId ;  /* 0x00000000000a7919 */ /* 0x000f620000008800 */
[----:B------:R-:W-:Y:S01]  /*2020*/  MOV R8, 0x400 ;  /* 0x0000040000087802 */ /* 0x000fe20000000f00 */
[----:B------:R-:W-:Y:S02]  /*2030*/  IMAD R28, R28, R216, UR41 ;  /* 0x000000291c1c7e24 */ /* 0x000fe4000f8e02d8 */
[----:B--2-4-:R-:W-:Y:S02]  /*2040*/  HMUL2 R12, R27, R25 ;  /* 0x000000191b0c7232 */ /* 0x014fe40000000000 */
[----:B------:R-:W-:Y:S01]  /*2050*/  IMAD R9, R216, UR48, R19 ;  /* 0x00000030d8097c24 */ /* 0x000fe2000f8e0213 */
[----:B------:R-:W-:Y:S01]  /*2060*/  IADD3 R3, PT, PT, R8, 0x40, RZ ;  /* 0x0000004008037810 */ /* 0x000fe20007ffe0ff */
[----:B------:R-:W-:Y:S02]  /*2070*/  HFMA2 R12, R26, R24, R12 ;  /* 0x000000181a0c7231 */ /* 0x000fe4000000000c */
[----:B------:R-:W-:-:S03]  /*2080*/  IMAD R9, R28, 0x8, R9 ;  /* 0x000000081c097824 */ /* 0x000fc600078e0209 */
[--C-:B------:R-:W-:Y:S02]  /*2090*/  HADD2.F32 R13, -RZ, R12.reuse.H0_H0 ;  /* 0x2000000cff0d7230 */ /* 0x100fe40000004100 */
[----:B------:R-:W-:Y:S01]  /*20a0*/  HADD2.F32 R12, -RZ, R12.H1_H1 ;  /* 0x3000000cff0c7230 */ /* 0x000fe20000004100 */
[----:B---3--:R-:W-:Y:S01]  /*20b0*/  ISETP.NE.AND P1, PT, RZ, UR4, PT ;  /* 0x00000004ff007c0c */ /* 0x008fe2000bf25270 */
[----:B------:R-:W-:-:S03]  /*20c0*/  UMOV UR4, 0xffffffff ;  /* 0xffffffff00047882 */ /* 0x000fc60000000000 */
[----:B------:R-:W-:Y:S01]  /*20d0*/  FADD.FTZ R13, R13, R12 ;  /* 0x0000000c0d0d7221 */ /* 0x000fe20000010000 */
[----:B------:R-:W-:-:S08]  /*20e0*/  ISETP.GT.U32.OR P0, PT, R2, 0x13, P1 ;  /* 0x000000130200780c */ /* 0x000fd00000f04470 */
[----:B------:R-:W-:Y:S02]  /*20f0*/  @!P1 IADD3 R6, PT, PT, R8, 0x140, RZ ;  /* 0x0000014008069810 */ /* 0x000fe40007ffe0ff */
[----:B-----5:R-:W-:-:S03]  /*2100*/  LEA R3, R10, R3, 0x18 ;  /* 0x000000030a037211 */ /* 0x020fc600078ec0ff */
[----:B01----:R-:W0:Y:S01]  /*2110*/  @!P0 LDC.64 R4, c[0x0][0x3b8] ;  /* 0x0000ee00ff048b82 */ /* 0x003e220000000a00 */
[----:B------:R-:W-:Y:S02]  /*2120*/  @!P1 LEA R7, R10, R6, 0x18 ;  /* 0x000000060a079211 */ /* 0x000fe400078ec0ff */
[C---:B------:R-:W-:Y:S02]  /*2130*/  LEA R3, R2.reuse, R3, 0x3 ;  /* 0x0000000302037211 */ /* 0x040fe400078e18ff */
[----:B------:R-:W-:-:S03]  /*2140*/  @!P1 LEA R7, R2, R7, 0x3 ;  /* 0x0000000702079211 */ /* 0x000fc600078e18ff */
[----:B------:R1:W-:Y:S04]  /*2150*/  STS.64 [R3], R26 ;  /* 0x0000001a03007388 */ /* 0x0003e80000000a00 */
[----:B------:R1:W-:Y:S01]  /*2160*/  @!P1 STS.64 [R7], R22 ;  /* 0x0000001607009388 */ /* 0x0003e20000000a00 */
[----:B0-----:R-:W-:-:S05]  /*2170*/  @!P0 IMAD.WIDE R4, R9, 0x2, R4 ;  /* 0x0000000209048825 */ /* 0x001fca00078e0204 */
[----:B------:R1:W-:Y:S01]  /*2180*/  @!P0 STG.E.64 desc[UR36][R4.64], R24 ;  /* 0x0000001804008986 */ /* 0x0003e2000c101b24 */
[----:B------:R-:W-:Y:S05]  /*2190*/  BRA.DIV UR4, `(.L_x_19) ;  /* 0x0000008a04287947 */ /* 0x000fea000b800000 */
[----:B------:R-:W1:Y:S02]  /*21a0*/  SHFL.BFLY PT, R14, R13, 0x10, 0x1f ;  /* 0x0e001f000d0e7f89 */ /* 0x000e6400000e0000 */
[----:B-1----:R-:W-:-:S05]  /*21b0*/  FADD.FTZ R3, R13, R14 ;  /* 0x0000000e0d037221 */ /* 0x002fca0000010000 */
[----:B------:R-:W0:Y:S02]  /*21c0*/  SHFL.BFLY PT, R14, R3, 0x8, 0x1f ;  /* 0x0d001f00030e7f89 */ /* 0x000e2400000e0000 */
[----:B0-----:R-:W-:-:S05]  /*21d0*/  FADD.FTZ R4, R3, R14 ;  /* 0x0000000e03047221 */ /* 0x001fca0000010000 */
[----:B------:R-:W0:Y:S02]  /*21e0*/  SHFL.BFLY PT, R14, R4, 0x4, 0x1f ;  /* 0x0c801f00040e7f89 */ /* 0x000e2400000e0000 */
[----:B0-----:R-:W-:-:S05]  /*21f0*/  FADD.FTZ R5, R4, R14 ;  /* 0x0000000e04057221 */ /* 0x001fca0000010000 */
[----:B------:R-:W0:Y:S02]  /*2200*/  SHFL.BFLY PT, R14, R5, 0x2, 0x1f ;  /* 0x0c401f00050e7f89 */ /* 0x000e2400000e0000 */
[----:B0-----:R-:W-:-:S05]  /*2210*/  FADD.FTZ R6, R5, R14 ;  /* 0x0000000e05067221 */ /* 0x001fca0000010000 */
[----:B------:R0:W1:Y:S02]  /*2220*/  SHFL.BFLY PT, R14, R6, 0x1, 0x1f ;  /* 0x0c201f00060e7f89 */ /* 0x00006400000e0000 */
.L_x_130:
[----:B------:R-:W-:Y:S01]  /*2230*/  ISETP.NE.AND P0, PT, R2, RZ, PT ;  /* 0x000000ff0200720c */ /* 0x000fe20003f05270 */
[----:B-1----:R-:W-:-:S12]  /*2240*/  FADD.FTZ R14, R6, R14 ;  /* 0x0000000e060e7221 */ /* 0x002fd80000010000 */
[----:B------:R-:W-:Y:S05]  /*2250*/  @P0 BRA `(.L_x_18) ;  /* 0x00000000005c0947 */ /* 0x000fea0003800000 */
[----:B------:R-:W1:Y:S02]  /*2260*/  LDCU.64 UR4, c[0x0][0x438] ;  /* 0x00008700ff0477ac */ /* 0x000e640008000a00 */
[----:B-1----:R-:W-:-:S04]  /*2270*/  UISETP.NE.U32.AND UP0, UPT, UR4, URZ, UPT ;  /* 0x000000ff0400728c */ /* 0x002fc8000bf05070 */
[----:B------:R-:W-:-:S06]  /*2280*/  UISETP.NE.AND.EX UP0, UPT, UR5, URZ, UPT, UP0 ;  /* 0x000000ff0500728c */ /* 0x000fcc000bf05300 */
[----:B------:R-:W-:-:S05]  /*2290*/  PLOP3.LUT P0, PT, PT, PT, UP0, 0x80, 0x8 ;  /* 0x000000000008781c */ /* 0x000fca0003f0f008 */
[----:B------:R-:W1:Y:S01]  /*22a0*/  @UP0 LDCU UR8, c[0x0][0x440] ;  /* 0x00008800ff0807ac */ /* 0x000e620008000800 */
[----:B------:R-:W2:Y:S01]  /*22b0*/  @UP0 LDCU.64 UR4, c[0x0][0x438] ;  /* 0x00008700ff0407ac */ /* 0x000ea20008000a00 */
[----:B------:R-:W-:-:S04]  /*22c0*/  @UP0 UIADD3 UR6, UPT, UPT, UR44, -UR39, URZ ;  /* 0x800000272c060290 */ /* 0x000fc8000fffe0ff */
[----:B-1----:R-:W-:-:S04]  /*22d0*/  @UP0 UIMAD UR7, UR46, UR8, UR6 ;  /* 0x000000082e0702a4 */ /* 0x002fc8000f8e0206 */
[----:B------:R-:W-:-:S04]  /*22e0*/  @UP0 UIMAD UR7, UR7, UR8, UR6 ;  /* 0x00000008070702a4 */ /* 0x000fc8000f8e0206 */
[----:B--2---:R-:W-:-:S06]  /*22f0*/  @UP0 UIMAD.WIDE UR4, UR7, 0x2, UR4 ;  /* 0x00000002070408a5 */ /* 0x004fcc000f8e0204 */
[----:B------:R-:W-:Y:S01]  /*2300*/  IMAD.U32 R4, RZ, RZ, UR4 ;  /* 0x00000004ff047e24 */ /* 0x000fe2000f8e00ff */
[----:B------:R-:W-:-:S04]  /*2310*/  MOV R5, UR5 ;  /* 0x0000000500057c02 */ /* 0x000fc80008000f00 */
[----:B------:R-:W1:Y:S01]  /*2320*/  LDCU UR5, c[0x0][0x410] ;  /* 0x00008200ff0577ac */ /* 0x000e620008000800 */
[----:B------:R-:W2:Y:S01]  /*2330*/  @P0 LDG.E.U16 R4, desc[UR36][R4.64] ;  /* 0x0000002404040981 */ /* 0x000ea2000c1e1500 */
[----:B------:R-:W-:Y:S01]  /*2340*/  IADD3 R3, PT, PT, R8, 0x240, RZ ;  /* 0x0000024008037810 */ /* 0x000fe20007ffe0ff */
[----:B------:R-:W-:-:S03]  /*2350*/  UIADD3 UR4, UPT, UPT, UR45, -UR10, URZ ;  /* 0x8000000a2d047290 */ /* 0x000fc6000fffe0ff */
[----:B------:R-:W-:-:S03]  /*2360*/  LEA R7, R10, R3, 0x18 ;  /* 0x000000030a077211 */ /* 0x000fc600078ec0ff */
[----:B0-----:R-:W-:-:S05]  /*2370*/  IMAD.U32 R6, RZ, RZ, UR4 ;  /* 0x00000004ff067e24 */ /* 0x001fca000f8e00ff */
[----:B------:R-:W-:Y:S01]  /*2380*/  LEA R7, R6, R7, 0x2 ;  /* 0x0000000706077211 */ /* 0x000fe200078e10ff */
[----:B-1----:R-:W-:Y:S01]  /*2390*/  FMUL.FTZ R0, R14, UR5 ;  /* 0x000000050e007c20 */ /* 0x002fe20008410000 */
[----:B--2---:R-:W-:-:S05]  /*23a0*/  @P0 HADD2.F32 R3, -RZ, R4.H0_H0 ;  /* 0x20000004ff030230 */ /* 0x004fca0000004100 */
[----:B------:R-:W-:-:S05]  /*23b0*/  @P0 FADD.FTZ R0, R0, R3 ;  /* 0x0000000300000221 */ /* 0x000fca0000010000 */
[----:B------:R3:W-:Y:S02]  /*23c0*/  STS [R7+-0x4], R0 ;  /* 0xfffffc0007007388 */ /* 0x0007e40000000800 */
.L_x_18:
[----:B------:R-:W-:Y:S05]  /*23d0*/  WARPSYNC.ALL ;  /* 0x0000000000007948 */ /* 0x000fea0003800000 */
[----:B------:R-:W5:Y:S08]  /*23e0*/  S2UR UR16, SR_CgaCtaId ;  /* 0x00000000001079c3 */ /* 0x000f700000008800 */
[----:B------:R-:W-:Y:S01]  /*23f0*/  BAR.SYNC.DEFER_BLOCKING 0x0 ;  /* 0x0000000000007b1d */ /* 0x000fe20000010000 */
[----:B------:R-:W-:-:S04]  /*2400*/  UIADD3 UR4, UPT, UPT, UR44, 0x1f, -UR10 ;  /* 0x0000001f2c047890 */ /* 0x000fc8000fffe80a */
[----:B------:R-:W-:Y:S01]  /*2410*/  USHF.R.S32.HI UR5, URZ, 0x1f, UR4 ;  /* 0x0000001fff057899 */ /* 0x000fe20008011404 */
[----:B------:R-:W-:Y:S01]  /*2420*/  UMOV UR11, 0x400 ;  /* 0x00000400000b7882 */ /* 0x000fe20000000000 */
[----:B------:R-:W0:Y:S04]  /*2430*/  LDCU UR12, c[0x0][0x40c] ;  /* 0x00008180ff0c77ac */ /* 0x000e280008000800 */
[----:B------:R-:W-:Y:S01]  /*2440*/  MOV R3, UR5 ;  /* 0x0000000500037c02 */ /* 0x000fe20008000f00 */
[----:B------:R-:W1:Y:S03]  /*2450*/  LDCU UR6, c[0x0][0x3f0] ;  /* 0x00007e00ff0677ac */ /* 0x000e660008000800 */
[----:B------:R-:W-:Y:S01]  /*2460*/  LEA.HI R3, R3, UR4, RZ, 0x5 ;  /* 0x0000000403037c11 */ /* 0x000fe2000f8f28ff */
[----:B------:R-:W2:Y:S03]  /*2470*/  LDCU UR19, c[0x0][0x40c] ;  /* 0x00008180ff1377ac */ /* 0x000ea60008000800 */
[----:B------:R-:W-:Y:S01]  /*2480*/  LOP3.LUT R213, R3, 0xffffffe0, RZ, 0xc0, !PT ;  /* 0xffffffe003d57812 */ /* 0x000fe200078ec0ff */
[----:B------:R-:W3:Y:S03]  /*2490*/  LDCU UR20, c[0x0][0x410] ;  /* 0x00008200ff1477ac */ /* 0x000ee60008000800 */
[----:B------:R-:W-:Y:S01]  /*24a0*/  ISETP.GE.AND P0, PT, R2, R213, PT ;  /* 0x000000d50200720c */ /* 0x000fe20003f06270 */
[----:B-----5:R-:W-:-:S02]  /*24b0*/  ULEA UR7, UR16, UR11, 0x18 ;  /* 0x0000000b10077291 */ /* 0x020fc4000f8ec0ff */
[----:B0-----:R-:W-:Y:S01]  /*24c0*/  UISETP.NE.AND UP0, UPT, UR12, URZ, UPT ;  /* 0x000000ff0c00728c */ /* 0x001fe2000bf05270 */
[----:B------:R-:W0:Y:S01]  /*24d0*/  LDCU.64 UR8, c[0x0][0x3c8] ;  /* 0x00007900ff0877ac */ /* 0x000e220008000a00 */
[----:B-1----:R-:W-:-:S05]  /*24e0*/  UIMAD UR6, UR42, UR6, UR46 ;  /* 0x000000062a0672a4 */ /* 0x002fca000f8e022e */
[----:B------:R-:W1:Y:S01]  /*24f0*/  LDS.128 R20, [UR7+0x40] ;  /* 0x00004007ff147984 */ /* 0x000e620008000c00 */
[----:B------:R-:W0:Y:S03]  /*2500*/  LDCU.64 UR22, c[0x0][0x438] ;  /* 0x00008700ff1677ac */ /* 0x000e260008000a00 */
[----:B--2-4-:R-:W2:Y:S01]  /*2510*/  LDS.128 R24, [UR7+0x50] ;  /* 0x00005007ff187984 */ /* 0x014ea20008000c00 */
[----:B------:R-:W4:Y:S03]  /*2520*/  LDCU.64 UR14, c[0x0][0x448] ;  /* 0x00008900ff0e77ac */ /* 0x000f260008000a00 */
[----:B------:R-:W0:Y:S01]  /*2530*/  LDS.128 R28, [UR7+0x60] ;  /* 0x00006007ff1c7984 */ /* 0x000e220008000c00 */
[----:B------:R-:W-:-:S03]  /*2540*/  UIMAD UR6, UR6, 0x50, URZ ;  /* 0x00000050060678a4 */ /* 0x000fc6000f8e02ff */
[----:B------:R-:W0:Y:S04]  /*2550*/  LDS.128 R32, [UR7+0x70] ;  /* 0x00007007ff207984 */ /* 0x000e280008000c00 */
        /* <DEDUP_REMOVED lines=11> */
[----:B------:R-:W0:Y:S01]  /*2610*/  LDS.128 R80, [UR7+0x130] ;  /* 0x00013007ff507984 */ /* 0x000e220008000c00 */
[----:B-1234-:R-:W-:Y:S05]  /*2620*/  BRA.U UP0, `(.L_x_20) ;  /* 0x0000000100407547 */ /* 0x01efea000b800000 */
[----:B------:R-:W1:Y:S04]  /*2630*/  LDS.128 R84, [UR7+0x140] ;  /* 0x00014007ff547984 */ /* 0x000e680008000c00 */
[----:B------:R-:W2:Y:S04]  /*2640*/  LDS.128 R88, [UR7+0x150] ;  /* 0x00015007ff587984 */ /* 0x000ea80008000c00 */
[----:B------:R-:W3:Y:S04]  /*2650*/  LDS.128 R92, [UR7+0x160] ;  /* 0x00016007ff5c7984 */ /* 0x000ee80008000c00 */
[----:B------:R-:W4:Y:S04]  /*2660*/  LDS.128 R96, [UR7+0x170] ;  /* 0x00017007ff607984 */ /* 0x000f280008000c00 */
        /* <DEDUP_REMOVED lines=11> */
[----:B-1234-:R-:W0:Y:S02]  /*2720*/  LDS.128 R144, [UR7+0x230] ;  /* 0x00023007ff907984 */ /* 0x01ee240008000c00 */
.L_x_20:
[----:B------:R-:W-:Y:S01]  /*2730*/  BSSY.RECONVERGENT B0, `(.L_x_21) ;  /* 0x0000326000007945 */ /* 0x000fe20003800200 */
[----:B------:R-:W-:-:S03]  /*2740*/  VIADD R217, R2, UR10 ;  /* 0x0000000a02d97c36 */ /* 0x000fc60008000000 */
[----:B------:R-:W-:Y:S05]  /*2750*/  @P0 BRA `(.L_x_22) ;  /* 0x00000030008c0947 */ /* 0x000fea0003800000 */
[----:B------:R-:W-:Y:S01]  /*2760*/  IABS R3, R216 ;  /* 0x000000d800037213 */ /* 0x000fe20000000000 */
[----:B------:R-:W1:Y:S01]  /*2770*/  LDCU UR17, c[0x0][0x3f8] ;  /* 0x00007f00ff1177ac */ /* 0x000e620008000800 */
[----:B------:R-:W2:Y:S01]  /*2780*/  LDC.64 R236, c[0x0][0x450] ;  /* 0x00011400ffec7b82 */ /* 0x000ea20000000a00 */
[----:B------:R-:W-:Y:S01]  /*2790*/  IMAD R218, R216, UR48, RZ ;  /* 0x00000030d8da7c24 */ /* 0x000fe2000f8e02ff */
[----:B------:R-:W3:Y:S01]  /*27a0*/  I2F.RP R4, R3 ;  /* 0x0000000300047306 */ /* 0x000ee20000209400 */
[----:B------:R-:W4:Y:S01]  /*27b0*/  LDCU.64 UR12, c[0x0][0x420] ;  /* 0x00008400ff0c77ac */ /* 0x000f220008000a00 */
[----:B------:R-:W-:Y:S01]  /*27c0*/  VIADD R213, R213, UR10 ;  /* 0x0000000ad5d57c36 */ /* 0x000fe20008000000 */
[----:B------:R-:W-:Y:S01]  /*27d0*/  IADD3 R212, PT, PT, R217, 0x1, RZ ;  /* 0x00000001d9d47810 */ /* 0x000fe20007ffe0ff */
[----:B------:R-:W5:Y:S02]  /*27e0*/  LDCU UR18, c[0x0][0x440] ;  /* 0x00008800ff1277ac */ /* 0x000f640008000800 */
[----:B------:R-:W0:Y:S01]  /*27f0*/  LDC R215, c[0x0][0x430] ;  /* 0x00010c00ffd77b82 */ /* 0x000e220000000800 */
[----:B------:R-:W0:Y:S01]  /*2800*/  LDCU UR7, c[0x0][0x408] ;  /* 0x00008100ff0777ac */ /* 0x000e220008000800 */
[----:B---3--:R-:W3:Y:S01]  /*2810*/  MUFU.RCP R4, R4 ;  /* 0x0000000400047308 */ /* 0x008ee20000001000 */
[----:B-1----:R-:W-:Y:S01]  /*2820*/  UIMAD UR4, UR38, UR17, UR46 ;  /* 0x00000011260472a4 */ /* 0x002fe2000f8e022e */
[----:B----4-:R-:W-:-:S03]  /*2830*/  ISETP.NE.U32.AND P0, PT, RZ, UR12, PT ;  /* 0x0000000cff007c0c */ /* 0x010fc6000bf05070 */
[----:B------:R-:W-:Y:S02]  /*2840*/  UIMAD UR4, UR4, 0x50, URZ ;  /* 0x00000050040478a4 */ /* 0x000fe4000f8e02ff */
[----:B-----5:R-:W-:Y:S02]  /*2850*/  UIMAD UR5, UR46, UR18, UR44 ;  /* 0x000000122e0572a4 */ /* 0x020fe4000f8e022c */
[----:B------:R-:W-:Y:S02]  /*2860*/  MOV R10, UR18 ;  /* 0x00000012000a7c02 */ /* 0x000fe40008000f00 */
[----:B------:R-:W-:Y:S01]  /*2870*/  MOV R9, UR4 ;  /* 0x0000000400097c02 */ /* 0x000fe20008000f00 */
[----:B------:R-:W-:Y:S01]  /*2880*/  UIADD3 UR4, UPT, UPT, UR11, 0x240, URZ ;  /* 0x000002400b047890 */ /* 0x000fe2000fffe0ff */
[----:B------:R-:W-:Y:S01]  /*2890*/  ISETP.NE.AND.EX P0, PT, RZ, UR13, PT, P0 ;  /* 0x0000000dff007c0c */ /* 0x000fe2000bf05300 */
[----:B------:R-:W-:Y:S02]  /*28a0*/  IMAD R11, R10, UR5, R217 ;  /* 0x000000050a0b7c24 */ /* 0x000fe4000f8e02d9 */
[----:B------:R-:W-:Y:S01]  /*28b0*/  ULEA UR4, UR16, UR4, 0x18 ;  /* 0x0000000410047291 */ /* 0x000fe2000f8ec0ff */
[----:B--2---:R-:W-:Y:S01]  /*28c0*/  IMAD.WIDE R236, R9, 0x2, R236 ;  /* 0x0000000209ec7825 */ /* 0x004fe200078e02ec */
[----:B---3--:R-:W-:-:S03]  /*28d0*/  IADD3 R6, PT, PT, R4, 0xffffffe, RZ ;  /* 0x0ffffffe04067810 */ /* 0x008fc60007ffe0ff */
[----:B------:R-:W-:Y:S01]  /*28e0*/  IMAD.U32 R4, RZ, RZ, UR12 ;  /* 0x0000000cff047e24 */ /* 0x000fe2000f8e00ff */
[----:B------:R1:W2:Y:S01]  /*28f0*/  F2I.FTZ.U32.TRUNC.NTZ R7, R6 ;  /* 0x0000000600077305 */ /* 0x0002a2000021f000 */
[----:B0-----:R-:W-:Y:S01]  /*2900*/  VIADD R215, R215, UR7 ;  /* 0x00000007d7d77c36 */ /* 0x001fe20008000000 */
[----:B------:R-:W-:Y:S02]  /*2910*/  IADD3 R19, PT, PT, R16, UR4, RZ ;  /* 0x0000000410137c10 */ /* 0x000fe4000fffe0ff */
[----:B------:R-:W-:Y:S01]  /*2920*/  IADD3 R4, P1, P2, R4, UR47, R217 ;  /* 0x0000002f04047c10 */ /* 0x000fe2000fa3e0d9 */
[----:B-1----:R-:W-:Y:S01]  /*2930*/  HFMA2 R6, -RZ, RZ, 0, 0 ;  /* 0x00000000ff067431 */ /* 0x002fe200000001ff */
[----:B--2---:R-:W-:-:S05]  /*2940*/  IADD3 R8, PT, PT, RZ, -R7, RZ ;  /* 0x80000007ff087210 */ /* 0x004fca0007ffe0ff */
[----:B------:R-:W-:Y:S01]  /*2950*/  IMAD R5, R8, R3, RZ ;  /* 0x0000000308057224 */ /* 0x000fe200078e02ff */
[----:B------:R-:W-:-:S03]  /*2960*/  SHF.R.S32.HI R8, RZ, 0x1f, R218 ;  /* 0x0000001fff087819 */ /* 0x000fc600000114da */
[----:B------:R-:W-:Y:S01]  /*2970*/  IMAD.HI.U32 R5, R7, R5, R6 ;  /* 0x0000000507057227 */ /* 0x000fe200078e0006 */
[----:B------:R-:W-:-:S03]  /*2980*/  IADD3.X R7, PT, PT, R18, UR13, RZ, P1, P2 ;  /* 0x0000000d12077c10 */ /* 0x000fc60008fe44ff */
[C---:B------:R-:W-:Y:S02]  /*2990*/  IMAD R6, R216.reuse, UR6, RZ ;  /* 0x00000006d8067c24 */ /* 0x040fe4000f8e02ff */
[----:B------:R-:W-:-:S03]  /*29a0*/  IMAD R216, R216, 0x50, RZ ;  /* 0x00000050d8d87824 */ /* 0x000fc600078e02ff */
[----:B------:R-:W-:Y:S01]  /*29b0*/  SHF.R.S32.HI R9, RZ, 0x1f, R6 ;  /* 0x0000001fff097819 */ /* 0x000fe20000011406 */
[----:B------:R-:W-:-:S07]  /*29c0*/  IMAD R214, R216, UR17, RZ ;  /* 0x00000011d8d67c24 */ /* 0x000fce000f8e02ff */
.L_x_57:
[----:B------:R-:W-:Y:S01]  /*29d0*/  @P0 MOV R208, R4 ;  /* 0x0000000400d00202 */ /* 0x000fe20000000f00 */
[----:B------:R-:W-:Y:S01]  /*29e0*/  @P0 IMAD.MOV.U32 R209, RZ, RZ, R7 ;  /* 0x000000ffffd10224 */ /* 0x000fe200078e0007 */
[----:B------:R-:W0:Y:S04]  /*29f0*/  LDC R233, c[0x0][0x3f4] ;  /* 0x0000fd00ffe97b82 */ /* 0x000e280000000800 */
[----:B-12---:R1:W2:Y:S01]  /*2a00*/  @P0 LDG.E.U8 R221, desc[UR36][R208.64] ;  /* 0x00000024d0dd0981 */ /* 0x0062a2000c1e1100 */
[----:B------:R-:W-:Y:S01]  /*2a10*/  IADD3 R10, PT, PT, R212, -0x1, RZ ;  /* 0xffffffffd40a7810 */ /* 0x000fe20007ffe0ff */
[----:B------:R-:W-:Y:S03]  /*2a20*/  BSSY.RECONVERGENT B1, `(.L_x_23) ;  /* 0x0000047000017945 */ /* 0x000fe60003800200 */
[----:B------:R-:W-:-:S02]  /*2a30*/  IABS R220, R10 ;  /* 0x0000000a00dc7213 */ /* 0x000fc40000000000 */
[----:B------:R-:W-:-:S03]  /*2a40*/  ISETP.GE.AND P2, PT, R10, RZ, PT ;  /* 0x000000ff0a00720c */ /* 0x000fc60003f46270 */
[----:B------:R-:W-:-:S05]  /*2a50*/  IMAD.HI.U32 R210, R5, R220, RZ ;  /* 0x000000dc05d27227 */ /* 0x000fca00078e00ff */
[----:B------:R-:W-:Y:S02]  /*2a60*/  IADD3 R211, PT, PT, -R210, RZ, RZ ;  /* 0x000000ffd2d37210 */ /* 0x000fe40007ffe1ff */
[----:B0-----:R-:W-:Y:S02]  /*2a70*/  IABS R219, R233 ;  /* 0x000000e900db7213 */ /* 0x001fe40000000000 */
[----:B------:R-:W-:-:S03]  /*2a80*/  ISETP.NE.AND P3, PT, R233, RZ, PT ;  /* 0x000000ffe900720c */ /* 0x000fc60003f65270 */
[----:B------:R-:W-:-:S05]  /*2a90*/  IMAD R210, R219, R211, R220 ;  /* 0x000000d3dbd27224 */ /* 0x000fca00078e02dc */
[----:B------:R-:W-:-:S13]  /*2aa0*/  ISETP.GT.U32.AND P1, PT, R3, R210, PT ;  /* 0x000000d20300720c */ /* 0x000fda0003f24070 */
[----:B------:R-:W-:-:S05]  /*2ab0*/  @!P1 IMAD.IADD R210, R210, 0x1, -R219 ;  /* 0x00000001d2d29824 */ /* 0x000fca00078e0adb */
[----:B------:R-:W-:-:S13]  /*2ac0*/  ISETP.GT.U32.AND P1, PT, R3, R210, PT ;  /* 0x000000d20300720c */ /* 0x000fda0003f24070 */
[----:B------:R-:W-:-:S04]  /*2ad0*/  @!P1 IADD3 R210, PT, PT, R210, -R219, RZ ;  /* 0x800000dbd2d29210 */ /* 0x000fc80007ffe0ff */
[----:B------:R-:W-:Y:S02]  /*2ae0*/  @!P2 IADD3 R210, PT, PT, -R210, RZ, RZ ;  /* 0x000000ffd2d2a210 */ /* 0x000fe40007ffe1ff */
[----:B------:R-:W-:-:S04]  /*2af0*/  @!P3 LOP3.LUT R210, RZ, R233, RZ, 0x33, !PT ;  /* 0x000000e9ffd2b212 */ /* 0x000fc800078e33ff */
[C---:B-1----:R-:W-:Y:S01]  /*2b00*/  IADD3 R208, P1, PT, R210.reuse, UR47, RZ ;  /* 0x0000002fd2d07c10 */ /* 0x042fe2000ff3e0ff */
[C---:B------:R-:W-:Y:S01]  /*2b10*/  IMAD.IADD R220, R210.reuse, 0x1, R233 ;  /* 0x00000001d2dc7824 */ /* 0x040fe200078e02e9 */
[----:B------:R-:W-:Y:S02]  /*2b20*/  SHF.L.U32 R232, R210, 0x3, RZ ;  /* 0x00000003d2e87819 */ /* 0x000fe400000006ff */
[----:B------:R-:W-:Y:S02]  /*2b30*/  IADD3.X R209, PT, PT, RZ, R18, RZ, P1, !PT ;  /* 0x00000012ffd17210 */ /* 0x000fe40000ffe4ff */
[----:B------:R-:W-:Y:S02]  /*2b40*/  LEA R231, R233, R220, 0x2 ;  /* 0x000000dce9e77211 */ /* 0x000fe400078e10ff */
[----:B------:R-:W-:Y:S02]  /*2b50*/  LEA R238, P1, R208, UR8, 0x2 ;  /* 0x00000008d0ee7c11 */ /* 0x000fe4000f8210ff */
[----:B------:R-:W-:-:S02]  /*2b60*/  IADD3 R230, PT, PT, R231, R233, RZ ;  /* 0x000000e9e7e67210 */ /* 0x000fc40007ffe0ff */
[----:B------:R-:W-:Y:S02]  /*2b70*/  LEA.HI.X R239, R208, UR9, R209, 0x2, P1 ;  /* 0x00000009d0ef7c11 */ /* 0x000fe400088f14d1 */
[----:B------:R-:W-:Y:S01]  /*2b80*/  ISETP.GE.AND P1, PT, R10, UR44, PT ;  /* 0x0000002c0a007c0c */ /* 0x000fe2000bf26270 */
[----:B------:R-:W-:Y:S01]  /*2b90*/  IMAD.IADD R228, R230, 0x1, R233 ;  /* 0x00000001e6e47824 */ /* 0x000fe200078e02e9 */
[----:B------:R-:W-:Y:S02]  /*2ba0*/  SHF.L.U32 R241, R220, 0x3, RZ ;  /* 0x00000003dcf17819 */ /* 0x000fe400000006ff */
[C---:B------:R-:W-:Y:S02]  /*2bb0*/  LEA R229, R233.reuse, R232, 0x6 ;  /* 0x000000e8e9e57211 */ /* 0x040fe400078e30ff */
[C---:B------:R-:W-:Y:S02]  /*2bc0*/  LEA R227, R233.reuse, R228, 0x1 ;  /* 0x000000e4e9e37211 */ /* 0x040fe400078e08ff */
[----:B------:R-:W-:-:S02]  /*2bd0*/  LEA R235, R233, R241, 0x4 ;  /* 0x000000f1e9eb7211 */ /* 0x000fc400078e20ff */
[----:B------:R-:W-:-:S05]  /*2be0*/  IADD3 R226, PT, PT, R227, R233, RZ ;  /* 0x000000e9e3e27210 */ /* 0x000fca0007ffe0ff */
[----:B------:R-:W-:-:S05]  /*2bf0*/  IMAD.IADD R223, R226, 0x1, R233 ;  /* 0x00000001e2df7824 */ /* 0x000fca00078e02e9 */
[----:B------:R-:W-:Y:S02]  /*2c00*/  IADD3 R222, PT, PT, R223, R233, RZ ;  /* 0x000000e9dfde7210 */ /* 0x000fe40007ffe0ff */
[----:B--2---:R-:W-:-:S03]  /*2c10*/  ISETP.NE.AND P6, PT, R221, RZ, P0 ;  /* 0x000000ffdd00720c */ /* 0x004fc600007c5270 */
[----:B------:R-:W-:-:S04]  /*2c20*/  IMAD.IADD R221, R222, 0x1, R233 ;  /* 0x00000001dedd7824 */ /* 0x000fc800078e02e9 */
[----:B------:R-:W-:-:S04]  /*2c30*/  IMAD.IADD R220, R221, 0x1, R233 ;  /* 0x00000001dddc7824 */ /* 0x000fc800078e02e9 */
[----:B------:R-:W-:Y:S01]  /*2c40*/  IMAD.IADD R219, R220, 0x1, R233 ;  /* 0x00000001dcdb7824 */ /* 0x000fe200078e02e9 */
[----:B---345:R-:W-:Y:S06]  /*2c50*/  @P1 BRA `(.L_x_24) ;  /* 0x00000000008c1947 */ /* 0x038fec0003800000 */
[----:B------:R-:W-:-:S13]  /*2c60*/  ISETP.GE.AND P2, PT, R232, R216, PT ;  /* 0x000000d8e800720c */ /* 0x000fda0003f46270 */
[----:B------:R-:W2:Y:S01]  /*2c70*/  @!P2 LDG.E R151, desc[UR36][R238.64] ;  /* 0x00000024ee97a981 */ /* 0x000ea2000c1e1900 */
[----:B------:R-:W0:Y:S01]  /*2c80*/  @!P2 LDC.64 R148, c[0x0][0x3b8] ;  /* 0x0000ee00ff94ab82 */ /* 0x000e220000000a00 */
[----:B--2---:R-:W-:-:S05]  /*2c90*/  @!P2 IMAD R151, R214, R151, R232 ;  /* 0x00000097d697a224 */ /* 0x004fca00078e02e8 */
[----:B------:R-:W-:-:S04]  /*2ca0*/  @!P2 IADD3 R150, P3, PT, R6, R151, RZ ;  /* 0x000000970696a210 */ /* 0x000fc80007f7e0ff */
[----:B------:R-:W-:Y:S02]  /*2cb0*/  @!P2 LEA.HI.X.SX32 R209, R151, R9, 0x1, P3 ;  /* 0x0000000997d1a211 */ /* 0x000fe400018f0eff */
[----:B0-----:R-:W-:-:S04]  /*2cc0*/  @!P2 LEA R208, P3, R150, R148, 0x1 ;  /* 0x0000009496d0a211 */ /* 0x001fc800078608ff */
[----:B------:R-:W-:Y:S02]  /*2cd0*/  @!P2 LEA.HI.X R209, R150, R149, R209, 0x1, P3 ;  /* 0x0000009596d1a211 */ /* 0x000fe400018f0cd1 */
[----:B------:R-:W-:Y:S02]  /*2ce0*/  CS2R R150, SRZ ;  /* 0x0000000000967805 */ /* 0x000fe4000001ff00 */
[----:B------:R-:W-:-:S06]  /*2cf0*/  CS2R R148, SRZ ;  /* 0x0000000000947805 */ /* 0x000fcc000001ff00 */
[----:B------:R0:W5:Y:S01]  /*2d00*/  @!P2 LDG.E.128 R148, desc[UR36][R208.64] ;  /* 0x00000024d094a981 */ /* 0x000162000c1e1d00 */
[----:B------:R-:W-:-:S09]  /*2d10*/  UISETP.NE.AND UP0, UPT, UR19, URZ, UPT ;  /* 0x000000ff1300728c */ /* 0x000fd2000bf05270 */
[----:B0-----:R-:W-:Y:S05]  /*2d20*/  BRA.U UP0, `(.L_x_24) ;  /* 0x0000000100587547 */ /* 0x001fea000b800000 */
[----:B------:R-:W-:Y:S01]  /*2d30*/  ISETP.NE.AND P4, PT, R17, RZ, PT ;  /* 0x000000ff1100720c */ /* 0x000fe20003f85270 */
[----:B------:R-:W0:-:S12]  /*2d40*/  @!P2 LDC.64 R224, c[0x0][0x3b8] ;  /* 0x0000ee00ffe0ab82 */ /* 0x000e180000000a00 */
[----:B------:R-:W-:Y:S01]  /*2d50*/  VOTEU.ANY UP0, P4 ;  /* 0x0000000000ff7886 */ /* 0x000fe20002000100 */
[----:B------:R-:W-:-:S13]  /*2d60*/  PLOP3.LUT P3, PT, PT, PT, UP0, 0x80, 0x8 ;  /* 0x000000000008781c */ /* 0x000fda0003f6f008 */
[----:B------:R-:W2:Y:S01]  /*2d70*/  @P3 LDG.E.128 R208, desc[UR36][R236.64] ;  /* 0x00000024ecd03981 */ /* 0x000ea2000c1e1d00 */
[----:B------:R-:W-:Y:S01]  /*2d80*/  PLOP3.LUT P3, PT, PT, PT, UP0, 0x80, 0x8 ;  /* 0x000000000008781c */ /* 0x000fe20003f6f008 */
[----:B-----5:R-:W-:Y:S01]  /*2d90*/  HFMA2 R148, R148, 1, 1, R84 ;  /* 0x3c003c0094947831 */ /* 0x020fe20000000054 */
[----:B------:R-:W-:Y:S01]  /*2da0*/  PLOP3.LUT P4, PT, PT, PT, UP0, 0x80, 0x8 ;  /* 0x000000000008781c */ /* 0x000fe20003f8f008 */
[----:B------:R-:W-:Y:S02]  /*2db0*/  HADD2 R149, R149, R85 ;  /* 0x0000005595957230 */ /* 0x000fe40000000000 */
[----:B------:R-:W-:Y:S02]  /*2dc0*/  HFMA2 R151, R151, 1, 1, R87 ;  /* 0x3c003c0097977831 */ /* 0x000fe40000000057 */
[----:B------:R-:W-:-:S06]  /*2dd0*/  HADD2 R150, R150, R86 ;  /* 0x0000005696967230 */ /* 0x000fcc0000000000 */
[----:B--2---:R-:W-:Y:S02]  /*2de0*/  @P3 HMUL2 R148, R148, R208 ;  /* 0x000000d094943232 */ /* 0x004fe40000000000 */
[----:B------:R-:W-:Y:S01]  /*2df0*/  @P4 HFMA2 R149, R149, R209, -RZ ;  /* 0x000000d195954231 */ /* 0x000fe200001000ff */
[----:B------:R-:W-:Y:S02]  /*2e00*/  PLOP3.LUT P4, PT, PT, PT, UP0, 0x80, 0x8 ;  /* 0x000000000008781c */ /* 0x000fe40003f8f008 */
[----:B------:R-:W-:Y:S02]  /*2e10*/  PLOP3.LUT P3, PT, PT, PT, UP0, 0x80, 0x8 ;  /* 0x000000000008781c */ /* 0x000fe40003f6f008 */
[----:B------:R-:W-:-:S04]  /*2e20*/  @!P2 IADD3 R208, P5, PT, R218, R232, RZ ;  /* 0x000000e8dad0a210 */ /* 0x000fc80007fbe0ff */
[----:B------:R-:W-:Y:S02]  /*2e30*/  @!P2 IADD3.X R209, PT, PT, RZ, R8, RZ, P5, !PT ;  /* 0x00000008ffd1a210 */ /* 0x000fe40002ffe4ff */
[----:B0-----:R-:W-:-:S03]  /*2e40*/  @!P2 LEA R224, P5, R208, R224, 0x1 ;  /* 0x000000e0d0e0a211 */ /* 0x001fc600078a08ff */
[----:B------:R-:W-:Y:S01]  /*2e50*/  @P4 HMUL2 R150, R150, R210 ;  /* 0x000000d296964232 */ /* 0x000fe20000000000 */
[----:B------:R-:W-:Y:S01]  /*2e60*/  @!P2 LEA.HI.X R225, R208, R225, R209, 0x1, P5 ;  /* 0x000000e1d0e1a211 */ /* 0x000fe200028f0cd1 */
[----:B------:R-:W-:-:S05]  /*2e70*/  @P3 HFMA2 R151, R151, R211, -RZ ;  /* 0x000000d397973231 */ /* 0x000fca00001000ff */
[----:B------:R0:W-:Y:S03]  /*2e80*/  @!P2 STG.E.128 desc[UR36][R224.64], R148 ;  /* 0x00000094e000a986 */ /* 0x0001e6000c101d24 */
.L_x_24:
[----:B------:R-:W-:Y:S05]  /*2e90*/  BSYNC.RECONVERGENT B1 ;  /* 0x0000000000017941 */ /* 0x000fea0003800200 */
.L_x_23:
[----:B------:R-:W-:Y:S04]  /*2ea0*/  BSSY.RECONVERGENT B1, `(.L_x_25) ;  /* 0x0000025000017945 */ /* 0x000fe80003800200 */
[----:B------:R-:W-:Y:S05]  /*2eb0*/  @P1 BRA `(.L_x_26) ;  /* 0x00000000008c1947 */ /* 0x000fea0003800000 */
[----:B------:R-:W-:-:S13]  /*2ec0*/  ISETP.GE.AND P2, PT, R241, R216, PT ;  /* 0x000000d8f100720c */ /* 0x000fda0003f46270 */
[----:B------:R-:W2:Y:S01]  /*2ed0*/  @!P2 LDG.E R14, desc[UR36][R238.64] ;  /* 0x00000024ee0ea981 */ /* 0x000ea2000c1e1900 */
[----:B------:R-:W1:Y:S01]  /*2ee0*/  @!P2 LDC.64 R12, c[0x0][0x3b8] ;  /* 0x0000ee00ff0cab82 */ /* 0x000e620000000a00 */
[----:B--2---:R-:W-:-:S05]  /*2ef0*/  @!P2 IMAD R14, R214, R14, R241 ;  /* 0x0000000ed60ea224 */ /* 0x004fca00078e02f1 */
[----:B------:R-:W-:-:S04]  /*2f00*/  @!P2 IADD3 R209, P3, PT, R6, R14, RZ ;  /* 0x0000000e06d1a210 */ /* 0x000fc80007f7e0ff */
[----:B------:R-:W-:Y:S02]  /*2f10*/  @!P2 LEA.HI.X.SX32 R14, R14, R9, 0x1, P3 ;  /* 0x000000090e0ea211 */ /* 0x000fe400018f0eff */
[----:B-1----:R-:W-:-:S04]  /*2f20*/  @!P2 LEA R208, P3, R209, R12, 0x1 ;  /* 0x0000000cd1d0a211 */ /* 0x002fc800078608ff */
[----:B------:R-:W-:Y:S02]  /*2f30*/  @!P2 LEA.HI.X R209, R209, R13, R14, 0x1, P3 ;  /* 0x0000000dd1d1a211 */ /* 0x000fe400018f0c0e */
[----:B------:R-:W-:Y:S02]  /*2f40*/  CS2R R14, SRZ ;  /* 0x00000000000e7805 */ /* 0x000fe4000001ff00 */
[----:B------:R-:W-:-:S06]  /*2f50*/  CS2R R12, SRZ ;  /* 0x00000000000c7805 */ /* 0x000fcc000001ff00 */
[----:B------:R1:W5:Y:S01]  /*2f60*/  @!P2 LDG.E.128 R12, desc[UR36][R208.64] ;  /* 0x00000024d00ca981 */ /* 0x000362000c1e1d00 */
[----:B------:R-:W-:-:S09]  /*2f70*/  UISETP.NE.AND UP0, UPT, UR19, URZ, UPT ;  /* 0x000000ff1300728c */ /* 0x000fd2000bf05270 */
[----:B-1----:R-:W-:Y:S05]  /*2f80*/  BRA.U UP0, `(.L_x_26) ;  /* 0x0000000100587547 */ /* 0x002fea000b800000 */
[----:B------:R-:W-:Y:S01]  /*2f90*/  ISETP.NE.AND P4, PT, R17, RZ, PT ;  /* 0x000000ff1100720c */ /* 0x000fe20003f85270 */
[----:B0-----:R-:W0:-:S12]  /*2fa0*/  @!P2 LDC.64 R224, c[0x0][0x3b8] ;  /* 0x0000ee00ffe0ab82 */ /* 0x001e180000000a00 */
[----:B------:R-:W-:Y:S01]  /*2fb0*/  VOTEU.ANY UP0, P4 ;  /* 0x0000000000ff7886 */ /* 0x000fe20002000100 */
[----:B------:R-:W-:-:S13]  /*2fc0*/  PLOP3.LUT P3, PT, PT, PT, UP0, 0x80, 0x8 ;  /* 0x000000000008781c */ /* 0x000fda0003f6f008 */
[----:B------:R-:W2:Y:S01]  /*2fd0*/  @P3 LDG.E.128 R208, desc[UR36][R236.64+0x10] ;  /* 0x00001024ecd03981 */ /* 0x000ea2000c1e1d00 */
[----:B------:R-:W-:Y:S01]  /*2fe0*/  PLOP3.LUT P3, PT, PT, PT, UP0, 0x80, 0x8 ;  /* 0x000000000008781c */ /* 0x000fe20003f6f008 */
[----:B-----5:R-:W-:Y:S01]  /*2ff0*/  HADD2 R12, R12, R88 ;  /* 0x000000580c0c7230 */ /* 0x020fe20000000000 */
[----:B------:R-:W-:Y:S01]  /*3000*/  PLOP3.LUT P4, PT, PT, PT, UP0, 0x80, 0x8 ;  /* 0x000000000008781c */ /* 0x000fe20003f8f008 */
[----:B------:R-:W-:Y:S02]  /*3010*/  HFMA2 R13, R13, 1, 1, R89 ;  /* 0x3c003c000d0d7831 */ /* 0x000fe40000000059 */
[----:B------:R-:W-:Y:S02]  /*3020*/  HADD2 R14, R14, R90 ;  /* 0x0000005a0e0e7230 */ /* 0x000fe40000000000 */
[----:B------:R-:W-:-:S06]  /*3030*/  HFMA2 R15, R15, 1, 1, R91 ;  /* 0x3c003c000f0f7831 */ /* 0x000fcc000000005b */
[----:B--2---:R-:W-:Y:S02]  /*3040*/  @P3 HMUL2 R12, R12, R208 ;  /* 0x000000d00c0c3232 */ /* 0x004fe40000000000 */
[----:B------:R-:W-:Y:S01]  /*3050*/  @P4 HFMA2 R13, R13, R209, -RZ ;  /* 0x000000d10d0d4231 */ /* 0x000fe200001000ff */
[----:B------:R-:W-:Y:S02]  /*3060*/  PLOP3.LUT P4, PT, PT, PT, UP0, 0x80, 0x8 ;  /* 0x000000000008781c */ /* 0x000fe40003f8f008 */
[----:B------:R-:W-:Y:S02]  /*3070*/  PLOP3.LUT P3, PT, PT, PT, UP0, 0x80, 0x8 ;  /* 0x000000000008781c */ /* 0x000fe40003f6f008 */
[----:B------:R-:W-:-:S04]  /*3080*/  @!P2 IADD3 R208, P5, PT, R218, R241, RZ ;  /* 0x000000f1dad0a210 */ /* 0x000fc80007fbe0ff */
[----:B------:R-:W-:Y:S02]  /*3090*/  @!P2 LEA.HI.X.SX32 R241, R241, R8, 0x1, P5 ;  /* 0x00000008f1f1a211 */ /* 0x000fe400028f0eff */
[----:B0-----:R-:W-:-:S03]  /*30a0*/  @!P2 LEA R224, P5, R208, R224, 0x1 ;  /* 0x000000e0d0e0a211 */ /* 0x001fc600078a08ff */
[----:B------:R-:W-:Y:S01]  /*30b0*/  @P4 HMUL2 R14, R14, R210 ;  /* 0x000000d20e0e4232 */ /* 0x000fe20000000000 */
[----:B------:R-:W-:Y:S01]  /*30c0*/  @!P2 LEA.HI.X R225, R208, R225, R241, 0x1, P5 ;  /* 0x000000e1d0e1a211 */ /* 0x000fe200028f0cf1 */
[----:B------:R-:W-:-:S05]  /*30d0*/  @P3 HFMA2 R15, R15, R211, -RZ ;  /* 0x000000d30f0f3231 */ /* 0x000fca00001000ff */
[----:B------:R1:W-:Y:S03]  /*30e0*/  @!P2 STG.E.128 desc[UR36][R224.64], R12 ;  /* 0x0000000ce000a986 */ /* 0x0003e6000c101d24 */
.L_x_26:
[----:B------:R-:W-:Y:S05]  /*30f0*/  BSYNC.RECONVERGENT B1 ;  /* 0x0000000000017941 */ /* 0x000fea0003800200 */
.L_x_25:
[----:B------:R-:W-:Y:S04]  /*3100*/  BSSY.RECONVERGENT B1, `(.L_x_27) ;  /* 0x0000026000017945 */ /* 0x000fe80003800200 */
[----:B------:R-:W-:Y:S05]  /*3110*/  @P1 BRA `(.L_x_28) ;  /* 0x0000000000901947 */ /* 0x000fea0003800000 */
[----:B------:R-:W-:-:S04]  /*3120*/  LEA R241, R233, R232, 0x4 ;  /* 0x000000e8e9f17211 */ /* 0x000fc800078e20ff */
[----:B------:R-:W-:-:S13]  /*3130*/  ISETP.GE.AND P2, PT, R241, R216, PT ;  /* 0x000000d8f100720c */ /* 0x000fda0003f46270 */
[----:B------:R-:W2:Y:S01]  /*3140*/  @!P2 LDG.E R155, desc[UR36][R238.64] ;  /* 0x00000024ee9ba981 */ /* 0x000ea2000c1e1900 */
[----:B------:R-:W3:Y:S01]  /*3150*/  @!P2 LDC.64 R152, c[0x0][0x3b8] ;  /* 0x0000ee00ff98ab82 */ /* 0x000ee20000000a00 */
[----:B--2---:R-:W-:-:S05]  /*3160*/  @!P2 IMAD R155, R214, R155, R241 ;  /* 0x0000009bd69ba224 */ /* 0x004fca00078e02f1 */
[----:B------:R-:W-:-:S04]  /*3170*/  @!P2 IADD3 R154, P3, PT, R6, R155, RZ ;  /* 0x0000009b069aa210 */ /* 0x000fc80007f7e0ff */
[----:B------:R-:W-:Y:S02]  /*3180*/  @!P2 LEA.HI.X.SX32 R209, R155, R9, 0x1, P3 ;  /* 0x000000099bd1a211 */ /* 0x000fe400018f0eff */
[----:B---3--:R-:W-:-:S04]  /*3190*/  @!P2 LEA R208, P3, R154, R152, 0x1 ;  /* 0x000000989ad0a211 */ /* 0x008fc800078608ff */
[----:B------:R-:W-:Y:S02]  /*31a0*/  @!P2 LEA.HI.X R209, R154, R153, R209, 0x1, P3 ;  /* 0x000000999ad1a211 */ /* 0x000fe400018f0cd1 */
[----:B------:R-:W-:Y:S02]  /*31b0*/  CS2R R154, SRZ ;  /* 0x00000000009a7805 */ /* 0x000fe4000001ff00 */
[----:B------:R-:W-:-:S06]  /*31c0*/  CS2R R152, SRZ ;  /* 0x0000000000987805 */ /* 0x000fcc000001ff00 */
[----:B------:R2:W5:Y:S01]  /*31d0*/  @!P2 LDG.E.128 R152, desc[UR36][R208.64] ;  /* 0x00000024d098a981 */ /* 0x000562000c1e1d00 */
[----:B------:R-:W-:-:S09]  /*31e0*/  UISETP.NE.AND UP0, UPT, UR19, URZ, UPT ;  /* 0x000000ff1300728c */ /* 0x000fd2000bf05270 */
[----:B--2---:R-:W-:Y:S05]  /*31f0*/  BRA.U UP0, `(.L_x_28) ;  /* 0x0000000100587547 */ /* 0x004fea000b800000 */
[----:B------:R-:W-:Y:S01]  /*3200*/  ISETP.NE.AND P4, PT, R17, RZ, PT ;  /* 0x000000ff1100720c */ /* 0x000fe20003f85270 */
[----:B01----:R-:W0:-:S12]  /*3210*/  @!P2 LDC.64 R224, c[0x0][0x3b8] ;  /* 0x0000ee00ffe0ab82 */ /* 0x003e180000000a00 */
        /* <DEDUP_REMOVED lines=20> */
.L_x_28:
[----:B------:R-:W-:Y:S05]  /*3360*/  BSYNC.RECONVERGENT B1 ;  /* 0x0000000000017941 */ /* 0x000fea0003800200 */
.L_x_27:
[----:B------:R-:W-:Y:S04]  /*3370*/  BSSY.RECONVERGENT B1, `(.L_x_29) ;  /* 0x0000025000017945 */ /* 0x000fe80003800200 */
[----:B------:R-:W-:Y:S05]  /*3380*/  @P1 BRA `(.L_x_30) ;  /* 0x00000000008c1947 */ /* 0x000fea0003800000 */
[----:B------:R-:W-:-:S13]  /*3390*/  ISETP.GE.AND P2, PT, R235, R216, PT ;  /* 0x000000d8eb00720c */ /* 0x000fda0003f46270 */
[----:B------:R-:W3:Y:S01]  /*33a0*/  @!P2 LDG.E R158, desc[UR36][R238.64] ;  /* 0x00000024ee9ea981 */ /* 0x000ee2000c1e1900 */
[----:B------:R-:W4:Y:S01]  /*33b0*/  @!P2 LDC.64 R156, c[0x0][0x3b8] ;  /* 0x0000ee00ff9cab82 */ /* 0x000f220000000a00 */
[----:B---3--:R-:W-:-:S05]  /*33c0*/  @!P2 IMAD R158, R214, R158, R235 ;  /* 0x0000009ed69ea224 */ /* 0x008fca00078e02eb */
[----:B------:R-:W-:-:S04]  /*33d0*/  @!P2 IADD3 R209, P3, PT, R6, R158, RZ ;  /* 0x0000009e06d1a210 */ /* 0x000fc80007f7e0ff */
[----:B------:R-:W-:Y:S02]  /*33e0*/  @!P2 LEA.HI.X.SX32 R210, R158, R9, 0x1, P3 ;  /* 0x000000099ed2a211 */ /* 0x000fe400018f0eff */
[----:B------:R-:W-:Y:S02]  /*33f0*/  CS2R R158, SRZ ;  /* 0x00000000009e7805 */ /* 0x000fe4000001ff00 */
[----:B----4-:R-:W-:-:S04]  /*3400*/  @!P2 LEA R208, P3, R209, R156, 0x1 ;  /* 0x0000009cd1d0a211 */ /* 0x010fc800078608ff */
[----:B------:R-:W-:Y:S02]  /*3410*/  @!P2 LEA.HI.X R209, R209, R157, R210, 0x1, P3 ;  /* 0x0000009dd1d1a211 */ /* 0x000fe400018f0cd2 */
[----:B------:R-:W-:-:S06]  /*3420*/  CS2R R156, SRZ ;  /* 0x00000000009c7805 */ /* 0x000fcc000001ff00 */
[----:B------:R3:W5:Y:S01]  /*3430*/  @!P2 LDG.E.128 R156, desc[UR36][R208.64] ;  /* 0x00000024d09ca981 */ /* 0x000762000c1e1d00 */
[----:B------:R-:W-:-:S09]  /*3440*/  UISETP.NE.AND UP0, UPT, UR19, URZ, UPT ;  /* 0x000000ff1300728c */ /* 0x000fd2000bf05270 */
[----:B---3--:R-:W-:Y:S05]  /*3450*/  BRA.U UP0, `(.L_x_30) ;  /* 0x0000000100587547 */ /* 0x008fea000b800000 */
[----:B------:R-:W-:Y:S01]  /*3460*/  ISETP.NE.AND P4, PT, R17, RZ, PT ;  /* 0x000000ff1100720c */ /* 0x000fe20003f85270 */
[----:B012---:R-:W0:-:S12]  /*3470*/  @!P2 LDC.64 R224, c[0x0][0x3b8] ;  /* 0x0000ee00ffe0ab82 */ /* 0x007e180000000a00 */
        /* <DEDUP_REMOVED lines=20> */
.L_x_30:
[----:B------:R-:W-:Y:S05]  /*35c0*/  BSYNC.RECONVERGENT B1 ;  /* 0x0000000000017941 */ /* 0x000fea0003800200 */
.L_x_29:
[----:B------:R-:W-:Y:S04]  /*35d0*/  BSSY.RECONVERGENT B1, `(.L_x_31) ;  /* 0x0000026000017945 */ /* 0x000fe80003800200 */
[----:B------:R-:W-:Y:S05]  /*35e0*/  @P1 BRA `(.L_x_32) ;  /* 0x0000000000901947 */ /* 0x000fea0003800000 */
[----:B------:R-:W-:-:S05]  /*35f0*/  IMAD R233, R233, 0x20, R232 ;  /* 0x00000020e9e97824 */ /* 0x000fca00078e02e8 */
[----:B------:R-:W-:-:S13]  /*3600*/  ISETP.GE.AND P2, PT, R233, R216, PT ;  /* 0x000000d8e900720c */ /* 0x000fda0003f46270 */
[----:B------:R-:W4:Y:S01]  /*3610*/  @!P2 LDG.E R163, desc[UR36][R238.64] ;  /* 0x00000024eea3a981 */ /* 0x000f22000c1e1900 */
[----:B------:R-:W0:Y:S01]  /*3620*/  @!P2 LDC.64 R160, c[0x0][0x3b8] ;  /* 0x0000ee00ffa0ab82 */ /* 0x000e220000000a00 */
[----:B----4-:R-:W-:-:S05]  /*3630*/  @!P2 IMAD R163, R214, R163, R233 ;  /* 0x000000a3d6a3a224 */ /* 0x010fca00078e02e9 */
[----:B------:R-:W-:-:S04]  /*3640*/  @!P2 IADD3 R209, P3, PT, R6, R163, RZ ;  /* 0x000000a306d1a210 */ /* 0x000fc80007f7e0ff */
[----:B------:R-:W-:Y:S02]  /*3650*/  @!P2 LEA.HI.X.SX32 R210, R163, R9, 0x1, P3 ;  /* 0x00000009a3d2a211 */ /* 0x000fe400018f0eff */
[----:B------:R-:W-:Y:S02]  /*3660*/  CS2R R162, SRZ ;  /* 0x0000000000a27805 */ /* 0x000fe4000001ff00 */
[----:B0-----:R-:W-:-:S04]  /*3670*/  @!P2 LEA R208, P3, R209, R160, 0x1 ;  /* 0x000000a0d1d0a211 */ /* 0x001fc800078608ff */
[----:B------:R-:W-:Y:S02]  /*3680*/  @!P2 LEA.HI.X R209, R209, R161, R210, 0x1, P3 ;  /* 0x000000a1d1d1a211 */ /* 0x000fe400018f0cd2 */
[----:B------:R-:W-:-:S06]  /*3690*/  CS2R R160, SRZ ;  /* 0x0000000000a07805 */ /* 0x000fcc000001ff00 */
[----:B------:R4:W5:Y:S01]  /*36a0*/  @!P2 LDG.E.128 R160, desc[UR36][R208.64] ;  /* 0x00000024d0a0a981 */ /* 0x000962000c1e1d00 */
[----:B------:R-:W-:-:S09]  /*36b0*/  UISETP.NE.AND UP0, UPT, UR19, URZ, UPT ;  /* 0x000000ff1300728c */ /* 0x000fd2000bf05270 */
[----:B----4-:R-:W-:Y:S05]  /*36c0*/  BRA.U UP0, `(.L_x_32) ;  /* 0x0000000100587547 */ /* 0x010fea000b800000 */
[----:B------:R-:W-:Y:S01]  /*36d0*/  ISETP.NE.AND P4, PT, R17, RZ, PT ;  /* 0x000000ff1100720c */ /* 0x000fe20003f85270 */
[----:B-123--:R-:W0:-:S12]  /*36e0*/  @!P2 LDC.64 R224, c[0x0][0x3b8] ;  /* 0x0000ee00ffe0ab82 */ /* 0x00ee180000000a00 */
        /* <DEDUP_REMOVED lines=20> */
.L_x_32:
[----:B------:R-:W-:Y:S05]  /*3830*/  BSYNC.RECONVERGENT B1 ;  /* 0x0000000000017941 */ /* 0x000fea0003800200 */
.L_x_31:
[----:B------:R-:W-:Y:S04]  /*3840*/  BSSY.RECONVERGENT B1, `(.L_x_33) ;  /* 0x0000026000017945 */ /* 0x000fe80003800200 */
[----:B------:R-:W-:Y:S05]  /*3850*/  @P1 BRA `(.L_x_34) ;  /* 0x0000000000901947 */ /* 0x000fea0003800000 */
[----:B------:R-:W-:-:S04]  /*3860*/  SHF.L.U32 R231, R231, 0x3, RZ ;  /* 0x00000003e7e77819 */ /* 0x000fc800000006ff */
[----:B------:R-:W-:-:S13]  /*3870*/  ISETP.GE.AND P2, PT, R231, R216, PT ;  /* 0x000000d8e700720c */ /* 0x000fda0003f46270 */
[----:B------:R-:W2:Y:S01]  /*3880*/  @!P2 LDG.E R167, desc[UR36][R238.64] ;  /* 0x00000024eea7a981 */ /* 0x000ea2000c1e1900 */
[----:B------:R-:W0:Y:S01]  /*3890*/  @!P2 LDC.64 R164, c[0x0][0x3b8] ;  /* 0x0000ee00ffa4ab82 */ /* 0x000e220000000a00 */
[----:B--2---:R-:W-:-:S05]  /*38a0*/  @!P2 IMAD R167, R214, R167, R231 ;  /* 0x000000a7d6a7a224 */ /* 0x004fca00078e02e7 */
        /* <DEDUP_REMOVED lines=8> */
[----:B0-----:R-:W-:Y:S05]  /*3930*/  BRA.U UP0, `(.L_x_34) ;  /* 0x0000000100587547 */ /* 0x001fea000b800000 */
[----:B------:R-:W-:Y:S01]  /*3940*/  ISETP.NE.AND P4, PT, R17, RZ, PT ;  /* 0x000000ff1100720c */ /* 0x000fe20003f85270 */
[----:B-1-34-:R-:W0:-:S12]  /*3950*/  @!P2 LDC.64 R224, c[0x0][0x3b8] ;  /* 0x0000ee00ffe0ab82 */ /* 0x01ae180000000a00 */
[----:B------:R-:W-:Y:S01]  /*3960*/  VOTEU.ANY UP0, P4 ;  /* 0x0000000000ff7886 */ /* 0x000fe20002000100 */
[----:B------:R-:W-:-:S13]  /*3970*/  PLOP3.LUT P3, PT, PT, PT, UP0, 0x80, 0x8 ;  /* 0x000000000008781c */ /* 0x000fda0003f6f008 */
[----:B------:R-:W2:Y:S01]  /*3980*/  @P3 LDG.E.128 R208, desc[UR36][R236.64+0x50] ;  /* 0x00005024ecd03981 */ /* 0x000ea2000c1e1d00 */
[----:B------:R-:W-:Y:S01]  /*3990*/  PLOP3.LUT P3, PT, PT, PT, UP0, 0x80, 0x8 ;  /* 0x000000000008781c */ /* 0x000fe20003f6f008 */
[----:B-----5:R-:W-:Y:S01]  /*39a0*/  HADD2 R164, R164, R104 ;  /* 0x00000068a4a47230 */ /* 0x020fe20000000000 */
[----:B------:R-:W-:Y:S01]  /*39b0*/  PLOP3.LUT P5, PT, PT, PT, UP0, 0x80, 0x8 ;  /* 0x000000000008781c */ /* 0x000fe20003faf008 */
[----:B------:R-:W-:Y:S01]  /*39c0*/  HFMA2 R165, R165, 1, 1, R105 ;  /* 0x3c003c00a5a57831 */ /* 0x000fe20000000069 */
[----:B------:R-:W-:Y:S01]  /*39d0*/  PLOP3.LUT P4, PT, PT, PT, UP0, 0x80, 0x8 ;  /* 0x000000000008781c */ /* 0x000fe20003f8f008 */
[----:B------:R-:W-:Y:S02]  /*39e0*/  HADD2 R166, R166, R106 ;  /* 0x0000006aa6a67230 */ /* 0x000fe40000000000 */
[----:B------:R-:W-:-:S06]  /*39f0*/  HFMA2 R167, R167, 1, 1, R107 ;  /* 0x3c003c00a7a77831 */ /* 0x000fcc000000006b */
[----:B--2---:R-:W-:Y:S01]  /*3a00*/  @P3 HMUL2 R164, R164, R208 ;  /* 0x000000d0a4a43232 */ /* 0x004fe20000000000 */
[----:B------:R-:W-:Y:S01]  /*3a10*/  PLOP3.LUT P3, PT, PT, PT, UP0, 0x80, 0x8 ;  /* 0x000000000008781c */ /* 0x000fe20003f6f008 */
[----:B------:R-:W-:Y:S01]  /*3a20*/  @P5 HFMA2 R165, R165, R209, -RZ ;  /* 0x000000d1a5a55231 */ /* 0x000fe200001000ff */
[----:B------:R-:W-:Y:S01]  /*3a30*/  @!P2 IADD3 R208, P5, PT, R218, R231, RZ ;  /* 0x000000e7dad0a210 */ /* 0x000fe20007fbe0ff */
[----:B------:R-:W-:-:S03]  /*3a40*/  @P4 HMUL2 R166, R166, R210 ;  /* 0x000000d2a6a64232 */ /* 0x000fc60000000000 */
[----:B------:R-:W-:Y:S02]  /*3a50*/  @!P2 LEA.HI.X.SX32 R209, R231, R8, 0x1, P5 ;  /* 0x00000008e7d1a211 */ /* 0x000fe400028f0eff */
[----:B0-----:R-:W-:-:S04]  /*3a60*/  @!P2 LEA R224, P5, R208, R224, 0x1 ;  /* 0x000000e0d0e0a211 */ /* 0x001fc800078a08ff */
[----:B------:R-:W-:Y:S01]  /*3a70*/  @!P2 LEA.HI.X R225, R208, R225, R209, 0x1, P5 ;  /* 0x000000e1d0e1a211 */ /* 0x000fe200028f0cd1 */
[----:B------:R-:W-:-:S05]  /*3a80*/  @P3 HFMA2 R167, R167, R211, -RZ ;  /* 0x000000d3a7a73231 */ /* 0x000fca00001000ff */
[----:B------:R0:W-:Y:S03]  /*3a90*/  @!P2 STG.E.128 desc[UR36][R224.64], R164 ;  /* 0x000000a4e000a986 */ /* 0x0001e6000c101d24 */
.L_x_34:
[----:B------:R-:W-:Y:S05]  /*3aa0*/  BSYNC.RECONVERGENT B1 ;  /* 0x0000000000017941 */ /* 0x000fea0003800200 */
.L_x_33:
[----:B------:R-:W-:Y:S04]  /*3ab0*/  BSSY.RECONVERGENT B1, `(.L_x_35) ;  /* 0x0000026000017945 */ /* 0x000fe80003800200 */
[----:B------:R-:W-:Y:S05]  /*3ac0*/  @P1 BRA `(.L_x_36) ;  /* 0x0000000000901947 */ /* 0x000fea0003800000 */
[----:B------:R-:W-:-:S04]  /*3ad0*/  SHF.L.U32 R231, R230, 0x3, RZ ;  /* 0x00000003e6e77819 */ /* 0x000fc800000006ff */
[----:B------:R-:W-:-:S13]  /*3ae0*/  ISETP.GE.AND P2, PT, R231, R216, PT ;  /* 0x000000d8e700720c */ /* 0x000fda0003f46270 */
[----:B------:R-:W2:Y:S01]  /*3af0*/  @!P2 LDG.E R171, desc[UR36][R238.64] ;  /* 0x00000024eeaba981 */ /* 0x000ea2000c1e1900 */
[----:B------:R-:W1:Y:S01]  /*3b00*/  @!P2 LDC.64 R168, c[0x0][0x3b8] ;  /* 0x0000ee00ffa8ab82 */ /* 0x000e620000000a00 */
[----:B--2---:R-:W-:-:S05]  /*3b10*/  @!P2 IMAD R171, R214, R171, R231 ;  /* 0x000000abd6aba224 */ /* 0x004fca00078e02e7 */
[----:B------:R-:W-:-:S04]  /*3b20*/  @!P2 IADD3 R209, P3, PT, R6, R171, RZ ;  /* 0x000000ab06d1a210 */ /* 0x000fc80007f7e0ff */
[----:B------:R-:W-:Y:S02]  /*3b30*/  @!P2 LEA.HI.X.SX32 R210, R171, R9, 0x1, P3 ;  /* 0x00000009abd2a211 */ /* 0x000fe400018f0eff */
[----:B------:R-:W-:Y:S02]  /*3b40*/  CS2R R170, SRZ ;  /* 0x0000000000aa7805 */ /* 0x000fe4000001ff00 */
[----:B-1----:R-:W-:-:S04]  /*3b50*/  @!P2 LEA R208, P3, R209, R168, 0x1 ;  /* 0x000000a8d1d0a211 */ /* 0x002fc800078608ff */
[----:B------:R-:W-:Y:S02]  /*3b60*/  @!P2 LEA.HI.X R209, R209, R169, R210, 0x1, P3 ;  /* 0x000000a9d1d1a211 */ /* 0x000fe400018f0cd2 */
[----:B------:R-:W-:-:S06]  /*3b70*/  CS2R R168, SRZ ;  /* 0x0000000000a87805 */ /* 0x000fcc000001ff00 */
[----:B------:R1:W5:Y:S01]  /*3b80*/  @!P2 LDG.E.128 R168, desc[UR36][R208.64] ;  /* 0x00000024d0a8a981 */ /* 0x000362000c1e1d00 */
[----:B------:R-:W-:-:S09]  /*3b90*/  UISETP.NE.AND UP0, UPT, UR19, URZ, UPT ;  /* 0x000000ff1300728c */ /* 0x000fd2000bf05270 */
[----:B-1----:R-:W-:Y:S05]  /*3ba0*/  BRA.U UP0, `(.L_x_36) ;  /* 0x0000000100587547 */ /* 0x002fea000b800000 */
[----:B------:R-:W-:Y:S01]  /*3bb0*/  ISETP.NE.AND P4, PT, R17, RZ, PT ;  /* 0x000000ff1100720c */ /* 0x000fe20003f85270 */
[----:B0--34-:R-:W0:-:S12]  /*3bc0*/  @!P2 LDC.64 R224, c[0x0][0x3b8] ;  /* 0x0000ee00ffe0ab82 */ /* 0x019e180000000a00 */
        /* <DEDUP_REMOVED lines=20> */
.L_x_36:
[----:B------:R-:W-:Y:S05]  /*3d10*/  BSYNC.RECONVERGENT B1 ;  /* 0x0000000000017941 */ /* 0x000fea0003800200 */
.L_x_35:
[----:B------:R-:W-:Y:S04]  /*3d20*/  BSSY.RECONVERGENT B1, `(.L_x_37) ;  /* 0x0000026000017945 */ /* 0x000fe80003800200 */
[----:B------:R-:W-:Y:S05]  /*3d30*/  @P1 BRA `(.L_x_38) ;  /* 0x0000000000901947 */ /* 0x000fea0003800000 */
[----:B------:R-:W-:-:S05]  /*3d40*/  IMAD.SHL.U32 R231, R228, 0x8, RZ ;  /* 0x00000008e4e77824 */ /* 0x000fca00078e00ff */
        /* <DEDUP_REMOVED lines=35> */
.L_x_38:
[----:B------:R-:W-:Y:S05]  /*3f80*/  BSYNC.RECONVERGENT B1 ;  /* 0x0000000000017941 */ /* 0x000fea0003800200 */
.L_x_37:
        /* <DEDUP_REMOVED lines=37> */
.L_x_40:
[----:B------:R-:W-:Y:S05]  /*41e0*/  BSYNC.RECONVERGENT B1 ;  /* 0x0000000000017941 */ /* 0x000fea0003800200 */
.L_x_39:
        /* <DEDUP_REMOVED lines=38> */
.L_x_42:
[----:B------:R-:W-:Y:S05]  /*4450*/  BSYNC.RECONVERGENT B1 ;  /* 0x0000000000017941 */ /* 0x000fea0003800200 */
.L_x_41:
        /* <DEDUP_REMOVED lines=38> */
.L_x_44:
[----:B------:R-:W-:Y:S05]  /*46c0*/  BSYNC.RECONVERGENT B1 ;  /* 0x0000000000017941 */ /* 0x000fea0003800200 */
.L_x_43:
[----:B------:R-:W-:Y:S04]  /*46d0*/  BSSY.RECONVERGENT B1, `(.L_x_45) ;  /* 0x0000026000017945 */ /* 0x000fe80003800200 */
[----:B------:R-:W-:Y:S05]  /*46e0*/  @P1 BRA `(.L_x_46) ;  /* 0x0000000000901947 */ /* 0x000fea0003800000 */
[----:B------:R-:W-:-:S05]  /*46f0*/  IMAD.SHL.U32 R223, R223, 0x8, RZ ;  /* 0x00000008dfdf7824 */ /* 0x000fca00078e00ff */
[----:B------:R-:W-:-:S13]  /*4700*/  ISETP.GE.AND P2, PT, R223, R216, PT ;  /* 0x000000d8df00720c */ /* 0x000fda0003f46270 */
[----:B------:R-:W2:Y:S01]  /*4710*/  @!P2 LDG.E R189, desc[UR36][R238.64] ;  /* 0x00000024eebda981 */ /* 0x000ea2000c1e1900 */
[----:B------:R-:W1:Y:S01]  /*4720*/  @!P2 LDC.64 R208, c[0x0][0x3b8] ;  /* 0x0000ee00ffd0ab82 */ /* 0x000e620000000a00 */
[----:B------:R-:W-:Y:S01]  /*4730*/  CS2R R190, SRZ ;  /* 0x0000000000be7805 */ /* 0x000fe2000001ff00 */
[----:B--2---:R-:W-:-:S05]  /*4740*/  @!P2 IMAD R189, R214, R189, R223 ;  /* 0x000000bdd6bda224 */ /* 0x004fca00078e02df */
[----:B------:R-:W-:-:S04]  /*4750*/  @!P2 IADD3 R188, P3, PT, R6, R189, RZ ;  /* 0x000000bd06bca210 */ /* 0x000fc80007f7e0ff */
[----:B------:R-:W-:Y:S02]  /*4760*/  @!P2 LEA.HI.X.SX32 R189, R189, R9, 0x1, P3 ;  /* 0x00000009bdbda211 */ /* 0x000fe400018f0eff */
        /* <DEDUP_REMOVED lines=28> */
.L_x_46:
[----:B------:R-:W-:Y:S05]  /*4930*/  BSYNC.RECONVERGENT B1 ;  /* 0x0000000000017941 */ /* 0x000fea0003800200 */
.L_x_45:
[----:B------:R-:W-:Y:S04]  /*4940*/  BSSY.RECONVERGENT B1, `(.L_x_47) ;  /* 0x0000026000017945 */ /* 0x000fe80003800200 */
[----:B------:R-:W-:Y:S05]  /*4950*/  @P1 BRA `(.L_x_48) ;  /* 0x0000000000901947 */ /* 0x000fea0003800000 */
[----:B01234-:R-:W-:-:S04]  /*4960*/  SHF.L.U32 R225, R222, 0x3, RZ ;  /* 0x00000003dee17819 */ /* 0x01ffc800000006ff */
        /* <DEDUP_REMOVED lines=35> */
.L_x_48:
[----:B------:R-:W-:Y:S05]  /*4ba0*/  BSYNC.RECONVERGENT B1 ;  /* 0x0000000000017941 */ /* 0x000fea0003800200 */
.L_x_47:
        /* <DEDUP_REMOVED lines=38> */
.L_x_50:
[----:B------:R-:W-:Y:S05]  /*4e10*/  BSYNC.RECONVERGENT B1 ;  /* 0x0000000000017941 */ /* 0x000fea0003800200 */
.L_x_49:
[----:B------:R-:W-:Y:S04]  /*4e20*/  BSSY.RECONVERGENT B1, `(.L_x_51) ;  /* 0x0000026000017945 */ /* 0x000fe80003800200 */
[----:B------:R-:W-:Y:S05]  /*4e30*/  @P1 BRA `(.L_x_52) ;  /* 0x0000000000901947 */ /* 0x000fea0003800000 */
[----:B0-----:R-:W-:-:S05]  /*4e40*/  IMAD.SHL.U32 R223, R220, 0x8, RZ ;  /* 0x00000008dcdf7824 */ /* 0x001fca00078e00ff */
        /* <DEDUP_REMOVED lines=35> */
.L_x_52:
[----:B------:R-:W-:Y:S05]  /*5080*/  BSYNC.RECONVERGENT B1 ;  /* 0x0000000000017941 */ /* 0x000fea0003800200 */
.L_x_51:
[----:B------:R-:W-:Y:S04]  /*5090*/  BSSY.RECONVERGENT B1, `(.L_x_53) ;  /* 0x0000026000017945 */ /* 0x000fe80003800200 */
[----:B------:R-:W-:Y:S05]  /*50a0*/  @P1 BRA `(.L_x_54) ;  /* 0x0000000000901947 */ /* 0x000fea0003800000 */
[----:B------:R-:W-:-:S04]  /*50b0*/  SHF.L.U32 R219, R219, 0x3, RZ ;  /* 0x00000003dbdb7819 */ /* 0x000fc800000006ff */
        /* <DEDUP_REMOVED lines=35> */
.L_x_54:
[----:B------:R-:W-:Y:S05]  /*52f0*/  BSYNC.RECONVERGENT B1 ;  /* 0x0000000000017941 */ /* 0x000fea0003800200 */
.L_x_53:
[----:B------:R-:W-:Y:S04]  /*5300*/  BSSY.RECONVERGENT B1, `(.L_x_55) ;  /* 0x0000060000017945 */ /* 0x000fe80003800200 */
[----:B------:R-:W-:Y:S05]  /*5310*/  @P1 BRA `(.L_x_56) ;  /* 0x0000000400781947 */ /* 0x000fea0003800000 */
[----:B------:R-:W-:Y:S01]  /*5320*/  ISETP.NE.U32.AND P1, PT, RZ, UR22, PT ;  /* 0x00000016ff007c0c */ /* 0x000fe2000bf25070 */
[----:B------:R-:W-:-:S03]  /*5330*/  UISETP.NE.U32.AND UP0, UPT, UR14, URZ, UPT ;  /* 0x000000ff0e00728c */ /* 0x000fc6000bf05070 */
[----:B------:R-:W-:Y:S01]  /*5340*/  ISETP.NE.AND.EX P1, PT, RZ, UR23, PT, P1 ;  /* 0x00000017ff007c0c */ /* 0x000fe2000bf25310 */
[----:B------:R-:W-:-:S06]  /*5350*/  UISETP.NE.AND.EX UP0, UPT, UR15, URZ, UPT, UP0 ;  /* 0x000000ff0f00728c */ /* 0x000fcc000bf05300 */
[----:B------:R-:W-:-:S05]  /*5360*/  PLOP3.LUT P3, PT, PT, PT, UP0, 0x80, 0x8 ;  /* 0x000000000008781c */ /* 0x000fca0003f6f008 */
[----:B------:R-:W1:Y:S01]  /*5370*/  @UP0 LDCU.64 UR4, c[0x0][0x448] ;  /* 0x00008900ff0407ac */ /* 0x000e620008000a00 */
[----:B------:R-:W2:Y:S01]  /*5380*/  @P1 LDC.64 R210, c[0x0][0x438] ;  /* 0x00010e00ffd21b82 */ /* 0x000ea20000000a00 */
[----:B-1----:R-:W-:-:S06]  /*5390*/  @UP0 UIMAD.WIDE.U32 UR4, UR46, 0x2, UR4 ;  /* 0x000000022e0408a5 */ /* 0x002fcc000f8e0004 */
[----:B0-----:R-:W-:Y:S01]  /*53a0*/  MOV R220, UR4 ;  /* 0x0000000400dc7c02 */ /* 0x001fe20008000f00 */
[----:B--2---:R-:W-:-:S04]  /*53b0*/  @P1 IMAD.WIDE R210, R11, 0x2, R210 ;  /* 0x000000020bd21825 */ /* 0x004fc800078e02d2 */
[----:B------:R-:W-:Y:S01]  /*53c0*/  IMAD.U32 R221, RZ, RZ, UR5 ;  /* 0x00000005ffdd7e24 */ /* 0x000fe2000f8e00ff */
[----:B------:R0:W2:Y:S04]  /*53d0*/  @P1 LDG.E.U16 R208, desc[UR36][R210.64] ;  /* 0x00000024d2d01981 */ /* 0x0000a8000c1e1500 */
[----:B------:R1:W3:Y:S01]  /*53e0*/  @P3 LDG.E.U16 R209, desc[UR36][R220.64] ;  /* 0x00000024dcd13981 */ /* 0x0002e2000c1e1500 */
[----:B-----5:R-:W-:Y:S01]  /*53f0*/  HFMA2 R219, R21, R149, -RZ ;  /* 0x0000009515db7231 */ /* 0x020fe200001000ff */
[----:B------:R-:W-:-:S03]  /*5400*/  @P3 ISETP.GE.AND P2, PT, R10, R215, PT ;  /* 0x000000d70a00320c */ /* 0x000fc60003f46270 */
[----:B------:R-:W-:Y:S02]  /*5410*/  HFMA2 R219, R25, R13, R219 ;  /* 0x0000000d19db7231 */ /* 0x000fe400000000db */
[----:B0-----:R-:W-:Y:S02]  /*5420*/  HMUL2 R211, R20, R148 ;  /* 0x0000009414d37232 */ /* 0x001fe40000000000 */
[----:B------:R-:W-:Y:S02]  /*5430*/  HFMA2 R222, R29, R153, R219 ;  /* 0x000000991dde7231 */ /* 0x000fe400000000db */
[----:B-1----:R-:W-:Y:S02]  /*5440*/  HFMA2 R221, R24, R12, R211 ;  /* 0x0000000c18dd7231 */ /* 0x002fe400000000d3 */
[----:B------:R-:W-:Y:S02]  /*5450*/  HMUL2 R211, R22, R150 ;  /* 0x0000009616d37232 */ /* 0x000fe40000000000 */
[----:B------:R-:W-:-:S02]  /*5460*/  HFMA2 R222, R33, R157, R222 ;  /* 0x0000009d21de7231 */ /* 0x000fc400000000de */
[----:B------:R-:W-:Y:S02]  /*5470*/  HFMA2 R221, R28, R152, R221 ;  /* 0x000000981cdd7231 */ /* 0x000fe400000000dd */
[----:B------:R-:W-:Y:S02]  /*5480*/  HFMA2 R219, R26, R14, R211 ;  /* 0x0000000e1adb7231 */ /* 0x000fe400000000d3 */
[----:B------:R-:W-:Y:S02]  /*5490*/  HMUL2 R211, R23, R151 ;  /* 0x0000009717d37232 */ /* 0x000fe40000000000 */
[----:B------:R-:W-:Y:S02]  /*54a0*/  HFMA2 R222, R37, R161, R222 ;  /* 0x000000a125de7231 */ /* 0x000fe400000000de */
[----:B------:R-:W-:Y:S02]  /*54b0*/  HFMA2 R221, R32, R156, R221 ;  /* 0x0000009c20dd7231 */ /* 0x000fe400000000dd */
[----:B------:R-:W-:-:S02]  /*54c0*/  HFMA2 R219, R30, R154, R219 ;  /* 0x0000009a1edb7231 */ /* 0x000fc400000000db */
[----:B------:R-:W-:Y:S02]  /*54d0*/  HFMA2 R211, R27, R15, R211 ;  /* 0x0000000f1bd37231 */ /* 0x000fe400000000d3 */
[----:B------:R-:W-:Y:S02]  /*54e0*/  HFMA2 R221, R36, R160, R221 ;  /* 0x000000a024dd7231 */ /* 0x000fe400000000dd */
[----:B------:R-:W-:Y:S02]  /*54f0*/  HFMA2 R222, R41, R165, R222 ;  /* 0x000000a529de7231 */ /* 0x000fe400000000de */
        /* <DEDUP_REMOVED lines=45> */
[----:B------:R-:W-:Y:S02]  /*57d0*/  HADD2 R221, R221, R222 ;  /* 0x000000dedddd7230 */ /* 0x000fe40000000000 */
[----:B------:R-:W-:Y:S02]  /*57e0*/  HFMA2 R219, R82, R206, R219 ;  /* 0x000000ce52db7231 */ /* 0x000fe400000000db */
[----:B------:R-:W-:Y:S02]  /*57f0*/  HFMA2 R211, R79, R203, R211 ;  /* 0x000000cb4fd37231 */ /* 0x000fe400000000d3 */
[----:B------:R-:W-:Y:S02]  /*5800*/  HADD2 R219, R221, R219 ;  /* 0x000000dbdddb7230 */ /* 0x000fe40000000000 */
[----:B------:R-:W-:-:S04]  /*5810*/  HFMA2 R211, R83, R207, R211 ;  /* 0x000000cf53d37231 */ /* 0x000fc800000000d3 */
[----:B------:R-:W-:Y:S01]  /*5820*/  HFMA2 R211, R219, 1, 1, R211 ;  /* 0x3c003c00dbd37831 */ /* 0x000fe200000000d3 */
[----:B------:R-:W-:-:S04]  /*5830*/  @P3 SEL R219, RZ, UR39, P2 ;  /* 0x00000027ffdb3c07 */ /* 0x000fc80009000000 */
[--C-:B------:R-:W-:Y:S01]  /*5840*/  HADD2.F32 R10, -RZ, R211.reuse.H0_H0 ;  /* 0x200000d3ff0a7230 */ /* 0x100fe20000004100 */
[----:B------:R-:W-:Y:S01]  /*5850*/  @P3 IADD3 R219, PT, PT, R212, -UR45, R219 ;  /* 0x8000002dd4db3c10 */ /* 0x000fe2000fffe0db */
[----:B------:R-:W-:-:S03]  /*5860*/  HADD2.F32 R211, -RZ, R211.H1_H1 ;  /* 0x300000d3ffd37230 */ /* 0x000fc60000004100 */
[----:B------:R-:W-:Y:S02]  /*5870*/  @P3 I2FP.F32.S32 R219, R219 ;  /* 0x000000db00db3245 */ /* 0x000fe40000201400 */
[----:B------:R-:W-:-:S04]  /*5880*/  FADD.FTZ R10, R10, R211 ;  /* 0x000000d30a0a7221 */ /* 0x000fc80000010000 */
[----:B------:R-:W-:Y:S01]  /*5890*/  FMUL.FTZ R10, R10, UR20 ;  /* 0x000000140a0a7c20 */ /* 0x000fe20008410000 */
[----:B--2---:R-:W-:Y:S02]  /*58a0*/  @P1 HADD2.F32 R211, -RZ, R208.H0_H0 ;  /* 0x200000d0ffd31230 */ /* 0x004fe40000004100 */
[----:B---3--:R-:W-:-:S03]  /*58b0*/  @P3 HADD2.F32 R209, -RZ, R209.H0_H0 ;  /* 0x200000d1ffd13230 */ /* 0x008fc60000004100 */
[----:B------:R-:W-:-:S04]  /*58c0*/  @P1 FADD.FTZ R10, R10, R211 ;  /* 0x000000d30a0a1221 */ /* 0x000fc80000010000 */
[----:B------:R-:W-:-:S05]  /*58d0*/  @P3 FFMA.FTZ R10, R219, R209, R10 ;  /* 0x000000d1db0a3223 */ /* 0x000fca000001000a */
[----:B------:R0:W-:Y:S01]  /*58e0*/  STS [R19], R10 ;  /* 0x0000000a13007388 */ /* 0x0001e20000000800 */
[----:B------:R-:W-:-:S07]  /*58f0*/  @!P6 FMNMX.FTZ R0, R0, R10, !PT ;  /* 0x0000000a0000e209 */ /* 0x000fce0007810000 */
.L_x_56:
[----:B------:R-:W-:Y:S05]  /*5900*/  BSYNC.RECONVERGENT B1 ;  /* 0x0000000000017941 */ /* 0x000fea0003800200 */
.L_x_55:
[----:B0-----:R-:W-:Y:S01]  /*5910*/  IADD3 R10, PT, PT, R212, 0xff, RZ ;  /* 0x000000ffd40a7810 */ /* 0x001fe20007ffe0ff */
[----:B------:R-:W-:Y:S01]  /*5920*/  VIADD R19, R19, 0x400 ;  /* 0x0000040013137836 */ /* 0x000fe20000000000 */
[----:B------:R-:W-:Y:S02]  /*5930*/  IADD3 R4, P2, PT, R4, 0x100, RZ ;  /* 0x0000010004047810 */ /* 0x000fe40007f5e0ff */
[----:B------:R-:W-:Y:S02]  /*5940*/  ISETP.GE.AND P1, PT, R10, R213, PT ;  /* 0x000000d50a00720c */ /* 0x000fe40003f26270 */
[----:B------:R-:W-:Y:S02]  /*5950*/  IADD3 R212, PT, PT, R212, 0x100, RZ ;  /* 0x00000100d4d47810 */ /* 0x000fe40007ffe0ff */
[----:B------:R-:W-:Y:S02]  /*5960*/  IADD3 R11, PT, PT, R11, 0x100, RZ ;  /* 0x000001000b0b7810 */ /* 0x000fe40007ffe0ff */
[----:B------:R-:W-:-:S07]  /*5970*/  IADD3.X R7, PT, PT, RZ, R7, RZ, P2, !PT ;  /* 0x00000007ff077210 */ /* 0x000fce00017fe4ff */
[----:B------:R-:W-:Y:S05]  /*5980*/  @!P1 BRA `(.L_x_57) ;  /* 0xffffffd000109947 */ /* 0x000fea000383ffff */
.L_x_22:
[----:B0-----:R-:W-:Y:S05]  /*5990*/  BSYNC.RECONVERGENT B0 ;  /* 0x0000000000007941 */ /* 0x001fea0003800200 */
.L_x_21:
[----:B------:R-:W0:Y:S01]  /*59a0*/  SHFL.BFLY PT, R3, R0, 0x10, 0x1f ;  /* 0x0e001f0000037f89 */ /* 0x000e2200000e0000 */
[----:B------:R-:W-:Y:S01]  /*59b0*/  LOP3.LUT P0, R8, R2, 0x1f, RZ, 0xc0, !PT ;  /* 0x0000001f02087812 */ /* 0x000fe2000780c0ff */
[----:B------:R-:W-:Y:S01]  /*59c0*/  BSSY.RECONVERGENT B0, `(.L_x_58) ;  /* 0x0000167000007945 */ /* 0x000fe20003800200 */
[----:B------:R-:W-:Y:S01]  /*59d0*/  MOV R10, 0x400 ;  /* 0x00000400000a7802 */ /* 0x000fe20000000f00 */
[----:B------:R-:W1:Y:S01]  /*59e0*/  S2R R11, SR_CgaCtaId ;  /* 0x00000000000b7919 */ /* 0x000e620000008800 */
[----:B------:R-:W-:Y:S02]  /*59f0*/  ISETP.GT.U32.AND P1, PT, R8, 0x7, PT ;  /* 0x000000070800780c */ /* 0x000fe40003f24070 */
[----:B0-----:R-:W-:-:S05]  /*5a00*/  FMNMX.FTZ R3, R3, R0, !PT ;  /* 0x0000000003037209 */ /* 0x001fca0007810000 */
[----:B------:R-:W0:Y:S02]  /*5a10*/  SHFL.BFLY PT, R4, R3, 0x8, 0x1f ;  /* 0x0d001f0003047f89 */ /* 0x000e2400000e0000 */
[----:B0-----:R-:W-:Y:S02]  /*5a20*/  FMNMX.FTZ R4, R3, R4, !PT ;  /* 0x0000000403047209 */ /* 0x001fe40007810000 */
[----:B-1----:R-:W-:-:S03]  /*5a30*/  LEA R3, R11, R10, 0x18 ;  /* 0x0000000a0b037211 */ /* 0x002fc600078ec0ff */
[----:B------:R-:W0:Y:S01]  /*5a40*/  SHFL.BFLY PT, R5, R4, 0x4, 0x1f ;  /* 0x0c801f0004057f89 */ /* 0x000e2200000e0000 */
[-C--:B------:R-:W-:Y:S02]  /*5a50*/  LEA.HI R0, R2, R3.reuse, RZ, 0x1d ;  /* 0x0000000302007211 */ /* 0x080fe400078fe8ff */
[----:B------:R-:W-:Y:S02]  /*5a60*/  LEA R3, R8, R3, 0x2 ;  /* 0x0000000308037211 */ /* 0x000fe400078e10ff */
[----:B0-----:R-:W-:Y:S01]  /*5a70*/  FMNMX.FTZ R5, R4, R5, !PT ;  /* 0x0000000504057209 */ /* 0x001fe20007810000 */
[----:B------:R-:W-:-:S04]  /*5a80*/  IMAD.MOV.U32 R4, RZ, RZ, -0x800001 ;  /* 0xff7fffffff047424 */ /* 0x000fc800078e00ff */
[----:B------:R-:W0:Y:S02]  /*5a90*/  SHFL.BFLY PT, R6, R5, 0x2, 0x1f ;  /* 0x0c401f0005067f89 */ /* 0x000e2400000e0000 */
[----:B0-----:R-:W-:-:S05]  /*5aa0*/  FMNMX.FTZ R6, R5, R6, !PT ;  /* 0x0000000605067209 */ /* 0x001fca0007810000 */
[----:B------:R-:W0:Y:S02]  /*5ab0*/  SHFL.BFLY PT, R7, R6, 0x1, 0x1f ;  /* 0x0c201f0006077f89 */ /* 0x000e2400000e0000 */
[----:B0-----:R-:W-:-:S05]  /*5ac0*/  FMNMX.FTZ R9, R6, R7, !PT ;  /* 0x0000000706097209 */ /* 0x001fca0007810000 */
[----:B------:R0:W-:Y:S01]  /*5ad0*/  @!P0 STS [R0], R9 ;  /* 0x0000000900008388 */ /* 0x0001e20000000800 */
[----:B------:R-:W-:Y:S01]  /*5ae0*/  BAR.SYNC.DEFER_BLOCKING 0x0 ;  /* 0x0000000000007b1d */ /* 0x000fe20000010000 */
[----:B------:R-:W-:Y:S02]  /*5af0*/  ISETP.GE.AND P0, PT, R217, UR45, PT ;  /* 0x0000002dd9007c0c */ /* 0x000fe4000bf06270 */
[----:B0-----:R-:W-:-:S03]  /*5b00*/  MOV R9, RZ ;  /* 0x000000ff00097202 */ /* 0x001fc60000000f00 */
[----:B------:R-:W0:Y:S04]  /*5b10*/  @!P1 LDS R4, [R3] ;  /* 0x0000000003049984 */ /* 0x000e280000000800 */
[----:B0-----:R-:W0:Y:S02]  /*5b20*/  SHFL.BFLY PT, R5, R4, 0x4, 0x1f ;  /* 0x0c801f0004057f89 */ /* 0x001e2400000e0000 */
[----:B0-----:R-:W-:-:S05]  /*5b30*/  FMNMX.FTZ R5, R5, R4, !PT ;  /* 0x0000000405057209 */ /* 0x001fca0007810000 */
[----:B------:R-:W0:Y:S02]  /*5b40*/  SHFL.BFLY PT, R6, R5, 0x2, 0x1f ;  /* 0x0c401f0005067f89 */ /* 0x000e2400000e0000 */
[----:B0-----:R-:W-:-:S05]  /*5b50*/  FMNMX.FTZ R6, R5, R6, !PT ;  /* 0x0000000605067209 */ /* 0x001fca0007810000 */
[----:B------:R-:W0:Y:S02]  /*5b60*/  SHFL.BFLY PT, R7, R6, 0x1, 0x1f ;  /* 0x0c201f0006077f89 */ /* 0x000e2400000e0000 */
[----:B0-----:R-:W-:-:S05]  /*5b70*/  FMNMX.FTZ R7, R6, R7, !PT ;  /* 0x0000000706077209 */ /* 0x001fca0007810000 */
[----:B------:R0:W1:Y:S01]  /*5b80*/  SHFL.IDX PT, R40, R7, RZ, 0x1f ;  /* 0x00001fff07287589 */ /* 0x00006200000e0000 */
[----:B------:R-:W-:Y:S05]  /*5b90*/  @P0 BRA `(.L_x_59) ;  /* 0x0000001400240947 */ /* 0x000fea0003800000 */
[----:B------:R-:W2:Y:S02]  /*5ba0*/  LDC.64 R4, c[0x0][0x420] ;  /* 0x00010800ff047b82 */ /* 0x000ea40000000a00 */
[----:B--2---:R-:W-:-:S04]  /*5bb0*/  ISETP.NE.U32.AND P0, PT, R4, RZ, PT ;  /* 0x000000ff0400720c */ /* 0x004fc80003f05070 */
[----:B------:R-:W-:-:S13]  /*5bc0*/  ISETP.NE.AND.EX P0, PT, R5, RZ, PT, P0 ;  /* 0x000000ff0500720c */ /* 0x000fda0003f05300 */
[----:B------:R-:W-:Y:S05]  /*5bd0*/  @P0 BRA `(.L_x_60) ;  /* 0x0000000c00940947 */ /* 0x000fea0003800000 */
[----:B------:R-:W-:Y:S01]  /*5be0*/  IMAD.MOV.U32 R4, RZ, RZ, 0x100 ;  /* 0x00000100ff047424 */ /* 0x000fe200078e00ff */
[----:B------:R-:W-:Y:S01]  /*5bf0*/  LOP3.LUT R5, RZ, R2, RZ, 0x33, !PT ;  /* 0x00000002ff057212 */ /* 0x000fe200078e33ff */
[----:B------:R-:W-:Y:S01]  /*5c00*/  BSSY.RECONVERGENT B1, `(.L_x_61) ;  /* 0x000001c000017945 */ /* 0x000fe20003800200 */
[----:B------:R-:W-:Y:S02]  /*5c10*/  HFMA2 R9, -RZ, RZ, 0, 0 ;  /* 0x00000000ff097431 */ /* 0x000fe400000001ff */
[----:B------:R-:W-:-:S04]  /*5c20*/  VIADDMNMX R4, R217, R4, UR45, !PT ;  /* 0x0000002dd9047e46 */ /* 0x000fc8000f800104 */
[----:B------:R-:W-:-:S04]  /*5c30*/  IADD3 R5, PT, PT, R4, -UR10, R5 ;  /* 0x8000000a04057c10 */ /* 0x000fc8000fffe005 */
[C---:B------:R-:W-:Y:S02]  /*5c40*/  LOP3.LUT R4, R5.reuse, 0x300, RZ, 0xc0, !PT ;  /* 0x0000030005047812 */ /* 0x040fe400078ec0ff */
[----:B------:R-:W-:Y:S02]  /*5c50*/  ISETP.GE.U32.AND P1, PT, R5, 0x300, PT ;  /* 0x000003000500780c */ /* 0x000fe40003f26070 */
[----:B------:R-:W-:Y:S02]  /*5c60*/  ISETP.NE.AND P0, PT, R4, 0x300, PT ;  /* 0x000003000400780c */ /* 0x000fe40003f05270 */
[----:B------:R-:W-:-:S11]  /*5c70*/  MOV R4, R217 ;  /* 0x000000d900047202 */ /* 0x000fd60000000f00 */
[----:B------:R-:W-:Y:S05]  /*5c80*/  @!P0 BRA `(.L_x_62) ;  /* 0x00000000004c8947 */ /* 0x000fea0003800000 */
[----:B------:R-:W-:Y:S01]  /*5c90*/  VIADD R6, R10, 0x240 ;  /* 0x000002400a067836 */ /* 0x000fe20000000000 */
[----:B------:R-:W-:Y:S02]  /*5ca0*/  LEA.HI R4, R5, 0x1, RZ, 0x18 ;  /* 0x0000000105047811 */ /* 0x000fe400078fc0ff */
[----:B------:R-:W-:Y:S02]  /*5cb0*/  MOV R9, RZ ;  /* 0x000000ff00097202 */ /* 0x000fe40000000f00 */
[----:B0-----:R-:W-:Y:S02]  /*5cc0*/  LEA R7, R11, R6, 0x18 ;  /* 0x000000060b077211 */ /* 0x001fe400078ec0ff */
[----:B------:R-:W-:Y:S02]  /*5cd0*/  LOP3.LUT R5, R4, 0x3, RZ, 0xc0, !PT ;  /* 0x0000000304057812 */ /* 0x000fe400078ec0ff */
[----:B------:R-:W-:Y:S01]  /*5ce0*/  MOV R4, R217 ;  /* 0x000000d900047202 */ /* 0x000fe20000000f00 */
[----:B------:R-:W-:Y:S01]  /*5cf0*/  IMAD.IADD R6, R16, 0x1, R7 ;  /* 0x0000000110067824 */ /* 0x000fe200078e0207 */
[----:B------:R-:W-:-:S07]  /*5d00*/  IADD3 R5, PT, PT, -R5, RZ, RZ ;  /* 0x000000ff05057210 */ /* 0x000fce0007ffe1ff */
.L_x_63:
[----:B------:R-:W1:Y:S01]  /*5d10*/  LDS R7, [R6] ;  /* 0x0000000006077984 */ /* 0x000e620000000800 */
[----:B------:R-:W-:Y:S01]  /*5d20*/  IADD3 R5, PT, PT, R5, 0x1, RZ ;  /* 0x0000000105057810 */ /* 0x000fe20007ffe0ff */
[----:B------:R-:W-:-:S03]  /*5d30*/  VIADD R4, R4, 0x100 ;  /* 0x0000010004047836 */ /* 0x000fc60000000000 */
[----:B------:R-:W-:Y:S01]  /*5d40*/  ISETP.NE.AND P0, PT, R5, RZ, PT ;  /* 0x000000ff0500720c */ /* 0x000fe20003f05270 */
[----:B-1----:R-:W-:-:S04]  /*5d50*/  FADD.FTZ R7, -R40, R7 ;  /* 0x0000000728077221 */ /* 0x002fc80000010100 */
[----:B------:R-:W-:-:S06]  /*5d60*/  FMUL.FTZ R7, R7, 1.4426950216293334961 ;  /* 0x3fb8aa3b07077820 */ /* 0x000fcc0000410000 */
[----:B------:R-:W0:Y:S02]  /*5d70*/  MUFU.EX2 R7, R7 ;  /* 0x0000000700077308 */ /* 0x000e240000000800 */
[----:B0-----:R0:W-:Y:S01]  /*5d80*/  STS [R6], R7 ;  /* 0x0000000706007388 */ /* 0x0011e20000000800 */
[----:B------:R-:W-:Y:S01]  /*5d90*/  FADD.FTZ R9, R7, R9 ;  /* 0x0000000907097221 */ /* 0x000fe20000010000 */
[----:B0-----:R-:W-:Y:S01]  /*5da0*/  IADD3 R6, PT, PT, R6, 0x400, RZ ;  /* 0x0000040006067810 */ /* 0x001fe20007ffe0ff */
[----:B------:R-:W-:Y:S06]  /*5db0*/  @P0 BRA `(.L_x_63) ;  /* 0xfffffffc00d40947 */ /* 0x000fec000383ffff */
.L_x_62:
[----:B------:R-:W-:Y:S05]  /*5dc0*/  BSYNC.RECONVERGENT B1 ;  /* 0x0000000000017941 */ /* 0x000fea0003800200 */
.L_x_61:
[----:B------:R-:W-:Y:S05]  /*5dd0*/  @!P1 BRA `(.L_x_59) ;  /* 0x0000001000949947 */ /* 0x000fea0003800000 */
[----:B------:R-:W-:Y:S01]  /*5de0*/  IADD3 R5, PT, PT, -R4, UR45, RZ ;  /* 0x0000002d04057c10 */ /* 0x000fe2000fffe1ff */
[----:B------:R-:W-:Y:S01]  /*5df0*/  USHF.L.U32 UR4, UR10, 0x2, URZ ;  /* 0x000000020a047899 */ /* 0x000fe200080006ff */
[----:B------:R-:W-:Y:S01]  /*5e00*/  IADD3 R10, PT, PT, R10, 0x240, RZ ;  /* 0x000002400a0a7810 */ /* 0x000fe20007ffe0ff */
[----:B------:R-:W-:Y:S01]  /*5e10*/  BSSY.RECONVERGENT B1, `(.L_x_64) ;  /* 0x000006e000017945 */ /* 0x000fe20003800200 */
[----:B------:R-:W-:Y:S02]  /*5e20*/  ISETP.GT.AND P1, PT, R5, 0xc00, PT ;  /* 0x00000c000500780c */ /* 0x000fe40003f24270 */
[----:B------:R-:W-:Y:S02]  /*5e30*/  LEA R10, R11, R10, 0x18 ;  /* 0x0000000a0b0a7211 */ /* 0x000fe400078ec0ff */
[----:B------:R-:W-:Y:S02]  /*5e40*/  LEA R5, R4, -UR4, 0x2 ;  /* 0x8000000404057c11 */ /* 0x000fe4000f8e10ff */
[----:B------:R-:W-:-:S02]  /*5e50*/  PLOP3.LUT P0, PT, PT, PT, PT, 0x80, 0x8 ;  /* 0x000000000008781c */ /* 0x000fc40003f0f070 */
[----:B------:R-:W-:-:S05]  /*5e60*/  IADD3 R5, PT, PT, R5, 0x800, R10 ;  /* 0x0000080005057810 */ /* 0x000fca0007ffe00a */
[----:B------:R-:W-:Y:S06]  /*5e70*/  @!P1 BRA `(.L_x_65) ;  /* 0x00000004009c9947 */ /* 0x000fec0003800000 */
[----:B------:R-:W-:Y:S01]  /*5e80*/  IMAD.U32 R35, RZ, RZ, UR45 ;  /* 0x0000002dff237e24 */ /* 0x000fe2000f8e00ff */
[----:B------:R-:W-:-:S04]  /*5e90*/  PLOP3.LUT P0, PT, PT, PT, PT, 0x8, 0x80 ;  /* 0x000000000080781c */ /* 0x000fc80003f0e170 */
[----:B------:R-:W-:-:S09]  /*5ea0*/  IADD3 R35, PT, PT, R35, -0xc00, RZ ;  /* 0xfffff40023237810 */ /* 0x000fd20007ffe0ff */
.L_x_66:
[----:B------:R-:W1:Y:S01]  /*5eb0*/  LDS R6, [R5+-0x800] ;  /* 0xfff8000005067984 */ /* 0x000e620000000800 */
[----:B------:R-:W-:-:S03]  /*5ec0*/  IADD3 R4, PT, PT, R4, 0x1000, RZ ;  /* 0x0000100004047810 */ /* 0x000fc60007ffe0ff */
[----:B0-----:R-:W0:Y:S01]  /*5ed0*/  LDS R7, [R5+-0x400] ;  /* 0xfffc000005077984 */ /* 0x001e220000000800 */
[----:B------:R-:W-:-:S03]  /*5ee0*/  ISETP.GE.AND P1, PT, R4, R35, PT ;  /* 0x000000230400720c */ /* 0x000fc60003f26270 */
[----:B------:R-:W2:Y:S04]  /*5ef0*/  LDS R10, [R5] ;  /* 0x00000000050a7984 */ /* 0x000ea80000000800 */
[----:B------:R-:W3:Y:S04]  /*5f00*/  LDS R11, [R5+0x400] ;  /* 0x00040000050b7984 */ /* 0x000ee80000000800 */
[----:B-----5:R-:W4:Y:S04]  /*5f10*/  LDS R13, [R5+0x800] ;  /* 0x00080000050d7984 */ /* 0x020f280000000800 */
[----:B------:R-:W4:Y:S04]  /*5f20*/  LDS R15, [R5+0xc00] ;  /* 0x000c0000050f7984 */ /* 0x000f280000000800 */
[----:B------:R-:W4:Y:S04]  /*5f30*/  LDS R20, [R5+0x1000] ;  /* 0x0010000005147984 */ /* 0x000f280000000800 */
[----:B------:R-:W4:Y:S04]  /*5f40*/  LDS R22, [R5+0x1400] ;  /* 0x0014000005167984 */ /* 0x000f280000000800 */
[----:B------:R-:W4:Y:S04]  /*5f50*/  LDS R23, [R5+0x1800] ;  /* 0x0018000005177984 */ /* 0x000f280000000800 */
[----:B------:R-:W4:Y:S01]  /*5f60*/  LDS R25, [R5+0x1c00] ;  /* 0x001c000005197984 */ /* 0x000f220000000800 */
[----:B-1----:R-:W-:-:S03]  /*5f70*/  FADD.FTZ R6, -R40, R6 ;  /* 0x0000000628067221 */ /* 0x002fc60000010100 */
[----:B------:R-:W1:Y:S01]  /*5f80*/  LDS R27, [R5+0x2000] ;  /* 0x00200000051b7984 */ /* 0x000e620000000800 */
[----:B------:R-:W-:-:S03]  /*5f90*/  FMUL.FTZ R6, R6, 1.4426950216293334961 ;  /* 0x3fb8aa3b06067820 */ /* 0x000fc60000410000 */
[----:B------:R-:W1:Y:S01]  /*5fa0*/  LDS R29, [R5+0x2400] ;  /* 0x00240000051d7984 */ /* 0x000e620000000800 */
[C---:B0-----:R-:W-:Y:S01]  /*5fb0*/  FADD.FTZ R7, -R40.reuse, R7 ;  /* 0x0000000728077221 */ /* 0x041fe20000010100 */
[C---:B--2---:R-:W-:Y:S02]  /*5fc0*/  FADD.FTZ R10, -R40.reuse, R10 ;  /* 0x0000000a280a7221 */ /* 0x044fe40000010100 */
[----:B------:R-:W0:Y:S01]  /*5fd0*/  LDS R31, [R5+0x2800] ;  /* 0x00280000051f7984 */ /* 0x000e220000000800 */
[----:B------:R-:W-:Y:S01]  /*5fe0*/  FMUL.FTZ R7, R7, 1.4426950216293334961 ;  /* 0x3fb8aa3b07077820 */ /* 0x000fe20000410000 */
[----:B------:R-:W2:Y:S01]  /*5ff0*/  MUFU.EX2 R6, R6 ;  /* 0x0000000600067308 */ /* 0x000ea20000000800 */
[----:B---3--:R-:W-:Y:S01]  /*6000*/  FADD.FTZ R12, -R40, R11 ;  /* 0x0000000b280c7221 */ /* 0x008fe20000010100 */
[----:B------:R-:W3:Y:S01]  /*6010*/  LDS R32, [R5+0x2c00] ;  /* 0x002c000005207984 */ /* 0x000ee20000000800 */
[----:B------:R-:W-:Y:S02]  /*6020*/  FMUL.FTZ R11, R10, 1.4426950216293334961 ;  /* 0x3fb8aa3b0a0b7820 */ /* 0x000fe40000410000 */
[----:B------:R2:W2:Y:S01]  /*6030*/  MUFU.EX2 R10, R7 ;  /* 0x00000007000a7308 */ /* 0x0004a20000000800 */
[----:B----4-:R-:W-:Y:S01]  /*6040*/  FADD.FTZ R14, -R40, R13 ;  /* 0x0000000d280e7221 */ /* 0x010fe20000010100 */
[----:B------:R-:W-:Y:S01]  /*6050*/  FMUL.FTZ R13, R12, 1.4426950216293334961 ;  /* 0x3fb8aa3b0c0d7820 */ /* 0x000fe20000410000 */
[----:B------:R-:W4:Y:S01]  /*6060*/  LDS R33, [R5+0x3000] ;  /* 0x0030000005217984 */ /* 0x000f220000000800 */
[----:B------:R-:W1:Y:S01]  /*6070*/  MUFU.EX2 R12, R11 ;  /* 0x0000000b000c7308 */ /* 0x000e620000000800 */
[----:B------:R-:W-:Y:S01]  /*6080*/  FADD.FTZ R19, -R40, R15 ;  /* 0x0000000f28137221 */ /* 0x000fe20000010100 */
[----:B------:R-:W-:Y:S01]  /*6090*/  FMUL.FTZ R15, R14, 1.4426950216293334961 ;  /* 0x3fb8aa3b0e0f7820 */ /* 0x000fe20000410000 */
[----:B------:R-:W4:Y:S01]  /*60a0*/  LDS R34, [R5+0x3400] ;  /* 0x0034000005227984 */ /* 0x000f220000000800 */
[----:B------:R-:W1:Y:S01]  /*60b0*/  MUFU.EX2 R14, R13 ;  /* 0x0000000d000e7308 */ /* 0x000e620000000800 */
[----:B--2---:R-:W-:Y:S01]  /*60c0*/  FADD.FTZ R9, R6, R9 ;  /* 0x0000000906097221 */ /* 0x004fe20000010000 */
[C---:B------:R-:W-:Y:S01]  /*60d0*/  FADD.FTZ R21, -R40.reuse, R20 ;  /* 0x0000001428157221 */ /* 0x040fe20000010100 */
[----:B------:R-:W-:Y:S01]  /*60e0*/  FMUL.FTZ R19, R19, 1.4426950216293334961 ;  /* 0x3fb8aa3b13137820 */ /* 0x000fe20000410000 */
[----:B------:R-:W2:Y:S01]  /*60f0*/  MUFU.EX2 R20, R15 ;  /* 0x0000000f00147308 */ /* 0x000ea20000000800 */
[C---:B------:R-:W-:Y:S01]  /*6100*/  FADD.FTZ R7, -R40.reuse, R22 ;  /* 0x0000001628077221 */ /* 0x040fe20000010100 */
[----:B------:R-:W-:Y:S01]  /*6110*/  FADD.FTZ R9, R9, R10 ;  /* 0x0000000a09097221 */ /* 0x000fe20000010000 */
[----:B------:R-:W-:Y:S01]  /*6120*/  FMUL.FTZ R21, R21, 1.4426950216293334961 ;  /* 0x3fb8aa3b15157820 */ /* 0x000fe20000410000 */
[----:B------:R-:W0:Y:S01]  /*6130*/  MUFU.EX2 R22, R19 ;  /* 0x0000001300167308 */ /* 0x000e220000000800 */
[C---:B------:R-:W-:Y:S01]  /*6140*/  FADD.FTZ R23, -R40.reuse, R23 ;  /* 0x0000001728177221 */ /* 0x040fe20000010100 */
[----:B-1----:R-:W-:Y:S01]  /*6150*/  FADD.FTZ R9, R9, R12 ;  /* 0x0000000c09097221 */ /* 0x002fe20000010000 */
[----:B------:R-:W-:Y:S01]  /*6160*/  FMUL.FTZ R7, R7, 1.4426950216293334961 ;  /* 0x3fb8aa3b07077820 */ /* 0x000fe20000410000 */
[----:B------:R-:W1:Y:S01]  /*6170*/  MUFU.EX2 R24, R21 ;  /* 0x0000001500187308 */ /* 0x000e620000000800 */
[C---:B------:R-:W-:Y:S01]  /*6180*/  FADD.FTZ R25, -R40.reuse, R25 ;  /* 0x0000001928197221 */ /* 0x040fe20000010100 */
[----:B------:R-:W-:Y:S01]  /*6190*/  FADD.FTZ R9, R9, R14 ;  /* 0x0000000e09097221 */ /* 0x000fe20000010000 */
[----:B------:R-:W-:Y:S01]  /*61a0*/  FMUL.FTZ R23, R23, 1.4426950216293334961 ;  /* 0x3fb8aa3b17177820 */ /* 0x000fe20000410000 */
[----:B------:R-:W3:Y:S01]  /*61b0*/  MUFU.EX2 R26, R7 ;  /* 0x00000007001a7308 */ /* 0x000ee20000000800 */
[C---:B------:R-:W-:Y:S01]  /*61c0*/  FADD.FTZ R27, -R40.reuse, R27 ;  /* 0x0000001b281b7221 */ /* 0x040fe20000010100 */
[----:B--2---:R-:W-:Y:S01]  /*61d0*/  FADD.FTZ R9, R9, R20 ;  /* 0x0000001409097221 */ /* 0x004fe20000010000 */
[----:B------:R-:W-:Y:S01]  /*61e0*/  FMUL.FTZ R25, R25, 1.4426950216293334961 ;  /* 0x3fb8aa3b19197820 */ /* 0x000fe20000410000 */
[----:B------:R-:W2:Y:S01]  /*61f0*/  MUFU.EX2 R28, R23 ;  /* 0x00000017001c7308 */ /* 0x000ea20000000800 */
[C---:B------:R-:W-:Y:S01]  /*6200*/  FADD.FTZ R29, -R40.reuse, R29 ;  /* 0x0000001d281d7221 */ /* 0x040fe20000010100 */
[----:B0-----:R-:W-:Y:S01]  /*6210*/  FADD.FTZ R9, R9, R22 ;  /* 0x0000001609097221 */ /* 0x001fe20000010000 */
[----:B------:R-:W-:Y:S01]  /*6220*/  FMUL.FTZ R27, R27, 1.4426950216293334961 ;  /* 0x3fb8aa3b1b1b7820 */ /* 0x000fe20000410000 */
[----:B------:R-:W0:Y:S01]  /*6230*/  MUFU.EX2 R30, R25 ;  /* 0x00000019001e7308 */ /* 0x000e220000000800 */
[----:B------:R2:W-:Y:S01]  /*6240*/  STS [R5+-0x800], R6 ;  /* 0xfff8000605007388 */ /* 0x0005e20000000800 */
[----:B-1----:R-:W-:Y:S01]  /*6250*/  FADD.FTZ R9, R9, R24 ;  /* 0x0000001809097221 */ /* 0x002fe20000010000 */
[C---:B------:R-:W-:Y:S01]  /*6260*/  FADD.FTZ R31, -R40.reuse, R31 ;  /* 0x0000001f281f7221 */ /* 0x040fe20000010100 */
[----:B------:R-:W-:Y:S01]  /*6270*/  FMUL.FTZ R29, R29, 1.4426950216293334961 ;  /* 0x3fb8aa3b1d1d7820 */ /* 0x000fe20000410000 */
[----:B---3--:R-:W-:Y:S01]  /*6280*/  FADD.FTZ R32, -R40, R32 ;  /* 0x0000002028207221 */ /* 0x008fe20000010100 */
[----:B------:R-:W-:Y:S01]  /*6290*/  FADD.FTZ R9, R9, R26 ;  /* 0x0000001a09097221 */ /* 0x000fe20000010000 */
[----:B------:R1:W-:Y:S01]  /*62a0*/  STS [R5+-0x400], R10 ;  /* 0xfffc000a05007388 */ /* 0x0003e20000000800 */
[----:B------:R-:W-:Y:S01]  /*62b0*/  FMUL.FTZ R31, R31, 1.4426950216293334961 ;  /* 0x3fb8aa3b1f1f7820 */ /* 0x000fe20000410000 */
[----:B------:R-:W-:Y:S01]  /*62c0*/  FMUL.FTZ R7, R32, 1.4426950216293334961 ;  /* 0x3fb8aa3b20077820 */ /* 0x000fe20000410000 */
[----:B--2---:R-:W-:Y:S01]  /*62d0*/  FADD.FTZ R9, R9, R28 ;  /* 0x0000001c09097221 */ /* 0x004fe20000010000 */
[----:B------:R-:W2:Y:S01]  /*62e0*/  MUFU.EX2 R6, R27 ;  /* 0x0000001b00067308 */ /* 0x000ea20000000800 */
[C---:B----4-:R-:W-:Y:S01]  /*62f0*/  FADD.FTZ R33, -R40.reuse, R33 ;  /* 0x0000002128217221 */ /* 0x050fe20000010100 */
[----:B------:R-:W-:Y:S01]  /*6300*/  STS [R5], R12 ;  /* 0x0000000c05007388 */ /* 0x000fe20000000800 */
[----:B0-----:R-:W-:Y:S01]  /*6310*/  FADD.FTZ R9, R9, R30 ;  /* 0x0000001e09097221 */ /* 0x001fe20000010000 */
[----:B------:R-:W-:Y:S01]  /*6320*/  MUFU.EX2 R32, R31 ;  /* 0x0000001f00207308 */ /* 0x000fe20000000800 */
[----:B------:R-:W-:Y:S01]  /*6330*/  FADD.FTZ R11, -R40, R34 ;  /* 0x00000022280b7221 */ /* 0x000fe20000010100 */
[----:B------:R-:W-:Y:S01]  /*6340*/  FMUL.FTZ R33, R33, 1.4426950216293334961 ;  /* 0x3fb8aa3b21217820 */ /* 0x000fe20000410000 */
[----:B------:R-:W-:Y:S01]  /*6350*/  STS [R5+0x400], R14 ;  /* 0x0004000e05007388 */ /* 0x000fe20000000800 */
[----:B-1----:R-:W0:Y:S01]  /*6360*/  MUFU.EX2 R10, R29 ;  /* 0x0000001d000a7308 */ /* 0x002e220000000800 */
[----:B------:R-:W-:-:S02]  /*6370*/  FMUL.FTZ R11, R11, 1.4426950216293334961 ;  /* 0x3fb8aa3b0b0b7820 */ /* 0x000fc40000410000 */
[----:B------:R-:W-:Y:S01]  /*6380*/  STS [R5+0x800], R20 ;  /* 0x0008001405007388 */ /* 0x000fe20000000800 */
[----:B------:R-:W1:Y:S01]  /*6390*/  MUFU.EX2 R34, R7 ;  /* 0x0000000700227308 */ /* 0x000e620000000800 */
[----:B--2---:R-:W-:Y:S02]  /*63a0*/  FADD.FTZ R9, R9, R6 ;  /* 0x0000000609097221 */ /* 0x004fe40000010000 */
[----:B------:R-:W-:Y:S01]  /*63b0*/  STS [R5+0xc00], R22 ;  /* 0x000c001605007388 */ /* 0x000fe20000000800 */
[----:B------:R-:W2:Y:S03]  /*63c0*/  MUFU.EX2 R36, R33 ;  /* 0x0000002100247308 */ /* 0x000ea60000000800 */
[----:B------:R-:W-:Y:S01]  /*63d0*/  STS [R5+0x1000], R24 ;  /* 0x0010001805007388 */ /* 0x000fe20000000800 */
[----:B------:R-:W3:Y:S01]  /*63e0*/  MUFU.EX2 R38, R11 ;  /* 0x0000000b00267308 */ /* 0x000ee20000000800 */
[----:B0-----:R-:W-:-:S02]  /*63f0*/  FADD.FTZ R9, R9, R10 ;  /* 0x0000000a09097221 */ /* 0x001fc40000010000 */
[----:B------:R-:W-:Y:S02]  /*6400*/  STS [R5+0x1400], R26 ;  /* 0x0014001a05007388 */ /* 0x000fe40000000800 */
[----:B------:R-:W-:Y:S02]  /*6410*/  FADD.FTZ R9, R9, R32 ;  /* 0x0000002009097221 */ /* 0x000fe40000010000 */
[----:B------:R-:W-:Y:S02]  /*6420*/  STS [R5+0x1800], R28 ;  /* 0x0018001c05007388 */ /* 0x000fe40000000800 */
[----:B-1----:R-:W-:Y:S02]  /*6430*/  FADD.FTZ R9, R9, R34 ;  /* 0x0000002209097221 */ /* 0x002fe40000010000 */
[----:B------:R-:W-:Y:S02]  /*6440*/  STS [R5+0x1c00], R30 ;  /* 0x001c001e05007388 */ /* 0x000fe40000000800 */
[----:B--2---:R-:W-:-:S02]  /*6450*/  FADD.FTZ R9, R9, R36 ;  /* 0x0000002409097221 */ /* 0x004fc40000010000 */
[----:B------:R-:W-:Y:S02]  /*6460*/  STS [R5+0x2000], R6 ;  /* 0x0020000605007388 */ /* 0x000fe40000000800 */
[----:B---3--:R-:W-:Y:S02]  /*6470*/  FADD.FTZ R9, R9, R38 ;  /* 0x0000002609097221 */ /* 0x008fe40000010000 */
[----:B------:R-:W-:Y:S04]  /*6480*/  STS [R5+0x2400], R10 ;  /* 0x0024000a05007388 */ /* 0x000fe80000000800 */
[----:B------:R-:W-:Y:S04]  /*6490*/  STS [R5+0x2800], R32 ;  /* 0x0028002005007388 */ /* 0x000fe80000000800 */
[----:B------:R-:W-:Y:S04]  /*64a0*/  STS [R5+0x2c00], R34 ;  /* 0x002c002205007388 */ /* 0x000fe80000000800 */
[----:B------:R-:W-:Y:S04]  /*64b0*/  STS [R5+0x3000], R36 ;  /* 0x0030002405007388 */ /* 0x000fe80000000800 */
[----:B------:R0:W-:Y:S02]  /*64c0*/  STS [R5+0x3400], R38 ;  /* 0x0034002605007388 */ /* 0x0001e40000000800 */
[----:B0-----:R-:W-:Y:S01]  /*64d0*/  VIADD R5, R5, 0x4000 ;  /* 0x0000400005057836 */ /* 0x001fe20000000000 */
[----:B------:R-:W-:Y:S06]  /*64e0*/  @!P1 BRA `(.L_x_66) ;  /* 0xfffffff800709947 */ /* 0x000fec000383ffff */
.L_x_65:
[----:B------:R-:W-:Y:S05]  /*64f0*/  BSYNC.RECONVERGENT B1 ;  /* 0x0000000000017941 */ /* 0x000fea0003800200 */
.L_x_64:
[----:B------:R-:W-:Y:S01]  /*6500*/  IADD3 R6, PT, PT, -R4, UR45, RZ ;  /* 0x0000002d04067c10 */ /* 0x000fe2000fffe1ff */
[----:B------:R-:W-:Y:S03]  /*6510*/  BSSY.RECONVERGENT B1, `(.L_x_67) ;  /* 0x0000036000017945 */ /* 0x000fe60003800200 */
[----:B------:R-:W-:-:S13]  /*6520*/  ISETP.GT.AND P1, PT, R6, 0x400, PT ;  /* 0x000004000600780c */ /* 0x000fda0003f24270 */
[----:B------:R-:W-:Y:S05]  /*6530*/  @!P1 BRA `(.L_x_68) ;  /* 0x0000000000cc9947 */ /* 0x000fea0003800000 */
[----:B------:R-:W1:Y:S01]  /*6540*/  LDS R6, [R5+-0x800] ;  /* 0xfff8000005067984 */ /* 0x000e620000000800 */
[----:B------:R-:W-:Y:S02]  /*6550*/  PLOP3.LUT P0, PT, PT, PT, PT, 0x8, 0x80 ;  /* 0x000000000080781c */ /* 0x000fe40003f0e170 */
[----:B------:R-:W-:Y:S01]  /*6560*/  IADD3 R4, PT, PT, R4, 0x800, RZ ;  /* 0x0000080004047810 */ /* 0x000fe20007ffe0ff */
[----:B0-----:R-:W0:Y:S04]  /*6570*/  LDS R7, [R5+-0x400] ;  /* 0xfffc000005077984 */ /* 0x001e280000000800 */
[----:B------:R-:W2:Y:S04]  /*6580*/  LDS R10, [R5] ;  /* 0x00000000050a7984 */ /* 0x000ea80000000800 */
[----:B------:R-:W3:Y:S04]  /*6590*/  LDS R11, [R5+0x400] ;  /* 0x00040000050b7984 */ /* 0x000ee80000000800 */
[----:B-----5:R-:W4:Y:S04]  /*65a0*/  LDS R13, [R5+0x800] ;  /* 0x00080000050d7984 */ /* 0x020f280000000800 */
[----:B------:R-:W4:Y:S04]  /*65b0*/  LDS R15, [R5+0xc00] ;  /* 0x000c0000050f7984 */ /* 0x000f280000000800 */
[----:B------:R-:W4:Y:S04]  /*65c0*/  LDS R20, [R5+0x1000] ;  /* 0x0010000005147984 */ /* 0x000f280000000800 */
[----:B------:R-:W4:Y:S01]  /*65d0*/  LDS R22, [R5+0x1400] ;  /* 0x0014000005167984 */ /* 0x000f220000000800 */
[----:B-1----:R-:W-:-:S04]  /*65e0*/  FADD.FTZ R6, -R40, R6 ;  /* 0x0000000628067221 */ /* 0x002fc80000010100 */
[----:B------:R-:W-:Y:S01]  /*65f0*/  FMUL.FTZ R6, R6, 1.4426950216293334961 ;  /* 0x3fb8aa3b06067820 */ /* 0x000fe20000410000 */
[C---:B0-----:R-:W-:Y:S01]  /*6600*/  FADD.FTZ R7, -R40.reuse, R7 ;  /* 0x0000000728077221 */ /* 0x041fe20000010100 */
[----:B--2---:R-:W-:-:S03]  /*6610*/  FADD.FTZ R10, -R40, R10 ;  /* 0x0000000a280a7221 */ /* 0x004fc60000010100 */
[----:B------:R-:W-:Y:S01]  /*6620*/  FMUL.FTZ R7, R7, 1.4426950216293334961 ;  /* 0x3fb8aa3b07077820 */ /* 0x000fe20000410000 */
[----:B------:R-:W0:Y:S01]  /*6630*/  MUFU.EX2 R6, R6 ;  /* 0x0000000600067308 */ /* 0x000e220000000800 */
[----:B---3--:R-:W-:Y:S01]  /*6640*/  FADD.FTZ R12, -R40, R11 ;  /* 0x0000000b280c7221 */ /* 0x008fe20000010100 */
[----:B------:R-:W-:Y:S02]  /*6650*/  FMUL.FTZ R11, R10, 1.4426950216293334961 ;  /* 0x3fb8aa3b0a0b7820 */ /* 0x000fe40000410000 */
[----:B------:R-:W1:Y:S01]  /*6660*/  MUFU.EX2 R10, R7 ;  /* 0x00000007000a7308 */ /* 0x000e620000000800 */
[----:B----4-:R-:W-:Y:S01]  /*6670*/  FADD.FTZ R14, -R40, R13 ;  /* 0x0000000d280e7221 */ /* 0x010fe20000010100 */
[----:B------:R-:W-:Y:S02]  /*6680*/  FMUL.FTZ R13, R12, 1.4426950216293334961 ;  /* 0x3fb8aa3b0c0d7820 */ /* 0x000fe40000410000 */
[----:B------:R-:W2:Y:S01]  /*6690*/  MUFU.EX2 R12, R11 ;  /* 0x0000000b000c7308 */ /* 0x000ea20000000800 */
[----:B------:R-:W-:Y:S01]  /*66a0*/  FADD.FTZ R19, -R40, R15 ;  /* 0x0000000f28137221 */ /* 0x000fe20000010100 */
[----:B------:R-:W-:-:S02]  /*66b0*/  FMUL.FTZ R15, R14, 1.4426950216293334961 ;  /* 0x3fb8aa3b0e0f7820 */ /* 0x000fc40000410000 */
[----:B------:R-:W3:Y:S01]  /*66c0*/  MUFU.EX2 R14, R13 ;  /* 0x0000000d000e7308 */ /* 0x000ee20000000800 */
[----:B0-----:R-:W-:Y:S01]  /*66d0*/  FADD.FTZ R9, R9, R6 ;  /* 0x0000000609097221 */ /* 0x001fe20000010000 */
[C---:B------:R-:W-:Y:S01]  /*66e0*/  FADD.FTZ R21, -R40.reuse, R20 ;  /* 0x0000001428157221 */ /* 0x040fe20000010100 */
[----:B------:R-:W-:Y:S01]  /*66f0*/  FMUL.FTZ R19, R19, 1.4426950216293334961 ;  /* 0x3fb8aa3b13137820 */ /* 0x000fe20000410000 */
[----:B------:R-:W0:Y:S01]  /*6700*/  MUFU.EX2 R20, R15 ;  /* 0x0000000f00147308 */ /* 0x000e220000000800 */
[----:B------:R-:W-:Y:S01]  /*6710*/  FADD.FTZ R23, -R40, R22 ;  /* 0x0000001628177221 */ /* 0x000fe20000010100 */
[----:B-1----:R-:W-:Y:S01]  /*6720*/  FADD.FTZ R9, R9, R10 ;  /* 0x0000000a09097221 */ /* 0x002fe20000010000 */
[----:B------:R-:W-:Y:S01]  /*6730*/  FMUL.FTZ R21, R21, 1.4426950216293334961 ;  /* 0x3fb8aa3b15157820 */ /* 0x000fe20000410000 */
[----:B------:R-:W1:Y:S01]  /*6740*/  MUFU.EX2 R22, R19 ;  /* 0x0000001300167308 */ /* 0x000e620000000800 */
[----:B------:R-:W-:Y:S01]  /*6750*/  FMUL.FTZ R23, R23, 1.4426950216293334961 ;  /* 0x3fb8aa3b17177820 */ /* 0x000fe20000410000 */
[----:B--2---:R-:W-:Y:S01]  /*6760*/  FADD.FTZ R9, R9, R12 ;  /* 0x0000000c09097221 */ /* 0x004fe20000010000 */
[----:B------:R-:W-:Y:S01]  /*6770*/  STS [R5+-0x800], R6 ;  /* 0xfff8000605007388 */ /* 0x000fe20000000800 */
[----:B------:R-:W2:Y:S02]  /*6780*/  MUFU.EX2 R24, R21 ;  /* 0x0000001500187308 */ /* 0x000ea40000000800 */
[----:B---3--:R-:W-:Y:S01]  /*6790*/  FADD.FTZ R9, R9, R14 ;  /* 0x0000000e09097221 */ /* 0x008fe20000010000 */
[----:B------:R-:W-:Y:S01]  /*67a0*/  STS [R5+-0x400], R10 ;  /* 0xfffc000a05007388 */ /* 0x000fe20000000800 */
[----:B------:R-:W3:Y:S02]  /*67b0*/  MUFU.EX2 R26, R23 ;  /* 0x00000017001a7308 */ /* 0x000ee40000000800 */
[----:B0-----:R-:W-:Y:S01]  /*67c0*/  FADD.FTZ R9, R9, R20 ;  /* 0x0000001409097221 */ /* 0x001fe20000010000 */
[----:B------:R-:W-:Y:S03]  /*67d0*/  STS [R5], R12 ;  /* 0x0000000c05007388 */ /* 0x000fe60000000800 */
[----:B-1----:R-:W-:Y:S01]  /*67e0*/  FADD.FTZ R9, R9, R22 ;  /* 0x0000001609097221 */ /* 0x002fe20000010000 */
[----:B------:R-:W-:Y:S03]  /*67f0*/  STS [R5+0x400], R14 ;  /* 0x0004000e05007388 */ /* 0x000fe60000000800 */
[----:B--2---:R-:W-:Y:S01]  /*6800*/  FADD.FTZ R9, R9, R24 ;  /* 0x0000001809097221 */ /* 0x004fe20000010000 */
[----:B------:R-:W-:Y:S03]  /*6810*/  STS [R5+0x800], R20 ;  /* 0x0008001405007388 */ /* 0x000fe60000000800 */
[----:B---3--:R-:W-:Y:S01]  /*6820*/  FADD.FTZ R9, R9, R26 ;  /* 0x0000001a09097221 */ /* 0x008fe20000010000 */
[----:B------:R-:W-:Y:S04]  /*6830*/  STS [R5+0xc00], R22 ;  /* 0x000c001605007388 */ /* 0x000fe80000000800 */
[----:B------:R-:W-:Y:S04]  /*6840*/  STS [R5+0x1000], R24 ;  /* 0x0010001805007388 */ /* 0x000fe80000000800 */
[----:B------:R0:W-:Y:S02]  /*6850*/  STS [R5+0x1400], R26 ;  /* 0x0014001a05007388 */ /* 0x0001e40000000800 */
[----:B0-----:R-:W-:-:S07]  /*6860*/  IADD3 R5, PT, PT, R5, 0x2000, RZ ;  /* 0x0000200005057810 */ /* 0x001fce0007ffe0ff */
.L_x_68:
[----:B------:R-:W-:Y:S05]  /*6870*/  BSYNC.RECONVERGENT B1 ;  /* 0x0000000000017941 */ /* 0x000fea0003800200 */
.L_x_67:
[----:B------:R-:W-:-:S13]  /*6880*/  ISETP.LT.OR P0, PT, R4, UR45, P0 ;  /* 0x0000002d04007c0c */ /* 0x000fda0008701670 */
[----:B------:R-:W-:Y:S05]  /*6890*/  @!P0 BRA `(.L_x_59) ;  /* 0x0000000400e48947 */ /* 0x000fea0003800000 */
[----:B------:R-:W1:Y:S04]  /*68a0*/  LDS R4, [R5+-0x800] ;  /* 0xfff8000005047984 */ /* 0x000e680000000800 */
[----:B------:R-:W2:Y:S04]  /*68b0*/  LDS R6, [R5+-0x400] ;  /* 0xfffc000005067984 */ /* 0x000ea80000000800 */
[----:B0-----:R-:W0:Y:S04]  /*68c0*/  LDS R7, [R5] ;  /* 0x0000000005077984 */ /* 0x001e280000000800 */
[----:B------:R-:W3:Y:S01]  /*68d0*/  LDS R10, [R5+0x400] ;  /* 0x00040000050a7984 */ /* 0x000ee20000000800 */
[C---:B-1----:R-:W-:Y:S01]  /*68e0*/  FADD.FTZ R4, -R40.reuse, R4 ;  /* 0x0000000428047221 */ /* 0x042fe20000010100 */
[----:B--2---:R-:W-:-:S03]  /*68f0*/  FADD.FTZ R6, -R40, R6 ;  /* 0x0000000628067221 */ /* 0x004fc60000010100 */
[----:B------:R-:W-:Y:S01]  /*6900*/  FMUL.FTZ R4, R4, 1.4426950216293334961 ;  /* 0x3fb8aa3b04047820 */ /* 0x000fe20000410000 */
[----:B0-----:R-:W-:Y:S01]  /*6910*/  FADD.FTZ R7, -R40, R7 ;  /* 0x0000000728077221 */ /* 0x001fe20000010100 */
[----:B------:R-:W-:-:S04]  /*6920*/  FMUL.FTZ R6, R6, 1.4426950216293334961 ;  /* 0x3fb8aa3b06067820 */ /* 0x000fc80000410000 */
[----:B------:R-:W0:Y:S01]  /*6930*/  MUFU.EX2 R4, R4 ;  /* 0x0000000400047308 */ /* 0x000e220000000800 */
[----:B---3--:R-:W-:Y:S01]  /*6940*/  FADD.FTZ R10, -R40, R10 ;  /* 0x0000000a280a7221 */ /* 0x008fe20000010100 */
[----:B------:R-:W-:Y:S02]  /*6950*/  FMUL.FTZ R7, R7, 1.4426950216293334961 ;  /* 0x3fb8aa3b07077820 */ /* 0x000fe40000410000 */
[----:B------:R-:W1:Y:S01]  /*6960*/  MUFU.EX2 R6, R6 ;  /* 0x0000000600067308 */ /* 0x000e620000000800 */
[----:B------:R-:W-:-:S03]  /*6970*/  FMUL.FTZ R11, R10, 1.4426950216293334961 ;  /* 0x3fb8aa3b0a0b7820 */ /* 0x000fc60000410000 */
[----:B------:R-:W2:Y:S04]  /*6980*/  MUFU.EX2 R10, R7 ;  /* 0x00000007000a7308 */ /* 0x000ea80000000800 */
[----:B-----5:R-:W3:Y:S01]  /*6990*/  MUFU.EX2 R12, R11 ;  /* 0x0000000b000c7308 */ /* 0x020ee20000000800 */
[----:B0-----:R0:W-:Y:S01]  /*69a0*/  STS [R5+-0x800], R4 ;  /* 0xfff8000405007388 */ /* 0x0011e20000000800 */
[----:B------:R-:W-:-:S03]  /*69b0*/  FADD.FTZ R9, R9, R4 ;  /* 0x0000000409097221 */ /* 0x000fc60000010000 */
[----:B-1----:R0:W-:Y:S01]  /*69c0*/  STS [R5+-0x400], R6 ;  /* 0xfffc000605007388 */ /* 0x0021e20000000800 */
[----:B------:R-:W-:-:S03]  /*69d0*/  FADD.FTZ R9, R9, R6 ;  /* 0x0000000609097221 */ /* 0x000fc60000010000 */
[----:B--2---:R0:W-:Y:S01]  /*69e0*/  STS [R5], R10 ;  /* 0x0000000a05007388 */ /* 0x0041e20000000800 */
[----:B------:R-:W-:-:S03]  /*69f0*/  FADD.FTZ R9, R9, R10 ;  /* 0x0000000a09097221 */ /* 0x000fc60000010000 */
[----:B---3--:R0:W-:Y:S01]  /*6a00*/  STS [R5+0x400], R12 ;  /* 0x0004000c05007388 */ /* 0x0081e20000000800 */
[----:B------:R-:W-:Y:S01]  /*6a10*/  FADD.FTZ R9, R9, R12 ;  /* 0x0000000c09097221 */ /* 0x000fe20000010000 */
[----:B------:R-:W-:Y:S06]  /*6a20*/  BRA `(.L_x_59) ;  /* 0x0000000400807947 */ /* 0x000fec0003800000 */
.L_x_60:
[----:B------:R-:W-:Y:S01]  /*6a30*/  IMAD.MOV.U32 R6, RZ, RZ, 0x100 ;  /* 0x00000100ff067424 */ /* 0x000fe200078e00ff */
[----:B0-----:R-:W-:Y:S01]  /*6a40*/  LOP3.LUT R7, RZ, R2, RZ, 0x33, !PT ;  /* 0x00000002ff077212 */ /* 0x001fe200078e33ff */
        /* <DEDUP_REMOVED lines=10> */
[----:B-----5:R-:W-:Y:S02]  /*6af0*/  IADD3 R13, P1, P2, R4, UR47, R217 ;  /* 0x0000002f040d7c10 */ /* 0x020fe4000fa3e0d9 */
[----:B------:R-:W-:Y:S02]  /*6b00*/  LEA.HI R4, R7, 0x1, RZ, 0x18 ;  /* 0x0000000107047811 */ /* 0x000fe400078fc0ff */
[----:B------:R-:W-:Y:S02]  /*6b10*/  LEA R7, R11, R10, 0x18 ;  /* 0x0000000a0b077211 */ /* 0x000fe400078ec0ff */
[----:B------:R-:W-:Y:S02]  /*6b20*/  LOP3.LUT R4, R4, 0x3, RZ, 0xc0, !PT ;  /* 0x0000000304047812 */ /* 0x000fe400078ec0ff */
[----:B------:R-:W-:Y:S01]  /*6b30*/  IADD3.X R5, PT, PT, R18, R5, RZ, P1, P2 ;  /* 0x0000000512057210 */ /* 0x000fe20000fe44ff */
[----:B------:R-:W-:Y:S01]  /*6b40*/  IMAD.IADD R7, R16, 0x1, R7 ;  /* 0x0000000110077824 */ /* 0x000fe200078e0207 */
[----:B------:R-:W-:-:S02]  /*6b50*/  MOV R9, RZ ;  /* 0x000000ff00097202 */ /* 0x000fc40000000f00 */
[----:B------:R-:W-:Y:S02]  /*6b60*/  MOV R6, R217 ;  /* 0x000000d900067202 */ /* 0x000fe40000000f00 */
[----:B------:R-:W-:-:S07]  /*6b70*/  IADD3 R10, PT, PT, -R4, RZ, RZ ;  /* 0x000000ff040a7210 */ /* 0x000fce0007ffe1ff */
.L_x_71:
[----:B------:R-:W-:-:S06]  /*6b80*/  MOV R4, R13 ;  /* 0x0000000d00047202 */ /* 0x000fcc0000000f00 */
[----:B------:R0:W2:Y:S01]  /*6b90*/  LDG.E.U8 R4, desc[UR36][R4.64] ;  /* 0x0000002404047981 */ /* 0x0000a2000c1e1100 */
[----:B------:R-:W-:Y:S01]  /*6ba0*/  IMAD.MOV.U32 R12, RZ, RZ, RZ ;  /* 0x000000ffff0c7224 */ /* 0x000fe200078e00ff */
[----:B------:R-:W-:Y:S02]  /*6bb0*/  IADD3 R10, PT, PT, R10, 0x1, RZ ;  /* 0x000000010a0a7810 */ /* 0x000fe40007ffe0ff */
[----:B------:R-:W-:Y:S02]  /*6bc0*/  IADD3 R13, P2, PT, R13, 0x100, RZ ;  /* 0x000001000d0d7810 */ /* 0x000fe40007f5e0ff */
[----:B------:R-:W-:-:S03]  /*6bd0*/  IADD3 R6, PT, PT, R6, 0x100, RZ ;  /* 0x0000010006067810 */ /* 0x000fc60007ffe0ff */
[----:B0-----:R-:W-:Y:S01]  /*6be0*/  IMAD.X R5, RZ, RZ, R5, P2 ;  /* 0x000000ffff057224 */ /* 0x001fe200010e0605 */
[----:B--2---:R-:W-:-:S13]  /*6bf0*/  ISETP.NE.AND P1, PT, R4, RZ, PT ;  /* 0x000000ff0400720c */ /* 0x004fda0003f25270 */
[----:B------:R-:W1:Y:S02]  /*6c00*/  @!P1 LDS R11, [R7] ;  /* 0x00000000070b9984 */ /* 0x000e640000000800 */
[----:B-1----:R-:W-:-:S04]  /*6c10*/  @!P1 FADD.FTZ R11, -R40, R11 ;  /* 0x0000000b280b9221 */ /* 0x002fc80000010100 */
[----:B------:R-:W-:-:S04]  /*6c20*/  @!P1 FMUL.FTZ R11, R11, 1.4426950216293334961 ;  /* 0x3fb8aa3b0b0b9820 */ /* 0x000fc80000410000 */
[----:B------:R-:W0:Y:S01]  /*6c30*/  @!P1 MUFU.EX2 R12, R11 ;  /* 0x0000000b000c9308 */ /* 0x000e220000000800 */
[----:B------:R-:W-:Y:S01]  /*6c40*/  ISETP.NE.AND P1, PT, R10, RZ, PT ;  /* 0x000000ff0a00720c */ /* 0x000fe20003f25270 */
[----:B0-----:R0:W-:Y:S01]  /*6c50*/  STS [R7], R12 ;  /* 0x0000000c07007388 */ /* 0x0011e20000000800 */
[----:B------:R-:W-:Y:S01]  /*6c60*/  FADD.FTZ R9, R12, R9 ;  /* 0x000000090c097221 */ /* 0x000fe20000010000 */
[----:B0-----:R-:W-:-:S10]  /*6c70*/  IADD3 R7, PT, PT, R7, 0x400, RZ ;  /* 0x0000040007077810 */ /* 0x001fd40007ffe0ff */
[----:B------:R-:W-:Y:S05]  /*6c80*/  @P1 BRA `(.L_x_71) ;  /* 0xfffffffc00bc1947 */ /* 0x000fea000383ffff */
.L_x_70:
[----:B------:R-:W-:Y:S05]  /*6c90*/  BSYNC.RECONVERGENT B1 ;  /* 0x0000000000017941 */ /* 0x000fea0003800200 */
.L_x_69:
[----:B------:R-:W-:Y:S05]  /*6ca0*/  @!P0 BRA `(.L_x_59) ;  /* 0x0000000000e08947 */ /* 0x000fea0003800000 */
[----:B------:R-:W0:Y:S01]  /*6cb0*/  S2R R10, SR_CgaCtaId ;  /* 0x00000000000a7919 */ /* 0x000e220000008800 */
[----:B------:R-:W2:Y:S01]  /*6cc0*/  LDCU.64 UR8, c[0x0][0x420] ;  /* 0x00008400ff0877ac */ /* 0x000ea20008000a00 */
[----:B------:R-:W-:Y:S01]  /*6cd0*/  MOV R4, 0x400 ;  /* 0x0000040000047802 */ /* 0x000fe20000000f00 */
[----:B------:R-:W-:-:S04]  /*6ce0*/  USHF.L.U32 UR4, UR10, 0x2, URZ ;  /* 0x000000020a047899 */ /* 0x000fc800080006ff */
[----:B------:R-:W-:Y:S02]  /*6cf0*/  VIADD R5, R4, 0x240 ;  /* 0x0000024004057836 */ /* 0x000fe40000000000 */
[----:B------:R-:W-:Y:S02]  /*6d00*/  LEA R4, R6, -UR4, 0x2 ;  /* 0x8000000406047c11 */ /* 0x000fe4000f8e10ff */
[----:B--2---:R-:W-:-:S04]  /*6d10*/  MOV R11, UR8 ;  /* 0x00000008000b7c02 */ /* 0x004fc80008000f00 */
[----:B------:R-:W-:-:S04]  /*6d20*/  IADD3 R11, P0, P1, R11, UR47, R6 ;  /* 0x0000002f0b0b7c10 */ /* 0x000fc8000f91e006 */
[----:B------:R-:W-:Y:S02]  /*6d30*/  IADD3 R11, P2, PT, R11, 0x200, RZ ;  /* 0x000002000b0b7810 */ /* 0x000fe40007f5e0ff */
[----:B0-----:R-:W-:Y:S02]  /*6d40*/  LEA R7, R10, R5, 0x18 ;  /* 0x000000050a077211 */ /* 0x001fe400078ec0ff */
[----:B------:R-:W-:Y:S02]  /*6d50*/  IADD3.X R5, PT, PT, R18, UR9, RZ, P0, P1 ;  /* 0x0000000912057c10 */ /* 0x000fe400087e24ff */
[----:B------:R-:W-:Y:S02]  /*6d60*/  IADD3 R7, PT, PT, R4, 0x800, R7 ;  /* 0x0000080004077810 */ /* 0x000fe40007ffe007 */
[----:B------:R-:W-:-:S07]  /*6d70*/  IADD3.X R5, PT, PT, RZ, R5, RZ, P2, !PT ;  /* 0x00000005ff057210 */ /* 0x000fce00017fe4ff */
.L_x_72:
[----:B------:R-:W-:-:S05]  /*6d80*/  MOV R4, R11 ;  /* 0x0000000b00047202 */ /* 0x000fca0000000f00 */
[----:B-----5:R-:W2:Y:S04]  /*6d90*/  LDG.E.U8 R13, desc[UR36][R4.64+-0x200] ;  /* 0xfffe0024040d7981 */ /* 0x020ea8000c1e1100 */
[----:B------:R-:W3:Y:S04]  /*6da0*/  LDG.E.U8 R10, desc[UR36][R4.64+-0x100] ;  /* 0xffff0024040a7981 */ /* 0x000ee8000c1e1100 */
[----:B------:R-:W4:Y:S04]  /*6db0*/  LDG.E.U8 R11, desc[UR36][R4.64] ;  /* 0x00000024040b7981 */ /* 0x000f28000c1e1100 */
[----:B------:R-:W4:Y:S01]  /*6dc0*/  LDG.E.U8 R12, desc[UR36][R4.64+0x100] ;  /* 0x00010024040c7981 */ /* 0x000f22000c1e1100 */
[----:B------:R-:W-:Y:S01]  /*6dd0*/  IMAD.MOV.U32 R20, RZ, RZ, RZ ;  /* 0x000000ffff147224 */ /* 0x000fe200078e00ff */
[----:B------:R-:W-:-:S02]  /*6de0*/  IADD3 R6, PT, PT, R6, 0x400, RZ ;  /* 0x0000040006067810 */ /* 0x000fc40007ffe0ff */
[----:B--2---:R-:W-:Y:S02]  /*6df0*/  ISETP.NE.AND P0, PT, R13, RZ, PT ;  /* 0x000000ff0d00720c */ /* 0x004fe40003f05270 */
[----:B---3--:R-:W-:Y:S02]  /*6e00*/  ISETP.NE.AND P1, PT, R10, RZ, PT ;  /* 0x000000ff0a00720c */ /* 0x008fe40003f25270 */
[----:B----4-:R-:W-:Y:S02]  /*6e10*/  ISETP.NE.AND P2, PT, R11, RZ, PT ;  /* 0x000000ff0b00720c */ /* 0x010fe40003f45270 */
[----:B------:R-:W-:-:S07]  /*6e20*/  ISETP.NE.AND P3, PT, R12, RZ, PT ;  /* 0x000000ff0c00720c */ /* 0x000fce0003f65270 */
[----:B------:R-:W1:Y:S04]  /*6e30*/  @!P0 LDS R10, [R7+-0x800] ;  /* 0xfff80000070a8984 */ /* 0x000e680000000800 */
[----:B------:R-:W0:Y:S04]  /*6e40*/  @!P1 LDS R12, [R7+-0x400] ;  /* 0xfffc0000070c9984 */ /* 0x000e280000000800 */
[----:B------:R-:W2:Y:S04]  /*6e50*/  @!P2 LDS R14, [R7] ;  /* 0x00000000070ea984 */ /* 0x000ea80000000800 */
[----:B------:R-:W3:Y:S01]  /*6e60*/  @!P3 LDS R19, [R7+0x400] ;  /* 0x000400000713b984 */ /* 0x000ee20000000800 */
[----:B-1----:R-:W-:Y:S01]  /*6e70*/  @!P0 FADD.FTZ R11, -R40, R10 ;  /* 0x0000000a280b8221 */ /* 0x002fe20000010100 */
[----:B------:R-:W-:-:S03]  /*6e80*/  IMAD.MOV.U32 R10, RZ, RZ, RZ ;  /* 0x000000ffff0a7224 */ /* 0x000fc600078e00ff */
[----:B------:R-:W-:Y:S01]  /*6e90*/  @!P0 FMUL.FTZ R11, R11, 1.4426950216293334961 ;  /* 0x3fb8aa3b0b0b8820 */ /* 0x000fe20000410000 */
[C---:B0-----:R-:W-:Y:S01]  /*6ea0*/  @!P1 FADD.FTZ R13, -R40.reuse, R12 ;  /* 0x0000000c280d9221 */ /* 0x041fe20000010100 */
[----:B------:R-:W-:Y:S02]  /*6eb0*/  HFMA2 R12, -RZ, RZ, 0, 0 ;  /* 0x00000000ff0c7431 */ /* 0x000fe400000001ff */
[----:B------:R0:W1:Y:S01]  /*6ec0*/  @!P0 MUFU.EX2 R10, R11 ;  /* 0x0000000b000a8308 */ /* 0x0000620000000800 */
[----:B------:R-:W-:Y:S01]  /*6ed0*/  @!P1 FMUL.FTZ R13, R13, 1.4426950216293334961 ;  /* 0x3fb8aa3b0d0d9820 */ /* 0x000fe20000410000 */
[C---:B--2---:R-:W-:Y:S01]  /*6ee0*/  @!P2 FADD.FTZ R15, -R40.reuse, R14 ;  /* 0x0000000e280fa221 */ /* 0x044fe20000010100 */
[----:B------:R-:W-:Y:S01]  /*6ef0*/  MOV R14, RZ ;  /* 0x000000ff000e7202 */ /* 0x000fe20000000f00 */
[----:B---3--:R-:W-:Y:S01]  /*6f00*/  @!P3 FADD.FTZ R19, -R40, R19 ;  /* 0x000000132813b221 */ /* 0x008fe20000010100 */
[----:B------:R-:W2:Y:S01]  /*6f10*/  @!P1 MUFU.EX2 R12, R13 ;  /* 0x0000000d000c9308 */ /* 0x000ea20000000800 */
[----:B------:R-:W-:Y:S01]  /*6f20*/  @!P2 FMUL.FTZ R15, R15, 1.4426950216293334961 ;  /* 0x3fb8aa3b0f0fa820 */ /* 0x000fe20000410000 */
[----:B------:R-:W-:Y:S01]  /*6f30*/  ISETP.GE.AND P0, PT, R6, UR45, PT ;  /* 0x0000002d06007c0c */ /* 0x000fe2000bf06270 */
[----:B------:R-:W-:Y:S01]  /*6f40*/  @!P3 FMUL.FTZ R19, R19, 1.4426950216293334961 ;  /* 0x3fb8aa3b1313b820 */ /* 0x000fe20000410000 */
[----:B0-----:R-:W-:Y:S01]  /*6f50*/  IADD3 R11, P1, PT, R4, 0x400, RZ ;  /* 0x00000400040b7810 */ /* 0x001fe20007f3e0ff */
[----:B------:R-:W0:Y:S03]  /*6f60*/  @!P2 MUFU.EX2 R14, R15 ;  /* 0x0000000f000ea308 */ /* 0x000e260000000800 */
[----:B------:R-:W-:Y:S01]  /*6f70*/  IADD3.X R5, PT, PT, RZ, R5, RZ, P1, !PT ;  /* 0x00000005ff057210 */ /* 0x000fe20000ffe4ff */
[----:B------:R-:W3:Y:S01]  /*6f80*/  @!P3 MUFU.EX2 R20, R19 ;  /* 0x000000130014b308 */ /* 0x000ee20000000800 */
[----:B-1----:R-:W-:Y:S01]  /*6f90*/  FADD.FTZ R9, R10, R9 ;  /* 0x000000090a097221 */ /* 0x002fe20000010000 */
[----:B------:R-:W-:Y:S03]  /*6fa0*/  STS [R7+-0x800], R10 ;  /* 0xfff8000a07007388 */ /* 0x000fe60000000800 */
[----:B--2---:R-:W-:Y:S01]  /*6fb0*/  FADD.FTZ R9, R9, R12 ;  /* 0x0000000c09097221 */ /* 0x004fe20000010000 */
[----:B------:R-:W-:Y:S03]  /*6fc0*/  STS [R7+-0x400], R12 ;  /* 0xfffc000c07007388 */ /* 0x000fe60000000800 */
[----:B0-----:R-:W-:Y:S01]  /*6fd0*/  FADD.FTZ R9, R9, R14 ;  /* 0x0000000e09097221 */ /* 0x001fe20000010000 */
[----:B------:R-:W-:Y:S03]  /*6fe0*/  STS [R7], R14 ;  /* 0x0000000e07007388 */ /* 0x000fe60000000800 */
[----:B---3--:R-:W-:Y:S01]  /*6ff0*/  FADD.FTZ R9, R9, R20 ;  /* 0x0000001409097221 */ /* 0x008fe20000010000 */
[----:B------:R0:W-:Y:S02]  /*7000*/  STS [R7+0x400], R20 ;  /* 0x0004001407007388 */ /* 0x0001e40000000800 */
[----:B0-----:R-:W-:Y:S01]  /*7010*/  VIADD R7, R7, 0x1000 ;  /* 0x0000100007077836 */ /* 0x001fe20000000000 */
[----:B------:R-:W-:Y:S06]  /*7020*/  @!P0 BRA `(.L_x_72) ;  /* 0xfffffffc00548947 */ /* 0x000fec000383ffff */
.L_x_59:
[----:B------:R-:W-:Y:S05]  /*7030*/  BSYNC.RECONVERGENT B0 ;  /* 0x0000000000007941 */ /* 0x000fea0003800200 */
.L_x_58:
[----:B0-----:R-:W0:Y:S01]  /*7040*/  SHFL.BFLY PT, R4, R9, 0x10, 0x1f ;  /* 0x0e001f0009047f89 */ /* 0x001e2200000e0000 */
[C---:B------:R-:W-:Y:S01]  /*7050*/  ISETP.NE.AND P0, PT, R8.reuse, RZ, PT ;  /* 0x000000ff0800720c */ /* 0x040fe20003f05270 */
[----:B------:R-:W2:Y:S01]  /*7060*/  LDCU UR4, c[0x0][0x3f4] ;  /* 0x00007e80ff0477ac */ /* 0x000ea20008000800 */
[----:B------:R-:W-:Y:S01]  /*7070*/  ISETP.GT.U32.AND P1, PT, R8, 0x7, PT ;  /* 0x000000070800780c */ /* 0x000fe20003f24070 */
[----:B------:R-:W3:Y:S01]  /*7080*/  LDCU.U8 UR11, c[0x0][0x48c] ;  /* 0x00009180ff0b77ac */ /* 0x000ee20008000000 */
[----:B--2---:R-:W-:Y:S01]  /*7090*/  UIADD3 UR4, UPT, UPT, UR4, 0x4, URZ ;  /* 0x0000000404047890 */ /* 0x004fe2000fffe0ff */
[----:B0-----:R-:W-:-:S03]  /*70a0*/  FADD.FTZ R4, R4, R9 ;  /* 0x0000000904047221 */ /* 0x001fc60000010000 */
[----:B------:R-:W-:Y:S02]  /*70b0*/  USHF.R.S32.HI UR5, URZ, 0x1f, UR4 ;  /* 0x0000001fff057899 */ /* 0x000fe40008011404 */
[----:B------:R-:W0:Y:S02]  /*70c0*/  SHFL.BFLY PT, R5, R4, 0x8, 0x1f ;  /* 0x0d001f0004057f89 */ /* 0x000e2400000e0000 */
[----:B------:R-:W-:-:S03]  /*70d0*/  ULEA.HI UR5, UR5, UR4, URZ, 0x2 ;  /* 0x0000000405057291 */ /* 0x000fc6000f8f10ff */
[----:B------:R-:W-:Y:S01]  /*70e0*/  UMOV UR4, URZ ;  /* 0x000000ff00047c82 */ /* 0x000fe20008000000 */
[----:B------:R-:W-:-:S04]  /*70f0*/  USHF.L.U32 UR5, UR5, 0x2, URZ ;  /* 0x0000000205057899 */ /* 0x000fc800080006ff */
[----:B------:R-:W-:-:S03]  /*7100*/  ULOP3.LUT UR7, UR5, 0xfffffff0, URZ, 0xc0, !UPT ;  /* 0xfffffff005077892 */ /* 0x000fc6000f8ec0ff */
[----:B------:R-:W-:Y:S01]  /*7110*/  UMOV UR5, URZ ;  /* 0x000000ff00057c82 */ /* 0x000fe20008000000 */
[----:B0-----:R-:W-:-:S05]  /*7120*/  FADD.FTZ R5, R4, R5 ;  /* 0x0000000504057221 */ /* 0x001fca0000010000 */
[----:B------:R-:W0:Y:S02]  /*7130*/  SHFL.BFLY PT, R6, R5, 0x4, 0x1f ;  /* 0x0c801f0005067f89 */ /* 0x000e2400000e0000 */
[----:B0-----:R-:W-:-:S05]  /*7140*/  FADD.FTZ R6, R5, R6 ;  /* 0x0000000605067221 */ /* 0x001fca0000010000 */
[----:B------:R-:W0:Y:S02]  /*7150*/  SHFL.BFLY PT, R7, R6, 0x2, 0x1f ;  /* 0x0c401f0006077f89 */ /* 0x000e2400000e0000 */
[----:B0-----:R-:W-:-:S05]  /*7160*/  FADD.FTZ R7, R6, R7 ;  /* 0x0000000706077221 */ /* 0x001fca0000010000 */
[----:B------:R-:W0:Y:S02]  /*7170*/  SHFL.BFLY PT, R10, R7, 0x1, 0x1f ;  /* 0x0c201f00070a7f89 */ /* 0x000e2400000e0000 */
[----:B0-----:R-:W-:-:S05]  /*7180*/  FADD.FTZ R9, R7, R10 ;  /* 0x0000000a07097221 */ /* 0x001fca0000010000 */
[----:B------:R-:W-:Y:S01]  /*7190*/  @!P0 STS [R0+0x20], R9 ;  /* 0x0000200900008388 */ /* 0x000fe20000000800 */
[----:B------:R-:W-:Y:S01]  /*71a0*/  BAR.SYNC.DEFER_BLOCKING 0x0 ;  /* 0x0000000000007b1d */ /* 0x000fe20000010000 */
[----:B---3--:R-:W-:-:S05]  /*71b0*/  ISETP.NE.AND P0, PT, RZ, UR11, PT ;  /* 0x0000000bff007c0c */ /* 0x008fca000bf05270 */
[----:B------:R-:W0:Y:S01]  /*71c0*/  @!P1 LDS R9, [R3+0x20] ;  /* 0x0000200003099984 */ /* 0x000e220000000800 */
[----:B------:R-:W-:-:S03]  /*71d0*/  ISETP.GE.AND P1, PT, R217, UR45, PT ;  /* 0x0000002dd9007c0c */ /* 0x000fc6000bf26270 */
[----:B0-----:R-:W0:Y:S02]  /*71e0*/  SHFL.BFLY PT, R4, R9, 0x4, 0x1f ;  /* 0x0c801f0009047f89 */ /* 0x001e2400000e0000 */
[----:B0-----:R-:W-:-:S05]  /*71f0*/  FADD.FTZ R4, R4, R9 ;  /* 0x0000000904047221 */ /* 0x001fca0000010000 */
[----:B------:R-:W0:Y:S02]  /*7200*/  SHFL.BFLY PT, R5, R4, 0x2, 0x1f ;  /* 0x0c401f0004057f89 */ /* 0x000e2400000e0000 */
[----:B0-----:R-:W-:-:S05]  /*7210*/  FADD.FTZ R5, R4, R5 ;  /* 0x0000000504057221 */ /* 0x001fca0000010000 */
[----:B------:R-:W0:Y:S02]  /*7220*/  SHFL.BFLY PT, R6, R5, 0x1, 0x1f ;  /* 0x0c201f0005067f89 */ /* 0x000e2400000e0000 */
[----:B0-----:R-:W-:-:S06]  /*7230*/  FADD.FTZ R6, R5, R6 ;  /* 0x0000000605067221 */ /* 0x001fcc0000010000 */
[----:B------:R-:W0:Y:S02]  /*7240*/  SHFL.IDX PT, R6, R6, RZ, 0x1f ;  /* 0x00001fff06067589 */ /* 0x000e2400000e0000 */
[----:B0-----:R-:W-:-:S04]  /*7250*/  FADD.FTZ R0, R6, 9.9999999747524270788e-07 ;  /* 0x358637bd06007421 */ /* 0x001fc80000010000 */
[----:B------:R0:W2:Y:S01]  /*7260*/  MUFU.RCP R9, R0 ;  /* 0x0000000000097308 */ /* 0x0000a20000001000 */
[----:B------:R-:W-:Y:S05]  /*7270*/  @!P0 BRA `(.L_x_73) ;  /* 0x0000000000188947 */ /* 0x000fea0003800000 */
[----:B------:R-:W3:Y:S01]  /*7280*/  LDCU UR4, c[0x0][0x488] ;  /* 0x00009100ff0477ac */ /* 0x000ee20008000800 */
[----:B------:R-:W3:Y:S01]  /*7290*/  LDCU UR5, c[0x0][0x40c] ;  /* 0x00008180ff0577ac */ /* 0x000ee20008000800 */
[----:B------:R-:W1:Y:S01]  /*72a0*/  LDCU UR8, c[0x0][0x3f4] ;  /* 0x00007e80ff0877ac */ /* 0x000e620008000800 */
[----:B---3--:R-:W-:-:S04]  /*72b0*/  UIMAD UR40, UR40, UR4, UR5 ;  /* 0x00000004282872a4 */ /* 0x008fc8000f8e0205 */
[----:B-1----:R-:W-:-:S04]  /*72c0*/  UIMAD UR4, UR40, UR8, URZ ;  /* 0x00000008280472a4 */ /* 0x002fc8000f8e02ff */
[----:B------:R-:W-:-:S12]  /*72d0*/  USHF.R.S32.HI UR5, URZ, 0x1f, UR4 ;  /* 0x0000001fff057899 */ /* 0x000fd80008011404 */
.L_x_73:
[----:B------:R-:W-:Y:S04]  /*72e0*/  BSSY.RECONVERGENT B0, `(.L_x_74) ;  /* 0x0000063000007945 */ /* 0x000fe80003800200 */
[----:B------:R-:W-:Y:S05]  /*72f0*/  @P1 BRA `(.L_x_75) ;  /* 0x0000000400841947 */ /* 0x000fea0003800000 */
[----:B0-----:R-:W-:Y:S01]  /*7300*/  HFMA2 R0, -RZ, RZ, 0, 1.52587890625e-05 ;  /* 0x00000100ff007431 */ /* 0x001fe200000001ff */
[----:B------:R-:W-:Y:S01]  /*7310*/  LOP3.LUT R3, RZ, R2, RZ, 0x33, !PT ;  /* 0x00000002ff037212 */ /* 0x000fe200078e33ff */
[----:B------:R-:W-:Y:S03]  /*7320*/  BSSY.RECONVERGENT B1, `(.L_x_76) ;  /* 0x0000028000017945 */ /* 0x000fe60003800200 */
[----:B------:R-:W-:-:S04]  /*7330*/  VIADDMNMX R0, R217, R0, UR45, !PT ;  /* 0x0000002dd9007e46 */ /* 0x000fc8000f800100 */
[----:B------:R-:W-:-:S04]  /*7340*/  IADD3 R0, PT, PT, R0, -UR10, R3 ;  /* 0x8000000a00007c10 */ /* 0x000fc8000fffe003 */
[C---:B------:R-:W-:Y:S02]  /*7350*/  LOP3.LUT R3, R0.reuse, 0x300, RZ, 0xc0, !PT ;  /* 0x0000030000037812 */ /* 0x040fe400078ec0ff */
[----:B------:R-:W-:Y:S02]  /*7360*/  ISETP.GE.U32.AND P1, PT, R0, 0x300, PT ;  /* 0x000003000000780c */ /* 0x000fe40003f26070 */
[----:B------:R-:W-:-:S13]  /*7370*/  ISETP.NE.AND P2, PT, R3, 0x300, PT ;  /* 0x000003000300780c */ /* 0x000fda0003f45270 */
[----:B------:R-:W-:Y:S05]  /*7380*/  @!P2 BRA `(.L_x_77) ;  /* 0x000000000084a947 */ /* 0x000fea0003800000 */
[----:B------:R-:W0:Y:S01]  /*7390*/  S2UR UR9, SR_CgaCtaId ;  /* 0x00000000000979c3 */ /* 0x000e220000008800 */
[----:B------:R-:W3:Y:S01]  /*73a0*/  LDCU.64 UR12, c[0x0][0x480] ;  /* 0x00009000ff0c77ac */ /* 0x000ee20008000a00 */
[----:B------:R-:W-:Y:S02]  /*73b0*/  LEA.HI R0, R0, 0x1, RZ, 0x18 ;  /* 0x0000000100007811 */ /* 0x000fe400078fc0ff */
[----:B------:R-:W-:Y:S01]  /*73c0*/  IADD3 R7, P2, PT, R217, UR4, RZ ;  /* 0x00000004d9077c10 */ /* 0x000fe2000ff5e0ff */
[----:B------:R-:W-:Y:S01]  /*73d0*/  UMOV UR8, 0x400 ;  /* 0x0000040000087882 */ /* 0x000fe20000000000 */
[C---:B------:R-:W-:Y:S01]  /*73e0*/  SHF.L.U32 R3, R0.reuse, 0x8, RZ ;  /* 0x0000000800037819 */ /* 0x040fe200000006ff */
[----:B------:R-:W-:Y:S01]  /*73f0*/  UIADD3 UR8, UPT, UPT, UR8, 0x240, URZ ;  /* 0x0000024008087890 */ /* 0x000fe2000fffe0ff */
[----:B------:R-:W-:Y:S01]  /*7400*/  LOP3.LUT R0, R0, 0x3, RZ, 0xc0, !PT ;  /* 0x0000000300007812 */ /* 0x000fe200078ec0ff */
[----:B------:R-:W-:Y:S01]  /*7410*/  IMAD.X R8, RZ, RZ, UR5, P2 ;  /* 0x00000005ff087e24 */ /* 0x000fe200090e06ff */
[----:B------:R-:W-:-:S02]  /*7420*/  LOP3.LUT R4, R3, 0x300, RZ, 0xc0, !PT ;  /* 0x0000030003047812 */ /* 0x000fc400078ec0ff */
[----:B------:R-:W-:Y:S02]  /*7430*/  LEA R3, R2, UR7, 0x1 ;  /* 0x0000000702037c11 */ /* 0x000fe4000f8e08ff */
[----:B------:R-:W-:Y:S02]  /*7440*/  IADD3 R217, PT, PT, R217, R4, RZ ;  /* 0x00000004d9d97210 */ /* 0x000fe40007ffe0ff */
[----:B------:R-:W-:Y:S02]  /*7450*/  IADD3 R0, PT, PT, -R0, RZ, RZ ;  /* 0x000000ff00007210 */ /* 0x000fe40007ffe1ff */
[----:B---3--:R-:W-:-:S04]  /*7460*/  LEA R6, P2, R7, UR12, 0x2 ;  /* 0x0000000c07067c11 */ /* 0x008fc8000f8410ff */
[----:B------:R-:W-:Y:S01]  /*7470*/  LEA.HI.X R7, R7, UR13, R8, 0x2, P2 ;  /* 0x0000000d07077c11 */ /* 0x000fe200090f1408 */
[----:B0-----:R-:W-:-:S06]  /*7480*/  ULEA UR8, UR9, UR8, 0x18 ;  /* 0x0000000809087291 */ /* 0x001fcc000f8ec0ff */
[----:B------:R-:W-:Y:S01]  /*7490*/  VIADD R16, R16, UR8 ;  /* 0x0000000810107c36 */ /* 0x000fe20008000000 */
[----:B------:R-:W-:-:S07]  /*74a0*/  IADD3 R3, PT, PT, R3, UR8, RZ ;  /* 0x0000000803037c10 */ /* 0x000fce000fffe0ff */
.L_x_78:
[----:B---3--:R0:W2:Y:S01]  /*74b0*/  LDS R4, [R16] ;  /* 0x0000000010047984 */ /* 0x0080a20000000800 */
[----:B------:R-:W-:Y:S01]  /*74c0*/  @P0 IMAD.MOV.U32 R5, RZ, RZ, R7 ;  /* 0x000000ffff050224 */ /* 0x000fe200078e0007 */
[----:B------:R-:W-:-:S04]  /*74d0*/  IADD3 R0, PT, PT, R0, 0x1, RZ ;  /* 0x0000000100007810 */ /* 0x000fc80007ffe0ff */
[----:B------:R-:W-:Y:S02]  /*74e0*/  ISETP.NE.AND P3, PT, R0, RZ, PT ;  /* 0x000000ff0000720c */ /* 0x000fe40003f65270 */
[----:B0-----:R-:W-:Y:S01]  /*74f0*/  IADD3 R16, PT, PT, R16, 0x400, RZ ;  /* 0x0000040010107810 */ /* 0x001fe20007ffe0ff */
[----:B--2---:R-:W-:-:S05]  /*7500*/  FMUL.FTZ R11, R4, R9 ;  /* 0x00000009040b7220 */ /* 0x004fca0000410000 */
[----:B------:R-:W-:-:S04]  /*7510*/  F2FP.F16.F32.PACK_AB R4, RZ, R11 ;  /* 0x0000000bff04723e */ /* 0x000fc800000000ff */
[----:B------:R-:W-:Y:S02]  /*7520*/  PRMT R8, R4, 0x7610, R8 ;  /* 0x0000761004087816 */ /* 0x000fe40000000008 */
[----:B------:R-:W-:Y:S02]  /*7530*/  @P0 MOV R4, R6 ;  /* 0x0000000600040202 */ /* 0x000fe40000000f00 */
[----:B------:R-:W-:Y:S01]  /*7540*/  IADD3 R6, P2, PT, R6, 0x400, RZ ;  /* 0x0000040006067810 */ /* 0x000fe20007f5e0ff */
[----:B------:R0:W-:Y:S04]  /*7550*/  STS.U16 [R3], R8 ;  /* 0x0000000803007388 */ /* 0x0001e80000000400 */
[----:B------:R3:W-:Y:S01]  /*7560*/  @P0 STG.E desc[UR36][R4.64], R11 ;  /* 0x0000000b04000986 */ /* 0x0007e2000c101924 */
[----:B------:R-:W-:Y:S01]  /*7570*/  IMAD.X R7, RZ, RZ, R7, P2 ;  /* 0x000000ffff077224 */ /* 0x000fe200010e0607 */
[----:B0-----:R-:W-:Y:S01]  /*7580*/  IADD3 R3, PT, PT, R3, 0x200, RZ ;  /* 0x0000020003037810 */ /* 0x001fe20007ffe0ff */
[----:B------:R-:W-:Y:S06]  /*7590*/  @P3 BRA `(.L_x_78) ;  /* 0xfffffffc00c43947 */ /* 0x000fec000383ffff */
.L_x_77:
[----:B------:R-:W-:Y:S05]  /*75a0*/  BSYNC.RECONVERGENT B1 ;  /* 0x0000000000017941 */ /* 0x000fea0003800200 */
.L_x_76:
[----:B------:R-:W-:Y:S05]  /*75b0*/  @!P1 BRA `(.L_x_75) ;  /* 0x0000000000d49947 */ /* 0x000fea0003800000 */
[----:B---3--:R-:W0:Y:S01]  /*75c0*/  S2R R5, SR_CgaCtaId ;  /* 0x0000000000057919 */ /* 0x008e220000008800 */
[----:B------:R-:W3:Y:S01]  /*75d0*/  LDCU.64 UR12, c[0x0][0x480] ;  /* 0x00009000ff0c77ac */ /* 0x000ee20008000a00 */
[----:B------:R-:W-:Y:S02]  /*75e0*/  MOV R4, 0x400 ;  /* 0x0000040000047802 */ /* 0x000fe40000000f00 */
[C---:B------:R-:W-:Y:S01]  /*75f0*/  IADD3 R6, P2, PT, R217.reuse, UR4, RZ ;  /* 0x00000004d9067c10 */ /* 0x040fe2000ff5e0ff */
[----:B------:R-:W-:Y:S01]  /*7600*/  USHF.L.U32 UR8, UR10, 0x2, URZ ;  /* 0x000000020a087899 */ /* 0x000fe200080006ff */
[----:B------:R-:W-:Y:S01]  /*7610*/  LEA R0, R217, UR7, 0x1 ;  /* 0x00000007d9007c11 */ /* 0x000fe2000f8e08ff */
[----:B------:R-:W-:Y:S01]  /*7620*/  VIADD R4, R4, 0x240 ;  /* 0x0000024004047836 */ /* 0x000fe20000000000 */
[----:B------:R-:W-:Y:S01]  /*7630*/  MOV R3, UR10 ;  /* 0x0000000a00037c02 */ /* 0x000fe20008000f00 */
[----:B------:R-:W-:Y:S02]  /*7640*/  UISETP.NE.AND UP0, UPT, UR11, URZ, UPT ;  /* 0x000000ff0b00728c */ /* 0x000fe4000bf05270 */
[----:B------:R-:W-:-:S02]  /*7650*/  ISETP.NE.AND P1, PT, RZ, UR11, PT ;  /* 0x0000000bff007c0c */ /* 0x000fc4000bf25270 */
[----:B------:R-:W-:Y:S01]  /*7660*/  IMAD R3, R3, -0x2, R0 ;  /* 0xfffffffe03037824 */ /* 0x000fe200078e0200 */
[----:B------:R-:W-:Y:S02]  /*7670*/  LEA R0, R217, -UR8, 0x2 ;  /* 0x80000008d9007c11 */ /* 0x000fe4000f8e10ff */
[----:B------:R-:W-:Y:S02]  /*7680*/  PLOP3.LUT P0, PT, PT, PT, UP0, 0x80, 0x8 ;  /* 0x000000000008781c */ /* 0x000fe40003f0f008 */
[----:B---3--:R-:W-:Y:S02]  /*7690*/  LEA R7, P3, R6, UR12, 0x2 ;  /* 0x0000000c06077c11 */ /* 0x008fe4000f8610ff */
[----:B0-----:R-:W-:Y:S02]  /*76a0*/  LEA R4, R5, R4, 0x18 ;  /* 0x0000000405047211 */ /* 0x001fe400078ec0ff */
[----:B------:R-:W-:Y:S02]  /*76b0*/  IADD3.X R5, PT, PT, RZ, UR5, RZ, P2, !PT ;  /* 0x00000005ff057c10 */ /* 0x000fe400097fe4ff */
[----:B------:R-:W-:-:S02]  /*76c0*/  IADD3 R7, P2, PT, R7, 0x800, RZ ;  /* 0x0000080007077810 */ /* 0x000fc40007f5e0ff */
[----:B------:R-:W-:Y:S02]  /*76d0*/  LEA.HI.X R5, R6, UR13, R5, 0x2, P3 ;  /* 0x0000000d06057c11 */ /* 0x000fe400098f1405 */
[--C-:B------:R-:W-:Y:S02]  /*76e0*/  IADD3 R0, PT, PT, R0, 0x800, R4.reuse ;  /* 0x0000080000007810 */ /* 0x100fe40007ffe004 */
[----:B------:R-:W-:Y:S02]  /*76f0*/  IADD3 R3, PT, PT, R3, 0x400, R4 ;  /* 0x0000040003037810 */ /* 0x000fe40007ffe004 */
[----:B------:R-:W-:-:S07]  /*7700*/  IADD3.X R8, PT, PT, RZ, R5, RZ, P2, !PT ;  /* 0x00000005ff087210 */ /* 0x000fce00017fe4ff */
.L_x_79:
[----:B------:R-:W2:Y:S01]  /*7710*/  LDS R4, [R0+-0x800] ;  /* 0xfff8000000047984 */ /* 0x000ea20000000800 */
[----:B------:R-:W-:-:S04]  /*7720*/  IADD3 R217, PT, PT, R217, 0x400, RZ ;  /* 0x00000400d9d97810 */ /* 0x000fc80007ffe0ff */
[----:B------:R-:W-:Y:S01]  /*7730*/  ISETP.GE.AND P2, PT, R217, UR45, PT ;  /* 0x0000002dd9007c0c */ /* 0x000fe2000bf46270 */
[----:B--2---:R-:W-:-:S05]  /*7740*/  FMUL.FTZ R11, R4, R9 ;  /* 0x00000009040b7220 */ /* 0x004fca0000410000 */
[----:B------:R-:W-:-:S04]  /*7750*/  F2FP.F16.F32.PACK_AB R4, RZ, R11 ;  /* 0x0000000bff04723e */ /* 0x000fc800000000ff */
[----:B------:R-:W-:-:S05]  /*7760*/  PRMT R5, R4, 0x7610, R5 ;  /* 0x0000761004057816 */ /* 0x000fca0000000005 */
[----:B------:R0:W-:Y:S04]  /*7770*/  STS.U16 [R3+-0x400], R5 ;  /* 0xfffc000503007388 */ /* 0x0001e80000000400 */
[----:B------:R-:W2:Y:S01]  /*7780*/  LDS R4, [R0+-0x400] ;  /* 0xfffc000000047984 */ /* 0x000ea20000000800 */
[----:B0-----:R-:W-:Y:S01]  /*7790*/  MOV R5, R8 ;  /* 0x0000000800057202 */ /* 0x001fe20000000f00 */
[----:B--2--5:R-:W-:-:S05]  /*77a0*/  FMUL.FTZ R13, R4, R9 ;  /* 0x00000009040d7220 */ /* 0x024fca0000410000 */
[----:B------:R-:W-:-:S04]  /*77b0*/  F2FP.F16.F32.PACK_AB R4, RZ, R13 ;  /* 0x0000000dff04723e */ /* 0x000fc800000000ff */
[----:B------:R-:W-:-:S05]  /*77c0*/  PRMT R10, R4, 0x7610, R10 ;  /* 0x00007610040a7816 */ /* 0x000fca000000000a */
[----:B------:R-:W-:Y:S04]  /*77d0*/  STS.U16 [R3+-0x200], R10 ;  /* 0xfffe000a03007388 */ /* 0x000fe80000000400 */
[----:B------:R-:W0:Y:S02]  /*77e0*/  LDS R4, [R0] ;  /* 0x0000000000047984 */ /* 0x000e240000000800 */
[----:B0-----:R-:W-:-:S05]  /*77f0*/  FMUL.FTZ R15, R4, R9 ;  /* 0x00000009040f7220 */ /* 0x001fca0000410000 */
[----:B------:R-:W-:-:S05]  /*7800*/  F2FP.F16.F32.PACK_AB R4, RZ, R15 ;  /* 0x0000000fff04723e */ /* 0x000fca00000000ff */
[----:B------:R0:W-:Y:S04]  /*7810*/  STS.U16 [R3], R4 ;  /* 0x0000000403007388 */ /* 0x0001e80000000400 */
[----:B------:R2:W3:Y:S01]  /*7820*/  LDS R6, [R0+0x400] ;  /* 0x0004000000067984 */ /* 0x0004e20000000800 */
[----:B0-----:R-:W-:Y:S01]  /*7830*/  IMAD.MOV.U32 R4, RZ, RZ, R7 ;  /* 0x000000ffff047224 */ /* 0x001fe200078e0007 */
[----:B--2---:R-:W-:-:S04]  /*7840*/  IADD3 R0, PT, PT, R0, 0x1000, RZ ;  /* 0x0000100000007810 */ /* 0x004fc80007ffe0ff */
[----:B------:R-:W-:Y:S01]  /*7850*/  @P0 STG.E desc[UR36][R4.64+-0x800], R11 ;  /* 0xfff8000b04000986 */ /* 0x000fe2000c101924 */
[----:B------:R-:W-:Y:S02]  /*7860*/  PLOP3.LUT P0, PT, P1, PT, PT, 0x80, 0x8 ;  /* 0x000000000008781c */ /* 0x000fe40000f0f070 */
[----:B------:R-:W-:-:S05]  /*7870*/  IADD3 R7, P3, PT, R4, 0x1000, RZ ;  /* 0x0000100004077810 */ /* 0x000fca0007f7e0ff */
[----:B------:R-:W-:-:S06]  /*7880*/  IMAD.X R8, RZ, RZ, R5, P3 ;  /* 0x000000ffff087224 */ /* 0x000fcc00018e0605 */
[----:B------:R-:W-:Y:S04]  /*7890*/  @P0 STG.E desc[UR36][R4.64+-0x400], R13 ;  /* 0xfffc000d04000986 */ /* 0x000fe8000c101924 */
[----:B------:R-:W-:Y:S01]  /*78a0*/  @P0 STG.E desc[UR36][R4.64], R15 ;  /* 0x0000000f04000986 */ /* 0x000fe2000c101924 */
[----:B---3--:R-:W-:-:S05]  /*78b0*/  FMUL.FTZ R19, R6, R9 ;  /* 0x0000000906137220 */ /* 0x008fca0000410000 */
[----:B------:R-:W-:Y:S01]  /*78c0*/  @P0 STG.E desc[UR36][R4.64+0x400], R19 ;  /* 0x0004001304000986 */ /* 0x000fe2000c101924 */
[----:B------:R-:W-:-:S05]  /*78d0*/  F2FP.F16.F32.PACK_AB R6, RZ, R19 ;  /* 0x00000013ff06723e */ /* 0x000fca00000000ff */
[----:B------:R0:W-:Y:S02]  /*78e0*/  STS.U16 [R3+0x200], R6 ;  /* 0x0002000603007388 */ /* 0x0001e40000000400 */
[----:B0-----:R-:W-:Y:S01]  /*78f0*/  IADD3 R3, PT, PT, R3, 0x800, RZ ;  /* 0x0000080003037810 */ /* 0x001fe20007ffe0ff */
[----:B------:R-:W-:Y:S06]  /*7900*/  @!P2 BRA `(.L_x_79) ;  /* 0xfffffffc0080a947 */ /* 0x000fec000383ffff */
.L_x_75:
[----:B------:R-:W-:Y:S05]  /*7910*/  BSYNC.RECONVERGENT B0 ;  /* 0x0000000000007941 */ /* 0x000fea0003800200 */
.L_x_74:
[----:B------:R-:W-:Y:S01]  /*7920*/  USHF.R.S32.HI UR4, URZ, 0x1f, UR44 ;  /* 0x0000001fff047899 */ /* 0x000fe2000801142c */
[----:B------:R-:W1:Y:S01]  /*7930*/  S2R R8, SR_CgaCtaId ;  /* 0x0000000000087919 */ /* 0x000e620000008800 */
[----:B------:R-:W2:Y:S01]  /*7940*/  LDCU UR5, c[0x0][0x40c] ;  /* 0x00008180ff0577ac */ /* 0x000ea20008000800 */
[----:B------:R-:W-:Y:S01]  /*7950*/  SHF.R.U32.HI R19, RZ, 0x4, R2 ;  /* 0x00000004ff137819 */ /* 0x000fe20000011602 */
[C---:B0-----:R-:W-:Y:S01]  /*7960*/  IMAD.SHL.U32 R0, R2.reuse, 0x10, RZ ;  /* 0x0000001002007824 */ /* 0x041fe200078e00ff */
[----:B---3--:R-:W-:Y:S01]  /*7970*/  SHF.L.U32 R4, R2, 0x3, RZ ;  /* 0x0000000302047819 */ /* 0x008fe200000006ff */
[----:B------:R-:W-:Y:S01]  /*7980*/  ULEA.HI UR4, UR4, UR44, URZ, 0x4 ;  /* 0x0000002c04047291 */ /* 0x000fe2000f8f20ff */
[----:B------:R-:W-:Y:S01]  /*7990*/  MOV R7, 0x400 ;  /* 0x0000040000077802 */ /* 0x000fe20000000f00 */
[----:B------:R-:W-:Y:S01]  /*79a0*/  BSSY.RECONVERGENT B0, `(.L_x_80) ;  /* 0x000001b000007945 */ /* 0x000fe20003800200 */
[----:B------:R-:W-:Y:S02]  /*79b0*/  LOP3.LUT R4, R4, 0x78, RZ, 0xc0, !PT ;  /* 0x0000007804047812 */ /* 0x000fe400078ec0ff */
[----:B------:R-:W-:-:S02]  /*79c0*/  CS2R R22, SRZ ;  /* 0x0000000000167805 */ /* 0x000fc4000001ff00 */
[----:B------:R-:W-:Y:S01]  /*79d0*/  IADD3 R3, PT, PT, R7, 0x140, RZ ;  /* 0x0000014007037810 */ /* 0x000fe20007ffe0ff */
[----:B------:R-:W-:Y:S01]  /*79e0*/  IMAD.U32 R6, RZ, RZ, UR4 ;  /* 0x00000004ff067e24 */ /* 0x000fe2000f8e00ff */
[----:B------:R-:W-:Y:S02]  /*79f0*/  LOP3.LUT R0, R0, 0xf0, RZ, 0xc0, !PT ;  /* 0x000000f000007812 */ /* 0x000fe400078ec0ff */
[----:B------:R-:W-:Y:S02]  /*7a00*/  CS2R R20, SRZ ;  /* 0x0000000000147805 */ /* 0x000fe4000001ff00 */
[----:B------:R-:W-:Y:S02]  /*7a10*/  LOP3.LUT R6, R6, 0xfffffff0, RZ, 0xc0, !PT ;  /* 0xfffffff006067812 */ /* 0x000fe400078ec0ff */
[----:B--2---:R-:W-:Y:S02]  /*7a20*/  MOV R53, UR5 ;  /* 0x0000000500357c02 */ /* 0x004fe40008000f00 */
[----:B------:R-:W-:-:S04]  /*7a30*/  IADD3 R6, PT, PT, -R6, UR44, RZ ;  /* 0x0000002c06067c10 */ /* 0x000fc8000fffe1ff */
[----:B------:R-:W-:-:S04]  /*7a40*/  ISETP.NE.AND P0, PT, R19, R6, PT ;  /* 0x000000061300720c */ /* 0x000fc80003f05270 */
[----:B------:R-:W-:Y:S02]  /*7a50*/  ISETP.NE.OR P0, PT, R53, RZ, P0 ;  /* 0x000000ff3500720c */ /* 0x000fe40000705670 */
[----:B-1----:R-:W-:Y:S02]  /*7a60*/  LEA R3, R8, R3, 0x18 ;  /* 0x0000000308037211 */ /* 0x002fe400078ec0ff */
[----:B------:R-:W-:Y:S02]  /*7a70*/  ISETP.GT.U32.OR P0, PT, R4, 0x4f, P0 ;  /* 0x0000004f0400780c */ /* 0x000fe40000704470 */
[----:B------:R-:W-:-:S11]  /*7a80*/  IADD3 R16, PT, PT, R3, R0, RZ ;  /* 0x0000000003107210 */ /* 0x000fd60007ffe0ff */
[----:B------:R-:W-:Y:S05]  /*7a90*/  @P0 BRA `(.L_x_81) ;  /* 0x00000000002c0947 */ /* 0x000fea0003800000 */
[----:B------:R-:W0:Y:S01]  /*7aa0*/  LDCU.64 UR4, c[0x0][0x3b0] ;  /* 0x00007600ff0477ac */ /* 0x000e220008000a00 */
[----:B------:R-:W-:Y:S01]  /*7ab0*/  IMAD.MOV.U32 R23, RZ, RZ, RZ ;  /* 0x000000ffff177224 */ /* 0x000fe200078e00ff */
[----:B0-----:R-:W-:-:S04]  /*7ac0*/  UISETP.NE.U32.AND UP0, UPT, UR4, URZ, UPT ;  /* 0x000000ff0400728c */ /* 0x001fc8000bf05070 */
[----:B------:R-:W-:-:S09]  /*7ad0*/  UISETP.NE.AND.EX UP0, UPT, UR5, URZ, UPT, UP0 ;  /* 0x000000ff0500728c */ /* 0x000fd2000bf05300 */
[----:B------:R-:W-:Y:S05]  /*7ae0*/  BRA.U !UP0, `(.L_x_82) ;  /* 0x0000000108147547 */ /* 0x000fea000b800000 */
[----:B------:R-:W0:Y:S01]  /*7af0*/  LDC.64 R20, c[0x0][0x3b0] ;  /* 0x0000ec00ff147b82 */ /* 0x000e220000000a00 */
[----:B------:R-:W-:-:S05]  /*7b00*/  MOV R3, UR46 ;  /* 0x0000002e00037c02 */ /* 0x000fca0008000f00 */
[----:B------:R-:W-:-:S04]  /*7b10*/  IMAD R3, R3, 0x50, R4 ;  /* 0x0000005003037824 */ /* 0x000fc800078e0204 */
[----:B0-----:R-:W-:-:S06]  /*7b20*/  IMAD.WIDE.U32 R20, R3, 0x2, R20 ;  /* 0x0000000203147825 */ /* 0x001fcc00078e0014 */
[----:B------:R-:W5:Y:S02]  /*7b30*/  LDG.E.128 R20, desc[UR36][R20.64] ;  /* 0x0000002414147981 */ /* 0x000f64000c1e1d00 */
.L_x_82:
[----:B-----5:R0:W-:Y:S02]  /*7b40*/  STS.128 [R16], R20 ;  /* 0x0000001410007388 */ /* 0x0201e40000000c00 */
.L_x_81:
[----:B------:R-:W-:Y:S05]  /*7b50*/  BSYNC.RECONVERGENT B0 ;  /* 0x0000000000007941 */ /* 0x000fea0003800200 */
.L_x_80:
[----:B------:R-:W-:Y:S01]  /*7b60*/  ISETP.GT.U32.AND P0, PT, R4, 0x4f, PT ;  /* 0x0000004f0400780c */ /* 0x000fe20003f04070 */
[----:B------:R-:W-:Y:S01]  /*7b70*/  BAR.SYNC.DEFER_BLOCKING 0x0 ;  /* 0x0000000000007b1d */ /* 0x000fe20000010000 */
[----:B------:R-:W-:Y:S01]  /*7b80*/  HFMA2 R0, -RZ, RZ, 0, 0 ;  /* 0x00000000ff007431 */ /* 0x000fe200000001ff */
[----:B-----5:R-:W-:Y:S01]  /*7b90*/  CS2R R12, SRZ ;  /* 0x00000000000c7805 */ /* 0x020fe2000001ff00 */
[----:B------:R-:W-:Y:S02]  /*7ba0*/  HFMA2 R5, -RZ, RZ, 0, 0 ;  /* 0x00000000ff057431 */ /* 0x000fe400000001ff */
[----:B------:R-:W-:Y:S01]  /*7bb0*/  IMAD.MOV.U32 R14, RZ, RZ, RZ ;  /* 0x000000ffff0e7224 */ /* 0x000fe200078e00ff */
[----:B------:R-:W-:Y:S01]  /*7bc0*/  MOV R9, RZ ;  /* 0x000000ff00097202 */ /* 0x000fe20000000f00 */
[----:B------:R-:W1:Y:S01]  /*7bd0*/  LDCU UR14, c[0x0][0x40c] ;  /* 0x00008180ff0e77ac */ /* 0x000e620008000800 */
[----:B------:R-:W-:Y:S01]  /*7be0*/  BSSY.RECONVERGENT B0, `(.L_x_83) ;  /* 0x000020e000007945 */ /* 0x000fe20003800200 */
[----:B------:R-:W-:Y:S01]  /*7bf0*/  IMAD.MOV.U32 R3, RZ, RZ, RZ ;  /* 0x000000ffff037224 */ /* 0x000fe200078e00ff */
[----:B------:R-:W-:Y:S01]  /*7c00*/  MOV R10, RZ ;  /* 0x000000ff000a7202 */ /* 0x000fe20000000f00 */
[----:B------:R-:W2:Y:S01]  /*7c10*/  LDCU.64 UR8, c[0x0][0x3c8] ;  /* 0x00007900ff0877ac */ /* 0x000ea20008000a00 */
[----:B------:R-:W-:Y:S05]  /*7c20*/  @P0 BRA `(.L_x_84) ;  /* 0x0000002000240947 */ /* 0x000fea0003800000 */
[----:B------:R-:W3:Y:S01]  /*7c30*/  LDC R15, c[0x0][0x3f4] ;  /* 0x0000fd00ff0f7b82 */ /* 0x000ee20000000800 */
[----:B------:R-:W-:Y:S01]  /*7c40*/  VIADD R35, R19, UR10 ;  /* 0x0000000a13237c36 */ /* 0x000fe20008000000 */
[----:B------:R-:W-:Y:S01]  /*7c50*/  IADD3 R7, PT, PT, R7, 0x240, RZ ;  /* 0x0000024007077810 */ /* 0x000fe20007ffe0ff */
[----:B------:R-:W-:Y:S01]  /*7c60*/  BSSY.RECONVERGENT B1, `(.L_x_85) ;  /* 0x00000c2000017945 */ /* 0x000fe20003800200 */
[----:B------:R-:W-:Y:S02]  /*7c70*/  MOV R0, RZ ;  /* 0x000000ff00007202 */ /* 0x000fe40000000f00 */
[----:B------:R-:W-:Y:S02]  /*7c80*/  LEA R54, R8, R7, 0x18 ;  /* 0x0000000708367211 */ /* 0x000fe400078ec0ff */
[----:B------:R-:W5:Y:S02]  /*7c90*/  LDC.64 R26, c[0x0][0x3c0] ;  /* 0x0000f000ff1a7b82 */ /* 0x000f640000000a00 */
[----:B------:R-:W-:-:S05]  /*7ca0*/  IADD3 R8, PT, PT, R54, UR7, RZ ;  /* 0x0000000736087c10 */ /* 0x000fca000fffe0ff */
[----:B------:R-:W-:Y:S01]  /*7cb0*/  IMAD R36, R19, 0x2, R8 ;  /* 0x0000000213247824 */ /* 0x000fe200078e0208 */
[C---:B---3--:R-:W-:Y:S01]  /*7cc0*/  VIMNMX R34, PT, PT, R15.reuse, UR44, PT ;  /* 0x0000002c0f227c48 */ /* 0x048fe2000bfe0100 */
[C-C-:B------:R-:W-:Y:S02]  /*7cd0*/  IMAD R25, R15.reuse, UR48, R4.reuse ;  /* 0x000000300f197c24 */ /* 0x140fe4000f8e0204 */
[----:B------:R-:W-:Y:S01]  /*7ce0*/  IMAD R7, R15, UR6, R4 ;  /* 0x000000060f077c24 */ /* 0x000fe2000f8e0204 */
[----:B------:R-:W-:Y:S01]  /*7cf0*/  ISETP.GE.AND P0, PT, R35, R34, PT ;  /* 0x000000222300720c */ /* 0x000fe20003f06270 */
[----:B-----5:R-:W-:-:S04]  /*7d00*/  IMAD.WIDE R24, R25, 0x2, R26 ;  /* 0x0000000219187825 */ /* 0x020fc800078e021a */
[----:B------:R-:W-:-:S08]  /*7d10*/  IMAD.WIDE R26, R7, 0x2, R26 ;  /* 0x00000002071a7825 */ /* 0x000fd000078e021a */
[----:B------:R-:W-:Y:S05]  /*7d20*/  @P0 BRA `(.L_x_86) ;  /* 0x0000000800d40947 */ /* 0x000fea0003800000 */
[----:B------:R-:W3:Y:S01]  /*7d30*/  LDCU UR5, c[0x0][0x3f8] ;  /* 0x00007f00ff0577ac */ /* 0x000ee20008000800 */
[----:B------:R-:W-:Y:S01]  /*7d40*/  IADD3 R29, PT, PT, R35, 0x10, RZ ;  /* 0x00000010231d7810 */ /* 0x000fe20007ffe0ff */
[----:B------:R-:W5:Y:S01]  /*7d50*/  LDC.64 R10, c[0x0][0x458] ;  /* 0x00011600ff0a7b82 */ /* 0x000f620000000a00 */
[----:B------:R-:W-:Y:S01]  /*7d60*/  BSSY.RECONVERGENT B2, `(.L_x_87) ;  /* 0x0000047000027945 */ /* 0x000fe20003800200 */
[----:B------:R-:W-:Y:S01]  /*7d70*/  HFMA2 R3, -RZ, RZ, 0, 0 ;  /* 0x00000000ff037431 */ /* 0x000fe200000001ff */
[----:B------:R-:W-:Y:S01]  /*7d80*/  VIMNMX R0, PT, PT, R34, R29, !PT ;  /* 0x0000001d22007248 */ /* 0x000fe20007fe0100 */
[----:B------:R-:W-:Y:S01]  /*7d90*/  HFMA2 R14, -RZ, RZ, 0, 0 ;  /* 0x00000000ff0e7431 */ /* 0x000fe200000001ff */
[----:B------:R-:W-:Y:S01]  /*7da0*/  MOV R7, R35 ;  /* 0x0000002300077202 */ /* 0x000fe20000000f00 */
[----:B------:R-:W-:Y:S01]  /*7db0*/  IMAD.MOV.U32 R5, RZ, RZ, RZ ;  /* 0x000000ffff057224 */ /* 0x000fe200078e00ff */
[----:B------:R-:W-:Y:S02]  /*7dc0*/  CS2R R12, SRZ ;  /* 0x00000000000c7805 */ /* 0x000fe4000001ff00 */
[----:B------:R-:W-:Y:S01]  /*7dd0*/  MOV R9, RZ ;  /* 0x000000ff00097202 */ /* 0x000fe20000000f00 */
[----:B---3--:R-:W-:-:S02]  /*7de0*/  UIMAD UR4, UR38, UR5, UR46 ;  /* 0x00000005260472a4 */ /* 0x008fc4000f8e022e */
[----:B------:R-:W-:-:S04]  /*7df0*/  IMAD R28, R15, UR5, RZ ;  /* 0x000000050f1c7c24 */ /* 0x000fc8000f8e02ff */
[----:B------:R-:W-:Y:S01]  /*7e00*/  IMAD R37, R28, 0x50, RZ ;  /* 0x000000501c257824 */ /* 0x000fe200078e02ff */
[----:B------:R-:W-:Y:S01]  /*7e10*/  MOV R31, UR4 ;  /* 0x00000004001f7c02 */ /* 0x000fe20008000f00 */
[----:B------:R-:W-:-:S04]  /*7e20*/  ULOP3.LUT UR4, URZ, UR10, URZ, 0x33, !UPT ;  /* 0x0000000aff047292 */ /* 0x000fc8000f8e33ff */
[----:B------:R-:W-:Y:S02]  /*7e30*/  IMAD R31, R31, 0x50, R4 ;  /* 0x000000501f1f7824 */ /* 0x000fe400078e0204 */
[----:B------:R-:W-:Y:S01]  /*7e40*/  IADD3 R32, PT, PT, -R19, UR4, R0 ;  /* 0x0000000413207c10 */ /* 0x000fe2000fffe100 */
[----:B------:R-:W-:Y:S02]  /*7e50*/  IMAD.MOV.U32 R0, RZ, RZ, RZ ;  /* 0x000000ffff007224 */ /* 0x000fe400078e00ff */
[----:B-----5:R-:W-:Y:S01]  /*7e60*/  IMAD.WIDE R30, R31, 0x2, R10 ;  /* 0x000000021f1e7825 */ /* 0x020fe200078e020a */
[----:B------:R-:W-:-:S03]  /*7e70*/  LOP3.LUT P0, RZ, R32, 0x10, RZ, 0xc0, !PT ;  /* 0x0000001020ff7812 */ /* 0x000fc6000780c0ff */
[----:B------:R-:W-:-:S10]  /*7e80*/  IMAD.MOV.U32 R10, RZ, RZ, RZ ;  /* 0x000000ffff0a7224 */ /* 0x000fd400078e00ff */
[----:B------:R-:W-:Y:S05]  /*7e90*/  @P0 BRA `(.L_x_88) ;  /* 0x0000000000cc0947 */ /* 0x000fea0003800000 */
[----:B------:R-:W3:Y:S01]  /*7ea0*/  LDCU.64 UR4, c[0x0][0x3c8] ;  /* 0x00007900ff0477ac */ /* 0x000ee20008000a00 */
[----:B------:R-:W-:-:S04]  /*7eb0*/  IADD3 R0, P0, PT, R35, UR47, RZ ;  /* 0x0000002f23007c10 */ /* 0x000fc8000ff1e0ff */
[----:B------:R-:W-:Y:S02]  /*7ec0*/  IADD3.X R3, PT, PT, RZ, R18, RZ, P0, !PT ;  /* 0x00000012ff037210 */ /* 0x000fe400007fe4ff */
[----:B---3--:R-:W-:-:S04]  /*7ed0*/  LEA R12, P0, R0, UR4, 0x2 ;  /* 0x00000004000c7c11 */ /* 0x008fc8000f8010ff */
[----:B------:R-:W-:Y:S02]  /*7ee0*/  LEA.HI.X R13, R0, UR5, R3, 0x2, P0 ;  /* 0x00000005000d7c11 */ /* 0x000fe400080f1403 */
[----:B------:R-:W3:Y:S04]  /*7ef0*/  LDS.U16 R0, [R36] ;  /* 0x0000000024007984 */ /* 0x000ee80000000400 */
[----:B------:R-:W2:Y:S01]  /*7f00*/  LDG.E R12, desc[UR36][R12.64] ;  /* 0x000000240c0c7981 */ /* 0x000ea2000c1e1900 */
[----:B------:R-:W-:Y:S01]  /*7f10*/  ISETP.NE.AND P0, PT, R53, RZ, PT ;  /* 0x000000ff3500720c */ /* 0x000fe20003f05270 */
[----:B--2---:R-:W-:-:S04]  /*7f20*/  IMAD R11, R28, R12, R35 ;  /* 0x0000000c1c0b7224 */ /* 0x004fc800078e0223 */
[----:B------:R-:W-:-:S04]  /*7f30*/  IMAD R11, R11, 0x50, RZ ;  /* 0x000000500b0b7824 */ /* 0x000fc800078e02ff */
[----:B------:R-:W-:-:S05]  /*7f40*/  IMAD.WIDE R10, R11, 0x2, R26 ;  /* 0x000000020b0a7825 */ /* 0x000fca00078e021a */
[----:B------:R2:W5:Y:S01]  /*7f50*/  LDG.E.128 R40, desc[UR36][R10.64] ;  /* 0x000000240a287981 */ /* 0x000562000c1e1d00 */
[----:B---3--:R-:W-:Y:S01]  /*7f60*/  HADD2.F32 R0, -RZ, R0.H0_H0 ;  /* 0x20000000ff007230 */ /* 0x008fe20000004100 */
[----:B------:R-:W-:Y:S06]  /*7f70*/  @P0 BRA `(.L_x_89) ;  /* 0x0000000000500947 */ /* 0x000fec0003800000 */
[----:B------:R-:W-:Y:S01]  /*7f80*/  ISETP.NE.AND P1, PT, R17, RZ, PT ;  /* 0x000000ff1100720c */ /* 0x000fe20003f25270 */
[----:B------:R-:W3:-:S12]  /*7f90*/  LDS.128 R12, [R16] ;  /* 0x00000000100c7984 */ /* 0x000ed80000000c00 */
[----:B------:R-:W-:Y:S01]  /*7fa0*/  VOTEU.ANY UP0, P1 ;  /* 0x0000000000ff7886 */ /* 0x000fe20000800100 */
[----:B------:R-:W-:-:S13]  /*7fb0*/  PLOP3.LUT P0, PT, PT, PT, UP0, 0x80, 0x8 ;  /* 0x000000000008781c */ /* 0x000fda0003f0f008 */
[----:B------:R-:W4:Y:S01]  /*7fc0*/  @P0 LDG.E.128 R44, desc[UR36][R30.64] ;  /* 0x000000241e2c0981 */ /* 0x000f22000c1e1d00 */
[----:B------:R-:W-:Y:S01]  /*7fd0*/  PLOP3.LUT P0, PT, PT, PT, UP0, 0x80, 0x8 ;  /* 0x000000000008781c */ /* 0x000fe20003f0f008 */
[----:B--2---:R-:W-:Y:S01]  /*7fe0*/  IMAD R11, R35, 0x50, RZ ;  /* 0x00000050230b7824 */ /* 0x004fe200078e02ff */
[----:B------:R-:W-:Y:S02]  /*7ff0*/  PLOP3.LUT P1, PT, PT, PT, UP0, 0x80, 0x8 ;  /* 0x000000000008781c */ /* 0x000fe40003f2f008 */
[----:B------:R-:W-:Y:S01]  /*8000*/  PLOP3.LUT P2, PT, PT, PT, UP0, 0x80, 0x8 ;  /* 0x000000000008781c */ /* 0x000fe20003f4f008 */
[----:B------:R-:W-:Y:S01]  /*8010*/  IMAD.WIDE.U32 R10, R11, 0x2, R24 ;  /* 0x000000020b0a7825 */ /* 0x000fe200078e0018 */
[----:B------:R-:W-:-:S03]  /*8020*/  PLOP3.LUT P3, PT, PT, PT, UP0, 0x80, 0x8 ;  /* 0x000000000008781c */ /* 0x000fc60003f6f008 */
[----:B---3-5:R-:W-:Y:S02]  /*8030*/  HFMA2 R40, R40, 1, 1, R12 ;  /* 0x3c003c0028287831 */ /* 0x028fe4000000000c */
[----:B------:R-:W-:Y:S02]  /*8040*/  HADD2 R41, R41, R13 ;  /* 0x0000000d29297230 */ /* 0x000fe40000000000 */
[----:B------:R-:W-:Y:S02]  /*8050*/  HFMA2 R42, R42, 1, 1, R14 ;  /* 0x3c003c002a2a7831 */ /* 0x000fe4000000000e */
[----:B------:R-:W-:Y:S02]  /*8060*/  HADD2 R43, R43, R15 ;  /* 0x0000000f2b2b7230 */ /* 0x000fe40000000000 */
[----:B----4-:R-:W-:Y:S02]  /*8070*/  @P0 HMUL2 R40, R40, R44 ;  /* 0x0000002c28280232 */ /* 0x010fe40000000000 */
[----:B------:R-:W-:-:S02]  /*8080*/  @P1 HFMA2 R41, R41, R45, -RZ ;  /* 0x0000002d29291231 */ /* 0x000fc400001000ff */
[----:B------:R-:W-:Y:S02]  /*8090*/  @P2 HMUL2 R42, R42, R46 ;  /* 0x0000002e2a2a2232 */ /* 0x000fe40000000000 */
[----:B------:R-:W-:-:S05]  /*80a0*/  @P3 HFMA2 R43, R43, R47, -RZ ;  /* 0x0000002f2b2b3231 */ /* 0x000fca00001000ff */
[----:B------:R3:W-:Y:S02]  /*80b0*/  STG.E.128 desc[UR36][R10.64], R40 ;  /* 0x000000280a007986 */ /* 0x0007e4000c101d24 */
.L_x_89:
[--C-:B-----5:R-:W-:Y:S02]  /*80c0*/  HADD2.F32 R33, -RZ, R40.reuse.H0_H0 ;  /* 0x20000028ff217230 */ /* 0x120fe40000004100 */
[----:B------:R-:W-:Y:S02]  /*80d0*/  HADD2.F32 R3, -RZ, R40.H1_H1 ;  /* 0x30000028ff037230 */ /* 0x000fe40000004100 */
[--C-:B------:R-:W-:Y:S02]  /*80e0*/  HADD2.F32 R5, -RZ, R41.reuse.H0_H0 ;  /* 0x20000029ff057230 */ /* 0x100fe40000004100 */
[C---:B--23--:R-:W-:Y:S01]  /*80f0*/  FFMA.FTZ R10, R0.reuse, R33, RZ ;  /* 0x00000021000a7223 */ /* 0x04cfe200000100ff */
[----:B------:R-:W-:Y:S02]  /*8100*/  HADD2.F32 R7, -RZ, R41.H1_H1 ;  /* 0x30000029ff077230 */ /* 0x000fe40000004100 */
[----:B------:R-:W-:Y:S01]  /*8110*/  FFMA.FTZ R3, R0, R3, RZ ;  /* 0x0000000300037223 */ /* 0x000fe200000100ff */
[----:B------:R-:W-:-:S02]  /*8120*/  HADD2.F32 R9, -RZ, R42.H0_H0 ;  /* 0x2000002aff097230 */ /* 0x000fc40000004100 */
[C---:B------:R-:W-:Y:S01]  /*8130*/  FFMA.FTZ R5, R0.reuse, R5, RZ ;  /* 0x0000000500057223 */ /* 0x040fe200000100ff */
[----:B------:R-:W-:Y:S02]  /*8140*/  HADD2.F32 R11, -RZ, R42.H1_H1 ;  /* 0x3000002aff0b7230 */ /* 0x000fe40000004100 */
[C---:B------:R-:W-:Y:S01]  /*8150*/  FFMA.FTZ R12, R0.reuse, R7, RZ ;  /* 0x00000007000c7223 */ /* 0x040fe200000100ff */
[--C-:B------:R-:W-:Y:S02]  /*8160*/  HADD2.F32 R13, -RZ, R43.reuse.H0_H0 ;  /* 0x2000002bff0d7230 */ /* 0x100fe40000004100 */
[C---:B------:R-:W-:Y:S01]  /*8170*/  FFMA.FTZ R9, R0.reuse, R9, RZ ;  /* 0x0000000900097223 */ /* 0x040fe200000100ff */
[----:B------:R-:W-:Y:S02]  /*8180*/  HADD2.F32 R15, -RZ, R43.H1_H1 ;  /* 0x3000002bff0f7230 */ /* 0x000fe40000004100 */
[C---:B------:R-:W-:Y:S01]  /*8190*/  FFMA.FTZ R14, R0.reuse, R11, RZ ;  /* 0x0000000b000e7223 */ /* 0x040fe200000100ff */
[----:B------:R-:W-:Y:S01]  /*81a0*/  MOV R7, R29 ;  /* 0x0000001d00077202 */ /* 0x000fe20000000f00 */
[C---:B------:R-:W-:Y:S01]  /*81b0*/  FFMA.FTZ R13, R0.reuse, R13, RZ ;  /* 0x0000000d000d7223 */ /* 0x040fe200000100ff */
[----:B------:R-:W-:-:S07]  /*81c0*/  FFMA.FTZ R0, R0, R15, RZ ;  /* 0x0000000f00007223 */ /* 0x000fce00000100ff */
.L_x_88:
[----:B-12---:R-:W-:Y:S05]  /*81d0*/  BSYNC.RECONVERGENT B2 ;  /* 0x0000000000027941 */ /* 0x006fea0003800200 */
.L_x_87:
[----:B------:R-:W-:-:S13]  /*81e0*/  ISETP.GE.U32.AND P0, PT, R32, 0x10, PT ;  /* 0x000000102000780c */ /* 0x000fda0003f06070 */
[----:B------:R-:W-:Y:S05]  /*81f0*/  @!P0 BRA `(.L_x_86) ;  /* 0x0000000400a08947 */ /* 0x000fea0003800000 */
[----:B------:R-:W-:Y:S01]  /*8200*/  LEA R11, R7, UR7, 0x1 ;  /* 0x00000007070b7c11 */ /* 0x000fe2000f8e08ff */
[----:B------:R-:W-:Y:S01]  /*8210*/  IMAD.U32 R28, RZ, RZ, UR10 ;  /* 0x0000000aff1c7e24 */ /* 0x000fe2000f8e00ff */
[----:B------:R-:W-:Y:S01]  /*8220*/  ISETP.NE.AND P0, PT, R53, RZ, PT ;  /* 0x000000ff3500720c */ /* 0x000fe20003f05270 */
[----:B------:R-:W-:Y:S02]  /*8230*/  IMAD R38, R7, 0x50, RZ ;  /* 0x0000005007267824 */ /* 0x000fe400078e02ff */
[----:B------:R-:W-:-:S05]  /*8240*/  IMAD R11, R28, -0x2, R11 ;  /* 0xfffffffe1c0b7824 */ /* 0x000fca00078e020b */
[----:B------:R-:W-:-:S07]  /*8250*/  IADD3 R15, PT, PT, R11, 0x20, R54 ;  /* 0x000000200b0f7810 */ /* 0x000fce0007ffe036 */
.L_x_93:
[----:B------:R-:W-:Y:S02]  /*8260*/  IADD3 R11, P1, PT, R7, UR47, RZ ;  /* 0x0000002f070b7c10 */ /* 0x000fe4000ff3e0ff */
[----:B------:R-:W-:Y:S02]  /*8270*/  ISETP.NE.AND P4, PT, R17, RZ, PT ;  /* 0x000000ff1100720c */ /* 0x000fe40003f85270 */
[----:B------:R-:W-:Y:S02]  /*8280*/  IADD3.X R28, PT, PT, RZ, R18, RZ, P1, !PT ;  /* 0x00000012ff1c7210 */ /* 0x000fe40000ffe4ff */
[----:B------:R-:W-:-:S04]  /*8290*/  LEA R32, P1, R11, UR8, 0x2 ;  /* 0x000000080b207c11 */ /* 0x000fc8000f8210ff */
[----:B------:R-:W-:-:S05]  /*82a0*/  LEA.HI.X R33, R11, UR9, R28, 0x2, P1 ;  /* 0x000000090b217c11 */ /* 0x000fca00088f141c */
[----:B------:R-:W2:Y:S02]  /*82b0*/  LDG.E R11, desc[UR36][R32.64] ;  /* 0x00000024200b7981 */ /* 0x000ea4000c1e1900 */
[----:B--2---:R-:W-:-:S04]  /*82c0*/  IMAD R11, R37, R11, R38 ;  /* 0x0000000b250b7224 */ /* 0x004fc800078e0226 */
[----:B------:R-:W-:-:S05]  /*82d0*/  IMAD.WIDE R28, R11, 0x2, R26 ;  /* 0x000000020b1c7825 */ /* 0x000fca00078e021a */
[----:B------:R1:W5:Y:S01]  /*82e0*/  LDG.E.128 R40, desc[UR36][R28.64] ;  /* 0x000000241c287981 */ /* 0x000362000c1e1d00 */
[----:B------:R-:W-:Y:S04]  /*82f0*/  BSSY.RECONVERGENT B2, `(.L_x_90) ;  /* 0x0000014000027945 */ /* 0x000fe80003800200 */
[----:B------:R-:W-:Y:S05]  /*8300*/  @P0 BRA `(.L_x_91) ;  /* 0x0000000000480947 */ /* 0x000fea0003800000 */
[----:B------:R-:W-:Y:S01]  /*8310*/  VOTEU.ANY UP0, P4 ;  /* 0x0000000000ff7886 */ /* 0x000fe20002000100 */
[----:B------:R-:W-:Y:S01]  /*8320*/  PLOP3.LUT P0, PT, PT, PT, UP0, 0x80, 0x8 ;  /* 0x000000000008781c */ /* 0x000fe20003f0f008 */
[----:B------:R-:W2:-:S12]  /*8330*/  LDS.128 R44, [R16] ;  /* 0x00000000102c7984 */ /* 0x000e980000000c00 */
[----:B------:R-:W3:Y:S01]  /*8340*/  @P0 LDG.E.128 R48, desc[UR36][R30.64] ;  /* 0x000000241e300981 */ /* 0x000ee2000c1e1d00 */
[----:B------:R-:W-:Y:S01]  /*8350*/  PLOP3.LUT P0, PT, PT, PT, UP0, 0x80, 0x8 ;  /* 0x000000000008781c */ /* 0x000fe20003f0f008 */
[----:B-1----:R-:W-:Y:S01]  /*8360*/  IMAD.WIDE.U32 R28, R38, 0x2, R24 ;  /* 0x00000002261c7825 */ /* 0x002fe200078e0018 */
[----:B------:R-:W-:Y:S02]  /*8370*/  PLOP3.LUT P1, PT, PT, PT, UP0, 0x80, 0x8 ;  /* 0x000000000008781c */ /* 0x000fe40003f2f008 */
[----:B------:R-:W-:Y:S02]  /*8380*/  PLOP3.LUT P2, PT, PT, PT, UP0, 0x80, 0x8 ;  /* 0x000000000008781c */ /* 0x000fe40003f4f008 */
[----:B------:R-:W-:Y:S01]  /*8390*/  PLOP3.LUT P3, PT, PT, PT, UP0, 0x80, 0x8 ;  /* 0x000000000008781c */ /* 0x000fe20003f6f008 */
[----:B--2--5:R-:W-:Y:S02]  /*83a0*/  HFMA2 R40, R40, 1, 1, R44 ;  /* 0x3c003c0028287831 */ /* 0x024fe4000000002c */
[----:B------:R-:W-:-:S02]  /*83b0*/  HADD2 R41, R41, R45 ;  /* 0x0000002d29297230 */ /* 0x000fc40000000000 */
[----:B------:R-:W-:Y:S02]  /*83c0*/  HFMA2 R42, R42, 1, 1, R46 ;  /* 0x3c003c002a2a7831 */ /* 0x000fe4000000002e */
[----:B------:R-:W-:Y:S02]  /*83d0*/  HADD2 R43, R43, R47 ;  /* 0x0000002f2b2b7230 */ /* 0x000fe40000000000 */
[----:B---3--:R-:W-:Y:S02]  /*83e0*/  @P0 HMUL2 R40, R40, R48 ;  /* 0x0000003028280232 */ /* 0x008fe40000000000 */
[----:B------:R-:W-:Y:S02]  /*83f0*/  @P1 HFMA2 R41, R41, R49, -RZ ;  /* 0x0000003129291231 */ /* 0x000fe400001000ff */
[----:B------:R-:W-:Y:S02]  /*8400*/  @P2 HMUL2 R42, R42, R50 ;  /* 0x000000322a2a2232 */ /* 0x000fe40000000000 */
[----:B------:R-:W-:-:S05]  /*8410*/  @P3 HFMA2 R43, R43, R51, -RZ ;  /* 0x000000332b2b3231 */ /* 0x000fca00001000ff */
[----:B------:R2:W-:Y:S02]  /*8420*/  STG.E.128 desc[UR36][R28.64], R40 ;  /* 0x000000281c007986 */ /* 0x0005e4000c101d24 */
.L_x_91:
[----:B------:R-:W-:Y:S05]  /*8430*/  BSYNC.RECONVERGENT B2 ;  /* 0x0000000000027941 */ /* 0x000fea0003800200 */
.L_x_90:
[----:B------:R3:W4:Y:S01]  /*8440*/  LDG.E R32, desc[UR36][R32.64+0x40] ;  /* 0x0000402420207981 */ /* 0x000722000c1e1900 */
[----:B------:R-:W-:-:S05]  /*8450*/  IMAD.U32 R53, RZ, RZ, UR14 ;  /* 0x0000000eff357e24 */ /* 0x000fca000f8e00ff */
[----:B------:R-:W-:Y:S01]  /*8460*/  ISETP.NE.AND P0, PT, R53, RZ, PT ;  /* 0x000000ff3500720c */ /* 0x000fe20003f05270 */
[----:B-----5:R-:W-:Y:S02]  /*8470*/  HADD2.F32 R39, -RZ, R40.H0_H0 ;  /* 0x20000028ff277230 */ /* 0x020fe40000004100 */
[--C-:B------:R-:W-:Y:S02]  /*8480*/  HADD2.F32 R44, -RZ, R41.reuse.H0_H0 ;  /* 0x20000029ff2c7230 */ /* 0x100fe40000004100 */
[----:B---3--:R-:W-:Y:S02]  /*8490*/  HADD2.F32 R33, -RZ, R42.H1_H1 ;  /* 0x3000002aff217230 */ /* 0x008fe40000004100 */
[----:B--2---:R-:W-:Y:S02]  /*84a0*/  HADD2.F32 R40, -RZ, R40.H1_H1 ;  /* 0x30000028ff287230 */ /* 0x004fe40000004100 */
[----:B------:R-:W-:Y:S02]  /*84b0*/  HADD2.F32 R41, -RZ, R41.H1_H1 ;  /* 0x30000029ff297230 */ /* 0x000fe40000004100 */
[----:B----4-:R-:W-:-:S05]  /*84c0*/  IMAD R11, R37, R32, R38 ;  /* 0x00000020250b7224 */ /* 0x010fca00078e0226 */
[----:B------:R-:W-:-:S05]  /*84d0*/  IADD3 R11, PT, PT, R11, 0x500, RZ ;  /* 0x000005000b0b7810 */ /* 0x000fca0007ffe0ff */
[----:B-1----:R-:W-:Y:S02]  /*84e0*/  IMAD.WIDE R28, R11, 0x2, R26 ;  /* 0x000000020b1c7825 */ /* 0x002fe400078e021a */
[----:B------:R-:W1:Y:S02]  /*84f0*/  LDS.U16 R11, [R15+-0x20] ;  /* 0xffffe0000f0b7984 */ /* 0x000e640000000400 */
[----:B------:R-:W-:Y:S02]  /*8500*/  HADD2.F32 R32, -RZ, R42.H0_H0 ;  /* 0x2000002aff207230 */ /* 0x000fe40000004100 */
[--C-:B------:R-:W-:Y:S01]  /*8510*/  HADD2.F32 R42, -RZ, R43.reuse.H0_H0 ;  /* 0x2000002bff2a7230 */ /* 0x100fe20000004100 */
[----:B------:R2:W5:Y:S01]  /*8520*/  LDG.E.128 R48, desc[UR36][R28.64] ;  /* 0x000000241c307981 */ /* 0x000562000c1e1d00 */
[----:B------:R-:W-:Y:S02]  /*8530*/  HADD2.F32 R43, -RZ, R43.H1_H1 ;  /* 0x3000002bff2b7230 */ /* 0x000fe40000004100 */
[----:B-1----:R-:W-:-:S05]  /*8540*/  HADD2.F32 R11, -RZ, R11.H0_H0 ;  /* 0x2000000bff0b7230 */ /* 0x002fca0000004100 */
[C---:B------:R-:W-:Y:S01]  /*8550*/  FFMA.FTZ R39, R11.reuse, R39, R10 ;  /* 0x000000270b277223 */ /* 0x040fe2000001000a */
[C---:B--2---:R-:W-:Y:S01]  /*8560*/  FFMA.FTZ R28, R11.reuse, R40, R3 ;  /* 0x000000280b1c7223 */ /* 0x044fe20000010003 */
[C---:B------:R-:W-:Y:S01]  /*8570*/  FFMA.FTZ R44, R11.reuse, R44, R5 ;  /* 0x0000002c0b2c7223 */ /* 0x040fe20000010005 */
[C---:B------:R-:W-:Y:S01]  /*8580*/  FFMA.FTZ R12, R11.reuse, R41, R12 ;  /* 0x000000290b0c7223 */ /* 0x040fe2000001000c */
[C---:B------:R-:W-:Y:S01]  /*8590*/  FFMA.FTZ R32, R11.reuse, R32, R9 ;  /* 0x000000200b207223 */ /* 0x040fe20000010009 */
[C---:B------:R-:W-:Y:S01]  /*85a0*/  FFMA.FTZ R14, R11.reuse, R33, R14 ;  /* 0x000000210b0e7223 */ /* 0x040fe2000001000e */
[C---:B------:R-:W-:Y:S01]  /*85b0*/  FFMA.FTZ R46, R11.reuse, R42, R13 ;  /* 0x0000002a0b2e7223 */ /* 0x040fe2000001000d */
[----:B------:R-:W-:Y:S01]  /*85c0*/  FFMA.FTZ R52, R11, R43, R0 ;  /* 0x0000002b0b347223 */ /* 0x000fe20000010000 */
[----:B------:R-:W-:Y:S06]  /*85d0*/  @P0 BRA `(.L_x_92) ;  /* 0x00000000004c0947 */ /* 0x000fec0003800000 */
[----:B------:R-:W-:Y:S01]  /*85e0*/  VOTEU.ANY UP0, P4 ;  /* 0x0000000000ff7886 */ /* 0x000fe20002000100 */
[----:B------:R-:W-:Y:S01]  /*85f0*/  PLOP3.LUT P1, PT, PT, PT, UP0, 0x80, 0x8 ;  /* 0x000000000008781c */ /* 0x000fe20003f2f008 */
[----:B------:R-:W1:-:S12]  /*8600*/  LDS.128 R56, [R16] ;  /* 0x0000000010387984 */ /* 0x000e580000000c00 */
[----:B------:R-:W2:Y:S01]  /*8610*/  @P1 LDG.E.128 R40, desc[UR36][R30.64] ;  /* 0x000000241e281981 */ /* 0x000ea2000c1e1d00 */
[----:B------:R-:W-:Y:S02]  /*8620*/  PLOP3.LUT P1, PT, PT, PT, UP0, 0x80, 0x8 ;  /* 0x000000000008781c */ /* 0x000fe40003f2f008 */
[----:B------:R-:W-:Y:S02]  /*8630*/  PLOP3.LUT P2, PT, PT, PT, UP0, 0x80, 0x8 ;  /* 0x000000000008781c */ /* 0x000fe40003f4f008 */
[----:B------:R-:W-:Y:S02]  /*8640*/  PLOP3.LUT P3, PT, PT, PT, UP0, 0x80, 0x8 ;  /* 0x000000000008781c */ /* 0x000fe40003f6f008 */
[----:B------:R-:W-:Y:S02]  /*8650*/  PLOP3.LUT P4, PT, PT, PT, UP0, 0x80, 0x8 ;  /* 0x000000000008781c */ /* 0x000fe40003f8f008 */
[----:B------:R-:W-:-:S05]  /*8660*/  IADD3 R11, PT, PT, R38, 0x500, RZ ;  /* 0x00000500260b7810 */ /* 0x000fca0007ffe0ff */
[----:B------:R-:W-:-:S04]  /*8670*/  IMAD.WIDE.U32 R10, R11, 0x2, R24 ;  /* 0x000000020b0a7825 */ /* 0x000fc800078e0018 */
[----:B-1---5:R-:W-:Y:S02]  /*8680*/  HFMA2 R48, R48, 1, 1, R56 ;  /* 0x3c003c0030307831 */ /* 0x022fe40000000038 */
[----:B------:R-:W-:Y:S02]  /*8690*/  HADD2 R49, R49, R57 ;  /* 0x0000003931317230 */ /* 0x000fe40000000000 */
[----:B------:R-:W-:Y:S02]  /*86a0*/  HFMA2 R50, R50, 1, 1, R58 ;  /* 0x3c003c0032327831 */ /* 0x000fe4000000003a */
[----:B------:R-:W-:Y:S02]  /*86b0*/  HADD2 R51, R51, R59 ;  /* 0x0000003b33337230 */ /* 0x000fe40000000000 */
[----:B--2---:R-:W-:Y:S02]  /*86c0*/  @P1 HMUL2 R48, R48, R40 ;  /* 0x0000002830301232 */ /* 0x004fe40000000000 */
[----:B------:R-:W-:-:S02]  /*86d0*/  @P2 HFMA2 R49, R49, R41, -RZ ;  /* 0x0000002931312231 */ /* 0x000fc400001000ff */
[----:B------:R-:W-:Y:S02]  /*86e0*/  @P3 HMUL2 R50, R50, R42 ;  /* 0x0000002a32323232 */ /* 0x000fe40000000000 */
[----:B------:R-:W-:-:S05]  /*86f0*/  @P4 HFMA2 R51, R51, R43, -RZ ;  /* 0x0000002b33334231 */ /* 0x000fca00001000ff */
[----:B------:R1:W-:Y:S02]  /*8700*/  STG.E.128 desc[UR36][R10.64], R48 ;  /* 0x000000300a007986 */ /* 0x0003e4000c101d24 */
.L_x_92:
[----:B------:R2:W3:Y:S01]  /*8710*/  LDS.U16 R0, [R15] ;  /* 0x000000000f007984 */ /* 0x0004e20000000400 */
[----:B------:R-:W-:Y:S01]  /*8720*/  IADD3 R7, PT, PT, R7, 0x20, RZ ;  /* 0x0000002007077810 */ /* 0x000fe20007ffe0ff */
[--C-:B-----5:R-:W-:Y:S02]  /*8730*/  HADD2.F32 R3, -RZ, R48.reuse.H0_H0 ;  /* 0x20000030ff037230 */ /* 0x120fe40000004100 */
[----:B------:R-:W-:Y:S01]  /*8740*/  HADD2.F32 R5, -RZ, R48.H1_H1 ;  /* 0x30000030ff057230 */ /* 0x000fe20000004100 */
[----:B------:R-:W-:Y:S01]  /*8750*/  ISETP.GE.AND P1, PT, R7, R34, PT ;  /* 0x000000220700720c */ /* 0x000fe20003f26270 */
[--C-:B------:R-:W-:Y:S02]  /*8760*/  HADD2.F32 R9, -RZ, R49.reuse.H0_H0 ;  /* 0x20000031ff097230 */ /* 0x100fe40000004100 */
[----:B------:R-:W-:Y:S01]  /*8770*/  HADD2.F32 R13, -RZ, R50.H1_H1 ;  /* 0x30000032ff0d7230 */ /* 0x000fe20000004100 */
[----:B--2---:R-:W-:Y:S01]  /*8780*/  IADD3 R15, PT, PT, R15, 0x40, RZ ;  /* 0x000000400f0f7810 */ /* 0x004fe20007ffe0ff */
[----:B-1----:R-:W-:-:S02]  /*8790*/  HADD2.F32 R49, -RZ, R49.H1_H1 ;  /* 0x30000031ff317230 */ /* 0x002fc40000004100 */
[----:B------:R-:W-:Y:S02]  /*87a0*/  HADD2.F32 R11, -RZ, R50.H0_H0 ;  /* 0x20000032ff0b7230 */ /* 0x000fe40000004100 */
[--C-:B------:R-:W-:Y:S02]  /*87b0*/  HADD2.F32 R29, -RZ, R51.reuse.H0_H0 ;  /* 0x20000033ff1d7230 */ /* 0x100fe40000004100 */
[----:B------:R-:W-:Y:S02]  /*87c0*/  HADD2.F32 R51, -RZ, R51.H1_H1 ;  /* 0x30000033ff337230 */ /* 0x000fe40000004100 */
[----:B------:R-:W-:Y:S02]  /*87d0*/  VIADD R38, R38, 0xa00 ;  /* 0x00000a0026267836 */ /* 0x000fe40000000000 */
[----:B---3--:R-:W-:-:S05]  /*87e0*/  HADD2.F32 R0, -RZ, R0.H0_H0 ;  /* 0x20000000ff007230 */ /* 0x008fca0000004100 */
[C---:B------:R-:W-:Y:S01]  /*87f0*/  FFMA.FTZ R10, R0.reuse, R3, R39 ;  /* 0x00000003000a7223 */ /* 0x040fe20000010027 */
[C---:B------:R-:W-:Y:S01]  /*8800*/  FFMA.FTZ R3, R0.reuse, R5, R28 ;  /* 0x0000000500037223 */ /* 0x040fe2000001001c */
[C---:B------:R-:W-:Y:S01]  /*8810*/  FFMA.FTZ R5, R0.reuse, R9, R44 ;  /* 0x0000000900057223 */ /* 0x040fe2000001002c */
[C---:B------:R-:W-:Y:S01]  /*8820*/  FFMA.FTZ R14, R0.reuse, R13, R14 ;  /* 0x0000000d000e7223 */ /* 0x040fe2000001000e */
[C---:B------:R-:W-:Y:S01]  /*8830*/  FFMA.FTZ R12, R0.reuse, R49, R12 ;  /* 0x00000031000c7223 */ /* 0x040fe2000001000c */
[C---:B------:R-:W-:Y:S01]  /*8840*/  FFMA.FTZ R9, R0.reuse, R11, R32 ;  /* 0x0000000b00097223 */ /* 0x040fe20000010020 */
[C---:B------:R-:W-:Y:S01]  /*8850*/  FFMA.FTZ R13, R0.reuse, R29, R46 ;  /* 0x0000001d000d7223 */ /* 0x040fe2000001002e */
[----:B------:R-:W-:Y:S01]  /*8860*/  FFMA.FTZ R0, R0, R51, R52 ;  /* 0x0000003300007223 */ /* 0x000fe20000010034 */
[----:B------:R-:W-:Y:S06]  /*8870*/  @!P1 BRA `(.L_x_93) ;  /* 0xfffffff800789947 */ /* 0x000fec000383ffff */
.L_x_86:
[----:B-12---:R-:W-:Y:S05]  /*8880*/  BSYNC.RECONVERGENT B1 ;  /* 0x0000000000017941 */ /* 0x006fea0003800200 */
.L_x_85:
[----:B------:R-:W-:Y:S01]  /*8890*/  ISETP.GE.AND P0, PT, R35, UR44, PT ;  /* 0x0000002c23007c0c */ /* 0x000fe2000bf06270 */
[----:B------:R-:W-:-:S12]  /*88a0*/  BSSY.RECONVERGENT B1, `(.L_x_94) ;  /* 0x0000109000017945 */ /* 0x000fd80003800200 */
[----:B------:R-:W-:Y:S05]  /*88b0*/  @P0 BRA `(.L_x_95) ;  /* 0x00000010001c0947 */ /* 0x000fea0003800000 */
[----:B------:R-:W1:Y:S01]  /*88c0*/  LDCU UR4, c[0x0][0x3f8] ;  /* 0x00007f00ff0477ac */ /* 0x000e620008000800 */
[----:B------:R-:W2:Y:S01]  /*88d0*/  LDC R32, c[0x0][0x3f4] ;  /* 0x0000fd00ff207b82 */ /* 0x000ea20000000800 */
[----:B------:R-:W-:Y:S01]  /*88e0*/  IADD3 R45, PT, PT, R35, 0x10, RZ ;  /* 0x00000010232d7810 */ /* 0x000fe20007ffe0ff */
[----:B------:R-:W-:Y:S01]  /*88f0*/  BSSY.RECONVERGENT B2, `(.L_x_96) ;  /* 0x000005a000027945 */ /* 0x000fe20003800200 */
[----:B------:R-:W-:Y:S02]  /*8900*/  ULOP3.LUT UR11, URZ, UR10, URZ, 0x33, !UPT ;  /* 0x0000000aff0b7292 */ /* 0x000fe4000f8e33ff */
[----:B------:R-:W-:-:S03]  /*8910*/  VIMNMX R30, PT, PT, R45, UR44, !PT ;  /* 0x0000002c2d1e7c48 */ /* 0x000fc6000ffe0100 */
[----:B------:R-:W3:Y:S01]  /*8920*/  LDC.64 R28, c[0x0][0x458] ;  /* 0x00011600ff1c7b82 */ /* 0x000ee20000000a00 */
[----:B------:R-:W-:-:S04]  /*8930*/  IADD3 R7, PT, PT, -R19, UR11, R30 ;  /* 0x0000000b13077c10 */ /* 0x000fc8000fffe11e */
[----:B------:R-:W-:Y:S01]  /*8940*/  LOP3.LUT P0, RZ, R7, 0x10, RZ, 0xc0, !PT ;  /* 0x0000001007ff7812 */ /* 0x000fe2000780c0ff */
[----:B-1----:R-:W-:-:S06]  /*8950*/  UIMAD UR5, UR38, UR4, UR46 ;  /* 0x00000004260572a4 */ /* 0x002fcc000f8e022e */
[----:B------:R-:W-:Y:S02]  /*8960*/  IMAD.U32 R11, RZ, RZ, UR5 ;  /* 0x00000005ff0b7e24 */ /* 0x000fe4000f8e00ff */
[----:B--2---:R-:W-:Y:S02]  /*8970*/  IMAD R44, R32, UR4, RZ ;  /* 0x00000004202c7c24 */ /* 0x004fe4000f8e02ff */
[----:B------:R-:W-:-:S04]  /*8980*/  IMAD R11, R11, 0x50, R4 ;  /* 0x000000500b0b7824 */ /* 0x000fc800078e0204 */
[----:B---3--:R-:W-:Y:S01]  /*8990*/  IMAD.WIDE R28, R11, 0x2, R28 ;  /* 0x000000020b1c7825 */ /* 0x008fe200078e021c */
[----:B------:R-:W-:Y:S01]  /*89a0*/  MOV R11, R35 ;  /* 0x00000023000b7202 */ /* 0x000fe20000000f00 */
[----:B------:R-:W-:Y:S06]  /*89b0*/  @P0 BRA `(.L_x_97) ;  /* 0x0000000400340947 */ /* 0x000fec0003800000 */
[----:B------:R-:W-:Y:S02]  /*89c0*/  ISETP.GE.AND P0, PT, R35, R32, PT ;  /* 0x000000202300720c */ /* 0x000fe40003f06270 */
[----:B------:R-:W-:-:S11]  /*89d0*/  MOV R11, R45 ;  /* 0x0000002d000b7202 */ /* 0x000fd60000000f00 */
[----:B------:R-:W-:Y:S05]  /*89e0*/  @!P0 BRA `(.L_x_97) ;  /* 0x0000000400288947 */ /* 0x000fea0003800000 */
[----:B------:R-:W-:Y:S01]  /*89f0*/  IABS R34, R32 ;  /* 0x0000002000227213 */ /* 0x000fe20000000000 */
[----:B------:R-:W-:Y:S01]  /*8a00*/  HFMA2 R30, -RZ, RZ, 0, 0 ;  /* 0x00000000ff1e7431 */ /* 0x000fe200000001ff */
[----:B------:R-:W-:Y:S01]  /*8a10*/  IABS R15, R35 ;  /* 0x00000023000f7213 */ /* 0x000fe20000000000 */
[----:B------:R-:W1:Y:S01]  /*8a20*/  LDCU.64 UR4, c[0x0][0x3c8] ;  /* 0x00007900ff0477ac */ /* 0x000e620008000a00 */
[----:B------:R-:W2:Y:S01]  /*8a30*/  I2F.RP R33, R34 ;  /* 0x0000002200217306 */ /* 0x000ea20000209400 */
[----:B------:R-:W-:Y:S01]  /*8a40*/  ISETP.GE.AND P1, PT, R35, RZ, PT ;  /* 0x000000ff2300720c */ /* 0x000fe20003f26270 */
[----:B------:R-:W3:Y:S01]  /*8a50*/  LDS.U16 R36, [R36] ;  /* 0x0000000024247984 */ /* 0x000ee20000000400 */
[----:B------:R-:W-:-:S05]  /*8a60*/  ISETP.NE.AND P2, PT, R32, RZ, PT ;  /* 0x000000ff2000720c */ /* 0x000fca0003f45270 */
[----:B--2---:R-:W2:Y:S02]  /*8a70*/  MUFU.RCP R33, R33 ;  /* 0x0000002100217308 */ /* 0x004ea40000001000 */
[----:B--2---:R-:W-:-:S06]  /*8a80*/  VIADD R31, R33, 0xffffffe ;  /* 0x0ffffffe211f7836 */ /* 0x004fcc0000000000 */
[----:B------:R-:W2:Y:S02]  /*8a90*/  F2I.FTZ.U32.TRUNC.NTZ R31, R31 ;  /* 0x0000001f001f7305 */ /* 0x000ea4000021f000 */
[----:B--2---:R-:W-:-:S05]  /*8aa0*/  IADD3 R11, PT, PT, RZ, -R31, RZ ;  /* 0x8000001fff0b7210 */ /* 0x004fca0007ffe0ff */
[----:B------:R-:W-:-:S04]  /*8ab0*/  IMAD R11, R11, R34, RZ ;  /* 0x000000220b0b7224 */ /* 0x000fc800078e02ff */
[----:B------:R-:W-:-:S06]  /*8ac0*/  IMAD.HI.U32 R30, R31, R11, R30 ;  /* 0x0000000b1f1e7227 */ /* 0x000fcc00078e001e */
[----:B------:R-:W-:-:S04]  /*8ad0*/  IMAD.HI.U32 R11, R30, R15, RZ ;  /* 0x0000000f1e0b7227 */ /* 0x000fc800078e00ff */
[----:B------:R-:W-:-:S04]  /*8ae0*/  IMAD.MOV R30, RZ, RZ, -R11 ;  /* 0x000000ffff1e7224 */ /* 0x000fc800078e0a0b */
[----:B------:R-:W-:-:S05]  /*8af0*/  IMAD R11, R34, R30, R15 ;  /* 0x0000001e220b7224 */ /* 0x000fca00078e020f */
[----:B------:R-:W-:-:S13]  /*8b00*/  ISETP.GT.U32.AND P0, PT, R34, R11, PT ;  /* 0x0000000b2200720c */ /* 0x000fda0003f04070 */
[----:B------:R-:W-:-:S04]  /*8b10*/  @!P0 IADD3 R11, PT, PT, R11, -R34, RZ ;  /* 0x800000220b0b8210 */ /* 0x000fc80007ffe0ff */
[----:B------:R-:W-:-:S13]  /*8b20*/  ISETP.GT.U32.AND P0, PT, R34, R11, PT ;  /* 0x0000000b2200720c */ /* 0x000fda0003f04070 */
[----:B------:R-:W-:-:S05]  /*8b30*/  @!P0 IADD3 R11, PT, PT, R11, -R34, RZ ;  /* 0x800000220b0b8210 */ /* 0x000fca0007ffe0ff */
[----:B------:R-:W-:Y:S01]  /*8b40*/  @!P1 IMAD.MOV R11, RZ, RZ, -R11 ;  /* 0x000000ffff0b9224 */ /* 0x000fe200078e0a0b */
[----:B------:R-:W-:-:S04]  /*8b50*/  @!P2 LOP3.LUT R11, RZ, R32, RZ, 0x33, !PT ;  /* 0x00000020ff0ba212 */ /* 0x000fc800078e33ff */
[----:B------:R-:W-:-:S04]  /*8b60*/  IADD3 R15, P0, PT, R11, UR47, RZ ;  /* 0x0000002f0b0f7c10 */ /* 0x000fc8000ff1e0ff */
[----:B------:R-:W-:Y:S02]  /*8b70*/  IADD3.X R30, PT, PT, RZ, R18, RZ, P0, !PT ;  /* 0x00000012ff1e7210 */ /* 0x000fe400007fe4ff */
[----:B-1----:R-:W-:-:S04]  /*8b80*/  LEA R32, P0, R15, UR4, 0x2 ;  /* 0x000000040f207c11 */ /* 0x002fc8000f8010ff */
[----:B------:R-:W-:-:S05]  /*8b90*/  LEA.HI.X R33, R15, UR5, R30, 0x2, P0 ;  /* 0x000000050f217c11 */ /* 0x000fca00080f141e */
[----:B------:R-:W2:Y:S01]  /*8ba0*/  LDG.E R32, desc[UR36][R32.64] ;  /* 0x0000002420207981 */ /* 0x000ea2000c1e1900 */
[----:B------:R-:W-:Y:S01]  /*8bb0*/  ISETP.NE.AND P0, PT, R53, RZ, PT ;  /* 0x000000ff3500720c */ /* 0x000fe20003f05270 */
[----:B--2---:R-:W-:-:S04]  /*8bc0*/  IMAD R11, R44, R32, R11 ;  /* 0x000000202c0b7224 */ /* 0x004fc800078e020b */
[----:B------:R-:W-:-:S04]  /*8bd0*/  IMAD R11, R11, 0x50, RZ ;  /* 0x000000500b0b7824 */ /* 0x000fc800078e02ff */
[----:B------:R-:W-:-:S05]  /*8be0*/  IMAD.WIDE R30, R11, 0x2, R26 ;  /* 0x000000020b1e7825 */ /* 0x000fca00078e021a */
[----:B------:R1:W5:Y:S01]  /*8bf0*/  LDG.E.128 R40, desc[UR36][R30.64] ;  /* 0x000000241e287981 */ /* 0x000362000c1e1d00 */
[----:B------:R-:W-:Y:S01]  /*8c00*/  BSSY.RECONVERGENT B3, `(.L_x_98) ;  /* 0x0000017000037945 */ /* 0x000fe20003800200 */
[----:B---3--:R-:W-:-:S03]  /*8c10*/  HADD2.F32 R11, -RZ, R36.H0_H0 ;  /* 0x20000024ff0b7230 */ /* 0x008fc60000004100 */
[----:B------:R-:W-:Y:S05]  /*8c20*/  @P0 BRA `(.L_x_99) ;  /* 0x0000000000500947 */ /* 0x000fea0003800000 */
[----:B------:R-:W-:Y:S01]  /*8c30*/  ISETP.NE.AND P3, PT, R17, RZ, PT ;  /* 0x000000ff1100720c */ /* 0x000fe20003f65270 */
[----:B------:R-:W2:-:S12]  /*8c40*/  LDS.128 R48, [R16] ;  /* 0x0000000010307984 */ /* 0x000e980000000c00 */
[----:B------:R-:W-:Y:S01]  /*8c50*/  VOTEU.ANY UP0, P3 ;  /* 0x0000000000ff7886 */ /* 0x000fe20001800100 */
[----:B------:R-:W-:-:S13]  /*8c60*/  PLOP3.LUT P0, PT, PT, PT, UP0, 0x80, 0x8 ;  /* 0x000000000008781c */ /* 0x000fda0003f0f008 */
[----:B------:R-:W3:Y:S01]  /*8c70*/  @P0 LDG.E.128 R36, desc[UR36][R28.64] ;  /* 0x000000241c240981 */ /* 0x000ee2000c1e1d00 */
[----:B------:R-:W-:Y:S01]  /*8c80*/  PLOP3.LUT P0, PT, PT, PT, UP0, 0x80, 0x8 ;  /* 0x000000000008781c */ /* 0x000fe20003f0f008 */
[----:B-1----:R-:W-:Y:S01]  /*8c90*/  IMAD R31, R35, 0x50, RZ ;  /* 0x00000050231f7824 */ /* 0x002fe200078e02ff */
[----:B------:R-:W-:Y:S02]  /*8ca0*/  PLOP3.LUT P1, PT, PT, PT, UP0, 0x80, 0x8 ;  /* 0x000000000008781c */ /* 0x000fe40003f2f008 */
[----:B------:R-:W-:Y:S01]  /*8cb0*/  PLOP3.LUT P2, PT, PT, PT, UP0, 0x80, 0x8 ;  /* 0x000000000008781c */ /* 0x000fe20003f4f008 */
[----:B------:R-:W-:Y:S01]  /*8cc0*/  IMAD.WIDE.U32 R30, R31, 0x2, R24 ;  /* 0x000000021f1e7825 */ /* 0x000fe200078e0018 */
[----:B------:R-:W-:-:S03]  /*8cd0*/  PLOP3.LUT P3, PT, PT, PT, UP0, 0x80, 0x8 ;  /* 0x000000000008781c */ /* 0x000fc60003f6f008 */
[----:B--2--5:R-:W-:Y:S02]  /*8ce0*/  HFMA2 R40, R40, 1, 1, R48 ;  /* 0x3c003c0028287831 */ /* 0x024fe40000000030 */
[----:B------:R-:W-:Y:S02]  /*8cf0*/  HADD2 R41, R41, R49 ;  /* 0x0000003129297230 */ /* 0x000fe40000000000 */
[----:B------:R-:W-:Y:S02]  /*8d00*/  HFMA2 R42, R42, 1, 1, R50 ;  /* 0x3c003c002a2a7831 */ /* 0x000fe40000000032 */
[----:B------:R-:W-:Y:S02]  /*8d10*/  HADD2 R43, R43, R51 ;  /* 0x000000332b2b7230 */ /* 0x000fe40000000000 */
[----:B---3--:R-:W-:Y:S02]  /*8d20*/  @P0 HMUL2 R40, R40, R36 ;  /* 0x0000002428280232 */ /* 0x008fe40000000000 */
[----:B------:R-:W-:-:S02]  /*8d30*/  @P1 HFMA2 R41, R41, R37, -RZ ;  /* 0x0000002529291231 */ /* 0x000fc400001000ff */
[----:B------:R-:W-:Y:S02]  /*8d40*/  @P2 HMUL2 R42, R42, R38 ;  /* 0x000000262a2a2232 */ /* 0x000fe40000000000 */
[----:B------:R-:W-:-:S05]  /*8d50*/  @P3 HFMA2 R43, R43, R39, -RZ ;  /* 0x000000272b2b3231 */ /* 0x000fca00001000ff */
[----:B------:R2:W-:Y:S02]  /*8d60*/  STG.E.128 desc[UR36][R30.64], R40 ;  /* 0x000000281e007986 */ /* 0x0005e4000c101d24 */
.L_x_99:
[----:B------:R-:W-:Y:S05]  /*8d70*/  BSYNC.RECONVERGENT B3 ;  /* 0x0000000000037941 */ /* 0x000fea0003800200 */
.L_x_98:
[--C-:B-----5:R-:W-:Y:S02]  /*8d80*/  HADD2.F32 R15, -RZ, R40.reuse.H0_H0 ;  /* 0x20000028ff0f7230 */ /* 0x120fe40000004100 */
[----:B-12---:R-:W-:Y:S02]  /*8d90*/  HADD2.F32 R30, -RZ, R41.H0_H0 ;  /* 0x20000029ff1e7230 */ /* 0x006fe40000004100 */
[----:B------:R-:W-:Y:S02]  /*8da0*/  HADD2.F32 R34, -RZ, R43.H0_H0 ;  /* 0x2000002bff227230 */ /* 0x000fe40000004100 */
[C---:B------:R-:W-:Y:S01]  /*8db0*/  FFMA.FTZ R10, R11.reuse, R15, R10 ;  /* 0x0000000f0b0a7223 */ /* 0x040fe2000001000a */
[----:B------:R-:W-:Y:S02]  /*8dc0*/  HADD2.F32 R40, -RZ, R40.H1_H1 ;  /* 0x30000028ff287230 */ /* 0x000fe40000004100 */
[----:B------:R-:W-:Y:S01]  /*8dd0*/  FFMA.FTZ R5, R11, R30, R5 ;  /* 0x0000001e0b057223 */ /* 0x000fe20000010005 */
[----:B------:R-:W-:-:S02]  /*8de0*/  HADD2.F32 R41, -RZ, R41.H1_H1 ;  /* 0x30000029ff297230 */ /* 0x000fc40000004100 */
[C---:B------:R-:W-:Y:S01]  /*8df0*/  FFMA.FTZ R13, R11.reuse, R34, R13 ;  /* 0x000000220b0d7223 */ /* 0x040fe2000001000d */
[--C-:B------:R-:W-:Y:S02]  /*8e00*/  HADD2.F32 R32, -RZ, R42.reuse.H0_H0 ;  /* 0x2000002aff207230 */ /* 0x100fe40000004100 */
[C---:B------:R-:W-:Y:S01]  /*8e10*/  FFMA.FTZ R3, R11.reuse, R40, R3 ;  /* 0x000000280b037223 */ /* 0x040fe20000010003 */
[----:B------:R-:W-:Y:S02]  /*8e20*/  HADD2.F32 R31, -RZ, R42.H1_H1 ;  /* 0x3000002aff1f7230 */ /* 0x000fe40000004100 */
[C---:B------:R-:W-:Y:S01]  /*8e30*/  FFMA.FTZ R12, R11.reuse, R41, R12 ;  /* 0x000000290b0c7223 */ /* 0x040fe2000001000c */
[----:B------:R-:W-:Y:S02]  /*8e40*/  HADD2.F32 R43, -RZ, R43.H1_H1 ;  /* 0x3000002bff2b7230 */ /* 0x000fe40000004100 */
[C---:B------:R-:W-:Y:S01]  /*8e50*/  FFMA.FTZ R9, R11.reuse, R32, R9 ;  /* 0x000000200b097223 */ /* 0x040fe20000010009 */
[----:B------:R-:W-:-:S02]  /*8e60*/  FFMA.FTZ R14, R11, R31, R14 ;  /* 0x0000001f0b0e7223 */ /* 0x000fc4000001000e */
[----:B------:R-:W-:Y:S01]  /*8e70*/  FFMA.FTZ R0, R11, R43, R0 ;  /* 0x0000002b0b007223 */ /* 0x000fe20000010000 */
[----:B------:R-:W-:-:S07]  /*8e80*/  MOV R11, R45 ;  /* 0x0000002d000b7202 */ /* 0x000fce0000000f00 */
.L_x_97:
[----:B------:R-:W-:Y:S05]  /*8e90*/  BSYNC.RECONVERGENT B2 ;  /* 0x0000000000027941 */ /* 0x000fea0003800200 */
.L_x_96:
[----:B------:R-:W-:-:S13]  /*8ea0*/  ISETP.GE.U32.AND P0, PT, R7, 0x10, PT ;  /* 0x000000100700780c */ /* 0x000fda0003f06070 */
[----:B------:R-:W-:Y:S05]  /*8eb0*/  @!P0 BRA `(.L_x_95) ;  /* 0x00000008009c8947 */ /* 0x000fea0003800000 */
[C---:B------:R-:W-:Y:S01]  /*8ec0*/  LEA R7, R11.reuse, UR7, 0x1 ;  /* 0x000000070b077c11 */ /* 0x040fe2000f8e08ff */
[----:B------:R-:W-:Y:S01]  /*8ed0*/  IMAD.U32 R30, RZ, RZ, UR10 ;  /* 0x0000000aff1e7e24 */ /* 0x000fe2000f8e00ff */
[C---:B------:R-:W-:Y:S01]  /*8ee0*/  IADD3 R15, PT, PT, R11.reuse, 0x10, RZ ;  /* 0x000000100b0f7810 */ /* 0x040fe20007ffe0ff */
[----:B------:R-:W-:Y:S02]  /*8ef0*/  IMAD R11, R11, 0x50, RZ ;  /* 0x000000500b0b7824 */ /* 0x000fe400078e02ff */
[----:B------:R-:W-:-:S05]  /*8f00*/  IMAD R7, R30, -0x2, R7 ;  /* 0xfffffffe1e077824 */ /* 0x000fca00078e0207 */
[----:B------:R-:W-:-:S07]  /*8f10*/  IADD3 R7, PT, PT, R7, 0x20, R54 ;  /* 0x0000002007077810 */ /* 0x000fce0007ffe036 */
.L_x_106:
[----:B------:R-:W1:Y:S01]  /*8f20*/  LDC R46, c[0x0][0x3f4] ;  /* 0x0000fd00ff2e7b82 */ /* 0x000e620000000800 */
[----:B------:R-:W-:Y:S01]  /*8f30*/  IADD3 R32, PT, PT, R15, -0x10, RZ ;  /* 0xfffffff00f207810 */ /* 0x000fe20007ffe0ff */
[----:B------:R-:W-:Y:S03]  /*8f40*/  BSSY.RECONVERGENT B2, `(.L_x_100) ;  /* 0x000004b000027945 */ /* 0x000fe60003800200 */
[----:B-1----:R-:W-:-:S13]  /*8f50*/  ISETP.GE.AND P0, PT, R32, R46, PT ;  /* 0x0000002e2000720c */ /* 0x002fda0003f06270 */
[----:B------:R-:W-:Y:S05]  /*8f60*/  @!P0 BRA `(.L_x_101) ;  /* 0x0000000400208947 */ /* 0x000fea0003800000 */
[----:B------:R-:W-:Y:S01]  /*8f70*/  IABS R33, R46 ;  /* 0x0000002e00217213 */ /* 0x000fe20000000000 */
[----:B------:R-:W1:Y:S01]  /*8f80*/  LDCU.64 UR4, c[0x0][0x3c8] ;  /* 0x00007900ff0477ac */ /* 0x000e620008000a00 */
[----:B------:R-:W-:Y:S02]  /*8f90*/  IABS R36, R32 ;  /* 0x0000002000247213 */ /* 0x000fe40000000000 */
[----:B------:R-:W2:Y:S01]  /*8fa0*/  I2F.RP R34, R33 ;  /* 0x0000002100227306 */ /* 0x000ea20000209400 */
[----:B------:R-:W-:Y:S02]  /*8fb0*/  ISETP.GE.AND P1, PT, R32, RZ, PT ;  /* 0x000000ff2000720c */ /* 0x000fe40003f26270 */
[----:B------:R-:W-:-:S05]  /*8fc0*/  ISETP.NE.AND P2, PT, R46, RZ, PT ;  /* 0x000000ff2e00720c */ /* 0x000fca0003f45270 */
[----:B--2---:R-:W2:Y:S02]  /*8fd0*/  MUFU.RCP R34, R34 ;  /* 0x0000002200227308 */ /* 0x004ea40000001000 */
[----:B--2---:R-:W-:-:S06]  /*8fe0*/  VIADD R35, R34, 0xffffffe ;  /* 0x0ffffffe22237836 */ /* 0x004fcc0000000000 */
[----:B------:R-:W2:Y:S02]  /*8ff0*/  F2I.FTZ.U32.TRUNC.NTZ R31, R35 ;  /* 0x00000023001f7305 */ /* 0x000ea4000021f000 */
[----:B--2---:R-:W-:-:S05]  /*9000*/  IADD3 R30, PT, PT, RZ, -R31, RZ ;  /* 0x8000001fff1e7210 */ /* 0x004fca0007ffe0ff */
[----:B------:R-:W-:Y:S02]  /*9010*/  IMAD R37, R30, R33, RZ ;  /* 0x000000211e257224 */ /* 0x000fe400078e02ff */
[----:B------:R-:W-:-:S05]  /*9020*/  HFMA2 R30, -RZ, RZ, 0, 0 ;  /* 0x00000000ff1e7431 */ /* 0x000fca00000001ff */
[----:B------:R-:W-:-:S04]  /*9030*/  IMAD.HI.U32 R30, R31, R37, R30 ;  /* 0x000000251f1e7227 */ /* 0x000fc800078e001e */
[----:B------:R-:W-:-:S04]  /*9040*/  IMAD.MOV.U32 R31, RZ, RZ, R36 ;  /* 0x000000ffff1f7224 */ /* 0x000fc800078e0024 */
[----:B------:R-:W-:-:S05]  /*9050*/  IMAD.HI.U32 R30, R30, R31, RZ ;  /* 0x0000001f1e1e7227 */ /* 0x000fca00078e00ff */
[----:B------:R-:W-:-:S05]  /*9060*/  IADD3 R30, PT, PT, -R30, RZ, RZ ;  /* 0x000000ff1e1e7210 */ /* 0x000fca0007ffe1ff */
[----:B------:R-:W-:-:S05]  /*9070*/  IMAD R30, R33, R30, R31 ;  /* 0x0000001e211e7224 */ /* 0x000fca00078e021f */
[----:B------:R-:W-:-:S13]  /*9080*/  ISETP.GT.U32.AND P0, PT, R33, R30, PT ;  /* 0x0000001e2100720c */ /* 0x000fda0003f04070 */
[----:B------:R-:W-:-:S04]  /*9090*/  @!P0 IADD3 R30, PT, PT, R30, -R33, RZ ;  /* 0x800000211e1e8210 */ /* 0x000fc80007ffe0ff */
[----:B------:R-:W-:-:S13]  /*90a0*/  ISETP.GT.U32.AND P0, PT, R33, R30, PT ;  /* 0x0000001e2100720c */ /* 0x000fda0003f04070 */
[----:B------:R-:W-:-:S05]  /*90b0*/  @!P0 IMAD.IADD R30, R30, 0x1, -R33 ;  /* 0x000000011e1e8824 */ /* 0x000fca00078e0a21 */
[----:B------:R-:W-:Y:S02]  /*90c0*/  @!P1 IADD3 R30, PT, PT, -R30, RZ, RZ ;  /* 0x000000ff1e1e9210 */ /* 0x000fe40007ffe1ff */
[----:B------:R-:W-:-:S04]  /*90d0*/  @!P2 LOP3.LUT R30, RZ, R46, RZ, 0x33, !PT ;  /* 0x0000002eff1ea212 */ /* 0x000fc800078e33ff */
[----:B------:R-:W-:-:S04]  /*90e0*/  IADD3 R31, P0, PT, R30, UR47, RZ ;  /* 0x0000002f1e1f7c10 */ /* 0x000fc8000ff1e0ff */
[----:B------:R-:W-:Y:S02]  /*90f0*/  IADD3.X R34, PT, PT, RZ, R18, RZ, P0, !PT ;  /* 0x00000012ff227210 */ /* 0x000fe400007fe4ff */
[C---:B-1----:R-:W-:Y:S01]  /*9100*/  LEA R32, P0, R31.reuse, UR4, 0x2 ;  /* 0x000000041f207c11 */ /* 0x042fe2000f8010ff */
[----:B------:R-:W1:Y:S03]  /*9110*/  LDCU UR4, c[0x0][0x40c] ;  /* 0x00008180ff0477ac */ /* 0x000e660008000800 */
[----:B------:R-:W-:Y:S02]  /*9120*/  LEA.HI.X R33, R31, UR5, R34, 0x2, P0 ;  /* 0x000000051f217c11 */ /* 0x000fe400080f1422 */
[----:B------:R-:W2:Y:S04]  /*9130*/  LDS.U16 R34, [R7+-0x20] ;  /* 0xffffe00007227984 */ /* 0x000ea80000000400 */
[----:B------:R-:W3:Y:S02]  /*9140*/  LDG.E R33, desc[UR36][R32.64] ;  /* 0x0000002420217981 */ /* 0x000ee4000c1e1900 */
[----:B---3--:R-:W-:-:S04]  /*9150*/  IMAD R30, R44, R33, R30 ;  /* 0x000000212c1e7224 */ /* 0x008fc800078e021e */
[----:B------:R-:W-:-:S04]  /*9160*/  IMAD R31, R30, 0x50, RZ ;  /* 0x000000501e1f7824 */ /* 0x000fc800078e02ff */
[----:B------:R-:W-:-:S05]  /*9170*/  IMAD.WIDE R30, R31, 0x2, R26 ;  /* 0x000000021f1e7825 */ /* 0x000fca00078e021a */
[----:B------:R3:W5:Y:S01]  /*9180*/  LDG.E.128 R36, desc[UR36][R30.64] ;  /* 0x000000241e247981 */ /* 0x000762000c1e1d00 */
[----:B-1----:R-:W-:Y:S01]  /*9190*/  UISETP.NE.AND UP0, UPT, UR4, URZ, UPT ;  /* 0x000000ff0400728c */ /* 0x002fe2000bf05270 */
[----:B--2---:R-:W-:-:S08]  /*91a0*/  HADD2.F32 R45, -RZ, R34.H0_H0 ;  /* 0x20000022ff2d7230 */ /* 0x004fd00000004100 */
[----:B---3--:R-:W-:Y:S05]  /*91b0*/  BRA.U UP0, `(.L_x_102) ;  /* 0x00000001004c7547 */ /* 0x008fea000b800000 */
[----:B------:R-:W-:Y:S01]  /*91c0*/  ISETP.NE.AND P3, PT, R17, RZ, PT ;  /* 0x000000ff1100720c */ /* 0x000fe20003f65270 */
[----:B------:R-:W1:-:S12]  /*91d0*/  LDS.128 R32, [R16] ;  /* 0x0000000010207984 */ /* 0x000e580000000c00 */
[----:B------:R-:W-:Y:S01]  /*91e0*/  VOTEU.ANY UP0, P3 ;  /* 0x0000000000ff7886 */ /* 0x000fe20001800100 */
[----:B------:R-:W-:-:S13]  /*91f0*/  PLOP3.LUT P0, PT, PT, PT, UP0, 0x80, 0x8 ;  /* 0x000000000008781c */ /* 0x000fda0003f0f008 */
[----:B------:R-:W2:Y:S01]  /*9200*/  @P0 LDG.E.128 R40, desc[UR36][R28.64] ;  /* 0x000000241c280981 */ /* 0x000ea2000c1e1d00 */
[----:B------:R-:W-:Y:S01]  /*9210*/  PLOP3.LUT P0, PT, PT, PT, UP0, 0x80, 0x8 ;  /* 0x000000000008781c */ /* 0x000fe20003f0f008 */
[----:B------:R-:W-:Y:S01]  /*9220*/  IMAD.WIDE.U32 R30, R11, 0x2, R24 ;  /* 0x000000020b1e7825 */ /* 0x000fe200078e0018 */
[----:B------:R-:W-:Y:S02]  /*9230*/  PLOP3.LUT P1, PT, PT, PT, UP0, 0x80, 0x8 ;  /* 0x000000000008781c */ /* 0x000fe40003f2f008 */
[----:B------:R-:W-:Y:S02]  /*9240*/  PLOP3.LUT P2, PT, PT, PT, UP0, 0x80, 0x8 ;  /* 0x000000000008781c */ /* 0x000fe40003f4f008 */
[----:B------:R-:W-:Y:S01]  /*9250*/  PLOP3.LUT P3, PT, PT, PT, UP0, 0x80, 0x8 ;  /* 0x000000000008781c */ /* 0x000fe20003f6f008 */
[----:B-1---5:R-:W-:Y:S02]  /*9260*/  HFMA2 R36, R36, 1, 1, R32 ;  /* 0x3c003c0024247831 */ /* 0x022fe40000000020 */
[----:B------:R-:W-:-:S02]  /*9270*/  HADD2 R37, R37, R33 ;  /* 0x0000002125257230 */ /* 0x000fc40000000000 */
[----:B------:R-:W-:Y:S02]  /*9280*/  HFMA2 R38, R38, 1, 1, R34 ;  /* 0x3c003c0026267831 */ /* 0x000fe40000000022 */
[----:B------:R-:W-:Y:S02]  /*9290*/  HADD2 R39, R39, R35 ;  /* 0x0000002327277230 */ /* 0x000fe40000000000 */
[----:B--2---:R-:W-:Y:S02]  /*92a0*/  @P0 HMUL2 R36, R36, R40 ;  /* 0x0000002824240232 */ /* 0x004fe40000000000 */
[----:B------:R-:W-:Y:S02]  /*92b0*/  @P1 HFMA2 R37, R37, R41, -RZ ;  /* 0x0000002925251231 */ /* 0x000fe400001000ff */
[----:B------:R-:W-:Y:S02]  /*92c0*/  @P2 HMUL2 R38, R38, R42 ;  /* 0x0000002a26262232 */ /* 0x000fe40000000000 */
[----:B------:R-:W-:-:S05]  /*92d0*/  @P3 HFMA2 R39, R39, R43, -RZ ;  /* 0x0000002b27273231 */ /* 0x000fca00001000ff */
[----:B------:R1:W-:Y:S02]  /*92e0*/  STG.E.128 desc[UR36][R30.64], R36 ;  /* 0x000000241e007986 */ /* 0x0003e4000c101d24 */
.L_x_102:
[--C-:B-----5:R-:W-:Y:S02]  /*92f0*/  HADD2.F32 R34, -RZ, R38.reuse.H0_H0 ;  /* 0x20000026ff227230 */ /* 0x120fe40000004100 */
[----:B-1----:R-:W-:Y:S02]  /*9300*/  HADD2.F32 R31, -RZ, R38.H1_H1 ;  /* 0x30000026ff1f7230 */ /* 0x002fe40000004100 */
[----:B------:R-:W-:Y:S02]  /*9310*/  HADD2.F32 R30, -RZ, R36.H0_H0 ;  /* 0x20000024ff1e7230 */ /* 0x000fe40000004100 */
[C---:B------:R-:W-:Y:S01]  /*9320*/  FFMA.FTZ R9, R45.reuse, R34, R9 ;  /* 0x000000222d097223 */ /* 0x040fe20000010009 */
[----:B------:R-:W-:Y:S02]  /*9330*/  HADD2.F32 R32, -RZ, R37.H0_H0 ;  /* 0x20000025ff207230 */ /* 0x000fe40000004100 */
[----:B------:R-:W-:Y:S01]  /*9340*/  FFMA.FTZ R14, R45, R31, R14 ;  /* 0x0000001f2d0e7223 */ /* 0x000fe2000001000e */
[----:B------:R-:W-:-:S02]  /*9350*/  HADD2.F32 R38, -RZ, R39.H0_H0 ;  /* 0x20000027ff267230 */ /* 0x000fc40000004100 */
[C---:B------:R-:W-:Y:S01]  /*9360*/  FFMA.FTZ R10, R45.reuse, R30, R10 ;  /* 0x0000001e2d0a7223 */ /* 0x040fe2000001000a */
[----:B------:R-:W-:Y:S02]  /*9370*/  HADD2.F32 R36, -RZ, R36.H1_H1 ;  /* 0x30000024ff247230 */ /* 0x000fe40000004100 */
[C---:B------:R-:W-:Y:S01]  /*9380*/  FFMA.FTZ R5, R45.reuse, R32, R5 ;  /* 0x000000202d057223 */ /* 0x040fe20000010005 */
[----:B------:R-:W-:Y:S02]  /*9390*/  HADD2.F32 R37, -RZ, R37.H1_H1 ;  /* 0x30000025ff257230 */ /* 0x000fe40000004100 */
[C---:B------:R-:W-:Y:S01]  /*93a0*/  FFMA.FTZ R13, R45.reuse, R38, R13 ;  /* 0x000000262d0d7223 */ /* 0x040fe2000001000d */
[----:B------:R-:W-:Y:S02]  /*93b0*/  HADD2.F32 R39, -RZ, R39.H1_H1 ;  /* 0x30000027ff277230 */ /* 0x000fe40000004100 */
[C---:B------:R-:W-:Y:S01]  /*93c0*/  FFMA.FTZ R3, R45.reuse, R36, R3 ;  /* 0x000000242d037223 */ /* 0x040fe20000010003 */
[----:B------:R-:W-:-:S02]  /*93d0*/  FFMA.FTZ R12, R45, R37, R12 ;  /* 0x000000252d0c7223 */ /* 0x000fc4000001000c */
[----:B------:R-:W-:-:S07]  /*93e0*/  FFMA.FTZ R0, R45, R39, R0 ;  /* 0x000000272d007223 */ /* 0x000fce0000010000 */
.L_x_101:
[----:B------:R-:W-:Y:S05]  /*93f0*/  BSYNC.RECONVERGENT B2 ;  /* 0x0000000000027941 */ /* 0x000fea0003800200 */
.L_x_100:
[----:B------:R-:W-:Y:S01]  /*9400*/  ISETP.GE.AND P0, PT, R15, R46, PT ;  /* 0x0000002e0f00720c */ /* 0x000fe20003f06270 */
[----:B------:R-:W-:-:S12]  /*9410*/  BSSY.RECONVERGENT B2, `(.L_x_103) ;  /* 0x000004b000027945 */ /* 0x000fd80003800200 */
        /* <DEDUP_REMOVED lines=11> */
[----:B------:R-:W-:Y:S01]  /*94d0*/  IMAD R35, R30, R33, RZ ;  /* 0x000000211e237224 */ /* 0x000fe200078e02ff */
[----:B------:R-:W-:-:S05]  /*94e0*/  MOV R30, RZ ;  /* 0x000000ff001e7202 */ /* 0x000fca0000000f00 */
        /* <DEDUP_REMOVED lines=16> */
[----:B------:R-:W2:Y:S04]  /*95f0*/  LDS.U16 R34, [R7] ;  /* 0x0000000007227984 */ /* 0x000ea80000000400 */
        /* <DEDUP_REMOVED lines=14> */
[----:B------:R-:W-:Y:S01]  /*96e0*/  VIADD R31, R11, 0x500 ;  /* 0x000005000b1f7836 */ /* 0x000fe20000000000 */
[----:B------:R-:W-:Y:S02]  /*96f0*/  PLOP3.LUT P1, PT, PT, PT, UP0, 0x80, 0x8 ;  /* 0x000000000008781c */ /* 0x000fe40003f2f008 */
[----:B------:R-:W-:Y:S01]  /*9700*/  PLOP3.LUT P2, PT, PT, PT, UP0, 0x80, 0x8 ;  /* 0x000000000008781c */ /* 0x000fe20003f4f008 */
[----:B------:R-:W-:Y:S01]  /*9710*/  IMAD.WIDE.U32 R30, R31, 0x2, R24 ;  /* 0x000000021f1e7825 */ /* 0x000fe200078e0018 */
[----:B------:R-:W-:-:S03]  /*9720*/  PLOP3.LUT P3, PT, PT, PT, UP0, 0x80, 0x8 ;  /* 0x000000000008781c */ /* 0x000fc60003f6f008 */
        /* <DEDUP_REMOVED lines=9> */
.L_x_105:
        /* <DEDUP_REMOVED lines=16> */
.L_x_104:
[----:B------:R-:W-:Y:S05]  /*98c0*/  BSYNC.RECONVERGENT B2 ;  /* 0x0000000000027941 */ /* 0x000fea0003800200 */
.L_x_103:
[----:B------:R-:W-:Y:S01]  /*98d0*/  IADD3 R30, PT, PT, R15, 0x10, RZ ;  /* 0x000000100f1e7810 */ /* 0x000fe20007ffe0ff */
[----:B------:R-:W-:Y:S01]  /*98e0*/  VIADD R11, R11, 0xa00 ;  /* 0x00000a000b0b7836 */ /* 0x000fe20000000000 */
[----:B------:R-:W-:Y:S02]  /*98f0*/  IADD3 R15, PT, PT, R15, 0x20, RZ ;  /* 0x000000200f0f7810 */ /* 0x000fe40007ffe0ff */
[----:B------:R-:W-:Y:S02]  /*9900*/  ISETP.GE.AND P0, PT, R30, UR44, PT ;  /* 0x0000002c1e007c0c */ /* 0x000fe4000bf06270 */
[----:B------:R-:W-:-:S11]  /*9910*/  IADD3 R7, PT, PT, R7, 0x40, RZ ;  /* 0x0000004007077810 */ /* 0x000fd60007ffe0ff */
[----:B------:R-:W-:Y:S05]  /*9920*/  @!P0 BRA `(.L_x_106) ;  /* 0xfffffff4007c8947 */ /* 0x000fea000383ffff */
.L_x_95:
[----:B------:R-:W-:Y:S05]  /*9930*/  BSYNC.RECONVERGENT B1 ;  /* 0x0000000000017941 */ /* 0x000fea0003800200 */
.L_x_94:
[----:B------:R-:W-:-:S13]  /*9940*/  ISETP.NE.AND P0, PT, R19, R6, PT ;  /* 0x000000061300720c */ /* 0x000fda0003f05270 */
[----:B------:R-:W-:Y:S05]  /*9950*/  @P0 BRA `(.L_x_84) ;  /* 0x0000000000d80947 */ /* 0x000fea0003800000 */
[----:B------:R-:W-:Y:S02]  /*9960*/  UMOV UR4, 0x50 ;  /* 0x0000005000047882 */ /* 0x000fe40000000000 */
[----:B------:R-:W-:-:S06]  /*9970*/  UIMAD UR4, UR45, UR4, -0x50 ;  /* 0xffffffb02d0474a4 */ /* 0x000fcc000f8e0204 */
[----:B------:R-:W-:-:S05]  /*9980*/  MOV R7, UR4 ;  /* 0x0000000400077c02 */ /* 0x000fca0008000f00 */
[----:B------:R-:W-:-:S05]  /*9990*/  IMAD.WIDE R6, R7, 0x2, R24 ;  /* 0x0000000207067825 */ /* 0x000fca00078e0218 */
[----:B------:R1:W5:Y:S01]  /*99a0*/  LDG.E.128 R28, desc[UR36][R6.64] ;  /* 0x00000024061c7981 */ /* 0x000362000c1e1d00 */
[----:B------:R-:W-:-:S06]  /*99b0*/  UIADD3 UR4, UPT, UPT, UR45, -UR10, URZ ;  /* 0x8000000a2d047290 */ /* 0x000fcc000fffe0ff */
[----:B------:R-:W-:-:S05]  /*99c0*/  IMAD.U32 R11, RZ, RZ, UR4 ;  /* 0x00000004ff0b7e24 */ /* 0x000fca000f8e00ff */
[----:B------:R-:W-:Y:S01]  /*99d0*/  LEA R8, R11, R8, 0x1 ;  /* 0x000000080b087211 */ /* 0x000fe200078e08ff */
[----:B------:R-:W2:Y:S05]  /*99e0*/  LDCU UR4, c[0x0][0x40c] ;  /* 0x00008180ff0477ac */ /* 0x000eaa0008000800 */
[----:B------:R-:W3:Y:S01]  /*99f0*/  LDS.U16 R8, [R8+-0x2] ;  /* 0xfffffe0008087984 */ /* 0x000ee20000000400 */
[----:B--2---:R-:W-:Y:S01]  /*9a00*/  UISETP.NE.AND UP0, UPT, UR4, URZ, UPT ;  /* 0x000000ff0400728c */ /* 0x004fe2000bf05270 */
[----:B---3--:R-:W-:-:S08]  /*9a10*/  HADD2.F32 R11, -RZ, R8.H0_H0 ;  /* 0x20000008ff0b7230 */ /* 0x008fd00000004100 */
[----:B-1----:R-:W-:Y:S05]  /*9a20*/  BRA.U UP0, `(.L_x_107) ;  /* 0x0000000100647547 */ /* 0x002fea000b800000 */
[----:B------:R-:W1:Y:S02]  /*9a30*/  LDCU.64 UR4, c[0x0][0x460] ;  /* 0x00008c00ff0477ac */ /* 0x000e640008000a00 */
[----:B-1----:R-:W-:-:S04]  /*9a40*/  UISETP.NE.U32.AND UP0, UPT, UR4, URZ, UPT ;  /* 0x000000ff0400728c */ /* 0x002fc8000bf05070 */
[----:B------:R-:W-:-:S06]  /*9a50*/  UISETP.NE.AND.EX UP0, UPT, UR5, URZ, UPT, UP0 ;  /* 0x000000ff0500728c */ /* 0x000fcc000bf05300 */
[----:B------:R-:W-:-:S05]  /*9a60*/  PLOP3.LUT P0, PT, PT, PT, UP0, 0x80, 0x8 ;  /* 0x000000000008781c */ /* 0x000fca0003f0f008 */
[----:B------:R-:W1:Y:S01]  /*9a70*/  @UP0 LDCU UR4, c[0x0][0x3f8] ;  /* 0x00007f00ff0407ac */ /* 0x000e620008000800 */
[----:B------:R-:W2:Y:S01]  /*9a80*/  @UP0 LDCU.64 UR12, c[0x0][0x458] ;  /* 0x00008b00ff0c07ac */ /* 0x000ea20008000a00 */
[----:B-1----:R-:W-:Y:S01]  /*9a90*/  @UP0 UIMAD UR4, UR38, UR4, UR46 ;  /* 0x00000004260402a4 */ /* 0x002fe2000f8e022e */
[----:B--2---:R-:W-:Y:S01]  /*9aa0*/  MOV R7, UR13 ;  /* 0x0000000d00077c02 */ /* 0x004fe20008000f00 */
[----:B------:R-:W-:-:S04]  /*9ab0*/  IMAD.U32 R6, RZ, RZ, UR12 ;  /* 0x0000000cff067e24 */ /* 0x000fc8000f8e00ff */
[----:B------:R-:W-:-:S05]  /*9ac0*/  MOV R15, UR4 ;  /* 0x00000004000f7c02 */ /* 0x000fca0008000f00 */
[----:B------:R-:W-:-:S04]  /*9ad0*/  @P0 IMAD R15, R15, 0x50, R4 ;  /* 0x000000500f0f0824 */ /* 0x000fc800078e0204 */
[----:B------:R-:W-:-:S05]  /*9ae0*/  @P0 IMAD.WIDE R6, R15, 0x2, R6 ;  /* 0x000000020f060825 */ /* 0x000fca00078e0206 */
[----:B------:R-:W2:Y:S01]  /*9af0*/  @P0 LDG.E.128 R32, desc[UR36][R6.64] ;  /* 0x0000002406200981 */ /* 0x000ea2000c1e1d00 */
[----:B------:R-:W-:Y:S01]  /*9b00*/  UIMAD UR4, UR41, 0x50, URZ ;  /* 0x00000050290478a4 */ /* 0x000fe2000f8e02ff */
[----:B-----5:R-:W-:Y:S02]  /*9b10*/  HFMA2 R28, R28, 1, 1, R20 ;  /* 0x3c003c001c1c7831 */ /* 0x020fe40000000014 */
[----:B------:R-:W-:Y:S02]  /*9b20*/  HADD2 R29, R29, R21 ;  /* 0x000000151d1d7230 */ /* 0x000fe40000000000 */
[----:B------:R-:W-:Y:S02]  /*9b30*/  HFMA2 R30, R30, 1, 1, R22 ;  /* 0x3c003c001e1e7831 */ /* 0x000fe40000000016 */
[----:B------:R-:W-:Y:S01]  /*9b40*/  HADD2 R31, R31, R23 ;  /* 0x000000171f1f7230 */ /* 0x000fe20000000000 */
[----:B------:R-:W-:-:S05]  /*9b50*/  MOV R15, UR4 ;  /* 0x00000004000f7c02 */ /* 0x000fca0008000f00 */
[----:B------:R-:W-:-:S04]  /*9b60*/  IMAD.WIDE R24, R15, 0x2, R24 ;  /* 0x000000020f187825 */ /* 0x000fc800078e0218 */
[----:B--2---:R-:W-:Y:S02]  /*9b70*/  @P0 HMUL2 R28, R28, R32 ;  /* 0x000000201c1c0232 */ /* 0x004fe40000000000 */
[----:B------:R-:W-:Y:S02]  /*9b80*/  @P0 HFMA2 R29, R29, R33, -RZ ;  /* 0x000000211d1d0231 */ /* 0x000fe400001000ff */
[----:B------:R-:W-:Y:S02]  /*9b90*/  @P0 HMUL2 R30, R30, R34 ;  /* 0x000000221e1e0232 */ /* 0x000fe40000000000 */
[----:B------:R-:W-:-:S05]  /*9ba0*/  @P0 HFMA2 R31, R31, R35, -RZ ;  /* 0x000000231f1f0231 */ /* 0x000fca00001000ff */
[----:B------:R1:W-:Y:S02]  /*9bb0*/  STG.E.128 desc[UR36][R24.64], R28 ;  /* 0x0000001c18007986 */ /* 0x0003e4000c101d24 */
.L_x_107:
[--C-:B-----5:R-:W-:Y:S02]  /*9bc0*/  HADD2.F32 R6, -RZ, R28.reuse.H0_H0 ;  /* 0x2000001cff067230 */ /* 0x120fe40000004100 */
[----:B------:R-:W-:Y:S02]  /*9bd0*/  HADD2.F32 R8, -RZ, R29.H0_H0 ;  /* 0x2000001dff087230 */ /* 0x000fe40000004100 */
[----:B------:R-:W-:Y:S02]  /*9be0*/  HADD2.F32 R18, -RZ, R31.H0_H0 ;  /* 0x2000001fff127230 */ /* 0x000fe40000004100 */
[C---:B------:R-:W-:Y:S01]  /*9bf0*/  FFMA.FTZ R10, R11.reuse, R6, R10 ;  /* 0x000000060b0a7223 */ /* 0x040fe2000001000a */
[----:B-1----:R-:W-:Y:S02]  /*9c00*/  HADD2.F32 R28, -RZ, R28.H1_H1 ;  /* 0x3000001cff1c7230 */ /* 0x002fe40000004100 */
[----:B------:R-:W-:Y:S01]  /*9c10*/  FFMA.FTZ R5, R11, R8, R5 ;  /* 0x000000080b057223 */ /* 0x000fe20000010005 */
[----:B------:R-:W-:-:S02]  /*9c20*/  HADD2.F32 R29, -RZ, R29.H1_H1 ;  /* 0x3000001dff1d7230 */ /* 0x000fc40000004100 */
[C---:B------:R-:W-:Y:S01]  /*9c30*/  FFMA.FTZ R13, R11.reuse, R18, R13 ;  /* 0x000000120b0d7223 */ /* 0x040fe2000001000d */
[--C-:B0-----:R-:W-:Y:S02]  /*9c40*/  HADD2.F32 R16, -RZ, R30.reuse.H0_H0 ;  /* 0x2000001eff107230 */ /* 0x101fe40000004100 */
[C---:B------:R-:W-:Y:S01]  /*9c50*/  FFMA.FTZ R3, R11.reuse, R28, R3 ;  /* 0x0000001c0b037223 */ /* 0x040fe20000010003 */
[----:B------:R-:W-:Y:S02]  /*9c60*/  HADD2.F32 R7, -RZ, R30.H1_H1 ;  /* 0x3000001eff077230 */ /* 0x000fe40000004100 */
[C---:B------:R-:W-:Y:S01]  /*9c70*/  FFMA.FTZ R12, R11.reuse, R29, R12 ;  /* 0x0000001d0b0c7223 */ /* 0x040fe2000001000c */
[----:B------:R-:W-:Y:S02]  /*9c80*/  HADD2.F32 R31, -RZ, R31.H1_H1 ;  /* 0x3000001fff1f7230 */ /* 0x000fe40000004100 */
[C---:B------:R-:W-:Y:S01]  /*9c90*/  FFMA.FTZ R9, R11.reuse, R16, R9 ;  /* 0x000000100b097223 */ /* 0x040fe20000010009 */
[----:B------:R-:W-:-:S02]  /*9ca0*/  FFMA.FTZ R14, R11, R7, R14 ;  /* 0x000000070b0e7223 */ /* 0x000fc4000001000e */
[----:B------:R-:W-:-:S07]  /*9cb0*/  FFMA.FTZ R0, R11, R31, R0 ;  /* 0x0000001f0b007223 */ /* 0x000fce0000010000 */
.L_x_84:
[----:B-12---:R-:W-:Y:S05]  /*9cc0*/  BSYNC.RECONVERGENT B0 ;  /* 0x0000000000007941 */ /* 0x006fea0003800200 */
.L_x_83:
[----:B------:R-:W-:Y:S01]  /*9cd0*/  BAR.SYNC.DEFER_BLOCKING 0x0 ;  /* 0x0000000000007b1d */ /* 0x000fe20000010000 */
[----:B------:R-:W-:-:S13]  /*9ce0*/  ISETP.GT.U32.AND P5, PT, R4, 0x4f, PT ;  /* 0x0000004f0400780c */ /* 0x000fda0003fa4070 */
[----:B------:R-:W-:Y:S05]  /*9cf0*/  @P5 BRA `(.L_x_108) ;  /* 0x00000008002c5947 */ /* 0x000fea0003800000 */
[----:B------:R-:W1:Y:S01]  /*9d00*/  S2UR UR5, SR_CgaCtaId ;  /* 0x00000000000579c3 */ /* 0x000e620000008800 */
[C---:B------:R-:W-:Y:S01]  /*9d10*/  LOP3.LUT R6, R2.reuse, 0x380, RZ, 0xc0, !PT ;  /* 0x0000038002067812 */ /* 0x040fe200078ec0ff */
[----:B------:R-:W-:Y:S01]  /*9d20*/  UMOV UR4, 0x400 ;  /* 0x0000040000047882 */ /* 0x000fe20000000000 */
[----:B------:R-:W-:Y:S01]  /*9d30*/  LOP3.LUT R7, R2, 0x3c0, RZ, 0xc0, !PT ;  /* 0x000003c002077812 */ /* 0x000fe200078ec0ff */
[----:B------:R-:W-:Y:S01]  /*9d40*/  UIADD3 UR4, UPT, UPT, UR4, 0x240, URZ ;  /* 0x0000024004047890 */ /* 0x000fe2000fffe0ff */
[----:B------:R-:W-:Y:S01]  /*9d50*/  ISETP.NE.AND P6, PT, R6, 0x80, PT ;  /* 0x000000800600780c */ /* 0x000fe20003fc5270 */
[----:B------:R-:W-:Y:S01]  /*9d60*/  IMAD R19, R19, 0x50, R4 ;  /* 0x0000005013137824 */ /* 0x000fe200078e0204 */
[C---:B------:R-:W-:Y:S02]  /*9d70*/  LOP3.LUT R6, R2.reuse, 0x3e0, RZ, 0xc0, !PT ;  /* 0x000003e002067812 */ /* 0x040fe400078ec0ff */
[----:B------:R-:W-:Y:S02]  /*9d80*/  ISETP.NE.AND P4, PT, R7, 0x40, PT ;  /* 0x000000400700780c */ /* 0x000fe40003f85270 */
[----:B------:R-:W-:-:S02]  /*9d90*/  ISETP.GT.U32.AND P0, PT, R2, 0x3f, PT ;  /* 0x0000003f0200780c */ /* 0x000fc40003f04070 */
[----:B------:R-:W-:Y:S02]  /*9da0*/  LOP3.LUT R7, R2, 0x3f0, RZ, 0xc0, !PT ;  /* 0x000003f002077812 */ /* 0x000fe400078ec0ff */
[----:B------:R-:W-:Y:S02]  /*9db0*/  ISETP.NE.AND P3, PT, R6, 0x20, PT ;  /* 0x000000200600780c */ /* 0x000fe40003f65270 */
[----:B------:R-:W-:Y:S02]  /*9dc0*/  P2R R6, PR, RZ, 0x1 ;  /* 0x00000001ff067803 */ /* 0x000fe40000000000 */
[----:B------:R-:W-:Y:S02]  /*9dd0*/  ISETP.NE.AND P2, PT, R7, 0x10, PT ;  /* 0x000000100700780c */ /* 0x000fe40003f45270 */
[C---:B------:R-:W-:Y:S02]  /*9de0*/  ISETP.GT.U32.AND P1, PT, R2.reuse, 0x7f, PT ;  /* 0x0000007f0200780c */ /* 0x040fe40003f24070 */
[----:B------:R-:W-:Y:S01]  /*9df0*/  ISETP.GT.U32.AND P0, PT, R2, 0x1f, PT ;  /* 0x0000001f0200780c */ /* 0x000fe20003f04070 */
[----:B-1----:R-:W-:-:S06]  /*9e00*/  ULEA UR4, UR5, UR4, 0x18 ;  /* 0x0000000405047291 */ /* 0x002fcc000f8ec0ff */
[----:B------:R-:W-:Y:S01]  /*9e10*/  LEA R19, R19, UR4, 0x1 ;  /* 0x0000000413137c11 */ /* 0x000fe2000f8e08ff */
[----:B------:R-:W-:Y:S06]  /*9e20*/  @P6 BRA `(.L_x_109) ;  /* 0x0000000000146947 */ /* 0x000fec0003800000 */
[----:B0-----:R-:W-:Y:S02]  /*9e30*/  F2FP.F16.F32.PACK_AB R20, R3, R10 ;  /* 0x0000000a0314723e */ /* 0x001fe400000000ff */
[----:B------:R-:W-:Y:S02]  /*9e40*/  F2FP.F16.F32.PACK_AB R21, R12, R5 ;  /* 0x000000050c15723e */ /* 0x000fe400000000ff */
[----:B------:R-:W-:Y:S02]  /*9e50*/  F2FP.F16.F32.PACK_AB R22, R14, R9 ;  /* 0x000000090e16723e */ /* 0x000fe400000000ff */
[----:B------:R-:W-:-:S05]  /*9e60*/  F2FP.F16.F32.PACK_AB R23, R0, R13 ;  /* 0x0000000d0017723e */ /* 0x000fca00000000ff */
[----:B------:R1:W-:Y:S02]  /*9e70*/  STS.128 [R19+-0x500], R20 ;  /* 0xfffb001413007388 */ /* 0x0003e40000000c00 */
.L_x_109:
[----:B------:R-:W-:Y:S05]  /*9e80*/  WARPSYNC.ALL ;  /* 0x0000000000007948 */ /* 0x000fea0003800000 */
[----:B------:R-:W-:Y:S01]  /*9e90*/  BAR.SYNC.DEFER_BLOCKING 0x0 ;  /* 0x0000000000007b1d */ /* 0x000fe20000010000 */
[----:B------:R-:W-:-:S05]  /*9ea0*/  ISETP.GT.U32.AND P6, PT, R2, 0xf, PT ;  /* 0x0000000f0200780c */ /* 0x000fca0003fc4070 */
[----:B------:R-:W-:Y:S04]  /*9eb0*/  BSSY.RECONVERGENT B0, `(.L_x_110) ;  /* 0x0000013000007945 */ /* 0x000fe80003800200 */
[----:B------:R-:W-:Y:S05]  /*9ec0*/  @P1 BRA `(.L_x_111) ;  /* 0x0000000000441947 */ /* 0x000fea0003800000 */
[----:B01----:R-:W0:Y:S02]  /*9ed0*/  LDS.128 R20, [R19] ;  /* 0x0000000013147984 */ /* 0x003e240000000c00 */
[--C-:B0-----:R-:W-:Y:S02]  /*9ee0*/  HADD2.F32 R7, -RZ, R20.reuse.H0_H0 ;  /* 0x20000014ff077230 */ /* 0x101fe40000004100 */
[----:B------:R-:W-:Y:S02]  /*9ef0*/  HADD2.F32 R6, -RZ, R21.H0_H0 ;  /* 0x20000015ff067230 */ /* 0x000fe40000004100 */
[----:B------:R-:W-:Y:S02]  /*9f00*/  HADD2.F32 R16, -RZ, R23.H0_H0 ;  /* 0x20000017ff107230 */ /* 0x000fe40000004100 */
[----:B------:R-:W-:Y:S01]  /*9f10*/  FADD.FTZ R10, R10, R7 ;  /* 0x000000070a0a7221 */ /* 0x000fe20000010000 */
[----:B------:R-:W-:Y:S02]  /*9f20*/  HADD2.F32 R20, -RZ, R20.H1_H1 ;  /* 0x30000014ff147230 */ /* 0x000fe40000004100 */
[----:B------:R-:W-:Y:S01]  /*9f30*/  FADD.FTZ R5, R5, R6 ;  /* 0x0000000605057221 */ /* 0x000fe20000010000 */
[----:B------:R-:W-:-:S02]  /*9f40*/  HADD2.F32 R21, -RZ, R21.H1_H1 ;  /* 0x30000015ff157230 */ /* 0x000fc40000004100 */
[----:B------:R-:W-:Y:S01]  /*9f50*/  FADD.FTZ R13, R13, R16 ;  /* 0x000000100d0d7221 */ /* 0x000fe20000010000 */
[--C-:B------:R-:W-:Y:S02]  /*9f60*/  HADD2.F32 R8, -RZ, R22.reuse.H0_H0 ;  /* 0x20000016ff087230 */ /* 0x100fe40000004100 */
[----:B------:R-:W-:Y:S01]  /*9f70*/  FADD.FTZ R3, R3, R20 ;  /* 0x0000001403037221 */ /* 0x000fe20000010000 */
[----:B------:R-:W-:Y:S02]  /*9f80*/  HADD2.F32 R11, -RZ, R22.H1_H1 ;  /* 0x30000016ff0b7230 */ /* 0x000fe40000004100 */
[----:B------:R-:W-:Y:S01]  /*9f90*/  FADD.FTZ R12, R12, R21 ;  /* 0x000000150c0c7221 */ /* 0x000fe20000010000 */
[----:B------:R-:W-:Y:S02]  /*9fa0*/  HADD2.F32 R23, -RZ, R23.H1_H1 ;  /* 0x30000017ff177230 */ /* 0x000fe40000004100 */
[----:B------:R-:W-:Y:S01]  /*9fb0*/  FADD.FTZ R9, R9, R8 ;  /* 0x0000000809097221 */ /* 0x000fe20000010000 */
[----:B------:R-:W-:-:S02]  /*9fc0*/  FADD.FTZ R14, R14, R11 ;  /* 0x0000000b0e0e7221 */ /* 0x000fc40000010000 */
[----:B------:R-:W-:-:S07]  /*9fd0*/  FADD.FTZ R0, R0, R23 ;  /* 0x0000001700007221 */ /* 0x000fce0000010000 */
.L_x_111:
[----:B------:R-:W-:Y:S05]  /*9fe0*/  BSYNC.RECONVERGENT B0 ;  /* 0x0000000000007941 */ /* 0x000fea0003800200 */
.L_x_110:
[----:B------:R-:W-:Y:S06]  /*9ff0*/  BAR.SYNC.DEFER_BLOCKING 0x0 ;  /* 0x0000000000007b1d */ /* 0x000fec0000010000 */
[----:B------:R-:W-:Y:S04]  /*a000*/  BSSY.RECONVERGENT B0, `(.L_x_112) ;  /* 0x0000007000007945 */ /* 0x000fe80003800200 */
[----:B------:R-:W-:Y:S05]  /*a010*/  @P4 BRA `(.L_x_113) ;  /* 0x0000000000144947 */ /* 0x000fea0003800000 */
[----:B01----:R-:W-:Y:S02]  /*a020*/  F2FP.F16.F32.PACK_AB R20, R3, R10 ;  /* 0x0000000a0314723e */ /* 0x003fe400000000ff */
[----:B------:R-:W-:Y:S02]  /*a030*/  F2FP.F16.F32.PACK_AB R21, R12, R5 ;  /* 0x000000050c15723e */ /* 0x000fe400000000ff */
[----:B------:R-:W-:Y:S02]  /*a040*/  F2FP.F16.F32.PACK_AB R22, R14, R9 ;  /* 0x000000090e16723e */ /* 0x000fe400000000ff */
[----:B------:R-:W-:-:S05]  /*a050*/  F2FP.F16.F32.PACK_AB R23, R0, R13 ;  /* 0x0000000d0017723e */ /* 0x000fca00000000ff */
[----:B------:R2:W-:Y:S02]  /*a060*/  STS.128 [R19+-0x280], R20 ;  /* 0xfffd801413007388 */ /* 0x0005e40000000c00 */
.L_x_113:
[----:B------:R-:W-:Y:S05]  /*a070*/  BSYNC.RECONVERGENT B0 ;  /* 0x0000000000007941 */ /* 0x000fea0003800200 */
.L_x_112:
[----:B------:R-:W-:Y:S01]  /*a080*/  BAR.SYNC.DEFER_BLOCKING 0x0 ;  /* 0x0000000000007b1d */ /* 0x000fe20000010000 */
[----:B------:R-:W-:-:S05]  /*a090*/  ISETP.GT.U32.AND P1, PT, R2, 0x3f, PT ;  /* 0x0000003f0200780c */ /* 0x000fca0003f24070 */
[----:B------:R-:W-:Y:S08]  /*a0a0*/  BSSY.RECONVERGENT B0, `(.L_x_114) ;  /* 0x0000013000007945 */ /* 0x000ff00003800200 */
[----:B------:R-:W-:Y:S05]  /*a0b0*/  @P1 BRA `(.L_x_115) ;  /* 0x0000000000441947 */ /* 0x000fea0003800000 */
[----:B012---:R-:W0:Y:S02]  /*a0c0*/  LDS.128 R20, [R19] ;  /* 0x0000000013147984 */ /* 0x007e240000000c00 */
        /* <DEDUP_REMOVED lines=16> */
.L_x_115:
[----:B------:R-:W-:Y:S05]  /*a1d0*/  BSYNC.RECONVERGENT B0 ;  /* 0x0000000000007941 */ /* 0x000fea0003800200 */
.L_x_114:
[----:B------:R-:W-:Y:S06]  /*a1e0*/  BAR.SYNC.DEFER_BLOCKING 0x0 ;  /* 0x0000000000007b1d */ /* 0x000fec0000010000 */
[----:B------:R-:W-:Y:S04]  /*a1f0*/  BSSY.RECONVERGENT B0, `(.L_x_116) ;  /* 0x0000007000007945 */ /* 0x000fe80003800200 */
[----:B------:R-:W-:Y:S05]  /*a200*/  @P3 BRA `(.L_x_117) ;  /* 0x0000000000143947 */ /* 0x000fea0003800000 */
[----:B012---:R-:W-:Y:S02]  /*a210*/  F2FP.F16.F32.PACK_AB R20, R3, R10 ;  /* 0x0000000a0314723e */ /* 0x007fe400000000ff */
[----:B------:R-:W-:Y:S02]  /*a220*/  F2FP.F16.F32.PACK_AB R21, R12, R5 ;  /* 0x000000050c15723e */ /* 0x000fe400000000ff */
[----:B------:R-:W-:Y:S02]  /*a230*/  F2FP.F16.F32.PACK_AB R22, R14, R9 ;  /* 0x000000090e16723e */ /* 0x000fe400000000ff */
[----:B------:R-:W-:-:S05]  /*a240*/  F2FP.F16.F32.PACK_AB R23, R0, R13 ;  /* 0x0000000d0017723e */ /* 0x000fca00000000ff */
[----:B------:R3:W-:Y:S02]  /*a250*/  STS.128 [R19+-0x140], R20 ;  /* 0xfffec01413007388 */ /* 0x0007e40000000c00 */
.L_x_117:
[----:B------:R-:W-:Y:S05]  /*a260*/  BSYNC.RECONVERGENT B0 ;  /* 0x0000000000007941 */ /* 0x000fea0003800200 */
.L_x_116:
[----:B------:R-:W-:Y:S06]  /*a270*/  BAR.SYNC.DEFER_BLOCKING 0x0 ;  /* 0x0000000000007b1d */ /* 0x000fec0000010000 */
[----:B------:R-:W-:Y:S04]  /*a280*/  BSSY.RECONVERGENT B0, `(.L_x_118) ;  /* 0x0000013000007945 */ /* 0x000fe80003800200 */
[----:B------:R-:W-:Y:S05]  /*a290*/  @P0 BRA `(.L_x_119) ;  /* 0x0000000000440947 */ /* 0x000fea0003800000 */
[----:B0123--:R-:W0:Y:S02]  /*a2a0*/  LDS.128 R20, [R19] ;  /* 0x0000000013147984 */ /* 0x00fe240000000c00 */
        /* <DEDUP_REMOVED lines=16> */
.L_x_119:
[----:B------:R-:W-:Y:S05]  /*a3b0*/  BSYNC.RECONVERGENT B0 ;  /* 0x0000000000007941 */ /* 0x000fea0003800200 */
.L_x_118:
[----:B------:R-:W-:Y:S06]  /*a3c0*/  BAR.SYNC.DEFER_BLOCKING 0x0 ;  /* 0x0000000000007b1d */ /* 0x000fec0000010000 */
[----:B------:R-:W-:Y:S04]  /*a3d0*/  BSSY.RECONVERGENT B0, `(.L_x_120) ;  /* 0x0000007000007945 */ /* 0x000fe80003800200 */
[----:B------:R-:W-:Y:S05]  /*a3e0*/  @P2 BRA `(.L_x_121) ;  /* 0x0000000000142947 */ /* 0x000fea0003800000 */
[----:B0123--:R-:W-:Y:S02]  /*a3f0*/  F2FP.F16.F32.PACK_AB R20, R3, R10 ;  /* 0x0000000a0314723e */ /* 0x00ffe400000000ff */
[----:B------:R-:W-:Y:S02]  /*a400*/  F2FP.F16.F32.PACK_AB R21, R12, R5 ;  /* 0x000000050c15723e */ /* 0x000fe400000000ff */
[----:B------:R-:W-:Y:S02]  /*a410*/  F2FP.F16.F32.PACK_AB R22, R14, R9 ;  /* 0x000000090e16723e */ /* 0x000fe400000000ff */
[----:B------:R-:W-:-:S05]  /*a420*/  F2FP.F16.F32.PACK_AB R23, R0, R13 ;  /* 0x0000000d0017723e */ /* 0x000fca00000000ff */
[----:B------:R0:W-:Y:S02]  /*a430*/  STS.128 [R19+-0xa0], R20 ;  /* 0xffff601413007388 */ /* 0x0001e40000000c00 */
.L_x_121:
[----:B------:R-:W-:Y:S05]  /*a440*/  BSYNC.RECONVERGENT B0 ;  /* 0x0000000000007941 */ /* 0x000fea0003800200 */
.L_x_120:
[----:B------:R-:W-:Y:S06]  /*a450*/  BAR.SYNC.DEFER_BLOCKING 0x0 ;  /* 0x0000000000007b1d */ /* 0x000fec0000010000 */
[----:B------:R-:W-:Y:S04]  /*a460*/  BSSY.RECONVERGENT B0, `(.L_x_122) ;  /* 0x0000013000007945 */ /* 0x000fe80003800200 */
[----:B------:R-:W-:Y:S05]  /*a470*/  @P6 BRA `(.L_x_123) ;  /* 0x0000000000446947 */ /* 0x000fea0003800000 */
[----:B0123--:R-:W0:Y:S02]  /*a480*/  LDS.128 R16, [R19] ;  /* 0x0000000013107984 */ /* 0x00fe240000000c00 */
[----:B0-----:R-:W-:Y:S02]  /*a490*/  HADD2.F32 R7, -RZ, R16.H0_H0 ;  /* 0x20000010ff077230 */ /* 0x001fe40000004100 */
[----:B------:R-:W-:Y:S02]  /*a4a0*/  HADD2.F32 R6, -RZ, R17.H0_H0 ;  /* 0x20000011ff067230 */ /* 0x000fe40000004100 */
[--C-:B------:R-:W-:Y:S02]  /*a4b0*/  HADD2.F32 R8, -RZ, R18.reuse.H0_H0 ;  /* 0x20000012ff087230 */ /* 0x100fe40000004100 */
[----:B------:R-:W-:Y:S01]  /*a4c0*/  FADD.FTZ R10, R10, R7 ;  /* 0x000000070a0a7221 */ /* 0x000fe20000010000 */
[----:B------:R-:W-:Y:S02]  /*a4d0*/  HADD2.F32 R11, -RZ, R18.H1_H1 ;  /* 0x30000012ff0b7230 */ /* 0x000fe40000004100 */
[----:B------:R-:W-:Y:S01]  /*a4e0*/  FADD.FTZ R5, R5, R6 ;  /* 0x0000000605057221 */ /* 0x000fe20000010000 */
[----:B------:R-:W-:-:S02]  /*a4f0*/  HADD2.F32 R16, -RZ, R16.H1_H1 ;  /* 0x30000010ff107230 */ /* 0x000fc40000004100 */
[----:B------:R-:W-:Y:S01]  /*a500*/  FADD.FTZ R9, R9, R8 ;  /* 0x0000000809097221 */ /* 0x000fe20000010000 */
[----:B------:R-:W-:Y:S02]  /*a510*/  HADD2.F32 R17, -RZ, R17.H1_H1 ;  /* 0x30000011ff117230 */ /* 0x000fe40000004100 */
[----:B------:R-:W-:Y:S01]  /*a520*/  FADD.FTZ R14, R14, R11 ;  /* 0x0000000b0e0e7221 */ /* 0x000fe20000010000 */
[--C-:B------:R-:W-:Y:S02]  /*a530*/  HADD2.F32 R18, -RZ, R19.reuse.H0_H0 ;  /* 0x20000013ff127230 */ /* 0x100fe40000004100 */
[----:B------:R-:W-:Y:S01]  /*a540*/  FADD.FTZ R3, R3, R16 ;  /* 0x0000001003037221 */ /* 0x000fe20000010000 */
[----:B------:R-:W-:Y:S02]  /*a550*/  HADD2.F32 R15, -RZ, R19.H1_H1 ;  /* 0x30000013ff0f7230 */ /* 0x000fe40000004100 */
[----:B------:R-:W-:Y:S01]  /*a560*/  FADD.FTZ R12, R12, R17 ;  /* 0x000000110c0c7221 */ /* 0x000fe20000010000 */
[----:B------:R-:W-:-:S02]  /*a570*/  FADD.FTZ R13, R13, R18 ;  /* 0x000000120d0d7221 */ /* 0x000fc40000010000 */
[----:B------:R-:W-:-:S07]  /*a580*/  FADD.FTZ R0, R0, R15 ;  /* 0x0000000f00007221 */ /* 0x000fce0000010000 */
.L_x_123:
[----:B------:R-:W-:Y:S05]  /*a590*/  BSYNC.RECONVERGENT B0 ;  /* 0x0000000000007941 */ /* 0x000fea0003800200 */
.L_x_122:
[----:B------:R-:W-:Y:S06]  /*a5a0*/  BAR.SYNC.DEFER_BLOCKING 0x0 ;  /* 0x0000000000007b1d */ /* 0x000fec0000010000 */
.L_x_108:
[----:B------:R-:W-:-:S13]  /*a5b0*/  ISETP.GT.U32.OR P5, PT, R2, 0xf, P5 ;  /* 0x0000000f0200780c */ /* 0x000fda0002fa4470 */
[----:B------:R-:W-:Y:S05]  /*a5c0*/  @P5 EXIT ;  /* 0x000000000000594d */ /* 0x000fea0003800000 */
[----:B------:R-:W5:Y:S02]  /*a5d0*/  LDCU UR4, c[0x0][0x478] ;  /* 0x00008f00ff0477ac */ /* 0x000f640008000800 */
[----:B-----5:R-:W-:-:S09]  /*a5e0*/  UISETP.NE.AND UP0, UPT, UR4, 0x2, UPT ;  /* 0x000000020400788c */ /* 0x020fd2000bf05270 */
[----:B------:R-:W-:Y:S05]  /*a5f0*/  BRA.U UP0, `(.L_x_124) ;  /* 0x0000000100e07547 */ /* 0x000fea000b800000 */
[----:B------:R-:W5:Y:S01]  /*a600*/  LDC.64 R6, c[0x0][0x470] ;  /* 0x00011c00ff067b82 */ /* 0x000f620000000a00 */
[----:B------:R-:W0:Y:S01]  /*a610*/  LDCU.64 UR4, c[0x0][0x380] ;  /* 0x00007000ff0477ac */ /* 0x000e220008000a00 */
[----:B-----5:R-:W5:Y:S02]  /*a620*/  LDG.E R6, desc[UR36][R6.64] ;  /* 0x0000002406067981 */ /* 0x020f64000c1e1900 */
[C---:B-----5:R-:W-:Y:S01]  /*a630*/  FMUL.FTZ R13, R6.reuse, R13 ;  /* 0x0000000d060d7220 */ /* 0x060fe20000410000 */
[C---:B------:R-:W-:Y:S01]  /*a640*/  FMUL.FTZ R14, R6.reuse, R14 ;  /* 0x0000000e060e7220 */ /* 0x040fe20000410000 */
[C---:B------:R-:W-:Y:S01]  /*a650*/  FMUL.FTZ R0, R6.reuse, R0 ;  /* 0x0000000006007220 */ /* 0x040fe20000410000 */
[C---:B------:R-:W-:Y:S01]  /*a660*/  FMUL.FTZ R3, R6.reuse, R3 ;  /* 0x0000000306037220 */ /* 0x040fe20000410000 */
[C---:B------:R-:W-:Y:S01]  /*a670*/  FMUL.FTZ R5, R6.reuse, R5 ;  /* 0x0000000506057220 */ /* 0x040fe20000410000 */
[C---:B------:R-:W-:Y:S01]  /*a680*/  FMUL.FTZ R12, R6.reuse, R12 ;  /* 0x0000000c060c7220 */ /* 0x040fe20000410000 */
[----:B------:R-:W5:Y:S01]  /*a690*/  F2I.S8.NTZ R13, R13 ;  /* 0x0000000d000d7305 */ /* 0x000f620000202100 */
[C---:B------:R-:W-:Y:S01]  /*a6a0*/  FMUL.FTZ R9, R6.reuse, R9 ;  /* 0x0000000906097220 */ /* 0x040fe20000410000 */
[----:B------:R-:W-:Y:S01]  /*a6b0*/  FMUL.FTZ R6, R6, R10 ;  /* 0x0000000a06067220 */ /* 0x000fe20000410000 */
[----:B------:R-:W-:-:S05]  /*a6c0*/  IADD3 R10, PT, PT, R4, UR48, RZ ;  /* 0x00000030040a7c10 */ /* 0x000fca000fffe0ff */
[----:B------:R-:W1:Y:S01]  /*a6d0*/  F2I.S8.NTZ R14, R14 ;  /* 0x0000000e000e7305 */ /* 0x000e620000202100 */
[----:B-----5:R-:W-:-:S07]  /*a6e0*/  PRMT R2, R13, 0x8880, RZ ;  /* 0x000088800d027816 */ /* 0x020fce00000000ff */
[----:B------:R-:W5:Y:S01]  /*a6f0*/  F2I.S8.NTZ R0, R0 ;  /* 0x0000000000007305 */ /* 0x000f620000202100 */
[----:B------:R-:W-:Y:S02]  /*a700*/  PRMT R2, R2, 0x7710, RZ ;  /* 0x0000771002027816 */ /* 0x000fe400000000ff */
[----:B-1----:R-:W-:-:S05]  /*a710*/  PRMT R14, R14, 0x8880, RZ ;  /* 0x000088800e0e7816 */ /* 0x002fca00000000ff */
[----:B------:R-:W-:Y:S01]  /*a720*/  F2I.S8.NTZ R3, R3 ;  /* 0x0000000300037305 */ /* 0x000fe20000202100 */
[----:B------:R-:W-:-:S05]  /*a730*/  IMAD.U32 R7, R2, 0x10000, RZ ;  /* 0x0001000002077824 */ /* 0x000fca00078e00ff */
[----:B------:R-:W-:Y:S02]  /*a740*/  LOP3.LUT R7, R7, 0xff0000, RZ, 0xc0, !PT ;  /* 0x00ff000007077812 */ /* 0x000fe400078ec0ff */
[----:B------:R-:W1:Y:S01]  /*a750*/  F2I.S8.NTZ R5, R5 ;  /* 0x0000000500057305 */ /* 0x000e620000202100 */
[----:B-----5:R-:W-:Y:S02]  /*a760*/  PRMT R8, R0, 0x8880, RZ ;  /* 0x0000888000087816 */ /* 0x020fe400000000ff */
[----:B------:R-:W-:Y:S02]  /*a770*/  PRMT R0, R14, 0x7710, RZ ;  /* 0x000077100e007816 */ /* 0x000fe400000000ff */
[----:B------:R-:W-:Y:S02]  /*a780*/  PRMT R2, R8, 0x7710, RZ ;  /* 0x0000771008027816 */ /* 0x000fe400000000ff */
[----:B------:R-:W-:Y:S01]  /*a790*/  SHF.L.U32 R0, R0, 0x8, RZ ;  /* 0x0000000800007819 */ /* 0x000fe200000006ff */
[----:B------:R-:W5:Y:S01]  /*a7a0*/  F2I.S8.NTZ R12, R12 ;  /* 0x0000000c000c7305 */ /* 0x000f620000202100 */
[----:B------:R-:W-:-:S02]  /*a7b0*/  PRMT R11, R7, 0x4210, R2 ;  /* 0x00004210070b7816 */ /* 0x000fc40000000002 */
[----:B0-----:R-:W-:Y:S02]  /*a7c0*/  IADD3 R8, P0, PT, R10, UR4, RZ ;  /* 0x000000040a087c10 */ /* 0x001fe4000ff1e0ff */
[----:B------:R-:W-:Y:S02]  /*a7d0*/  LOP3.LUT R11, R11, 0xff00, R0, 0xf8, !PT ;  /* 0x0000ff000b0b7812 */ /* 0x000fe400078ef800 */
[----:B-1----:R-:W-:Y:S01]  /*a7e0*/  PRMT R2, R5, 0x8880, RZ ;  /* 0x0000888005027816 */ /* 0x002fe200000000ff */
[----:B------:R-:W0:Y:S01]  /*a7f0*/  F2I.S8.NTZ R9, R9 ;  /* 0x0000000900097305 */ /* 0x000e220000202100 */
[----:B------:R-:W-:Y:S02]  /*a800*/  PRMT R0, R3, 0x8880, RZ ;  /* 0x0000888003007816 */ /* 0x000fe400000000ff */
[----:B------:R-:W-:Y:S02]  /*a810*/  PRMT R2, R2, 0x7710, RZ ;  /* 0x0000771002027816 */ /* 0x000fe400000000ff */
[----:B------:R-:W-:-:S02]  /*a820*/  PRMT R0, R0, 0x7710, RZ ;  /* 0x0000771000007816 */ /* 0x000fc400000000ff */
[----:B-----5:R-:W-:Y:S01]  /*a830*/  PRMT R12, R12, 0x8880, RZ ;  /* 0x000088800c0c7816 */ /* 0x020fe200000000ff */
[----:B------:R-:W1:Y:S01]  /*a840*/  F2I.S8.NTZ R6, R6 ;  /* 0x0000000600067305 */ /* 0x000e620000202100 */
[----:B------:R-:W-:Y:S02]  /*a850*/  LOP3.LUT R4, R2, 0xff, RZ, 0xc0, !PT ;  /* 0x000000ff02047812 */ /* 0x000fe400078ec0ff */
[----:B------:R-:W-:Y:S02]  /*a860*/  PRMT R3, R12, 0x7710, RZ ;  /* 0x000077100c037816 */ /* 0x000fe400000000ff */
[----:B------:R-:W-:Y:S01]  /*a870*/  LOP3.LUT R7, R0, 0xff, RZ, 0xc0, !PT ;  /* 0x000000ff00077812 */ /* 0x000fe200078ec0ff */
[----:B------:R-:W-:Y:S01]  /*a880*/  IMAD.WIDE.U32 R4, R4, 0x10000, RZ ;  /* 0x0001000004047825 */ /* 0x000fe200078e00ff */
[----:B0-----:R-:W-:Y:S02]  /*a890*/  PRMT R9, R9, 0x8880, RZ ;  /* 0x0000888009097816 */ /* 0x001fe400000000ff */
[----:B------:R-:W-:-:S02]  /*a8a0*/  LOP3.LUT R3, R3, 0xff, RZ, 0xc0, !PT ;  /* 0x000000ff03037812 */ /* 0x000fc400078ec0ff */
[----:B------:R-:W-:-:S03]  /*a8b0*/  PRMT R0, R9, 0x7710, RZ ;  /* 0x0000771009007816 */ /* 0x000fc600000000ff */
[----:B------:R-:W-:Y:S01]  /*a8c0*/  IMAD.WIDE.U32 R2, R3, 0x1000000, RZ ;  /* 0x0100000003027825 */ /* 0x000fe200078e00ff */
[----:B-1----:R-:W-:Y:S02]  /*a8d0*/  PRMT R12, R6, 0x8880, RZ ;  /* 0x00008880060c7816 */ /* 0x002fe400000000ff */
[----:B------:R-:W-:Y:S01]  /*a8e0*/  LOP3.LUT R9, R11, 0xff, R0, 0xf8, !PT ;  /* 0x000000ff0b097812 */ /* 0x000fe200078ef800 */
[----:B------:R-:W-:Y:S01]  /*a8f0*/  IMAD.WIDE.U32 R6, R7, 0x100, RZ ;  /* 0x0000010007067825 */ /* 0x000fe200078e00ff */
[----:B------:R-:W-:Y:S02]  /*a900*/  PRMT R0, R12, 0x7710, RZ ;  /* 0x000077100c007816 */ /* 0x000fe400000000ff */
[----:B------:R-:W-:Y:S02]  /*a910*/  LOP3.LUT R3, R5, R9, R3, 0xfe, !PT ;  /* 0x0000000905037212 */ /* 0x000fe400078efe03 */
[----:B------:R-:W-:Y:S02]  /*a920*/  LOP3.LUT R11, R6, R2, R4, 0xfe, !PT ;  /* 0x00000002060b7212 */ /* 0x000fe400078efe04 */
[----:B------:R-:W-:-:S02]  /*a930*/  LEA.HI.X.SX32 R9, R10, UR5, 0x1, P0 ;  /* 0x000000050a097c11 */ /* 0x000fc400080f0eff */
[----:B------:R-:W-:Y:S02]  /*a940*/  LOP3.LUT R2, R11, 0xff, R0, 0xf8, !PT ;  /* 0x000000ff0b027812 */ /* 0x000fe400078ef800 */
[----:B------:R-:W-:-:S05]  /*a950*/  LOP3.LUT R3, R3, R7, RZ, 0xfc, !PT ;  /* 0x0000000703037212 */ /* 0x000fca00078efcff */
[----:B------:R-:W-:Y:S01]  /*a960*/  STG.E.64 desc[UR36][R8.64], R2 ;  /* 0x0000000208007986 */ /* 0x000fe2000c101b24 */
[----:B------:R-:W-:Y:S05]  /*a970*/  EXIT ;  /* 0x000000000000794d */ /* 0x000fea0003800000 */
.L_x_124:
[----:B------:R-:W5:Y:S01]  /*a980*/  LDC.64 R6, c[0x0][0x380] ;  /* 0x0000e000ff067b82 */ /* 0x000f620000000a00 */
[----:B------:R-:W-:Y:S01]  /*a990*/  VIADD R15, R4, UR48 ;  /* 0x00000030040f7c36 */ /* 0x000fe20008000000 */
[----:B------:R-:W-:Y:S02]  /*a9a0*/  F2FP.F16.F32.PACK_AB R11, R3, R10 ;  /* 0x0000000a030b723e */ /* 0x000fe400000000ff */
[----:B------:R-:W-:Y:S02]  /*a9b0*/  F2FP.F16.F32.PACK_AB R5, R12, R5 ;  /* 0x000000050c05723e */ /* 0x000fe400000000ff */
[----:B------:R-:W-:Y:S02]  /*a9c0*/  F2FP.F16.F32.PACK_AB R9, R14, R9 ;  /* 0x000000090e09723e */ /* 0x000fe400000000ff */
[----:B------:R-:W-:Y:S01]  /*a9d0*/  F2FP.F16.F32.PACK_AB R13, R0, R13 ;  /* 0x0000000d000d723e */ /* 0x000fe200000000ff */
[----:B-----5:R-:W-:-:S05]  /*a9e0*/  IMAD.WIDE R2, R15, 0x2, R6 ;  /* 0x000000020f027825 */ /* 0x020fca00078e0206 */
[----:B------:R-:W-:Y:S04]  /*a9f0*/  STG.E desc[UR36][R2.64], R11 ;  /* 0x0000000b02007986 */ /* 0x000fe8000c101924 */
[----:B------:R-:W-:Y:S04]  /*aa00*/  STG.E desc[UR36][R2.64+0x4], R5 ;  /* 0x0000040502007986 */ /* 0x000fe8000c101924 */
[----:B------:R-:W-:Y:S04]  /*aa10*/  STG.E desc[UR36][R2.64+0x8], R9 ;  /* 0x0000080902007986 */ /* 0x000fe8000c101924 */
[----:B------:R-:W-:Y:S01]  /*aa20*/  STG.E desc[UR36][R2.64+0xc], R13 ;  /* 0x00000c0d02007986 */ /* 0x000fe2000c101924 */
[----:B------:R-:W-:Y:S05]  /*aa30*/  EXIT ;  /* 0x000000000000794d */ /* 0x000fea0003800000 */
.L_x_19:
[----:B------:R-:W-:Y:S01]  /*aa40*/  MOV R12, 0x10 ;  /* 0x00000010000c7802 */ /* 0x000fe20000000f00 */
[----:B------:R-:W-:Y:S01]  /*aa50*/  IMAD.MOV.U32 R15, RZ, RZ, -0x1 ;  /* 0xffffffffff0f7424 */ /* 0x000fe200078e00ff */
[----:B------:R-:W-:-:S07]  /*aa60*/  MOV R11, 0x1f ;  /* 0x0000001f000b7802 */ /* 0x000fce0000000f00 */
[----:B-1----:R-:W-:Y:S05]  /*aa70*/  WARPSYNC.COLLECTIVE R15, `(.L_x_125) ;  /* 0x000000000f087348 */ /* 0x002fea0003c00000 */
[----:B------:R0:W2:Y:S02]  /*aa80*/  SHFL.BFLY P6, R14, R13, R12, R11 ;  /* 0x0c00000c0d0e7389 */ /* 0x0000a400000c000b */
[----:B012---:R-:W-:Y:S05]  /*aa90*/  ENDCOLLECTIVE ;  /* 0x000000000000791b */ /* 0x007fea0003800000 */
.L_x_125:
[----:B------:R-:W-:Y:S01]  /*aaa0*/  MOV R12, 0x8 ;  /* 0x00000008000c7802 */ /* 0x000fe20000000f00 */
[----:B------:R-:W-:-:S05]  /*aab0*/  FADD.FTZ R3, R13, R14 ;  /* 0x0000000e0d037221 */ /* 0x000fca0000010000 */
[----:B------:R-:W-:-:S07]  /*aac0*/  MOV R13, R3 ;  /* 0x00000003000d7202 */ /* 0x000fce0000000f00 */
[----:B------:R-:W-:Y:S05]  /*aad0*/  WARPSYNC.COLLECTIVE R15, `(.L_x_126) ;  /* 0x000000000f087348 */ /* 0x000fea0003c00000 */
[----:B------:R0:W1:Y:S02]  /*aae0*/  SHFL.BFLY P6, R14, R13, R12, R11 ;  /* 0x0c00000c0d0e7389 */ /* 0x00006400000c000b */
[----:B01----:R-:W-:Y:S05]  /*aaf0*/  ENDCOLLECTIVE ;  /* 0x000000000000791b */ /* 0x003fea0003800000 */
.L_x_126:
[----:B------:R-:W-:Y:S01]  /*ab00*/  MOV R12, 0x4 ;  /* 0x00000004000c7802 */ /* 0x000fe20000000f00 */
[----:B------:R-:W-:-:S04]  /*ab10*/  FADD.FTZ R4, R3, R14 ;  /* 0x0000000e03047221 */ /* 0x000fc80000010000 */
[----:B------:R-:W-:-:S07]  /*ab20*/  IMAD.MOV.U32 R13, RZ, RZ, R4 ;  /* 0x000000ffff0d7224 */ /* 0x000fce00078e0004 */
[----:B------:R-:W-:Y:S05]  /*ab30*/  WARPSYNC.COLLECTIVE R15, `(.L_x_127) ;  /* 0x000000000f087348 */ /* 0x000fea0003c00000 */
[----:B------:R0:W1:Y:S02]  /*ab40*/  SHFL.BFLY P6, R14, R13, R12, R11 ;  /* 0x0c00000c0d0e7389 */ /* 0x00006400000c000b */
[----:B01----:R-:W-:Y:S05]  /*ab50*/  ENDCOLLECTIVE ;  /* 0x000000000000791b */ /* 0x003fea0003800000 */
.L_x_127:
[----:B------:R-:W-:Y:S02]  /*ab60*/  IMAD.MOV.U32 R12, RZ, RZ, 0x2 ;  /* 0x00000002ff0c7424 */ /* 0x000fe400078e00ff */
[----:B------:R-:W-:-:S05]  /*ab70*/  FADD.FTZ R5, R4, R14 ;  /* 0x0000000e04057221 */ /* 0x000fca0000010000 */
[----:B------:R-:W-:-:S07]  /*ab80*/  MOV R13, R5 ;  /* 0x00000005000d7202 */ /* 0x000fce0000000f00 */
[----:B------:R-:W-:Y:S05]  /*ab90*/  WARPSYNC.COLLECTIVE R15, `(.L_x_128) ;  /* 0x000000000f087348 */ /* 0x000fea0003c00000 */
[----:B------:R0:W1:Y:S02]  /*aba0*/  SHFL.BFLY P6, R14, R13, R12, R11 ;  /* 0x0c00000c0d0e7389 */ /* 0x00006400000c000b */
[----:B01----:R-:W-:Y:S05]  /*abb0*/  ENDCOLLECTIVE ;  /* 0x000000000000791b */ /* 0x003fea0003800000 */
.L_x_128:
[----:B------:R-:W-:Y:S01]  /*abc0*/  MOV R12, 0x1 ;  /* 0x00000001000c7802 */ /* 0x000fe20000000f00 */
[----:B------:R-:W-:-:S05]  /*abd0*/  FADD.FTZ R6, R5, R14 ;  /* 0x0000000e05067221 */ /* 0x000fca0000010000 */
[----:B------:R-:W-:-:S07]  /*abe0*/  MOV R13, R6 ;  /* 0x00000006000d7202 */ /* 0x000fce0000000f00 */
[----:B------:R-:W-:Y:S05]  /*abf0*/  WARPSYNC.COLLECTIVE R15, `(.L_x_129) ;  /* 0x000000000f087348 */ /* 0x000fea0003c00000 */
[----:B------:R0:W1:Y:S02]  /*ac00*/  SHFL.BFLY P6, R14, R13, R12, R11 ;  /* 0x0c00000c0d0e7389 */ /* 0x00006400000c000b */
[----:B01----:R-:W-:Y:S05]  /*ac10*/  ENDCOLLECTIVE ;  /* 0x000000000000791b */ /* 0x003fea0003800000 */
.L_x_129:
[----:B------:R-:W-:Y:S05]  /*ac20*/  BRA `(.L_x_130) ;  /* 0xffffff7400807947 */ /* 0x000fea000383ffff */
.L_x_131:
[----:B------:R-:W-:-:S00]  /*ac30*/  BRA `(.L_x_131) ;  /* 0xfffffffc00fc7947 */ /* 0x000fc0000383ffff */
[----:B------:R-:W-:-:S00]  /*ac40*/  NOP ;  /* 0x0000000000007918 */ /* 0x000fc00000000000 */
        /* <DEDUP_REMOVED lines=11> */
.L_x_4053:


//--------------------- .text._ZN4mmha33masked_multihead_attention_kernelItLi80ELi128ELi2ELi16ELi128ELb1ELb1EEEv26Multihead_attention_paramsIT_XT5_EE --------------------------
	.section	.text._ZN4mmha33masked_multihead_attention_kernelItLi80ELi128ELi2ELi16ELi128ELb1ELb1EEEv26Multihead_attention_paramsIT_XT5_EE,"ax",@progbits
	.align	128
        .global         _ZN4mmha33masked_multihead_attention_kernelItLi80ELi128ELi2ELi16ELi128ELb1ELb1EEEv26Multihead_attention_paramsIT_XT5_EE
        .type           _ZN4mmha33masked_multihead_attention_kernelItLi80ELi128ELi2ELi16ELi128ELb1ELb1EEEv26Multihead_attention_paramsIT_XT5_EE,@function
        .size           _ZN4mmha33masked_multihead_attention_kernelItLi80ELi128ELi2ELi16ELi128ELb1ELb1EEEv26Multihead_attention_paramsIT_XT5_EE,(.L_x_4054 - _ZN4mmha33masked_multihead_attention_kernelItLi80ELi128ELi2ELi16ELi128ELb1ELb1EEEv26Multihead_attention_paramsIT_XT5_EE)
        .other          _ZN4mmha33masked_multihead_attention_kernelItLi80ELi128ELi2ELi16ELi128ELb1ELb1EEEv26Multihead_attention_paramsIT_XT5_EE,@"STO_CUDA_ENTRY STV_DEFAULT"
_ZN4mmha33masked_multihead_attention_kernelItLi80ELi128ELi2ELi16ELi128ELb1ELb1EEEv26Multihead_attention_paramsIT_XT5_EE:
.text._ZN4mmha33masked_multihead_attention_kernelItLi80ELi128ELi2ELi16ELi128ELb1ELb1EEEv26Multihead_attention_paramsIT_XT5_EE:
        /* <DEDUP_REMOVED lines=9> */
[----:B------:R-:W-:-:S04]  /*0090*/  IMAD.U32 R2, RZ, RZ, UR4 ;  /* 0x00000004ff027e24 */ /* 0x000fc8000f8e00ff */
[----:B------:R-:W-:-:S05]  /*00a0*/  IMAD.U32 R3, RZ, RZ, UR5 ;  /* 0x00000005ff037e24 */ /* 0x000fca000f8e00ff */
[----:B------:R-:W2:Y:S02]  /*00b0*/  LDG.E.U8 R2, desc[UR36][R2.64] ;  /* 0x0000002402027981 */ /* 0x000ea4000c1e1100 */
[----:B--2---:R-:W-:-:S13]  /*00c0*/  ISETP.NE.AND P0, PT, R2, 0x1, PT ;  /* 0x000000010200780c */ /* 0x004fda0003f05270 */
[----:B------:R-:W-:Y:S05]  /*00d0*/  @!P0 EXIT ;  /* 0x000000000000894d */ /* 0x000fea0003800000 */
.L_x_132:
[----:B------:R-:W1:Y:S01]  /*00e0*/  LDCU.64 UR4, c[0x0][0x498] ;  /* 0x00009300ff0477ac */ /* 0x000e620008000a00 */
[----:B------:R-:W2:Y:S01]  /*00f0*/  S2R R6, SR_CTAID.Y ;  /* 0x0000000000067919 */ /* 0x000ea20000002600 */
[----:B------:R-:W3:Y:S01]  /*0100*/  LDCU UR7, c[0x0][0x3f0] ;  /* 0x00007e00ff0777ac */ /* 0x000ee20008000800 */
[----:B------:R-:W4:Y:S01]  /*0110*/  LDCU UR8, c[0x0][0x40c] ;  /* 0x00008180ff0877ac */ /* 0x000f220008000800 */
[----:B------:R-:W0:Y:S01]  /*0120*/  S2R R16, SR_TID.X ;  /* 0x0000000000107919 */ /* 0x000e220000002100 */
[----:B------:R-:W0:Y:S01]  /*0130*/  S2UR UR47, SR_CTAID.X ;  /* 0x00000000002f79c3 */ /* 0x000e220000002500 */
[----:B-1----:R-:W-:-:S07]  /*0140*/  UIMAD.WIDE.U32 UR4, UR42, 0x4, UR4 ;  /* 0x000000042a0478a5 */ /* 0x002fce000f8e0004 */
[----:B------:R-:W1:Y:S01]  /*0150*/  LDC.64 R26, c[0x0][0x418] ;  /* 0x00010600ff1a7b82 */ /* 0x000e620000000a00 */
[----:B---3--:R-:W-:Y:S01]  /*0160*/  MOV R0, UR7 ;  /* 0x0000000700007c02 */ /* 0x008fe20008000f00 */
[----:B------:R-:W-:Y:S01]  /*0170*/  IMAD.U32 R2, RZ, RZ, UR4 ;  /* 0x00000004ff027e24 */ /* 0x000fe2000f8e00ff */
[----:B------:R-:W-:Y:S02]  /*0180*/  MOV R3, UR5 ;  /* 0x0000000500037c02 */ /* 0x000fe40008000f00 */
[----:B------:R-:W-:-:S03]  /*0190*/  IABS R7, R0 ;  /* 0x0000000000077213 */ /* 0x000fc60000000000 */
[----:B------:R3:W4:Y:S01]  /*01a0*/  LDG.E R10, desc[UR36][R2.64] ;  /* 0x00000024020a7981 */ /* 0x000722000c1e1900 */
[----:B------:R-:W2:Y:S08]  /*01b0*/  I2F.RP R0, R7 ;  /* 0x0000000700007306 */ /* 0x000eb00000209400 */
[----:B--2---:R-:W2:Y:S02]  /*01c0*/  MUFU.RCP R0, R0 ;  /* 0x0000000000007308 */ /* 0x004ea40000001000 */
[----:B--2---:R-:W-:-:S06]  /*01d0*/  VIADD R4, R0, 0xffffffe ;  /* 0x0ffffffe00047836 */ /* 0x004fcc0000000000 */
[----:B------:R2:W0:Y:S01]  /*01e0*/  F2I.FTZ.U32.TRUNC.NTZ R5, R4 ;  /* 0x0000000400057305 */ /* 0x000422000021f000 */
[----:B------:R-:W-:Y:S01]  /*01f0*/  IABS R0, R6 ;  /* 0x0000000600007213 */ /* 0x000fe20000000000 */
[----:B--2---:R-:W-:Y:S02]  /*0200*/  IMAD.MOV.U32 R4, RZ, RZ, RZ ;  /* 0x000000ffff047224 */ /* 0x004fe400078e00ff */
[----:B0-----:R-:W-:-:S04]  /*0210*/  IMAD.MOV R8, RZ, RZ, -R5 ;  /* 0x000000ffff087224 */ /* 0x001fc800078e0a05 */
[----:B------:R-:W-:-:S04]  /*0220*/  IMAD R9, R8, R7, RZ ;  /* 0x0000000708097224 */ /* 0x000fc800078e02ff */
[----:B------:R-:W-:-:S06]  /*0230*/  IMAD.HI.U32 R5, R5, R9, R4 ;  /* 0x0000000905057227 */ /* 0x000fcc00078e0004 */
[----:B------:R-:W-:-:S05]  /*0240*/  IMAD.HI.U32 R5, R5, R0, RZ ;  /* 0x0000000005057227 */ /* 0x000fca00078e00ff */
[----:B------:R-:W-:-:S13]  /*0250*/  R2UR UR6, R5 ;  /* 0x00000000050672ca */ /* 0x000fda00000e0000 */
[----:B------:R-:W-:-:S05]  /*0260*/  IADD3 R4, PT, PT, RZ, -UR6, RZ ;  /* 0x80000006ff047c10 */ /* 0x000fca000fffe0ff */
[C---:B------:R-:W-:Y:S02]  /*0270*/  IMAD R0, R7.reuse, R4, R0 ;  /* 0x0000000407007224 */ /* 0x040fe400078e0200 */
[----:B---3--:R-:W-:Y:S01]  /*0280*/  IMAD.U32 R2, RZ, RZ, UR6 ;  /* 0x00000006ff027e24 */ /* 0x008fe2000f8e00ff */
[----:B------:R-:W-:Y:S01]  /*0290*/  ULOP3.LUT UR4, UR42, UR7, URZ, 0x3c, !UPT ;  /* 0x000000072a047292 */ /* 0x000fe2000f8e3cff */
[----:B------:R-:W0:Y:S01]  /*02a0*/  LDC.64 R4, c[0x0][0x460] ;  /* 0x00011800ff047b82 */ /* 0x000e220000000a00 */
[----:B------:R-:W-:-:S13]  /*02b0*/  ISETP.GT.U32.AND P0, PT, R7, R0, PT ;  /* 0x000000000700720c */ /* 0x000fda0003f04070 */
[----:B------:R-:W-:Y:S01]  /*02c0*/  @!P0 VIADD R2, R2, 0x1 ;  /* 0x0000000102028836 */ /* 0x000fe20000000000 */
[----:B------:R-:W-:-:S04]  /*02d0*/  @!P0 IADD3 R0, PT, PT, R0, -R7, RZ ;  /* 0x8000000700008210 */ /* 0x000fc80007ffe0ff */
[----:B------:R-:W-:Y:S02]  /*02e0*/  @!P0 R2UR UR6, R2 ;  /* 0x00000000020682ca */ /* 0x000fe400000e0000 */
[----:B------:R-:W-:-:S11]  /*02f0*/  ISETP.GE.U32.AND P1, PT, R0, R7, PT ;  /* 0x000000070000720c */ /* 0x000fd60003f26070 */
[----:B------:R-:W-:-:S04]  /*0300*/  IMAD.U32 R0, RZ, RZ, UR6 ;  /* 0x00000006ff007e24 */ /* 0x000fc8000f8e00ff */
        /* <DEDUP_REMOVED lines=9> */
[----:B------:R-:W-:Y:S01]  /*03a0*/  ISETP.NE.AND.EX P0, PT, R5, RZ, PT, P0 ;  /* 0x000000ff0500720c */ /* 0x000fe20003f05300 */
[----:B------:R-:W2:Y:S03]  /*03b0*/  LDCU UR6, c[0x0][0x3f8] ;  /* 0x00007f00ff0677ac */ /* 0x000ea60008000800 */
[----:B----4-:R-:W-:Y:S01]  /*03c0*/  ISETP.EQ.AND P4, PT, RZ, UR8, P0 ;  /* 0x00000008ff007c0c */ /* 0x010fe20008782270 */
[----:B0-----:R-:W-:-:S05]  /*03d0*/  IMAD.U32 R12, RZ, RZ, UR7 ;  /* 0x00000007ff0c7e24 */ /* 0x001fca000f8e00ff */
[----:B------:R-:W-:-:S04]  /*03e0*/  IABS R6, R12 ;  /* 0x0000000c00067213 */ /* 0x000fc80000000000 */
[----:B------:R-:W0:Y:S03]  /*03f0*/  I2F.RP R0, R6 ;  /* 0x0000000600007306 */ /* 0x000e260000209400 */
[----:B------:R-:W-:-:S05]  /*0400*/  VOTEU.ANY UP2, P4 ;  /* 0x0000000000ff7886 */ /* 0x000fca0002040100 */
[----:B------:R-:W3:Y:S01]  /*0410*/  @UP2 LDCU.64 UR4, c[0x0][0x460] ;  /* 0x00008c00ff0427ac */ /* 0x000ee20008000a00 */
[----:B0-----:R-:W0:Y:S01]  /*0420*/  MUFU.RCP R0, R0 ;  /* 0x0000000000007308 */ /* 0x001e220000001000 */
[----:B------:R-:W-:Y:S01]  /*0430*/  PLOP3.LUT P0, PT, PT, PT, UP2, 0x80, 0x8 ;  /* 0x000000000008781c */ /* 0x000fe20003f0f028 */
[----:B---3--:R-:W-:Y:S01]  /*0440*/  @UP2 UIMAD.WIDE UR4, UR41, 0x4, UR4 ;  /* 0x00000004290428a5 */ /* 0x008fe2000f8e0204 */
[----:B0-----:R-:W-:-:S05]  /*0450*/  IADD3 R4, PT, PT, R0, 0xffffffe, RZ ;  /* 0x0ffffffe00047810 */ /* 0x001fca0007ffe0ff */
[----:B------:R0:W3:Y:S01]  /*0460*/  F2I.FTZ.U32.TRUNC.NTZ R5, R4 ;  /* 0x0000000400057305 */ /* 0x0000e2000021f000 */
[----:B------:R-:W-:Y:S01]  /*0470*/  MOV R2, UR4 ;  /* 0x0000000400027c02 */ /* 0x000fe20008000f00 */
[----:B------:R-:W-:-:S03]  /*0480*/  IMAD.U32 R3, RZ, RZ, UR5 ;  /* 0x00000005ff037e24 */ /* 0x000fc6000f8e00ff */
[----:B------:R-:W4:Y:S02]  /*0490*/  LDCU UR4, c[0x0][0x3e8] ;  /* 0x00007d00ff0477ac */ /* 0x000f240008000800 */
[----:B------:R3:W5:Y:S01]  /*04a0*/  @P0 LDG.E R8, desc[UR36][R2.64] ;  /* 0x0000002402080981 */ /* 0x000762000c1e1900 */
[----:B0-----:R-:W-:Y:S02]  /*04b0*/  HFMA2 R4, -RZ, RZ, 0, 0 ;  /* 0x00000000ff047431 */ /* 0x001fe400000001ff */
[----:B---3--:R-:W-:-:S04]  /*04c0*/  IMAD.MOV R3, RZ, RZ, -R5 ;  /* 0x000000ffff037224 */ /* 0x008fc800078e0a05 */
[----:B------:R-:W-:-:S04]  /*04d0*/  IMAD R3, R3, R6, RZ ;  /* 0x0000000603037224 */ /* 0x000fc800078e02ff */
[----:B------:R-:W-:Y:S01]  /*04e0*/  IMAD.HI.U32 R5, R5, R3, R4 ;  /* 0x0000000305057227 */ /* 0x000fe200078e0004 */
[----:B------:R-:W-:-:S13]  /*04f0*/  R2UR UR45, R10 ;  /* 0x000000000a2d72ca */ /* 0x000fda00000e0000 */
[----:B------:R-:W-:-:S06]  /*0500*/  UIADD3 UR46, UPT, UPT, UR45, -0x1, URZ ;  /* 0xffffffff2d2e7890 */ /* 0x000fcc000fffe0ff */
[----:B------:R-:W-:-:S05]  /*0510*/  IMAD.U32 R23, RZ, RZ, UR46 ;  /* 0x0000002eff177e24 */ /* 0x000fca000f8e00ff */
[----:B------:R-:W-:-:S05]  /*0520*/  IABS R0, R23 ;  /* 0x0000001700007213 */ /* 0x000fca0000000000 */
[----:B------:R-:W-:-:S04]  /*0530*/  IMAD.HI.U32 R5, R5, R0, RZ ;  /* 0x0000000005057227 */ /* 0x000fc800078e00ff */
[----:B------:R-:W-:-:S04]  /*0540*/  IMAD.MOV R5, RZ, RZ, -R5 ;  /* 0x000000ffff057224 */ /* 0x000fc800078e0a05 */
[----:B------:R-:W-:-:S05]  /*0550*/  IMAD R5, R6, R5, R0 ;  /* 0x0000000506057224 */ /* 0x000fca00078e0200 */
[----:B------:R-:W-:-:S13]  /*0560*/  R2UR UR40, R5 ;  /* 0x00000000052872ca */ /* 0x000fda00000e0000 */
[----:B------:R-:W-:-:S13]  /*0570*/  ISETP.GT.U32.AND P0, PT, R6, UR40, PT ;  /* 0x0000002806007c0c */ /* 0x000fda000bf04070 */
[----:B------:R-:W-:-:S04]  /*0580*/  @!P0 IADD3 R0, PT, PT, -R6, UR40, RZ ;  /* 0x0000002806008c10 */ /* 0x000fc8000fffe1ff */
[----:B------:R-:W-:-:S13]  /*0590*/  @!P0 R2UR UR40, R0 ;  /* 0x00000000002882ca */ /* 0x000fda00000e0000 */
[----:B------:R-:W-:Y:S01]  /*05a0*/  ISETP.GT.U32.AND P0, PT, R6, UR40, PT ;  /* 0x0000002806007c0c */ /* 0x000fe2000bf04070 */
[----:B----4-:R-:W-:Y:S01]  /*05b0*/  UISETP.NE.AND UP1, UPT, UR4, URZ, UPT ;  /* 0x000000ff0400728c */ /* 0x010fe2000bf25270 */
[----:B------:R-:W-:Y:S01]  /*05c0*/  ISETP.GT.U32.AND P3, PT, R16, 0x13, PT ;  /* 0x000000131000780c */ /* 0x000fe20003f64070 */
[----:B------:R-:W-:Y:S02]  /*05d0*/  UP2UR UR44, UPR, URZ, 0x4 ;  /* 0x00000004ff2c7883 */ /* 0x000fe40008000000 */
[----:B------:R-:W-:-:S08]  /*05e0*/  UISETP.GE.AND UP2, UPT, UR46, URZ, UPT ;  /* 0x000000ff2e00728c */ /* 0x000fd0000bf46270 */
[----:B------:R-:W-:Y:S01]  /*05f0*/  @!P0 IADD3 R6, PT, PT, -R6, UR40, RZ ;  /* 0x0000002806068c10 */ /* 0x000fe2000fffe1ff */
[----:B------:R-:W-:-:S03]  /*0600*/  UISETP.NE.AND UP0, UPT, UR7, URZ, UPT ;  /* 0x000000ff0700728c */ /* 0x000fc6000bf05270 */
[----:B------:R-:W-:Y:S01]  /*0610*/  @!P0 R2UR UR40, R6 ;  /* 0x00000000062882ca */ /* 0x000fe200000e0000 */
[----:B--2---:R-:W-:Y:S02]  /*0620*/  UIMAD UR43, UR42, UR6, UR47 ;  /* 0x000000062a2b72a4 */ /* 0x004fe4000f8e022f */
[----:B------:R-:W-:Y:S01]  /*0630*/  @UP1 UIMAD UR4, UR42, UR4, URZ ;  /* 0x000000042a0412a4 */ /* 0x000fe2000f8e02ff */
[----:B------:R-:W-:Y:S01]  /*0640*/  BSSY.RECONVERGENT B0, `(.L_x_133) ;  /* 0x0000021000007945 */ /* 0x000fe20003800200 */
[----:B------:R-:W-:Y:S01]  /*0650*/  @!UP1 UIMAD UR5, UR43, 0x50, URZ ;  /* 0x000000502b0598a4 */ /* 0x000fe2000f8e02ff */
[----:B------:R-:W-:Y:S01]  /*0660*/  UMOV UR38, URZ ;  /* 0x000000ff00267c82 */ /* 0x000fe20008000000 */
[----:B------:R-:W-:Y:S02]  /*0670*/  @UP1 UIMAD UR5, UR47, 0x50, UR4 ;  /* 0x000000502f0518a4 */ /* 0x000fe4000f8e0204 */
[----:B------:R-:W-:-:S04]  /*0680*/  UIMAD UR41, UR41, UR6, URZ ;  /* 0x00000006292972a4 */ /* 0x000fc8000f8e02ff */
[----:B------:R-:W-:Y:S02]  /*0690*/  @!UP2 UIADD3 UR40, UPT, UPT, -UR40, URZ, URZ ;  /* 0x000000ff2828a290 */ /* 0x000fe4000fffe1ff */
[----:B------:R-:W-:Y:S01]  /*06a0*/  @!UP0 ULOP3.LUT UR40, URZ, UR7, URZ, 0x33, !UPT ;  /* 0x00000007ff288292 */ /* 0x000fe2000f8e33ff */
[----:B------:R-:W-:Y:S02]  /*06b0*/  P2R R17, PR, RZ, 0x10 ;  /* 0x00000010ff117803 */ /* 0x000fe40000000000 */
[----:B------:R-:W-:Y:S01]  /*06c0*/  CS2R R24, SRZ ;  /* 0x0000000000187805 */ /* 0x000fe2000001ff00 */
[----:B------:R-:W-:Y:S01]  /*06d0*/  IMAD.SHL.U32 R13, R16, 0x4, RZ ;  /* 0x00000004100d7824 */ /* 0x000fe200078e00ff */
[----:B-1----:R-:W-:Y:S07]  /*06e0*/  @P3 BRA `(.L_x_134) ;  /* 0x0000000000583947 */ /* 0x002fee0003800000 */
        /* <DEDUP_REMOVED lines=22> */
.L_x_134:
[----:B------:R-:W-:Y:S05]  /*0850*/  BSYNC.RECONVERGENT B0 ;  /* 0x0000000000007941 */ /* 0x000fea0003800200 */
.L_x_133:
[----:B------:R-:W1:Y:S01]  /*0860*/  LDCU.64 UR10, c[0x0][0x3a0] ;  /* 0x00007400ff0a77ac */ /* 0x000e620008000a00 */
[----:B------:R-:W-:Y:S01]  /*0870*/  ISETP.NE.U32.AND P0, PT, R26, RZ, PT ;  /* 0x000000ff1a00720c */ /* 0x000fe20003f05070 */
[----:B------:R-:W2:Y:S01]  /*0880*/  S2R R10, SR_CTAID.X ;  /* 0x00000000000a7919 */ /* 0x000ea20000002500 */
[----:B------:R-:W3:Y:S01]  /*0890*/  @!P3 LDC.64 R2, c[0x0][0x3b8] ;  /* 0x0000ee00ff02bb82 */ /* 0x000ee20000000a00 */
[----:B------:R-:W4:Y:S01]  /*08a0*/  LDCU.64 UR4, c[0x0][0x390] ;  /* 0x00007200ff0477ac */ /* 0x000f220008000a00 */
[----:B------:R-:W-:Y:S02]  /*08b0*/  LOP3.LUT R83, R13, 0x4, RZ, 0xc0, !PT ;  /* 0x000000040d537812 */ /* 0x000fe400078ec0ff */
[----:B------:R-:W-:Y:S02]  /*08c0*/  CS2R R18, SRZ ;  /* 0x0000000000127805 */ /* 0x000fe4000001ff00 */
[----:B------:R-:W-:Y:S01]  /*08d0*/  SHF.R.U32.HI R82, RZ, 0x1, R16 ;  /* 0x00000001ff527819 */ /* 0x000fe20000011610 */
[----:B------:R-:W-:Y:S01]  /*08e0*/  VOTEU.ANY UP0, P4 ;  /* 0x0000000000ff7886 */ /* 0x000fe20002000100 */
[----:B------:R-:W-:Y:S01]  /*08f0*/  PLOP3.LUT P5, PT, PT, PT, UP0, 0x40, 0x4 ;  /* 0x000000000004781c */ /* 0x000fe20003fae808 */
[----:B------:R-:W-:Y:S01]  /*0900*/  UIMAD UR43, UR43, 0x50, URZ ;  /* 0x000000502b2b78a4 */ /* 0x000fe2000f8e02ff */
[----:B------:R-:W-:Y:S01]  /*0910*/  PLOP3.LUT P4, PT, PT, PT, UP0, 0x80, 0x8 ;  /* 0x000000000008781c */ /* 0x000fe20003f8f008 */
[----:B------:R-:W-:Y:S01]  /*0920*/  @!P3 IMAD R11, R82, UR7, R23 ;  /* 0x00000007520bbc24 */ /* 0x000fe2000f8e0217 */
[----:B------:R-:W-:Y:S01]  /*0930*/  CS2R R22, SRZ ;  /* 0x0000000000167805 */ /* 0x000fe2000001ff00 */
[----:B------:R-:W-:Y:S01]  /*0940*/  VOTEU.ANY UP0, P0 ;  /* 0x0000000000ff7886 */ /* 0x000fe20000000100 */
[----:B------:R-:W-:Y:S01]  /*0950*/  ISETP.GT.U32.OR P0, PT, R16, 0x1f, P5 ;  /* 0x0000001f1000780c */ /* 0x000fe20002f04470 */
[----:B------:R-:W-:Y:S01]  /*0960*/  @!P3 IMAD R0, R12, UR43, R83 ;  /* 0x0000002b0c00bc24 */ /* 0x000fe2000f8e0253 */
[----:B-1----:R-:W-:Y:S01]  /*0970*/  ISETP.NE.U32.AND P2, PT, RZ, UR10, PT ;  /* 0x0000000aff007c0c */ /* 0x002fe2000bf45070 */
[----:B------:R-:W1:Y:S02]  /*0980*/  LDC R12, c[0x0][0x400] ;  /* 0x00010000ff0c7b82 */ /* 0x000e640000000800 */
[----:B------:R-:W-:Y:S01]  /*0990*/  @!P3 IMAD R15, R11, 0x8, R0 ;  /* 0x000000080b0fb824 */ /* 0x000fe200078e0200 */
[----:B----4-:R-:W-:-:S02]  /*09a0*/  ISETP.NE.U32.AND P1, PT, RZ, UR4, PT ;  /* 0x00000004ff007c0c */ /* 0x010fc4000bf25070 */
[----:B------:R-:W-:Y:S02]  /*09b0*/  R2UR UR4, R27 ;  /* 0x000000001b0472ca */ /* 0x000fe400000e0000 */
[----:B------:R-:W-:Y:S01]  /*09c0*/  ISETP.NE.AND.EX P2, PT, RZ, UR11, PT, P2 ;  /* 0x0000000bff007c0c */ /* 0x000fe2000bf45320 */
[----:B---3--:R-:W-:Y:S01]  /*09d0*/  @!P3 IMAD.WIDE R2, R15, 0x2, R2 ;  /* 0x000000020f02b825 */ /* 0x008fe200078e0202 */
[----:B------:R-:W-:Y:S01]  /*09e0*/  ISETP.NE.AND.EX P1, PT, RZ, UR5, PT, P1 ;  /* 0x00000005ff007c0c */ /* 0x000fe2000bf25310 */
[----:B------:R-:W-:Y:S01]  /*09f0*/  VOTEU.ALL UP1, P0 ;  /* 0x0000000000ff7886 */ /* 0x000fe20000020000 */
[C---:B------:R-:W-:Y:S02]  /*0a00*/  ISETP.GT.U32.OR P2, PT, R16.reuse, 0x13, !P2 ;  /* 0x000000131000780c */ /* 0x040fe40005744470 */
[----:B------:R-:W-:Y:S02]  /*0a10*/  CS2R R14, SRZ ;  /* 0x00000000000e7805 */ /* 0x000fe4000001ff00 */
[----:B------:R-:W-:Y:S01]  /*0a20*/  ISETP.GT.U32.OR P1, PT, R16, 0x13, !P1 ;  /* 0x000000131000780c */ /* 0x000fe20004f24470 */
[----:B------:R3:W4:Y:S01]  /*0a30*/  @!P3 LDG.E.64 R22, desc[UR36][R2.64] ;  /* 0x000000240216b981 */ /* 0x000722000c1e1b00 */
[----:B------:R-:W-:Y:S01]  /*0a40*/  ISETP.NE.OR P2, PT, RZ, UR8, P2 ;  /* 0x00000008ff007c0c */ /* 0x000fe20009745670 */
[----:B--2---:R-:W-:Y:S01]  /*0a50*/  IMAD R11, R10, 0x50, R13 ;  /* 0x000000500a0b7824 */ /* 0x004fe200078e020d */
[----:B-----5:R-:W-:Y:S01]  /*0a60*/  @P4 R2UR UR38, R8 ;  /* 0x00000000082642ca */ /* 0x020fe200000e0000 */
[----:B------:R-:W-:Y:S01]  /*0a70*/  UISETP.NE.AND.EX UP0, UPT, UR4, URZ, UPT, UP0 ;  /* 0x000000ff0400728c */ /* 0x000fe2000bf05300 */
[----:B------:R-:W2:Y:S05]  /*0a80*/  @!P0 LDC.64 R8, c[0x0][0x450] ;  /* 0x00011400ff088b82 */ /* 0x000eaa0000000a00 */
[----:B------:R-:W-:-:S03]  /*0a90*/  PLOP3.LUT P4, PT, PT, PT, UP0, 0x80, 0x8 ;  /* 0x000000000008781c */ /* 0x000fc60003f8f008 */
[----:B0-----:R-:W0:Y:S02]  /*0aa0*/  @!P1 LDC.64 R4, c[0x0][0x390] ;  /* 0x0000e400ff049b82 */ /* 0x001e240000000a00 */
[----:B------:R-:W1:Y:S01]  /*0ab0*/  @UP0 LDCU.64 UR4, c[0x0][0x418] ;  /* 0x00008300ff0407ac */ /* 0x000e620008000a00 */
[----:B------:R-:W-:-:S05]  /*0ac0*/  @!UP1 UIMAD UR6, UR38, UR6, URZ ;  /* 0x00000006260692a4 */ /* 0x000fca000f8e02ff */
[----:B------:R-:W3:Y:S01]  /*0ad0*/  @!P2 LDC.64 R6, c[0x0][0x3a0] ;  /* 0x0000e800ff06ab82 */ /* 0x000ee20000000a00 */
[----:B------:R-:W-:-:S04]  /*0ae0*/  IMAD.U32 R0, RZ, RZ, UR6 ;  /* 0x00000006ff007e24 */ /* 0x000fc8000f8e00ff */
[----:B------:R-:W-:Y:S01]  /*0af0*/  @!P0 IMAD R21, R0, 0x50, R11 ;  /* 0x0000005000158824 */ /* 0x000fe200078e020b */
[----:B-1----:R-:W-:-:S03]  /*0b00*/  @UP0 UIMAD.WIDE.U32 UR4, UR42, 0x4, UR4 ;  /* 0x000000042a0408a5 */ /* 0x002fc6000f8e0004 */
[----:B--2---:R-:W-:-:S04]  /*0b10*/  @!P0 IMAD.WIDE R8, R21, 0x2, R8 ;  /* 0x0000000215088825 */ /* 0x004fc800078e0208 */
[C---:B0-----:R-:W-:Y:S01]  /*0b20*/  @!P1 IMAD.WIDE.U32 R4, R11.reuse, 0x2, R4 ;  /* 0x000000020b049825 */ /* 0x041fe200078e0004 */
[----:B------:R-:W-:Y:S01]  /*0b30*/  MOV R10, UR4 ;  /* 0x00000004000a7c02 */ /* 0x000fe20008000f00 */
[----:B------:R-:W2:Y:S04]  /*0b40*/  @!P0 LDG.E.64 R8, desc[UR36][R8.64] ;  /* 0x0000002408088981 */ /* 0x000ea8000c1e1b00 */
[----:B------:R-:W4:Y:S01]  /*0b50*/  @!P1 LDG.E.64 R14, desc[UR36][R4.64] ;  /* 0x00000024040e9981 */ /* 0x000f22000c1e1b00 */
[----:B---3--:R-:W-:Y:S01]  /*0b60*/  @!P2 IMAD.WIDE.U32 R6, R11, 0x2, R6 ;  /* 0x000000020b06a825 */ /* 0x008fe200078e0006 */
[----:B------:R-:W0:Y:S03]  /*0b70*/  LDCU.U8 UR4, c[0x0][0x404] ;  /* 0x00008080ff0477ac */ /* 0x000e260008000000 */
[----:B------:R-:W-:Y:S01]  /*0b80*/  IMAD.U32 R11, RZ, RZ, UR5 ;  /* 0x00000005ff0b7e24 */ /* 0x000fe2000f8e00ff */
[----:B------:R-:W3:Y:S04]  /*0b90*/  @!P2 LDG.E.64 R18, desc[UR36][R6.64] ;  /* 0x000000240612a981 */ /* 0x000ee8000c1e1b00 */
[----:B------:R-:W2:Y:S01]  /*0ba0*/  @P4 LDG.E R10, desc[UR36][R10.64] ;  /* 0x000000240a0a4981 */ /* 0x000ea2000c1e1900 */
[----:B------:R-:W-:Y:S01]  /*0bb0*/  ISETP.NE.AND P2, PT, RZ, UR8, PT ;  /* 0x00000008ff007c0c */ /* 0x000fe2000bf45270 */
[----:B------:R-:W-:Y:S01]  /*0bc0*/  UIMAD UR42, UR42, UR7, URZ ;  /* 0x000000072a2a72a4 */ /* 0x000fe2000f8e02ff */
[----:B0-----:R-:W-:-:S04]  /*0bd0*/  ISETP.NE.AND P1, PT, RZ, UR4, PT ;  /* 0x00000004ff007c0c */ /* 0x001fc8000bf25270 */
[----:B------:R-:W-:Y:S01]  /*0be0*/  ISETP.LT.OR P1, PT, R12, 0x1, P1 ;  /* 0x000000010c00780c */ /* 0x000fe20000f21670 */
[----:B------:R-:W-:Y:S01]  /*0bf0*/  IMAD.U32 R2, RZ, RZ, UR42 ;  /* 0x0000002aff027e24 */ /* 0x000fe2000f8e00ff */
[----:B------:R-:W-:Y:S01]  /*0c00*/  UMOV UR39, URZ ;  /* 0x000000ff00277c82 */ /* 0x000fe20008000000 */
[----:B------:R-:W-:Y:S03]  /*0c10*/  BSSY.RECONVERGENT B6, `(.L_x_135) ;  /* 0x0000139000067945 */ /* 0x000fe60003800200 */
[----:B------:R-:W-:Y:S01]  /*0c20*/  SHF.R.S32.HI R2, RZ, 0x1f, R2 ;  /* 0x0000001fff027819 */ /* 0x000fe20000011402 */
[----:B----4-:R-:W-:Y:S02]  /*0c30*/  HFMA2 R25, R25, 1, 1, R15 ;  /* 0x3c003c0019197831 */ /* 0x010fe4000000000f */
[----:B---3--:R-:W-:Y:S02]  /*0c40*/  @!P2 HADD2 R23, R23, R19 ;  /* 0x000000131717a230 */ /* 0x008fe40000000000 */
[----:B------:R-:W-:Y:S01]  /*0c50*/  @!P2 HFMA2 R22, R22, 1, 1, R18 ;  /* 0x3c003c001616a831 */ /* 0x000fe20000000012 */
[----:B--2---:R-:W-:Y:S01]  /*0c60*/  @P4 R2UR UR39, R10 ;  /* 0x000000000a2742ca */ /* 0x004fe200000e0000 */
[----:B------:R-:W-:-:S02]  /*0c70*/  @!P0 HFMA2 R23, R23, R9, -RZ ;  /* 0x0000000917178231 */ /* 0x000fc400001000ff */
[----:B------:R-:W-:Y:S02]  /*0c80*/  HADD2 R24, R24, R14 ;  /* 0x0000000e18187230 */ /* 0x000fe40000000000 */
[----:B------:R-:W-:Y:S01]  /*0c90*/  @!P0 HMUL2 R22, R22, R8 ;  /* 0x0000000816168232 */ /* 0x000fe20000000000 */
[----:B------:R-:W-:Y:S09]  /*0ca0*/  @P1 BRA `(.L_x_136) ;  /* 0x00000004006c1947 */ /* 0x000ff20003800000 */
[----:B------:R-:W-:Y:S05]  /*0cb0*/  @P2 BRA `(.L_x_137) ;  /* 0x0000000000d02947 */ /* 0x000fea0003800000 */
[----:B------:R-:W-:-:S13]  /*0cc0*/  ISETP.GE.AND P0, PT, R13, R12, PT ;  /* 0x0000000c0d00720c */ /* 0x000fda0003f06270 */
[----:B------:R-:W-:Y:S05]  /*0cd0*/  @P0 BRA `(.L_x_138) ;  /* 0x0000001000b00947 */ /* 0x000fea0003800000 */
[----:B------:R-:W-:Y:S01]  /*0ce0*/  I2FP.F32.U32 R3, R12 ;  /* 0x0000000c00037245 */ /* 0x000fe20000201000 */
[----:B------:R-:W-:Y:S01]  /*0cf0*/  UIADD3 UR4, UPT, UPT, -UR39, UR8, URZ ;  /* 0x0000000827047290 */ /* 0x000fe2000fffe1ff */
[----:B------:R-:W-:Y:S01]  /*0d00*/  IADD3 R0, PT, PT, R13, 0x2, RZ ;  /* 0x000000020d007810 */ /* 0x000fe20007ffe0ff */
[--C-:B------:R-:W-:Y:S01]  /*0d10*/  HADD2.F32 R9, -RZ, R23.reuse.H1_H1 ;  /* 0x30000017ff097230 */ /* 0x100fe20000004100 */
[----:B------:R-:W-:Y:S01]  /*0d20*/  I2FP.F32.U32 R13, R13 ;  /* 0x0000000d000d7245 */ /* 0x000fe20000201000 */
[----:B------:R-:W-:Y:S01]  /*0d30*/  HADD2.F32 R23, -RZ, R23.H0_H0 ;  /* 0x20000017ff177230 */ /* 0x000fe20000004100 */
[----:B------:R-:W0:Y:S01]  /*0d40*/  MUFU.RCP R3, R3 ;  /* 0x0000000300037308 */ /* 0x000e220000001000 */
[----:B------:R-:W-:-:S05]  /*0d50*/  I2FP.F32.U32 R0, R0 ;  /* 0x0000000000007245 */ /* 0x000fca0000201000 */
[-C--:B0-----:R-:W-:Y:S01]  /*0d60*/  FMUL.FTZ R0, R0, R3.reuse ;  /* 0x0000000300007220 */ /* 0x081fe20000410000 */
[----:B------:R-:W-:-:S03]  /*0d70*/  FMUL.FTZ R13, R13, R3 ;  /* 0x000000030d0d7220 */ /* 0x000fc60000410000 */
[----:B------:R-:W-:Y:S01]  /*0d80*/  FMUL.FTZ R4, R0, 13.28771209716796875 ;  /* 0x41549a7800047820 */ /* 0x000fe20000410000 */
[----:B------:R-:W-:Y:S01]  /*0d90*/  FMUL.FTZ R13, R13, 13.28771209716796875 ;  /* 0x41549a780d0d7820 */ /* 0x000fe20000410000 */
[----:B------:R-:W-:Y:S02]  /*0da0*/  I2FP.F32.S32 R0, UR4 ;  /* 0x0000000400007c45 */ /* 0x000fe40008201400 */
[----:B------:R0:W1:Y:S04]  /*0db0*/  MUFU.EX2 R5, -R4 ;  /* 0x8000000400057308 */ /* 0x0000680000000800 */
[----:B------:R-:W2:Y:S01]  /*0dc0*/  MUFU.EX2 R13, -R13 ;  /* 0x8000000d000d7308 */ /* 0x000ea20000000800 */
[--C-:B0-----:R-:W-:Y:S02]  /*0dd0*/  HADD2.F32 R4, -RZ, R25.reuse.H1_H1 ;  /* 0x30000019ff047230 */ /* 0x101fe40000004100 */
[----:B------:R-:W-:-:S02]  /*0de0*/  HADD2.F32 R25, -RZ, R25.H0_H0 ;  /* 0x20000019ff197230 */ /* 0x000fc40000004100 */
[----:B-1----:R-:W-:-:S04]  /*0df0*/  FMUL.FTZ R3, R0, R5 ;  /* 0x0000000500037220 */ /* 0x002fc80000410000 */
[----:B------:R-:W-:Y:S01]  /*0e00*/  FMUL.RZ R10, R3, 0.15915493667125701904 ;  /* 0x3e22f983030a7820 */ /* 0x000fe2000040c000 */
[----:B--2---:R-:W-:-:S03]  /*0e10*/  FMUL.FTZ R0, R0, R13 ;  /* 0x0000000d00007220 */ /* 0x004fc60000410000 */
[----:B------:R-:W0:Y:S01]  /*0e20*/  MUFU.SIN R6, R10 ;  /* 0x0000000a00067308 */ /* 0x000e220000000400 */
[----:B------:R-:W-:-:S07]  /*0e30*/  FMUL.RZ R11, R0, 0.15915493667125701904 ;  /* 0x3e22f983000b7820 */ /* 0x000fce000040c000 */
[----:B------:R-:W1:Y:S08]  /*0e40*/  MUFU.COS R5, R10 ;  /* 0x0000000a00057308 */ /* 0x000e700000000000 */
[----:B------:R-:W2:Y:S01]  /*0e50*/  MUFU.SIN R3, R11 ;  /* 0x0000000b00037308 */ /* 0x000ea20000000400 */
[----:B0-----:R-:W-:-:S07]  /*0e60*/  FMUL.FTZ R8, R6, R4 ;  /* 0x0000000406087220 */ /* 0x001fce0000410000 */
[----:B------:R-:W0:Y:S01]  /*0e70*/  MUFU.COS R0, R11 ;  /* 0x0000000b00007308 */ /* 0x000e220000000000 */
[C---:B-1----:R-:W-:Y:S01]  /*0e80*/  FMUL.FTZ R7, R5.reuse, R4 ;  /* 0x0000000405077220 */ /* 0x042fe20000410000 */
[CC--:B------:R-:W-:Y:S01]  /*0e90*/  FMUL.FTZ R4, R6.reuse, R9.reuse ;  /* 0x0000000906047220 */ /* 0x0c0fe20000410000 */
[C---:B------:R-:W-:Y:S01]  /*0ea0*/  FMUL.FTZ R10, R5.reuse, R9 ;  /* 0x00000009050a7220 */ /* 0x040fe20000410000 */
[CC--:B------:R-:W-:Y:S01]  /*0eb0*/  FFMA.FTZ R8, R5.reuse, R25.reuse, -R8 ;  /* 0x0000001905087223 */ /* 0x0c0fe20000010808 */
[C---:B------:R-:W-:Y:S01]  /*0ec0*/  FFMA.FTZ R25, R6.reuse, R25, R7 ;  /* 0x0000001906197223 */ /* 0x040fe20000010007 */
[-C--:B------:R-:W-:Y:S01]  /*0ed0*/  FFMA.FTZ R9, R5, R23.reuse, -R4 ;  /* 0x0000001705097223 */ /* 0x080fe20000010804 */
[----:B------:R-:W-:Y:S01]  /*0ee0*/  FFMA.FTZ R10, R6, R23, R10 ;  /* 0x00000017060a7223 */ /* 0x000fe2000001000a */
[----:B------:R-:W-:Y:S02]  /*0ef0*/  HADD2.F32 R4, -RZ, R24.H1_H1 ;  /* 0x30000018ff047230 */ /* 0x000fe40000004100 */
[----:B------:R-:W-:Y:S01]  /*0f00*/  HADD2.F32 R6, -RZ, R22.H1_H1 ;  /* 0x30000016ff067230 */ /* 0x000fe20000004100 */
[----:B------:R-:W-:Y:S01]  /*0f10*/  F2FP.F16.F32.PACK_AB R25, R25, R8 ;  /* 0x000000081919723e */ /* 0x000fe200000000ff */
[----:B------:R-:W-:-:S02]  /*0f20*/  HADD2.F32 R24, -RZ, R24.H0_H0 ;  /* 0x20000018ff187230 */ /* 0x000fc40000004100 */
[C---:B--2---:R-:W-:Y:S01]  /*0f30*/  FMUL.FTZ R5, R3.reuse, R4 ;  /* 0x0000000403057220 */ /* 0x044fe20000410000 */
[----:B------:R-:W-:Y:S02]  /*0f40*/  HADD2.F32 R22, -RZ, R22.H0_H0 ;  /* 0x20000016ff167230 */ /* 0x000fe40000004100 */
[C---:B------:R-:W-:Y:S01]  /*0f50*/  FMUL.FTZ R7, R3.reuse, R6 ;  /* 0x0000000603077220 */ /* 0x040fe20000410000 */
        /* <DEDUP_REMOVED lines=10> */
.L_x_137:
[----:B------:R-:W-:-:S13]  /*1000*/  ISETP.GE.AND P0, PT, R13, R12, PT ;  /* 0x0000000c0d00720c */ /* 0x000fda0003f06270 */
[----:B------:R-:W-:Y:S05]  /*1010*/  @P0 BRA `(.L_x_138) ;  /* 0x0000000c00e00947 */ /* 0x000fea0003800000 */
[----:B------:R-:W-:Y:S01]  /*1020*/  I2FP.F32.U32 R12, R12 ;  /* 0x0000000c000c7245 */ /* 0x000fe20000201000 */
[----:B------:R-:W-:Y:S01]  /*1030*/  VIADD R0, R13, 0x2 ;  /* 0x000000020d007836 */ /* 0x000fe20000000000 */
[----:B------:R-:W-:Y:S01]  /*1040*/  I2FP.F32.U32 R13, R13 ;  /* 0x0000000d000d7245 */ /* 0x000fe20000201000 */
[----:B------:R-:W-:Y:S01]  /*1050*/  UIADD3 UR4, UPT, UPT, -UR39, UR8, URZ ;  /* 0x0000000827047290 */ /* 0x000fe2000fffe1ff */
[--C-:B------:R-:W-:Y:S02]  /*1060*/  HADD2.F32 R6, -RZ, R25.reuse.H1_H1 ;  /* 0x30000019ff067230 */ /* 0x100fe40000004100 */
[----:B------:R-:W0:Y:S01]  /*1070*/  MUFU.RCP R12, R12 ;  /* 0x0000000c000c7308 */ /* 0x000e220000001000 */
[----:B------:R-:W-:Y:S01]  /*1080*/  I2FP.F32.U32 R3, R0 ;  /* 0x0000000000037245 */ /* 0x000fe20000201000 */
[----:B------:R-:W-:Y:S01]  /*1090*/  HADD2.F32 R5, -RZ, R24.H1_H1 ;  /* 0x30000018ff057230 */ /* 0x000fe20000004100 */
[----:B------:R-:W-:Y:S01]  /*10a0*/  I2FP.F32.S32 R0, UR4 ;  /* 0x0000000400007c45 */ /* 0x000fe20008201400 */
[----:B------:R-:W-:-:S02]  /*10b0*/  HADD2.F32 R25, -RZ, R25.H0_H0 ;  /* 0x20000019ff197230 */ /* 0x000fc40000004100 */
[----:B------:R-:W-:Y:S02]  /*10c0*/  HADD2.F32 R24, -RZ, R24.H0_H0 ;  /* 0x20000018ff187230 */ /* 0x000fe40000004100 */
[-C--:B0-----:R-:W-:Y:S01]  /*10d0*/  FMUL.FTZ R3, R3, R12.reuse ;  /* 0x0000000c03037220 */ /* 0x081fe20000410000 */
[----:B------:R-:W-:-:S03]  /*10e0*/  FMUL.FTZ R13, R13, R12 ;  /* 0x0000000c0d0d7220 */ /* 0x000fc60000410000 */
[----:B------:R-:W-:Y:S01]  /*10f0*/  FMUL.FTZ R3, R3, 13.28771209716796875 ;  /* 0x41549a7803037820 */ /* 0x000fe20000410000 */
[----:B------:R-:W-:-:S05]  /*1100*/  FMUL.FTZ R13, R13, 13.28771209716796875 ;  /* 0x41549a780d0d7820 */ /* 0x000fca0000410000 */
[----:B------:R-:W0:Y:S04]  /*1110*/  MUFU.EX2 R3, -R3 ;  /* 0x8000000300037308 */ /* 0x000e280000000800 */
[----:B------:R-:W1:Y:S01]  /*1120*/  MUFU.EX2 R13, -R13 ;  /* 0x8000000d000d7308 */ /* 0x000e620000000800 */
[C---:B0-----:R-:W-:Y:S01]  /*1130*/  FMUL.FTZ R4, R0.reuse, R3 ;  /* 0x0000000300047220 */ /* 0x041fe20000410000 */
[----:B-1----:R-:W-:-:S03]  /*1140*/  FMUL.FTZ R0, R0, R13 ;  /* 0x0000000d00007220 */ /* 0x002fc60000410000 */
[----:B------:R-:W-:Y:S01]  /*1150*/  FMUL.RZ R7, R4, 0.15915493667125701904 ;  /* 0x3e22f98304077820 */ /* 0x000fe2000040c000 */
[----:B------:R-:W-:-:S03]  /*1160*/  FMUL.RZ R0, R0, 0.15915493667125701904 ;  /* 0x3e22f98300007820 */ /* 0x000fc6000040c000 */
[----:B------:R-:W0:Y:S08]  /*1170*/  MUFU.COS R8, R7 ;  /* 0x0000000700087308 */ /* 0x000e300000000000 */
[----:B------:R-:W1:Y:S08]  /*1180*/  MUFU.SIN R9, R7 ;  /* 0x0000000700097308 */ /* 0x000e700000000400 */
[----:B------:R-:W2:Y:S01]  /*1190*/  MUFU.SIN R4, R0 ;  /* 0x0000000000047308 */ /* 0x000ea20000000400 */
[----:B0-----:R-:W-:-:S07]  /*11a0*/  FMUL.FTZ R10, R8, R6 ;  /* 0x00000006080a7220 */ /* 0x001fce0000410000 */
[----:B------:R-:W0:Y:S01]  /*11b0*/  MUFU.COS R3, R0 ;  /* 0x0000000000037308 */ /* 0x000e220000000000 */
[C---:B-1----:R-:W-:Y:S01]  /*11c0*/  FMUL.FTZ R11, R9.reuse, R6 ;  /* 0x00000006090b7220 */ /* 0x042fe20000410000 */
[----:B------:R-:W-:-:S03]  /*11d0*/  FFMA.FTZ R10, R9, R25, R10 ;  /* 0x00000019090a7223 */ /* 0x000fc6000001000a */
[----:B------:R-:W-:Y:S01]  /*11e0*/  FFMA.FTZ R11, R8, R25, -R11 ;  /* 0x00000019080b7223 */ /* 0x000fe2000001080b */
[----:B--2---:R-:W-:-:S04]  /*11f0*/  FMUL.FTZ R6, R4, R5 ;  /* 0x0000000504067220 */ /* 0x004fc80000410000 */
[----:B------:R-:W-:Y:S01]  /*1200*/  F2FP.F16.F32.PACK_AB R25, R10, R11 ;  /* 0x0000000b0a19723e */ /* 0x000fe200000000ff */
[C---:B0-----:R-:W-:Y:S01]  /*1210*/  FMUL.FTZ R5, R3.reuse, R5 ;  /* 0x0000000503057220 */ /* 0x041fe20000410000 */
[----:B------:R-:W-:-:S03]  /*1220*/  FFMA.FTZ R6, R3, R24, -R6 ;  /* 0x0000001803067223 */ /* 0x000fc60000010806 */
[----:B------:R-:W-:-:S05]  /*1230*/  FFMA.FTZ R5, R4, R24, R5 ;  /* 0x0000001804057223 */ /* 0x000fca0000010005 */
[----:B------:R-:W-:Y:S01]  /*1240*/  F2FP.F16.F32.PACK_AB R24, R5, R6 ;  /* 0x000000060518723e */ /* 0x000fe200000000ff */
[----:B------:R-:W-:Y:S06]  /*1250*/  BRA `(.L_x_138) ;  /* 0x0000000c00507947 */ /* 0x000fec0003800000 */
.L_x_136:
        /* <DEDUP_REMOVED lines=15> */
[----:B------:R-:W-:Y:S02]  /*1350*/  IMAD R7, R6, R3, RZ ;  /* 0x0000000306077224 */ /* 0x000fe400078e02ff */
[----:B------:R-:W-:Y:S02]  /*1360*/  IMAD.MOV.U32 R6, RZ, RZ, R8 ;  /* 0x000000ffff067224 */ /* 0x000fe400078e0008 */
[----:B------:R-:W-:-:S06]  /*1370*/  IMAD.HI.U32 R5, R5, R7, R4 ;  /* 0x0000000705057227 */ /* 0x000fcc00078e0004 */
[----:B------:R-:W-:-:S04]  /*1380*/  IMAD.HI.U32 R27, R5, R6, RZ ;  /* 0x00000006051b7227 */ /* 0x000fc800078e00ff */
[----:B------:R-:W-:-:S05]  /*1390*/  IMAD R0, R27, R0, R6 ;  /* 0x000000001b007224 */ /* 0x000fca00078e0206 */
[----:B------:R-:W-:-:S13]  /*13a0*/  ISETP.GT.U32.AND P1, PT, R3, R0, PT ;  /* 0x000000000300720c */ /* 0x000fda0003f24070 */
[----:B------:R-:W-:Y:S02]  /*13b0*/  @!P1 IMAD.IADD R0, R0, 0x1, -R3 ;  /* 0x0000000100009824 */ /* 0x000fe400078e0a03 */
[----:B------:R-:W-:Y:S01]  /*13c0*/  @!P1 VIADD R27, R27, 0x1 ;  /* 0x000000011b1b9836 */ /* 0x000fe20000000000 */
[----:B------:R-:W-:Y:S02]  /*13d0*/  ISETP.NE.AND P1, PT, R26, RZ, PT ;  /* 0x000000ff1a00720c */ /* 0x000fe40003f25270 */
[----:B------:R-:W-:Y:S02]  /*13e0*/  ISETP.GE.U32.AND P0, PT, R0, R3, PT ;  /* 0x000000030000720c */ /* 0x000fe40003f06070 */
[----:B------:R-:W-:-:S04]  /*13f0*/  LOP3.LUT R0, R13, R26, RZ, 0x3c, !PT ;  /* 0x0000001a0d007212 */ /* 0x000fc800078e3cff */
[----:B------:R-:W-:-:S07]  /*1400*/  ISETP.GE.AND P2, PT, R0, RZ, PT ;  /* 0x000000ff0000720c */ /* 0x000fce0003f46270 */
[----:B------:R-:W-:Y:S02]  /*1410*/  @P0 IADD3 R27, PT, PT, R27, 0x1, RZ ;  /* 0x000000011b1b0810 */ /* 0x000fe40007ffe0ff */
[----:B------:R-:W-:-:S04]  /*1420*/  ISETP.GE.AND P0, PT, R13, R12, PT ;  /* 0x0000000c0d00720c */ /* 0x000fc80003f06270 */
[----:B------:R-:W-:Y:S01]  /*1430*/  @!P2 IMAD.MOV R27, RZ, RZ, -R27 ;  /* 0x000000ffff1ba224 */ /* 0x000fe200078e0a1b */
[----:B------:R-:W-:Y:S02]  /*1440*/  @!P1 LOP3.LUT R27, RZ, R26, RZ, 0x33, !PT ;  /* 0x0000001aff1b9212 */ /* 0x000fe400078e33ff */
[----:B------:R-:W-:Y:S02]  /*1450*/  ISETP.LT.U32.AND P1, PT, R16, 0x20, !P0 ;  /* 0x000000201000780c */ /* 0x000fe40004721070 */
[----:B------:R-:W-:Y:S01]  /*1460*/  LOP3.LUT P0, RZ, R26, 0x3, RZ, 0xc0, !PT ;  /* 0x000000031aff7812 */ /* 0x000fe2000780c0ff */
[----:B------:R-:W-:Y:S01]  /*1470*/  IMAD.MOV R28, RZ, RZ, -R27 ;  /* 0x000000ffff1c7224 */ /* 0x000fe200078e0a1b */
[----:B------:R-:W-:-:S03]  /*1480*/  P2R R29, PR, RZ, 0x2 ;  /* 0x00000002ff1d7803 */ /* 0x000fc60000000000 */
[----:B------:R-:W-:-:S08]  /*1490*/  IMAD R28, R26, R28, R13 ;  /* 0x0000001c1a1c7224 */ /* 0x000fd000078e020d */
[----:B------:R-:W-:Y:S05]  /*14a0*/  @!P0 BRA `(.L_x_139) ;  /* 0x0000000000408947 */ /* 0x000fea0003800000 */
[----:B------:R-:W-:Y:S01]  /*14b0*/  MOV R0, 0x0 ;  /* 0x0000000000007802 */ /* 0x000fe20000000f00 */
[----:B------:R-:W0:Y:S01]  /*14c0*/  LDCU.64 UR4, c[0x4][0xc8] ;  /* 0x01001900ff0477ac */ /* 0x000e220008000a00 */
[----:B------:R-:W-:Y:S02]  /*14d0*/  HFMA2 R8, -RZ, RZ, 0, 8.0049037933349609375e-05 ;  /* 0x0000053fff087431 */ /* 0x000fe400000001ff */
[----:B------:R-:W-:Y:S01]  /*14e0*/  IMAD.MOV.U32 R12, RZ, RZ, 0x1 ;  /* 0x00000001ff0c7424 */ /* 0x000fe200078e00ff */
[----:B------:R1:W2:Y:S01]  /*14f0*/  LDC.64 R14, c[0x4][R0] ;  /* 0x01000000000e7b82 */ /* 0x0002a20000000a00 */
[----:B------:R-:W3:Y:S01]  /*1500*/  LDCU.64 UR6, c[0x4][0xd0] ;  /* 0x01001a00ff0677ac */ /* 0x000ee20008000a00 */
[----:B------:R-:W-:Y:S01]  /*1510*/  IMAD.MOV.U32 R13, RZ, RZ, RZ ;  /* 0x000000ffff0d7224 */ /* 0x000fe200078e00ff */
[----:B------:R-:W4:Y:S01]  /*1520*/  LDCU.64 UR8, c[0x4][0xb8] ;  /* 0x01001700ff0877ac */ /* 0x000f220008000a00 */
[----:B0-----:R-:W-:Y:S01]  /*1530*/  MOV R4, UR4 ;  /* 0x0000000400047c02 */ /* 0x001fe20008000f00 */
[----:B------:R-:W-:-:S02]  /*1540*/  IMAD.U32 R5, RZ, RZ, UR5 ;  /* 0x00000005ff057e24 */ /* 0x000fc4000f8e00ff */
[----:B---3--:R-:W-:Y:S01]  /*1550*/  IMAD.U32 R6, RZ, RZ, UR6 ;  /* 0x00000006ff067e24 */ /* 0x008fe2000f8e00ff */
[----:B------:R-:W-:Y:S01]  /*1560*/  MOV R7, UR7 ;  /* 0x0000000700077c02 */ /* 0x000fe20008000f00 */
[----:B----4-:R-:W-:Y:S02]  /*1570*/  IMAD.U32 R10, RZ, RZ, UR8 ;  /* 0x00000008ff0a7e24 */ /* 0x010fe4000f8e00ff */
[----:B-1----:R-:W-:-:S07]  /*1580*/  IMAD.U32 R11, RZ, RZ, UR9 ;  /* 0x00000009ff0b7e24 */ /* 0x002fce000f8e00ff */
[----:B------:R-:W-:-:S07]  /*1590*/  LEPC R20, `(.L_x_139) ;  /* 0x000000001014794e */ /* 0x000fce0000000000 */
[----:B--2---:R-:W-:Y:S05]  /*15a0*/  CALL.ABS.NOINC R14 ;  /* 0x000000000e007343 */ /* 0x004fea0003c00000 */
.L_x_139:
        /* <DEDUP_REMOVED lines=9> */
[----:B------:R-:W-:-:S04]  /*1640*/  IMAD R5, R26, R27, R28 ;  /* 0x0000001b1a057224 */ /* 0x000fc800078e021c */
[----:B------:R-:W-:-:S05]  /*1650*/  IMAD R4, R5, 0x2, R0 ;  /* 0x0000000205047824 */ /* 0x000fca00078e0200 */
[----:B------:R1:W-:Y:S01]  /*1660*/  STS.64 [R4], R24 ;  /* 0x0000001804007388 */ /* 0x0003e20000000a00 */
[----:B0-----:R-:W-:-:S13]  /*1670*/  ISETP.NE.AND P0, PT, RZ, UR4, PT ;  /* 0x00000004ff007c0c */ /* 0x001fda000bf05270 */
[----:B------:R-:W-:-:S05]  /*1680*/  @!P0 LEA R5, R5, R3, 0x1 ;  /* 0x0000000305058211 */ /* 0x000fca00078e08ff */
[----:B------:R1:W-:Y:S02]  /*1690*/  @!P0 STS.64 [R5], R22 ;  /* 0x0000001605008388 */ /* 0x0003e40000000a00 */
.L_x_140:
        /* <DEDUP_REMOVED lines=12> */
[----:B------:R-:W-:Y:S02]  /*1760*/  BSSY.RECONVERGENT B1, `(.L_x_143) ;  /* 0x0000072000017945 */ /* 0x000fe40003800200 */
[----:B------:R-:W-:Y:S01]  /*1770*/  IMAD R14, R26, 0x2, R15 ;  /* 0x000000021a0e7824 */ /* 0x000fe200078e020f */
        /* <DEDUP_REMOVED lines=11> */
[----:B------:R-:W-:-:S03]  /*1830*/  IMAD.SHL.U32 R5, R5, 0x2, RZ ;  /* 0x0000000205057824 */ /* 0x000fc600078e00ff */
[----:B------:R-:W0:Y:S02]  /*1840*/  LDS R4, [R20] ;  /* 0x0000000014047984 */ /* 0x000e240000000800 */
        /* <DEDUP_REMOVED lines=43> */
[-C--:B------:R-:W-:Y:S01]  /*1b00*/  FMUL.FTZ R8, R9, R6.reuse ;  /* 0x0000000609087220 */ /* 0x080fe20000410000 */
[----:B------:R-:W-:Y:S01]  /*1b10*/  F2FP.F16.F32.PACK_AB R25, R10, R25 ;  /* 0x000000190a19723e */ /* 0x000fe200000000ff */
[-C--:B---3--:R-:W-:Y:S01]  /*1b20*/  FMUL.FTZ R7, R7, R5.reuse ;  /* 0x0000000507077220 */ /* 0x088fe20000410000 */
[-C--:B------:R-:W-:Y:S01]  /*1b30*/  FMUL.FTZ R9, R9, R5.reuse ;  /* 0x0000000509097220 */ /* 0x080fe20000410000 */
[-C--:B------:R-:W-:Y:S01]  /*1b40*/  FFMA.FTZ R4, R13, R5.reuse, -R4 ;  /* 0x000000050d047223 */ /* 0x080fe20000010804 */
[----:B------:R-:W-:Y:S01]  /*1b50*/  FFMA.FTZ R8, R23, R5, -R8 ;  /* 0x0000000517087223 */ /* 0x000fe20000010808 */
[-C--:B------:R-:W-:Y:S01]  /*1b60*/  FFMA.FTZ R7, R13, R6.reuse, R7 ;  /* 0x000000060d077223 */ /* 0x080fe20000010007 */
[----:B------:R-:W-:Y:S01]  /*1b70*/  FFMA.FTZ R9, R23, R6, R9 ;  /* 0x0000000617097223 */ /* 0x000fe20000010009 */
[----:B------:R-:W-:-:S03]  /*1b80*/  F2FP.F16.F32.PACK_AB R23, R11, R12 ;  /* 0x0000000c0b17723e */ /* 0x000fc600000000ff */
[----:B------:R-:W-:Y:S02]  /*1b90*/  F2FP.F16.F32.PACK_AB R24, R7, R4 ;  /* 0x000000040718723e */ /* 0x000fe400000000ff */
[----:B------:R-:W-:-:S07]  /*1ba0*/  F2FP.F16.F32.PACK_AB R22, R9, R8 ;  /* 0x000000080916723e */ /* 0x000fce00000000ff */
.L_x_146:
[----:B------:R-:W-:Y:S05]  /*1bb0*/  BSYNC.RECONVERGENT B2 ;  /* 0x0000000000027941 */ /* 0x000fea0003800200 */
.L_x_145:
[C-C-:B------:R-:W-:Y:S02]  /*1bc0*/  PRMT R4, R22.reuse, 0x5410, R23.reuse ;  /* 0x0000541016047816 */ /* 0x140fe40000000017 */
[----:B------:R-:W-:-:S03]  /*1bd0*/  PRMT R5, R22, 0x7632, R23 ;  /* 0x0000763216057816 */ /* 0x000fc60000000017 */
[----:B------:R0:W-:Y:S04]  /*1be0*/  STS [R21], R4 ;  /* 0x0000000415007388 */ /* 0x0001e80000000800 */
[----:B------:R0:W-:Y:S01]  /*1bf0*/  STS [R20], R5 ;  /* 0x0000000514007388 */ /* 0x0001e20000000800 */
[----:B------:R-:W-:Y:S05]  /*1c00*/  BRA `(.L_x_147) ;  /* 0x00000000009c7947 */ /* 0x000fea0003800000 */
.L_x_144:
[----:B------:R-:W-:-:S05]  /*1c10*/  LEA.HI R5, R5, R5, RZ, 0x1 ;  /* 0x0000000505057211 */ /* 0x000fca00078f08ff */
[----:B------:R-:W-:-:S05]  /*1c20*/  IMAD.SHL.U32 R5, R5, 0x2, RZ ;  /* 0x0000000205057824 */ /* 0x000fca00078e00ff */
        /* <DEDUP_REMOVED lines=37> */
.L_x_147:
[----:B------:R-:W-:Y:S05]  /*1e80*/  BSYNC.RECONVERGENT B1 ;  /* 0x0000000000017941 */ /* 0x000fea0003800200 */
.L_x_143:
[C-C-:B0-----:R-:W-:Y:S02]  /*1e90*/  PRMT R4, R24.reuse, 0x5410, R25.reuse ;  /* 0x0000541018047816 */ /* 0x141fe40000000019 */
[----:B------:R-:W-:-:S03]  /*1ea0*/  PRMT R5, R24, 0x7632, R25 ;  /* 0x0000763218057816 */ /* 0x000fc60000000019 */
[----:B------:R0:W-:Y:S04]  /*1eb0*/  STS [R15], R4 ;  /* 0x000000040f007388 */ /* 0x0001e80000000800 */
[----:B------:R0:W-:Y:S02]  /*1ec0*/  STS [R14], R5 ;  /* 0x000000050e007388 */ /* 0x0001e40000000800 */
.L_x_142:
[----:B------:R-:W-:Y:S05]  /*1ed0*/  BSYNC.RECONVERGENT B0 ;  /* 0x0000000000007941 */ /* 0x000fea0003800200 */
.L_x_141:
        /* <DEDUP_REMOVED lines=8> */
[----:B------:R-:W-:-:S05]  /*1f60*/  @!P0 IMAD R3, R26, 0x2, R3 ;  /* 0x000000021a038824 */ /* 0x000fca00078e0203 */
[----:B------:R3:W2:Y:S02]  /*1f70*/  @!P0 LDS.64 R22, [R3] ;  /* 0x0000000003168984 */ /* 0x0006a40000000a00 */
.L_x_149:
[----:B------:R-:W-:Y:S05]  /*1f80*/  BSYNC.RECONVERGENT B0 ;  /* 0x0000000000007941 */ /* 0x000fea0003800200 */
.L_x_148:
[----:B------:R-:W-:Y:S06]  /*1f90*/  BAR.SYNC.DEFER_BLOCKING 0x0 ;  /* 0x0000000000007b1d */ /* 0x000fec0000010000 */
.L_x_138:
[----:B------:R-:W-:Y:S05]  /*1fa0*/  BSYNC.RECONVERGENT B6 ;  /* 0x0000000000067941 */ /* 0x000fea0003800200 */
.L_x_135:
[----:B------:R-:W3:Y:S01]  /*1fb0*/  LDC R117, c[0x0][0x3f4] ;  /* 0x0000fd00ff757b82 */ /* 0x000ee20000000800 */
[----:B------:R-:W-:Y:S01]  /*1fc0*/  ISETP.GT.U32.AND P0, PT, R16, 0x1f, PT ;  /* 0x0000001f1000780c */ /* 0x000fe20003f04070 */
[----:B------:R-:W-:Y:S01]  /*1fd0*/  IMAD.MOV.U32 R118, RZ, RZ, -0x800001 ;  /* 0xff7fffffff767424 */ /* 0x000fe200078e00ff */
[----:B---3--:R-:W-:-:S04]  /*1fe0*/  IADD3 R0, PT, PT, RZ, -R117, RZ ;  /* 0x80000075ff007210 */ /* 0x008fc80007ffe0ff */
[----:B------:R-:W-:-:S04]  /*1ff0*/  VIADDMNMX R0, R0, UR45, RZ, !PT ;  /* 0x0000002d00007c46 */ /* 0x000fc8000f8001ff */
[----:B------:R-:W-:-:S03]  /*2000*/  R2UR UR12, R0 ;  /* 0x00000000000c72ca */ /* 0x000fc600000e0000 */
[----:B------:R-:W-:-:S12]  /*2010*/  @P0 BRA `(.L_x_150) ;  /* 0x0000000000f80947 */ /* 0x000fd80003800000 */
[----:B------:R-:W3:Y:S01]  /*2020*/  LDCU UR4, c[0x0][0x40c] ;  /* 0x00008180ff0477ac */ /* 0x000ee20008000800 */
[----:B------:R-:W5:Y:S01]  /*2030*/  S2R R7, SR_CgaCtaId ;  /* 0x0000000000077919 */ /* 0x000f620000008800 */
[----:B------:R-:W-:Y:S01]  /*2040*/  MOV R10, 0x400 ;  /* 0x00000400000a7802 */ /* 0x000fe20000000f00 */
[----:B--2-4-:R-:W-:-:S04]  /*2050*/  HMUL2 R11, R25, R23 ;  /* 0x00000017190b7232 */ /* 0x014fc80000000000 */
[----:B------:R-:W-:Y:S02]  /*2060*/  VIADD R0, R10, 0x20 ;  /* 0x000000200a007836 */ /* 0x000fe40000000000 */
[----:B------:R-:W-:-:S05]  /*2070*/  HFMA2 R11, R24, R22, R11 ;  /* 0x00000016180b7231 */ /* 0x000fca000000000b */
[----:B------:R-:W-:Y:S01]  /*2080*/  HADD2.F32 R13, -RZ, R11.H0_H0 ;  /* 0x2000000bff0d7230 */ /* 0x000fe20000004100 */
[----:B---3--:R-:W-:Y:S01]  /*2090*/  ISETP.NE.AND P1, PT, RZ, UR4, PT ;  /* 0x00000004ff007c0c */ /* 0x008fe2000bf25270 */
[----:B------:R-:W-:-:S03]  /*20a0*/  UMOV UR4, 0xffffffff ;  /* 0xffffffff00047882 */ /* 0x000fc60000000000 */
[----:B------:R-:W-:-:S09]  /*20b0*/  ISETP.GT.U32.OR P0, PT, R16, 0x13, P1 ;  /* 0x000000131000780c */ /* 0x000fd20000f04470 */
[----:B------:R-:W-:Y:S02]  /*20c0*/  @!P1 IADD3 R6, PT, PT, R10, 0x120, RZ ;  /* 0x000001200a069810 */ /* 0x000fe40007ffe0ff */
[----:B-----5:R-:W-:Y:S01]  /*20d0*/  LEA R3, R7, R0, 0x18 ;  /* 0x0000000007037211 */ /* 0x020fe200078ec0ff */
[----:B------:R-:W-:Y:S01]  /*20e0*/  HADD2.F32 R0, -RZ, R11.H1_H1 ;  /* 0x3000000bff007230 */ /* 0x000fe20000004100 */
[----:B01----:R-:W0:Y:S01]  /*20f0*/  @!P0 LDC.64 R4, c[0x0][0x3b8] ;  /* 0x0000ee00ff048b82 */ /* 0x003e220000000a00 */
[----:B------:R-:W-:Y:S01]  /*2100*/  @!P0 IMAD R9, R117, UR43, R83 ;  /* 0x0000002b75098c24 */ /* 0x000fe2000f8e0253 */
[----:B------:R-:W-:Y:S01]  /*2110*/  @!P1 LEA R7, R7, R6, 0x18 ;  /* 0x0000000607079211 */ /* 0x000fe200078ec0ff */
[----:B------:R-:W-:Y:S02]  /*2120*/  @!P0 IMAD R8, R82, R117, UR40 ;  /* 0x0000002852088e24 */ /* 0x000fe4000f8e0275 */
[----:B------:R-:W-:Y:S01]  /*2130*/  FADD.FTZ R13, R13, R0 ;  /* 0x000000000d0d7221 */ /* 0x000fe20000010000 */
[C---:B------:R-:W-:Y:S01]  /*2140*/  IMAD R3, R16.reuse, 0x8, R3 ;  /* 0x0000000810037824 */ /* 0x040fe200078e0203 */
[----:B------:R-:W-:Y:S01]  /*2150*/  @!P1 LEA R7, R16, R7, 0x3 ;  /* 0x0000000710079211 */ /* 0x000fe200078e18ff */
[----:B------:R-:W-:-:S03]  /*2160*/  @!P0 IMAD R9, R8, 0x8, R9 ;  /* 0x0000000808098824 */ /* 0x000fc600078e0209 */
[----:B------:R1:W-:Y:S04]  /*2170*/  STS.64 [R3], R24 ;  /* 0x0000001803007388 */ /* 0x0003e80000000a00 */
[----:B------:R1:W-:Y:S01]  /*2180*/  @!P1 STS.64 [R7], R18 ;  /* 0x0000001207009388 */ /* 0x0003e20000000a00 */
[----:B0-----:R-:W-:-:S05]  /*2190*/  @!P0 IMAD.WIDE R4, R9, 0x2, R4 ;  /* 0x0000000209048825 */ /* 0x001fca00078e0204 */
[----:B------:R1:W-:Y:S01]  /*21a0*/  @!P0 STG.E.64 desc[UR36][R4.64], R22 ;  /* 0x0000001604008986 */ /* 0x0003e2000c101b24 */
[----:B------:R-:W-:Y:S05]  /*21b0*/  BRA.DIV UR4, `(.L_x_151) ;  /* 0x0000008e04cc7947 */ /* 0x000fea000b800000 */
[----:B------:R-:W0:Y:S02]  /*21c0*/  SHFL.BFLY PT, R14, R13, 0x10, 0x1f ;  /* 0x0e001f000d0e7f89 */ /* 0x000e2400000e0000 */
[----:B0-----:R-:W-:-:S05]  /*21d0*/  FADD.FTZ R0, R13, R14 ;  /* 0x0000000e0d007221 */ /* 0x001fca0000010000 */
[----:B------:R-:W1:Y:S02]  /*21e0*/  SHFL.BFLY PT, R14, R0, 0x8, 0x1f ;  /* 0x0d001f00000e7f89 */ /* 0x000e6400000e0000 */
[----:B-1----:R-:W-:-:S05]  /*21f0*/  FADD.FTZ R3, R0, R14 ;  /* 0x0000000e00037221 */ /* 0x002fca0000010000 */
[----:B------:R-:W0:Y:S02]  /*2200*/  SHFL.BFLY PT, R14, R3, 0x4, 0x1f ;  /* 0x0c801f00030e7f89 */ /* 0x000e2400000e0000 */
[----:B0-----:R-:W-:-:S05]  /*2210*/  FADD.FTZ R4, R3, R14 ;  /* 0x0000000e03047221 */ /* 0x001fca0000010000 */
[----:B------:R-:W0:Y:S02]  /*2220*/  SHFL.BFLY PT, R14, R4, 0x2, 0x1f ;  /* 0x0c401f00040e7f89 */ /* 0x000e2400000e0000 */
[----:B0-----:R-:W-:-:S05]  /*2230*/  FADD.FTZ R5, R4, R14 ;  /* 0x0000000e04057221 */ /* 0x001fca0000010000 */
[----:B------:R0:W1:Y:S02]  /*2240*/  SHFL.BFLY PT, R14, R5, 0x1, 0x1f ;  /* 0x0c201f00050e7f89 */ /* 0x00006400000e0000 */
.L_x_260:
        /* <DEDUP_REMOVED lines=14> */
[----:B------:R-:W1:Y:S01]  /*2330*/  S2UR UR6, SR_CgaCtaId ;  /* 0x00000000000679c3 */ /* 0x000e620000008800 */
[----:B0-----:R-:W-:Y:S01]  /*2340*/  IMAD.U32 R5, RZ, RZ, UR5 ;  /* 0x00000005ff057e24 */ /* 0x001fe2000f8e00ff */
[----:B------:R-:W0:Y:S04]  /*2350*/  LDCU UR7, c[0x0][0x410] ;  /* 0x00008200ff0777ac */ /* 0x000e280008000800 */
[----:B------:R-:W2:Y:S01]  /*2360*/  @P0 LDG.E.U16 R4, desc[UR36][R4.64] ;  /* 0x0000002404040981 */ /* 0x000ea2000c1e1500 */
[----:B------:R-:W-:Y:S01]  /*2370*/  R2UR UR5, R10 ;  /* 0x000000000a0572ca */ /* 0x000fe200000e0000 */
[----:B------:R-:W-:-:S12]  /*2380*/  UIADD3 UR4, UPT, UPT, UR45, -UR12, URZ ;  /* 0x8000000c2d047290 */ /* 0x000fd8000fffe0ff */
[----:B------:R-:W-:Y:S01]  /*2390*/  UIADD3 UR5, UPT, UPT, UR5, 0x220, URZ ;  /* 0x0000022005057890 */ /* 0x000fe2000fffe0ff */
[----:B0-----:R-:W-:-:S03]  /*23a0*/  FMUL.FTZ R118, R14, UR7 ;  /* 0x000000070e767c20 */ /* 0x001fc60008410000 */
[----:B-1----:R-:W-:-:S04]  /*23b0*/  ULEA UR5, UR6, UR5, 0x18 ;  /* 0x0000000506057291 */ /* 0x002fc8000f8ec0ff */
[----:B------:R-:W-:Y:S01]  /*23c0*/  ULEA UR4, UR4, UR5, 0x2 ;  /* 0x0000000504047291 */ /* 0x000fe2000f8e10ff */
[----:B--2---:R-:W-:-:S05]  /*23d0*/  @P0 HADD2.F32 R3, -RZ, R4.H0_H0 ;  /* 0x20000004ff030230 */ /* 0x004fca0000004100 */
[----:B------:R-:W-:-:S05]  /*23e0*/  @P0 FADD.FTZ R118, R118, R3 ;  /* 0x0000000376760221 */ /* 0x000fca0000010000 */
[----:B------:R3:W-:Y:S02]  /*23f0*/  STS [UR4+-0x4], R118 ;  /* 0xfffffc76ff007988 */ /* 0x0007e40008000804 */
.L_x_150:
[----:B------:R-:W-:Y:S05]  /*2400*/  WARPSYNC.ALL ;  /* 0x0000000000007948 */ /* 0x000fea0003800000 */
[----:B------:R-:W5:Y:S08]  /*2410*/  S2UR UR16, SR_CgaCtaId ;  /* 0x00000000001079c3 */ /* 0x000f700000008800 */
[----:B------:R-:W-:Y:S01]  /*2420*/  BAR.SYNC.DEFER_BLOCKING 0x0 ;  /* 0x0000000000007b1d */ /* 0x000fe20000010000 */
[----:B------:R-:W-:-:S04]  /*2430*/  SHF.L.U32 R0, R16, 0x3, RZ ;  /* 0x0000000310007819 */ /* 0x000fc800000006ff */
[----:B------:R-:W-:Y:S01]  /*2440*/  LOP3.LUT R0, R0, 0x8, RZ, 0xc0, !PT ;  /* 0x0000000800007812 */ /* 0x000fe200078ec0ff */
[----:B------:R-:W-:Y:S01]  /*2450*/  UMOV UR13, 0x400 ;  /* 0x00000400000d7882 */ /* 0x000fe20000000000 */
[----:B------:R-:W0:Y:S01]  /*2460*/  LDCU UR7, c[0x0][0x40c] ;  /* 0x00008180ff0777ac */ /* 0x000e220008000800 */
[----:B------:R-:W-:Y:S01]  /*2470*/  UIADD3 UR4, UPT, UPT, UR13, 0x20, URZ ;  /* 0x000000200d047890 */ /* 0x000fe2000fffe0ff */
[----:B------:R-:W1:Y:S01]  /*2480*/  LDCU UR6, c[0x0][0x3f0] ;  /* 0x00007e00ff0677ac */ /* 0x000e620008000800 */
[----:B------:R-:W2:Y:S01]  /*2490*/  LDCU UR17, c[0x0][0x40c] ;  /* 0x00008180ff1177ac */ /* 0x000ea20008000800 */
[----:B------:R-:W2:Y:S01]  /*24a0*/  LDCU UR18, c[0x0][0x3f8] ;  /* 0x00007f00ff1277ac */ /* 0x000ea20008000800 */
[----:B-----5:R-:W-:Y:S02]  /*24b0*/  ULEA UR4, UR16, UR4, 0x18 ;  /* 0x0000000410047291 */ /* 0x020fe4000f8ec0ff */
[----:B0-----:R-:W-:Y:S01]  /*24c0*/  UISETP.NE.AND UP0, UPT, UR7, URZ, UPT ;  /* 0x000000ff0700728c */ /* 0x001fe2000bf05270 */
[----:B------:R-:W0:Y:S01]  /*24d0*/  LDCU UR19, c[0x0][0x410] ;  /* 0x00008200ff1377ac */ /* 0x000e220008000800 */
[----:B-1----:R-:W-:-:S05]  /*24e0*/  UIMAD UR6, UR41, UR6, UR47 ;  /* 0x00000006290672a4 */ /* 0x002fca000f8e022f */
[----:B------:R1:W0:Y:S01]  /*24f0*/  LDS.64 R80, [R0+UR4] ;  /* 0x0000000400507984 */ /* 0x0002220008000a00 */
[----:B------:R-:W0:Y:S03]  /*2500*/  LDCU.64 UR8, c[0x0][0x3b8] ;  /* 0x00007700ff0877ac */ /* 0x000e260008000a00 */
[----:B------:R1:W0:Y:S01]  /*2510*/  LDS.64 R78, [R0+UR4+0x10] ;  /* 0x00001004004e7984 */ /* 0x0002220008000a00 */
[----:B------:R-:W0:Y:S03]  /*2520*/  LDCU.64 UR10, c[0x0][0x438] ;  /* 0x00008700ff0a77ac */ /* 0x000e260008000a00 */
[----:B------:R1:W0:Y:S01]  /*2530*/  LDS.64 R76, [R0+UR4+0x20] ;  /* 0x00002004004c7984 */ /* 0x0002220008000a00 */
[----:B------:R-:W0:Y:S03]  /*2540*/  LDCU.64 UR14, c[0x0][0x448] ;  /* 0x00008900ff0e77ac */ /* 0x000e260008000a00 */
[----:B------:R1:W0:Y:S01]  /*2550*/  LDS.64 R74, [R0+UR4+0x30] ;  /* 0x00003004004a7984 */ /* 0x0002220008000a00 */
[----:B------:R-:W-:-:S03]  /*2560*/  UIMAD UR6, UR6, 0x50, URZ ;  /* 0x00000050060678a4 */ /* 0x000fc6000f8e02ff */
[----:B------:R1:W0:Y:S04]  /*2570*/  LDS.64 R72, [R0+UR4+0x40] ;  /* 0x0000400400487984 */ /* 0x0002280008000a00 */
        /* <DEDUP_REMOVED lines=10> */
[----:B------:R1:W0:Y:S01]  /*2620*/  LDS.64 R50, [R0+UR4+0xf0] ;  /* 0x0000f00400327984 */ /* 0x0002220008000a00 */
[----:B------:R-:W-:-:S04]  /*2630*/  UIADD3 UR4, UPT, UPT, UR46, 0xf, -UR12 ;  /* 0x0000000f2e047890 */ /* 0x000fc8000fffe80c */
[----:B------:R-:W-:-:S04]  /*2640*/  USHF.R.S32.HI UR5, URZ, 0x1f, UR4 ;  /* 0x0000001fff057899 */ /* 0x000fc80008011404 */
[----:B------:R-:W-:-:S04]  /*2650*/  ULEA.HI UR4, UR5, UR4, URZ, 0x4 ;  /* 0x0000000405047291 */ /* 0x000fc8000f8f20ff */
[----:B------:R-:W-:-:S06]  /*2660*/  ULOP3.LUT UR4, UR4, 0xfffffff0, URZ, 0xc0, !UPT ;  /* 0xfffffff004047892 */ /* 0x000fcc000f8ec0ff */
[----:B------:R-:W-:Y:S01]  /*2670*/  ISETP.GE.AND P0, PT, R82, UR4, PT ;  /* 0x0000000452007c0c */ /* 0x000fe2000bf06270 */
[----:B-12---:R-:W-:-:S12]  /*2680*/  BRA.U UP0, `(.L_x_152) ;  /* 0x00000001004c7547 */ /* 0x006fd8000b800000 */
[----:B------:R-:W-:-:S04]  /*2690*/  UIADD3 UR5, UPT, UPT, UR13, 0x120, URZ ;  /* 0x000001200d057890 */ /* 0x000fc8000fffe0ff */
[----:B------:R-:W-:-:S06]  /*26a0*/  ULEA UR5, UR16, UR5, 0x18 ;  /* 0x0000000510057291 */ /* 0x000fcc000f8ec0ff */
[----:B------:R-:W-:-:S05]  /*26b0*/  LEA R0, R83, UR5, 0x1 ;  /* 0x0000000553007c11 */ /* 0x000fca000f8e08ff */
[----:B------:R1:W2:Y:S04]  /*26c0*/  LDS.64 R48, [R0] ;  /* 0x0000000000307984 */ /* 0x0002a80000000a00 */
[----:B------:R1:W0:Y:S04]  /*26d0*/  LDS.64 R46, [R0+0x10] ;  /* 0x00001000002e7984 */ /* 0x0002280000000a00 */
        /* <DEDUP_REMOVED lines=10> */
[----:B----4-:R1:W4:Y:S04]  /*2780*/  LDS.64 R24, [R0+0xc0] ;  /* 0x0000c00000187984 */ /* 0x0103280000000a00 */
[----:B------:R1:W0:Y:S04]  /*2790*/  LDS.64 R22, [R0+0xd0] ;  /* 0x0000d00000167984 */ /* 0x0002280000000a00 */
[----:B------:R1:W0:Y:S04]  /*27a0*/  LDS.64 R20, [R0+0xe0] ;  /* 0x0000e00000147984 */ /* 0x0002280000000a00 */
[----:B--2---:R1:W0:Y:S02]  /*27b0*/  LDS.64 R18, [R0+0xf0] ;  /* 0x0000f00000127984 */ /* 0x0042240000000a00 */
.L_x_152:
[----:B------:R-:W-:Y:S04]  /*27c0*/  BSSY B0, `(.L_x_153) ;  /* 0x00003a7000007945 */ /* 0x000fe80003800000 */
[----:B------:R-:W-:Y:S05]  /*27d0*/  @P0 BRA `(.L_x_154) ;  /* 0x0000003800940947 */ /* 0x000fea0003800000 */
[----:B-1----:R-:W-:Y:S01]  /*27e0*/  IABS R0, R117 ;  /* 0x0000007500007213 */ /* 0x002fe20000000000 */
[----:B------:R-:W1:Y:S01]  /*27f0*/  LDCU UR22, c[0x0][0x3f8] ;  /* 0x00007f00ff1677ac */ /* 0x000e620008000800 */
[----:B------:R-:W2:Y:S01]  /*2800*/  LDC.64 R124, c[0x0][0x450] ;  /* 0x00011400ff7c7b82 */ /* 0x000ea20000000a00 */
[----:B------:R-:W-:Y:S01]  /*2810*/  IMAD.U32 R8, RZ, RZ, UR4 ;  /* 0x00000004ff087e24 */ /* 0x000fe2000f8e00ff */
[----:B------:R-:W5:Y:S01]  /*2820*/  I2F.RP R3, R0 ;  /* 0x0000000000037306 */ /* 0x000f620000209400 */
[----:B------:R-:W3:Y:S01]  /*2830*/  LDCU.64 UR20, c[0x0][0x420] ;  /* 0x00008400ff1477ac */ /* 0x000ee20008000a00 */
[----:B------:R-:W-:Y:S02]  /*2840*/  IMAD R117, R117, 0x50, RZ ;  /* 0x0000005075757824 */ /* 0x000fe400078e02ff */
[----:B------:R-:W-:Y:S01]  /*2850*/  VIADD R8, R8, UR12 ;  /* 0x0000000c08087c36 */ /* 0x000fe20008000000 */
[----:B------:R-:W4:Y:S03]  /*2860*/  LDCU UR23, c[0x0][0x440] ;  /* 0x00008800ff1777ac */ /* 0x000f260008000800 */
[----:B-----5:R-:W5:Y:S01]  /*2870*/  MUFU.RCP R3, R3 ;  /* 0x0000000300037308 */ /* 0x020f620000001000 */
[----:B-1----:R-:W-:-:S02]  /*2880*/  UIMAD UR5, UR38, UR22, UR47 ;  /* 0x00000016260572a4 */ /* 0x002fc4000f8e022f */
[----:B------:R-:W-:Y:S01]  /*2890*/  IMAD R9, R117, UR22, RZ ;  /* 0x0000001675097c24 */ /* 0x000fe2000f8e02ff */
[----:B---3--:R-:W-:-:S03]  /*28a0*/  ISETP.NE.U32.AND P0, PT, RZ, UR20, PT ;  /* 0x00000014ff007c0c */ /* 0x008fc6000bf05070 */
[----:B------:R-:W-:Y:S01]  /*28b0*/  MOV R6, UR5 ;  /* 0x0000000500067c02 */ /* 0x000fe20008000f00 */
[----:B------:R-:W-:Y:S01]  /*28c0*/  UIADD3 UR5, UPT, UPT, UR13, 0x220, URZ ;  /* 0x000002200d057890 */ /* 0x000fe2000fffe0ff */
[----:B------:R-:W-:Y:S01]  /*28d0*/  ISETP.NE.AND.EX P0, PT, RZ, UR21, PT, P0 ;  /* 0x00000015ff007c0c */ /* 0x000fe2000bf05300 */
[----:B----4-:R-:W-:Y:S02]  /*28e0*/  UIMAD UR7, UR47, UR23, UR46 ;  /* 0x000000172f0772a4 */ /* 0x010fe4000f8e022e */
[----:B------:R-:W-:Y:S01]  /*28f0*/  IMAD R83, R6, 0x50, R83 ;  /* 0x0000005006537824 */ /* 0x000fe200078e0253 */
[----:B------:R-:W-:Y:S01]  /*2900*/  ULEA UR5, UR16, UR5, 0x18 ;  /* 0x0000000510057291 */ /* 0x000fe2000f8ec0ff */
[----:B------:R-:W-:Y:S02]  /*2910*/  IMAD.U32 R6, RZ, RZ, UR23 ;  /* 0x00000017ff067e24 */ /* 0x000fe4000f8e00ff */
[----:B--2---:R-:W-:-:S03]  /*2920*/  IMAD.WIDE R124, R83, 0x2, R124 ;  /* 0x00000002537c7825 */ /* 0x004fc600078e027c */
[----:B------:R-:W-:Y:S01]  /*2930*/  LEA R10, R82, UR5, 0x2 ;  /* 0x00000005520a7c11 */ /* 0x000fe2000f8e10ff */
[----:B-----5:R-:W-:-:S04]  /*2940*/  VIADD R4, R3, 0xffffffe ;  /* 0x0ffffffe03047836 */ /* 0x020fc80000000000 */
[----:B------:R1:W2:Y:S02]  /*2950*/  F2I.FTZ.U32.TRUNC.NTZ R5, R4 ;  /* 0x0000000400057305 */ /* 0x0002a4000021f000 */
[----:B-1----:R-:W-:Y:S02]  /*2960*/  IMAD.MOV.U32 R4, RZ, RZ, RZ ;  /* 0x000000ffff047224 */ /* 0x002fe400078e00ff */
[----:B--2---:R-:W-:-:S04]  /*2970*/  IMAD.MOV R7, RZ, RZ, -R5 ;  /* 0x000000ffff077224 */ /* 0x004fc800078e0a05 */
[----:B------:R-:W-:Y:S02]  /*2980*/  IMAD R3, R7, R0, RZ ;  /* 0x0000000007037224 */ /* 0x000fe400078e02ff */
[----:B------:R-:W-:Y:S02]  /*2990*/  VIADD R7, R82, UR12 ;  /* 0x0000000c52077c36 */ /* 0x000fe40008000000 */
[----:B------:R-:W-:Y:S01]  /*29a0*/  IMAD.HI.U32 R3, R5, R3, R4 ;  /* 0x0000000305037227 */ /* 0x000fe200078e0004 */
[----:B------:R-:W-:-:S03]  /*29b0*/  MOV R4, UR20 ;  /* 0x0000001400047c02 */ /* 0x000fc60008000f00 */
[--C-:B------:R-:W-:Y:S01]  /*29c0*/  IMAD R6, R6, UR7, R7.reuse ;  /* 0x0000000706067c24 */ /* 0x100fe2000f8e0207 */
[----:B------:R-:W-:Y:S02]  /*29d0*/  IADD3 R4, P1, P2, R4, UR42, R7 ;  /* 0x0000002a04047c10 */ /* 0x000fe4000fa3e007 */
[----:B------:R-:W-:Y:S02]  /*29e0*/  IADD3 R7, PT, PT, R7, 0x1, RZ ;  /* 0x0000000107077810 */ /* 0x000fe40007ffe0ff */
[----:B------:R-:W-:-:S09]  /*29f0*/  IADD3.X R5, PT, PT, R2, UR21, RZ, P1, P2 ;  /* 0x0000001502057c10 */ /* 0x000fd20008fe44ff */
.L_x_190:
[----:B------:R-:W2:Y:S01]  /*2a00*/  @P0 LDG.E.U8 R14, desc[UR36][R4.64] ;  /* 0x00000024040e0981 */ /* 0x000ea2000c1e1100 */
[----:B------:R-:W1:Y:S01]  /*2a10*/  LDC R11, c[0x0][0x3f4] ;  /* 0x0000fd00ff0b7b82 */ /* 0x000e620000000800 */
[----:B------:R-:W-:Y:S01]  /*2a20*/  VIADD R116, R7, 0xffffffff ;  /* 0xffffffff07747836 */ /* 0x000fe20000000000 */
[----:B------:R-:W-:Y:S04]  /*2a30*/  BSSY.RECONVERGENT B1, `(.L_x_155) ;  /* 0x0000041000017945 */ /* 0x000fe80003800200 */
[----:B------:R-:W-:Y:S02]  /*2a40*/  IABS R114, R116 ;  /* 0x0000007400727213 */ /* 0x000fe40000000000 */
[----:B------:R-:W-:-:S03]  /*2a50*/  ISETP.GE.AND P2, PT, R116, RZ, PT ;  /* 0x000000ff7400720c */ /* 0x000fc60003f46270 */
[----:B------:R-:W-:-:S05]  /*2a60*/  IMAD.HI.U32 R12, R3, R114, RZ ;  /* 0x00000072030c7227 */ /* 0x000fca00078e00ff */
[----:B0-----:R-:W-:Y:S02]  /*2a70*/  IADD3 R13, PT, PT, -R12, RZ, RZ ;  /* 0x000000ff0c0d7210 */ /* 0x001fe40007ffe1ff */
[----:B-1----:R-:W-:-:S05]  /*2a80*/  IABS R15, R11 ;  /* 0x0000000b000f7213 */ /* 0x002fca0000000000 */
[----:B------:R-:W-:Y:S01]  /*2a90*/  IMAD R114, R15, R13, R114 ;  /* 0x0000000d0f727224 */ /* 0x000fe200078e0272 */
[----:B------:R-:W-:-:S04]  /*2aa0*/  MOV R13, UR45 ;  /* 0x0000002d000d7c02 */ /* 0x000fc80008000f00 */
[----:B------:R-:W-:Y:S01]  /*2ab0*/  ISETP.GT.U32.AND P1, PT, R0, R114, PT ;  /* 0x000000720000720c */ /* 0x000fe20003f24070 */
[----:B------:R-:W-:-:S12]  /*2ac0*/  VIADD R13, R13, 0xffffffff ;  /* 0xffffffff0d0d7836 */ /* 0x000fd80000000000 */
[----:B------:R-:W-:-:S05]  /*2ad0*/  @!P1 IMAD.IADD R114, R114, 0x1, -R15 ;  /* 0x0000000172729824 */ /* 0x000fca00078e0a0f */
[----:B------:R-:W-:-:S13]  /*2ae0*/  ISETP.GT.U32.AND P1, PT, R0, R114, PT ;  /* 0x000000720000720c */ /* 0x000fda0003f24070 */
[----:B------:R-:W-:Y:S01]  /*2af0*/  @!P1 IMAD.IADD R114, R114, 0x1, -R15 ;  /* 0x0000000172729824 */ /* 0x000fe200078e0a0f */
[----:B------:R-:W-:-:S03]  /*2b00*/  ISETP.GE.AND P1, PT, R116, R13, PT ;  /* 0x0000000d7400720c */ /* 0x000fc60003f26270 */
[----:B------:R-:W-:Y:S01]  /*2b10*/  @!P2 IMAD.MOV R114, RZ, RZ, -R114 ;  /* 0x000000ffff72a224 */ /* 0x000fe200078e0a72 */
[----:B--2---:R-:W-:-:S04]  /*2b20*/  ISETP.NE.AND P3, PT, R14, RZ, P0 ;  /* 0x000000ff0e00720c */ /* 0x004fc80000765270 */
[----:B------:R-:W-:Y:S02]  /*2b30*/  P2R R119, PR, RZ, 0x8 ;  /* 0x00000008ff777803 */ /* 0x000fe40000000000 */
[----:B------:R-:W-:-:S13]  /*2b40*/  ISETP.NE.AND P3, PT, R11, RZ, PT ;  /* 0x000000ff0b00720c */ /* 0x000fda0003f65270 */
[----:B------:R-:W-:-:S04]  /*2b50*/  @!P3 LOP3.LUT R114, RZ, R11, RZ, 0x33, !PT ;  /* 0x0000000bff72b212 */ /* 0x000fc800078e33ff */
[----:B------:R-:W-:Y:S01]  /*2b60*/  SHF.L.U32 R120, R114, 0x3, RZ ;  /* 0x0000000372787819 */ /* 0x000fe200000006ff */
[----:B------:R-:W-:Y:S06]  /*2b70*/  @P1 BRA `(.L_x_156) ;  /* 0x0000000000b01947 */ /* 0x000fec0003800000 */
[----:B------:R-:W-:-:S13]  /*2b80*/  ISETP.GE.AND P1, PT, R120, R117, PT ;  /* 0x000000757800720c */ /* 0x000fda0003f26270 */
[----:B------:R-:W1:Y:S01]  /*2b90*/  @!P1 LDC.64 R14, c[0x0][0x3c8] ;  /* 0x0000f200ff0e9b82 */ /* 0x000e620000000a00 */
[----:B------:R-:W-:-:S04]  /*2ba0*/  @!P1 IADD3 R12, P2, PT, R114, UR42, RZ ;  /* 0x0000002a720c9c10 */ /* 0x000fc8000ff5e0ff */
[----:B-1----:R-:W-:Y:S01]  /*2bb0*/  @!P1 LEA R82, P3, R12, R14, 0x2 ;  /* 0x0000000e0c529211 */ /* 0x002fe200078610ff */
[----:B------:R-:W-:-:S05]  /*2bc0*/  @!P1 IMAD.X R14, RZ, RZ, R2, P2 ;  /* 0x000000ffff0e9224 */ /* 0x000fca00010e0602 */
[----:B------:R-:W-:Y:S02]  /*2bd0*/  @!P1 LEA.HI.X R83, R12, R15, R14, 0x2, P3 ;  /* 0x0000000f0c539211 */ /* 0x000fe400018f140e */
[----:B------:R-:W1:Y:S03]  /*2be0*/  @!P1 LDC.64 R14, c[0x0][0x3b8] ;  /* 0x0000ee00ff0e9b82 */ /* 0x000e660000000a00 */
[----:B------:R-:W2:Y:S01]  /*2bf0*/  @!P1 LDG.E R82, desc[UR36][R82.64] ;  /* 0x0000002452529981 */ /* 0x000ea2000c1e1900 */
[----:B------:R-:W-:-:S05]  /*2c00*/  @!P1 IMAD.SHL.U32 R12, R16, 0x4, RZ ;  /* 0x00000004100c9824 */ /* 0x000fca00078e00ff */
[----:B------:R-:W-:-:S05]  /*2c10*/  @!P1 LOP3.LUT R12, R12, 0x4, RZ, 0xc0, !PT ;  /* 0x000000040c0c9812 */ /* 0x000fca00078ec0ff */
[----:B------:R-:W-:-:S05]  /*2c20*/  @!P1 IMAD R115, R11, UR6, R12 ;  /* 0x000000060b739c24 */ /* 0x000fca000f8e020c */
[----:B------:R-:W-:Y:S01]  /*2c30*/  @!P1 SHF.R.S32.HI R121, RZ, 0x1f, R115 ;  /* 0x0000001fff799819 */ /* 0x000fe20000011473 */
[----:B--2---:R-:W-:Y:S01]  /*2c40*/  @!P1 IMAD R12, R9, R82, R120 ;  /* 0x00000052090c9224 */ /* 0x004fe200078e0278 */
[----:B------:R-:W-:-:S04]  /*2c50*/  CS2R R82, SRZ ;  /* 0x0000000000527805 */ /* 0x000fc8000001ff00 */
[----:B------:R-:W-:-:S04]  /*2c60*/  @!P1 IADD3 R115, P2, PT, R12, R115, RZ ;  /* 0x000000730c739210 */ /* 0x000fc80007f5e0ff */
[----:B------:R-:W-:Y:S02]  /*2c70*/  @!P1 LEA.HI.X.SX32 R12, R12, R121, 0x1, P2 ;  /* 0x000000790c0c9211 */ /* 0x000fe400010f0eff */
[----:B-1----:R-:W-:-:S04]  /*2c80*/  @!P1 LEA R14, P2, R115, R14, 0x1 ;  /* 0x0000000e730e9211 */ /* 0x002fc800078408ff */
[----:B------:R-:W-:-:S05]  /*2c90*/  @!P1 LEA.HI.X R15, R115, R15, R12, 0x1, P2 ;  /* 0x0000000f730f9211 */ /* 0x000fca00010f0c0c */
[----:B------:R1:W5:Y:S01]  /*2ca0*/  @!P1 LDG.E.64 R82, desc[UR36][R14.64] ;  /* 0x000000240e529981 */ /* 0x000362000c1e1b00 */
[----:B------:R-:W-:-:S09]  /*2cb0*/  UISETP.NE.AND UP0, UPT, UR17, URZ, UPT ;  /* 0x000000ff1100728c */ /* 0x000fd2000bf05270 */
[----:B-1----:R-:W-:Y:S05]  /*2cc0*/  BRA.U UP0, `(.L_x_156) ;  /* 0x00000001005c7547 */ /* 0x002fea000b800000 */
[----:B------:R-:W-:-:S13]  /*2cd0*/  ISETP.NE.AND P4, PT, R17, RZ, PT ;  /* 0x000000ff1100720c */ /* 0x000fda0003f85270 */
[----:B------:R-:W-:Y:S01]  /*2ce0*/  VOTEU.ANY UP0, P4 ;  /* 0x0000000000ff7886 */ /* 0x000fe20002000100 */
[----:B------:R-:W-:-:S13]  /*2cf0*/  PLOP3.LUT P2, PT, PT, PT, UP0, 0x80, 0x8 ;  /* 0x000000000008781c */ /* 0x000fda0003f4f008 */
[----:B------:R-:W2:Y:S01]  /*2d00*/  @P2 LDG.E.64 R14, desc[UR36][R124.64] ;  /* 0x000000247c0e2981 */ /* 0x000ea2000c1e1b00 */
[----:B------:R-:W-:Y:S01]  /*2d10*/  PLOP3.LUT P3, PT, PT, PT, UP0, 0x80, 0x8 ;  /* 0x000000000008781c */ /* 0x000fe20003f6f008 */
[----:B-----5:R-:W-:Y:S01]  /*2d20*/  HADD2 R83, R83, R49 ;  /* 0x0000003153537230 */ /* 0x020fe20000000000 */
[----:B------:R-:W-:Y:S01]  /*2d30*/  PLOP3.LUT P2, PT, PT, PT, UP0, 0x80, 0x8 ;  /* 0x000000000008781c */ /* 0x000fe20003f4f008 */
[----:B------:R-:W-:-:S10]  /*2d40*/  HFMA2 R82, R82, 1, 1, R48 ;  /* 0x3c003c0052527831 */ /* 0x000fd40000000030 */
[----:B--2---:R-:W-:Y:S02]  /*2d50*/  @P3 HFMA2 R83, R83, R15, -RZ ;  /* 0x0000000f53533231 */ /* 0x004fe400001000ff */
[----:B------:R-:W-:Y:S01]  /*2d60*/  @P2 HMUL2 R82, R82, R14 ;  /* 0x0000000e52522232 */ /* 0x000fe20000000000 */
[----:B------:R-:W-:Y:S06]  /*2d70*/  @P1 BRA `(.L_x_156) ;  /* 0x0000000000301947 */ /* 0x000fec0003800000 */
[----:B------:R-:W-:Y:S01]  /*2d80*/  S2UR UR5, SR_CTAID.Y ;  /* 0x00000000000579c3 */ /* 0x000fe20000002600 */
[----:B------:R-:W-:-:S04]  /*2d90*/  SHF.L.U32 R12, R16, 0x2, RZ ;  /* 0x00000002100c7819 */ /* 0x000fc800000006ff */
[----:B------:R-:W-:-:S03]  /*2da0*/  LOP3.LUT R15, R12, 0x4, RZ, 0xc0, !PT ;  /* 0x000000040c0f7812 */ /* 0x000fc600078ec0ff */
[----:B------:R-:W1:Y:S02]  /*2db0*/  S2UR UR7, SR_CTAID.X ;  /* 0x00000000000779c3 */ /* 0x000e640000002500 */
[----:B-1----:R-:W-:-:S06]  /*2dc0*/  UIMAD UR5, UR5, UR18, UR7 ;  /* 0x00000012050572a4 */ /* 0x002fcc000f8e0207 */
[----:B------:R-:W-:-:S04]  /*2dd0*/  IMAD R12, R11, UR5, RZ ;  /* 0x000000050b0c7c24 */ /* 0x000fc8000f8e02ff */
[----:B------:R-:W-:-:S05]  /*2de0*/  IMAD R15, R12, 0x50, R15 ;  /* 0x000000500c0f7824 */ /* 0x000fca00078e020f */
[----:B------:R-:W-:-:S04]  /*2df0*/  IADD3 R12, P1, PT, R120, R15, RZ ;  /* 0x0000000f780c7210 */ /* 0x000fc80007f3e0ff */
[----:B------:R-:W-:Y:S02]  /*2e00*/  LEA.HI.X.SX32 R15, R15, RZ, 0x1, P1 ;  /* 0x000000ff0f0f7211 */ /* 0x000fe400008f0eff */
[----:B0-----:R-:W-:-:S04]  /*2e10*/  LEA R14, P1, R12, UR8, 0x1 ;  /* 0x000000080c0e7c11 */ /* 0x001fc8000f8208ff */
[----:B------:R-:W-:-:S05]  /*2e20*/  LEA.HI.X R15, R12, UR9, R15, 0x1, P1 ;  /* 0x000000090c0f7c11 */ /* 0x000fca00088f0c0f */
[----:B------:R1:W-:Y:S04]  /*2e30*/  STG.E.64 desc[UR36][R14.64], R82 ;  /* 0x000000520e007986 */ /* 0x0003e8000c101b24 */
.L_x_156:
[----:B0-----:R-:W-:Y:S05]  /*2e40*/  BSYNC.RECONVERGENT B1 ;  /* 0x0000000000017941 */ /* 0x001fea0003800200 */
.L_x_155:
[----:B------:R-:W-:Y:S01]  /*2e50*/  ISETP.GE.AND P1, PT, R116, R13, PT ;  /* 0x0000000d7400720c */ /* 0x000fe20003f26270 */
[----:B------:R-:W-:Y:S01]  /*2e60*/  BSSY.RECONVERGENT B1, `(.L_x_157) ;  /* 0x0000062000017945 */ /* 0x000fe20003800200 */
[----:B------:R-:W-:-:S11]  /*2e70*/  IMAD.IADD R122, R114, 0x1, R11 ;  /* 0x00000001727a7824 */ /* 0x000fd600078e020b */
[----:B------:R-:W-:Y:S05]  /*2e80*/  @P1 BRA `(.L_x_158) ;  /* 0x00000004007c1947 */ /* 0x000fea0003800000 */
[----:B------:R-:W-:-:S05]  /*2e90*/  IMAD.SHL.U32 R86, R122, 0x8, RZ ;  /* 0x000000087a567824 */ /* 0x000fca00078e00ff */
[----:B------:R-:W-:-:S13]  /*2ea0*/  ISETP.GE.AND P2, PT, R86, R117, PT ;  /* 0x000000755600720c */ /* 0x000fda0003f46270 */
[----:B------:R-:W0:Y:S01]  /*2eb0*/  @!P2 LDC.64 R12, c[0x0][0x3c8] ;  /* 0x0000f200ff0cab82 */ /* 0x000e220000000a00 */
[----:B-1----:R-:W-:-:S04]  /*2ec0*/  @!P2 IADD3 R15, P3, PT, R114, UR42, RZ ;  /* 0x0000002a720fac10 */ /* 0x002fc8000ff7e0ff */
[----:B0-----:R-:W-:Y:S02]  /*2ed0*/  @!P2 LEA R14, P4, R15, R12, 0x2 ;  /* 0x0000000c0f0ea211 */ /* 0x001fe400078810ff */
[----:B------:R-:W-:-:S04]  /*2ee0*/  @!P2 IADD3.X R12, PT, PT, RZ, R2, RZ, P3, !PT ;  /* 0x00000002ff0ca210 */ /* 0x000fc80001ffe4ff */
[----:B------:R-:W-:Y:S02]  /*2ef0*/  @!P2 LEA.HI.X R15, R15, R13, R12, 0x2, P4 ;  /* 0x0000000d0f0fa211 */ /* 0x000fe400020f140c */
[----:B------:R-:W0:Y:S03]  /*2f00*/  @!P2 LDC.64 R12, c[0x0][0x3b8] ;  /* 0x0000ee00ff0cab82 */ /* 0x000e260000000a00 */
[----:B------:R-:W2:Y:S01]  /*2f10*/  @!P2 LDG.E R14, desc[UR36][R14.64] ;  /* 0x000000240e0ea981 */ /* 0x000ea2000c1e1900 */
[----:B------:R-:W-:-:S05]  /*2f20*/  @!P2 IMAD.SHL.U32 R84, R16, 0x4, RZ ;  /* 0x000000041054a824 */ /* 0x000fca00078e00ff */
[----:B------:R-:W-:-:S05]  /*2f30*/  @!P2 LOP3.LUT R85, R84, 0x4, RZ, 0xc0, !PT ;  /* 0x000000045455a812 */ /* 0x000fca00078ec0ff */
[----:B------:R-:W-:Y:S02]  /*2f40*/  @!P2 IMAD R87, R11, UR6, R85 ;  /* 0x000000060b57ac24 */ /* 0x000fe4000f8e0255 */
[----:B--2---:R-:W-:-:S05]  /*2f50*/  @!P2 IMAD R84, R9, R14, R86 ;  /* 0x0000000e0954a224 */ /* 0x004fca00078e0256 */
[----:B------:R-:W-:Y:S02]  /*2f60*/  @!P2 SHF.R.S32.HI R85, RZ, 0x1f, R84 ;  /* 0x0000001fff55a819 */ /* 0x000fe40000011454 */
[----:B------:R-:W-:-:S04]  /*2f70*/  @!P2 IADD3 R84, P3, PT, R87, R84, RZ ;  /* 0x000000545754a210 */ /* 0x000fc80007f7e0ff */
[----:B------:R-:W-:Y:S02]  /*2f80*/  @!P2 LEA.HI.X.SX32 R85, R87, R85, 0x1, P3 ;  /* 0x000000555755a211 */ /* 0x000fe400018f0eff */
[----:B0-----:R-:W-:-:S04]  /*2f90*/  @!P2 LEA R12, P3, R84, R12, 0x1 ;  /* 0x0000000c540ca211 */ /* 0x001fc800078608ff */
[----:B------:R-:W-:Y:S02]  /*2fa0*/  @!P2 LEA.HI.X R13, R84, R13, R85, 0x1, P3 ;  /* 0x0000000d540da211 */ /* 0x000fe400018f0c55 */
[----:B------:R-:W-:-:S06]  /*2fb0*/  CS2R R84, SRZ ;  /* 0x0000000000547805 */ /* 0x000fcc000001ff00 */
[----:B------:R0:W5:Y:S01]  /*2fc0*/  @!P2 LDG.E.64 R84, desc[UR36][R12.64] ;  /* 0x000000240c54a981 */ /* 0x000162000c1e1b00 */
[----:B------:R-:W-:-:S09]  /*2fd0*/  UISETP.NE.AND UP0, UPT, UR17, URZ, UPT ;  /* 0x000000ff1100728c */ /* 0x000fd2000bf05270 */
[----:B0-----:R-:W-:Y:S05]  /*2fe0*/  BRA.U UP0, `(.L_x_159) ;  /* 0x0000000100687547 */ /* 0x001fea000b800000 */
[----:B------:R-:W-:-:S13]  /*2ff0*/  ISETP.NE.AND P5, PT, R17, RZ, PT ;  /* 0x000000ff1100720c */ /* 0x000fda0003fa5270 */
[----:B------:R-:W-:Y:S01]  /*3000*/  VOTEU.ANY UP0, P5 ;  /* 0x0000000000ff7886 */ /* 0x000fe20002800100 */
[----:B------:R-:W-:-:S13]  /*3010*/  PLOP3.LUT P3, PT, PT, PT, UP0, 0x80, 0x8 ;  /* 0x000000000008781c */ /* 0x000fda0003f6f008 */
[----:B------:R-:W2:Y:S01]  /*3020*/  @P3 LDG.E.64 R14, desc[UR36][R124.64+0x10] ;  /* 0x000010247c0e3981 */ /* 0x000ea2000c1e1b00 */
[----:B------:R-:W-:Y:S01]  /*3030*/  PLOP3.LUT P4, PT, PT, PT, UP0, 0x80, 0x8 ;  /* 0x000000000008781c */ /* 0x000fe20003f8f008 */
[----:B-----5:R-:W-:Y:S01]  /*3040*/  HFMA2 R85, R85, 1, 1, R47 ;  /* 0x3c003c0055557831 */ /* 0x020fe2000000002f */
[----:B------:R-:W-:Y:S01]  /*3050*/  PLOP3.LUT P3, PT, PT, PT, UP0, 0x80, 0x8 ;  /* 0x000000000008781c */ /* 0x000fe20003f6f008 */
[----:B------:R-:W-:Y:S01]  /*3060*/  HADD2 R84, R84, R46 ;  /* 0x0000002e54547230 */ /* 0x000fe20000000000 */
[----:B------:R-:W-:Y:S09]  /*3070*/  BSSY.RECONVERGENT B2, `(.L_x_159) ;  /* 0x0000011000027945 */ /* 0x000ff20003800200 */
[----:B--2---:R-:W-:-:S02]  /*3080*/  @P4 HFMA2 R85, R85, R15, -RZ ;  /* 0x0000000f55554231 */ /* 0x004fc400001000ff */
[----:B------:R-:W-:Y:S01]  /*3090*/  @P3 HMUL2 R84, R84, R14 ;  /* 0x0000000e54543232 */ /* 0x000fe20000000000 */
[----:B------:R-:W-:Y:S06]  /*30a0*/  @P2 BRA `(.L_x_160) ;  /* 0x0000000000342947 */ /* 0x000fec0003800000 */
[----:B------:R-:W-:Y:S01]  /*30b0*/  S2UR UR5, SR_CTAID.Y ;  /* 0x00000000000579c3 */ /* 0x000fe20000002600 */
[----:B------:R-:W-:-:S05]  /*30c0*/  IMAD.SHL.U32 R12, R16, 0x4, RZ ;  /* 0x00000004100c7824 */ /* 0x000fca00078e00ff */
[----:B------:R-:W-:Y:S02]  /*30d0*/  LOP3.LUT R13, R12, 0x4, RZ, 0xc0, !PT ;  /* 0x000000040c0d7812 */ /* 0x000fe400078ec0ff */
[----:B------:R-:W0:Y:S02]  /*30e0*/  S2UR UR7, SR_CTAID.X ;  /* 0x00000000000779c3 */ /* 0x000e240000002500 */
[----:B0-----:R-:W-:-:S06]  /*30f0*/  UIMAD UR5, UR5, UR18, UR7 ;  /* 0x00000012050572a4 */ /* 0x001fcc000f8e0207 */
[----:B------:R-:W-:-:S04]  /*3100*/  IMAD R12, R11, UR5, RZ ;  /* 0x000000050b0c7c24 */ /* 0x000fc8000f8e02ff */
[----:B------:R-:W-:Y:S01]  /*3110*/  IMAD R13, R12, 0x50, R13 ;  /* 0x000000500c0d7824 */ /* 0x000fe200078e020d */
[----:B------:R-:W-:-:S04]  /*3120*/  SHF.R.S32.HI R12, RZ, 0x1f, R86 ;  /* 0x0000001fff0c7819 */ /* 0x000fc80000011456 */
[----:B------:R-:W-:-:S04]  /*3130*/  IADD3 R86, P2, PT, R13, R86, RZ ;  /* 0x000000560d567210 */ /* 0x000fc80007f5e0ff */
[----:B------:R-:W-:Y:S02]  /*3140*/  LEA.HI.X.SX32 R13, R13, R12, 0x1, P2 ;  /* 0x0000000c0d0d7211 */ /* 0x000fe400010f0eff */
[----:B------:R-:W-:-:S04]  /*3150*/  LEA R12, P2, R86, UR8, 0x1 ;  /* 0x00000008560c7c11 */ /* 0x000fc8000f8408ff */
[----:B------:R-:W-:-:S05]  /*3160*/  LEA.HI.X R13, R86, UR9, R13, 0x1, P2 ;  /* 0x00000009560d7c11 */ /* 0x000fca00090f0c0d */
[----:B------:R0:W-:Y:S04]  /*3170*/  STG.E.64 desc[UR36][R12.64], R84 ;  /* 0x000000540c007986 */ /* 0x0001e8000c101b24 */
.L_x_160:
[----:B------:R-:W-:Y:S05]  /*3180*/  BSYNC.RECONVERGENT B2 ;  /* 0x0000000000027941 */ /* 0x000fea0003800200 */
.L_x_159:
[----:B0-----:R-:W-:-:S04]  /*3190*/  LEA R12, R11, R120, 0x4 ;  /* 0x000000780b0c7211 */ /* 0x001fc800078e20ff */
[----:B------:R-:W-:-:S13]  /*31a0*/  ISETP.GE.AND P2, PT, R12, R117, PT ;  /* 0x000000750c00720c */ /* 0x000fda0003f46270 */
[----:B------:R-:W0:Y:S01]  /*31b0*/  @!P2 LDC.64 R14, c[0x0][0x3c8] ;  /* 0x0000f200ff0eab82 */ /* 0x000e220000000a00 */
[----:B------:R-:W-:-:S04]  /*31c0*/  @!P2 IADD3 R13, P3, PT, R114, UR42, RZ ;  /* 0x0000002a720dac10 */ /* 0x000fc8000ff7e0ff */
[----:B0-----:R-:W-:Y:S01]  /*31d0*/  @!P2 LEA R86, P4, R13, R14, 0x2 ;  /* 0x0000000e0d56a211 */ /* 0x001fe200078810ff */
[----:B------:R-:W-:-:S05]  /*31e0*/  @!P2 IMAD.X R14, RZ, RZ, R2, P3 ;  /* 0x000000ffff0ea224 */ /* 0x000fca00018e0602 */
[----:B------:R-:W-:Y:S02]  /*31f0*/  @!P2 LEA.HI.X R87, R13, R15, R14, 0x2, P4 ;  /* 0x0000000f0d57a211 */ /* 0x000fe400020f140e */
[----:B------:R-:W0:Y:S03]  /*3200*/  @!P2 LDC.64 R14, c[0x0][0x3b8] ;  /* 0x0000ee00ff0eab82 */ /* 0x000e260000000a00 */
[----:B------:R-:W2:Y:S01]  /*3210*/  @!P2 LDG.E R86, desc[UR36][R86.64] ;  /* 0x000000245656a981 */ /* 0x000ea2000c1e1900 */
[----:B------:R-:W-:-:S05]  /*3220*/  @!P2 IMAD.SHL.U32 R13, R16, 0x4, RZ ;  /* 0x00000004100da824 */ /* 0x000fca00078e00ff */
[----:B------:R-:W-:-:S05]  /*3230*/  @!P2 LOP3.LUT R115, R13, 0x4, RZ, 0xc0, !PT ;  /* 0x000000040d73a812 */ /* 0x000fca00078ec0ff */
[----:B------:R-:W-:Y:S02]  /*3240*/  @!P2 IMAD R121, R11, UR6, R115 ;  /* 0x000000060b79ac24 */ /* 0x000fe4000f8e0273 */
[----:B--2---:R-:W-:Y:S01]  /*3250*/  @!P2 IMAD R13, R9, R86, R12 ;  /* 0x00000056090da224 */ /* 0x004fe200078e020c */
[----:B------:R-:W-:-:S04]  /*3260*/  CS2R R86, SRZ ;  /* 0x0000000000567805 */ /* 0x000fc8000001ff00 */
[----:B------:R-:W-:Y:S02]  /*3270*/  @!P2 SHF.R.S32.HI R115, RZ, 0x1f, R13 ;  /* 0x0000001fff73a819 */ /* 0x000fe4000001140d */
[----:B------:R-:W-:-:S04]  /*3280*/  @!P2 IADD3 R13, P3, PT, R121, R13, RZ ;  /* 0x0000000d790da210 */ /* 0x000fc80007f7e0ff */
[----:B------:R-:W-:Y:S02]  /*3290*/  @!P2 LEA.HI.X.SX32 R115, R121, R115, 0x1, P3 ;  /* 0x000000737973a211 */ /* 0x000fe400018f0eff */
[----:B0-----:R-:W-:-:S04]  /*32a0*/  @!P2 LEA R14, P3, R13, R14, 0x1 ;  /* 0x0000000e0d0ea211 */ /* 0x001fc800078608ff */
[----:B------:R-:W-:-:S05]  /*32b0*/  @!P2 LEA.HI.X R15, R13, R15, R115, 0x1, P3 ;  /* 0x0000000f0d0fa211 */ /* 0x000fca00018f0c73 */
        /* <DEDUP_REMOVED lines=9> */
[----:B------:R-:W-:Y:S01]  /*3350*/  ISETP.GE.AND P2, PT, R12, R117, PT ;  /* 0x000000750c00720c */ /* 0x000fe20003f46270 */
[----:B------:R-:W-:Y:S01]  /*3360*/  HADD2 R86, R86, R44 ;  /* 0x0000002c56567230 */ /* 0x000fe20000000000 */
[----:B------:R-:W-:-:S09]  /*3370*/  PLOP3.LUT P3, PT, PT, PT, UP0, 0x80, 0x8 ;  /* 0x000000000008781c */ /* 0x000fd20003f6f008 */
[----:B--2---:R-:W-:-:S04]  /*3380*/  @P4 HFMA2 R87, R87, R15, -RZ ;  /* 0x0000000f57574231 */ /* 0x004fc800001000ff */
[----:B------:R-:W-:Y:S01]  /*3390*/  @P3 HMUL2 R86, R86, R14 ;  /* 0x0000000e56563232 */ /* 0x000fe20000000000 */
[----:B------:R-:W-:Y:S06]  /*33a0*/  @P2 BRA `(.L_x_158) ;  /* 0x0000000000342947 */ /* 0x000fec0003800000 */
[----:B------:R-:W-:Y:S01]  /*33b0*/  S2UR UR5, SR_CTAID.Y ;  /* 0x00000000000579c3 */ /* 0x000fe20000002600 */
[----:B------:R-:W-:-:S04]  /*33c0*/  SHF.L.U32 R13, R16, 0x2, RZ ;  /* 0x00000002100d7819 */ /* 0x000fc800000006ff */
[----:B------:R-:W-:-:S03]  /*33d0*/  LOP3.LUT R14, R13, 0x4, RZ, 0xc0, !PT ;  /* 0x000000040d0e7812 */ /* 0x000fc600078ec0ff */
        /* <DEDUP_REMOVED lines=10> */
.L_x_158:
[----:B------:R-:W-:Y:S05]  /*3480*/  BSYNC.RECONVERGENT B1 ;  /* 0x0000000000017941 */ /* 0x000fea0003800200 */
.L_x_157:
[----:B------:R-:W-:Y:S04]  /*3490*/  BSSY.RECONVERGENT B1, `(.L_x_161) ;  /* 0x0000064000017945 */ /* 0x000fe80003800200 */
[----:B------:R-:W-:Y:S05]  /*34a0*/  @P1 BRA `(.L_x_162) ;  /* 0x0000000400881947 */ /* 0x000fea0003800000 */
[----:B0-----:R-:W-:-:S04]  /*34b0*/  IMAD R12, R11, 0x2, R122 ;  /* 0x000000020b0c7824 */ /* 0x001fc800078e027a */
[----:B------:R-:W-:-:S05]  /*34c0*/  IMAD.SHL.U32 R12, R12, 0x8, RZ ;  /* 0x000000080c0c7824 */ /* 0x000fca00078e00ff */
[----:B------:R-:W-:-:S13]  /*34d0*/  ISETP.GE.AND P2, PT, R12, R117, PT ;  /* 0x000000750c00720c */ /* 0x000fda0003f46270 */
[----:B-1----:R-:W0:Y:S01]  /*34e0*/  @!P2 LDC.64 R14, c[0x0][0x3c8] ;  /* 0x0000f200ff0eab82 */ /* 0x002e220000000a00 */
[----:B------:R-:W-:-:S04]  /*34f0*/  @!P2 IADD3 R13, P3, PT, R114, UR42, RZ ;  /* 0x0000002a720dac10 */ /* 0x000fc8000ff7e0ff */
        /* <DEDUP_REMOVED lines=26> */
[----:B------:R-:W-:Y:S01]  /*36a0*/  PLOP3.LUT P3, PT, PT, PT, UP0, 0x80, 0x8 ;  /* 0x000000000008781c */ /* 0x000fe20003f6f008 */
[----:B------:R-:W-:Y:S08]  /*36b0*/  BSSY.RECONVERGENT B2, `(.L_x_163) ;  /* 0x0000011000027945 */ /* 0x000ff00003800200 */
[----:B--2---:R-:W-:-:S04]  /*36c0*/  @P4 HFMA2 R89, R89, R15, -RZ ;  /* 0x0000000f59594231 */ /* 0x004fc800001000ff */
        /* <DEDUP_REMOVED lines=15> */
.L_x_164:
[----:B------:R-:W-:Y:S05]  /*37c0*/  BSYNC.RECONVERGENT B2 ;  /* 0x0000000000027941 */ /* 0x000fea0003800200 */
.L_x_163:
[----:B------:R-:W-:Y:S05]  /*37d0*/  @P1 BRA `(.L_x_162) ;  /* 0x0000000000bc1947 */ /* 0x000fea0003800000 */
        /* <DEDUP_REMOVED lines=21> */
[----:B--2---:R-:W-:Y:S05]  /*3930*/  BRA.U UP0, `(.L_x_162) ;  /* 0x0000000100647547 */ /* 0x004fea000b800000 */
        /* <DEDUP_REMOVED lines=25> */
.L_x_162:
[----:B------:R-:W-:Y:S05]  /*3ad0*/  BSYNC.RECONVERGENT B1 ;  /* 0x0000000000017941 */ /* 0x000fea0003800200 */
.L_x_161:
[----:B------:R-:W-:Y:S01]  /*3ae0*/  BSSY.RECONVERGENT B1, `(.L_x_165) ;  /* 0x0000031000017945 */ /* 0x000fe20003800200 */
[----:B0-2---:R-:W-:-:S03]  /*3af0*/  IMAD R12, R11, 0x4, R122 ;  /* 0x000000040b0c7824 */ /* 0x005fc600078e027a */
[----:B------:R-:W-:Y:S05]  /*3b00*/  @P1 BRA `(.L_x_166) ;  /* 0x0000000000b81947 */ /* 0x000fea0003800000 */
[----:B------:R-:W-:-:S04]  /*3b10*/  SHF.L.U32 R122, R12, 0x3, RZ ;  /* 0x000000030c7a7819 */ /* 0x000fc800000006ff */
[----:B------:R-:W-:-:S13]  /*3b20*/  ISETP.GE.AND P2, PT, R122, R117, PT ;  /* 0x000000757a00720c */ /* 0x000fda0003f46270 */
[----:B-1----:R-:W0:Y:S01]  /*3b30*/  @!P2 LDC.64 R14, c[0x0][0x3c8] ;  /* 0x0000f200ff0eab82 */ /* 0x002e220000000a00 */
[----:B------:R-:W-:-:S04]  /*3b40*/  @!P2 IADD3 R13, P3, PT, R114, UR42, RZ ;  /* 0x0000002a720dac10 */ /* 0x000fc8000ff7e0ff */
[----:B0-----:R-:W-:Y:S01]  /*3b50*/  @!P2 LEA R92, P4, R13, R14, 0x2 ;  /* 0x0000000e0d5ca211 */ /* 0x001fe200078810ff */
[----:B------:R-:W-:-:S05]  /*3b60*/  @!P2 IMAD.X R14, RZ, RZ, R2, P3 ;  /* 0x000000ffff0ea224 */ /* 0x000fca00018e0602 */
[----:B------:R-:W-:Y:S02]  /*3b70*/  @!P2 LEA.HI.X R93, R13, R15, R14, 0x2, P4 ;  /* 0x0000000f0d5da211 */ /* 0x000fe400020f140e */
[----:B------:R-:W0:Y:S03]  /*3b80*/  @!P2 LDC.64 R14, c[0x0][0x3b8] ;  /* 0x0000ee00ff0eab82 */ /* 0x000e260000000a00 */
[----:B------:R-:W2:Y:S01]  /*3b90*/  @!P2 LDG.E R92, desc[UR36][R92.64] ;  /* 0x000000245c5ca981 */ /* 0x000ea2000c1e1900 */
[----:B------:R-:W-:-:S04]  /*3ba0*/  @!P2 SHF.L.U32 R13, R16, 0x2, RZ ;  /* 0x00000002100da819 */ /* 0x000fc800000006ff */
        /* <DEDUP_REMOVED lines=19> */
[----:B------:R-:W-:-:S10]  /*3ce0*/  HADD2 R92, R92, R38 ;  /* 0x000000265c5c7230 */ /* 0x000fd40000000000 */
[----:B--2---:R-:W-:Y:S02]  /*3cf0*/  @P4 HFMA2 R93, R93, R15, -RZ ;  /* 0x0000000f5d5d4231 */ /* 0x004fe400001000ff */
        /* <DEDUP_REMOVED lines=15> */
.L_x_166:
[----:B------:R-:W-:Y:S05]  /*3df0*/  BSYNC.RECONVERGENT B1 ;  /* 0x0000000000017941 */ /* 0x000fea0003800200 */
.L_x_165:
[----:B------:R-:W-:Y:S01]  /*3e00*/  BSSY.RECONVERGENT B1, `(.L_x_167) ;  /* 0x0000031000017945 */ /* 0x000fe20003800200 */
[----:B------:R-:W-:-:S03]  /*3e10*/  IADD3 R12, PT, PT, R12, R11, RZ ;  /* 0x0000000b0c0c7210 */ /* 0x000fc60007ffe0ff */
[----:B------:R-:W-:Y:S05]  /*3e20*/  @P1 BRA `(.L_x_168) ;  /* 0x0000000000b81947 */ /* 0x000fea0003800000 */
[----:B------:R-:W-:-:S05]  /*3e30*/  IMAD.SHL.U32 R122, R12, 0x8, RZ ;  /* 0x000000080c7a7824 */ /* 0x000fca00078e00ff */
[----:B------:R-:W-:-:S13]  /*3e40*/  ISETP.GE.AND P2, PT, R122, R117, PT ;  /* 0x000000757a00720c */ /* 0x000fda0003f46270 */
[----:B01----:R-:W0:Y:S01]  /*3e50*/  @!P2 LDC.64 R14, c[0x0][0x3c8] ;  /* 0x0000f200ff0eab82 */ /* 0x003e220000000a00 */
        /* <DEDUP_REMOVED lines=43> */
.L_x_168:
[----:B------:R-:W-:Y:S05]  /*4110*/  BSYNC.RECONVERGENT B1 ;  /* 0x0000000000017941 */ /* 0x000fea0003800200 */
.L_x_167:
[----:B------:R-:W-:Y:S01]  /*4120*/  BSSY.RECONVERGENT B1, `(.L_x_169) ;  /* 0x0000031000017945 */ /* 0x000fe20003800200 */
[----:B------:R-:W-:-:S03]  /*4130*/  IMAD.IADD R12, R12, 0x1, R11 ;  /* 0x000000010c0c7824 */ /* 0x000fc600078e020b */
[----:B------:R-:W-:Y:S05]  /*4140*/  @P1 BRA `(.L_x_170) ;  /* 0x0000000000b81947 */ /* 0x000fea0003800000 */
[----:B------:R-:W-:-:S04]  /*4150*/  SHF.L.U32 R122, R12, 0x3, RZ ;  /* 0x000000030c7a7819 */ /* 0x000fc800000006ff */
[----:B------:R-:W-:-:S13]  /*4160*/  ISETP.GE.AND P2, PT, R122, R117, PT ;  /* 0x000000757a00720c */ /* 0x000fda0003f46270 */
[----:B012---:R-:W0:Y:S01]  /*4170*/  @!P2 LDC.64 R14, c[0x0][0x3c8] ;  /* 0x0000f200ff0eab82 */ /* 0x007e220000000a00 */
        /* <DEDUP_REMOVED lines=18> */
[----:B---3--:R-:W-:Y:S05]  /*42a0*/  BRA.U UP0, `(.L_x_170) ;  /* 0x0000000100607547 */ /* 0x008fea000b800000 */
        /* <DEDUP_REMOVED lines=24> */
.L_x_170:
[----:B------:R-:W-:Y:S05]  /*4430*/  BSYNC.RECONVERGENT B1 ;  /* 0x0000000000017941 */ /* 0x000fea0003800200 */
.L_x_169:
[----:B------:R-:W-:Y:S01]  /*4440*/  BSSY.RECONVERGENT B1, `(.L_x_171) ;  /* 0x0000030000017945 */ /* 0x000fe20003800200 */
[----:B------:R-:W-:-:S03]  /*4450*/  LEA R120, R11, R120, 0x6 ;  /* 0x000000780b787211 */ /* 0x000fc600078e30ff */
[----:B------:R-:W-:Y:S05]  /*4460*/  @P1 BRA `(.L_x_172) ;  /* 0x0000000000b41947 */ /* 0x000fea0003800000 */
[----:B------:R-:W-:-:S13]  /*4470*/  ISETP.GE.AND P2, PT, R120, R117, PT ;  /* 0x000000757800720c */ /* 0x000fda0003f46270 */
[----:B0123--:R-:W0:Y:S01]  /*4480*/  @!P2 LDC.64 R14, c[0x0][0x3c8] ;  /* 0x0000f200ff0eab82 */ /* 0x00fe220000000a00 */
        /* <DEDUP_REMOVED lines=18> */
[----:B----4-:R-:W-:Y:S05]  /*45b0*/  BRA.U UP0, `(.L_x_172) ;  /* 0x0000000100607547 */ /* 0x010fea000b800000 */
        /* <DEDUP_REMOVED lines=24> */
.L_x_172:
[----:B------:R-:W-:Y:S05]  /*4740*/  BSYNC.RECONVERGENT B1 ;  /* 0x0000000000017941 */ /* 0x000fea0003800200 */
.L_x_171:
[----:B------:R-:W-:Y:S01]  /*4750*/  BSSY.RECONVERGENT B1, `(.L_x_173) ;  /* 0x0000031000017945 */ /* 0x000fe20003800200 */
[----:B------:R-:W-:-:S03]  /*4760*/  LEA R12, R11, R12, 0x1 ;  /* 0x0000000c0b0c7211 */ /* 0x000fc600078e08ff */
[----:B------:R-:W-:Y:S05]  /*4770*/  @P1 BRA `(.L_x_174) ;  /* 0x0000000000b81947 */ /* 0x000fea0003800000 */
[----:B------:R-:W-:-:S05]  /*4780*/  IMAD.SHL.U32 R120, R12, 0x8, RZ ;  /* 0x000000080c787824 */ /* 0x000fca00078e00ff */
[----:B------:R-:W-:-:S13]  /*4790*/  ISETP.GE.AND P2, PT, R120, R117, PT ;  /* 0x000000757800720c */ /* 0x000fda0003f46270 */
[----:B01234-:R-:W0:Y:S01]  /*47a0*/  @!P2 LDC.64 R14, c[0x0][0x3c8] ;  /* 0x0000f200ff0eab82 */ /* 0x01fe220000000a00 */
        /* <DEDUP_REMOVED lines=43> */
.L_x_174:
[----:B------:R-:W-:Y:S05]  /*4a60*/  BSYNC.RECONVERGENT B1 ;  /* 0x0000000000017941 */ /* 0x000fea0003800200 */
.L_x_173:
[----:B------:R-:W-:Y:S01]  /*4a70*/  BSSY.RECONVERGENT B1, `(.L_x_175) ;  /* 0x0000031000017945 */ /* 0x000fe20003800200 */
[----:B------:R-:W-:-:S03]  /*4a80*/  IMAD.IADD R12, R12, 0x1, R11 ;  /* 0x000000010c0c7824 */ /* 0x000fc600078e020b */
[----:B------:R-:W-:Y:S05]  /*4a90*/  @P1 BRA `(.L_x_176) ;  /* 0x0000000000b81947 */ /* 0x000fea0003800000 */
[----:B------:R-:W-:-:S04]  /*4aa0*/  SHF.L.U32 R120, R12, 0x3, RZ ;  /* 0x000000030c787819 */ /* 0x000fc800000006ff */
[----:B------:R-:W-:-:S13]  /*4ab0*/  ISETP.GE.AND P2, PT, R120, R117, PT ;  /* 0x000000757800720c */ /* 0x000fda0003f46270 */
[----:B01234-:R-:W0:Y:S01]  /*4ac0*/  @!P2 LDC.64 R14, c[0x0][0x3c8] ;  /* 0x0000f200ff0eab82 */ /* 0x01fe220000000a00 */
        /* <DEDUP_REMOVED lines=43> */
.L_x_176:
[----:B------:R-:W-:Y:S05]  /*4d80*/  BSYNC.RECONVERGENT B1 ;  /* 0x0000000000017941 */ /* 0x000fea0003800200 */
.L_x_175:
[----:B------:R-:W-:Y:S01]  /*4d90*/  BSSY.RECONVERGENT B1, `(.L_x_177) ;  /* 0x0000031000017945 */ /* 0x000fe20003800200 */
[----:B------:R-:W-:-:S03]  /*4da0*/  IADD3 R12, PT, PT, R12, R11, RZ ;  /* 0x0000000b0c0c7210 */ /* 0x000fc60007ffe0ff */
        /* <DEDUP_REMOVED lines=47> */
.L_x_178:
[----:B------:R-:W-:Y:S05]  /*50a0*/  BSYNC.RECONVERGENT B1 ;  /* 0x0000000000017941 */ /* 0x000fea0003800200 */
.L_x_177:
        /* <DEDUP_REMOVED lines=49> */
.L_x_180:
[----:B------:R-:W-:Y:S05]  /*53c0*/  BSYNC.RECONVERGENT B1 ;  /* 0x0000000000017941 */ /* 0x000fea0003800200 */
.L_x_179:
        /* <DEDUP_REMOVED lines=49> */
.L_x_182:
[----:B------:R-:W-:Y:S05]  /*56e0*/  BSYNC.RECONVERGENT B1 ;  /* 0x0000000000017941 */ /* 0x000fea0003800200 */
.L_x_181:
        /* <DEDUP_REMOVED lines=49> */
.L_x_184:
[----:B------:R-:W-:Y:S05]  /*5a00*/  BSYNC.RECONVERGENT B1 ;  /* 0x0000000000017941 */ /* 0x000fea0003800200 */
.L_x_183:
[----:B------:R-:W-:Y:S04]  /*5a10*/  BSSY.RECONVERGENT B1, `(.L_x_185) ;  /* 0x0000032000017945 */ /* 0x000fe80003800200 */
[----:B------:R-:W-:Y:S05]  /*5a20*/  @P1 BRA `(.L_x_186) ;  /* 0x0000000000c01947 */ /* 0x000fea0003800000 */
[----:B------:R-:W-:-:S05]  /*5a30*/  IADD3 R12, PT, PT, R12, R11, RZ ;  /* 0x0000000b0c0c7210 */ /* 0x000fca0007ffe0ff */
[----:B------:R-:W-:-:S05]  /*5a40*/  IMAD.SHL.U32 R12, R12, 0x8, RZ ;  /* 0x000000080c0c7824 */ /* 0x000fca00078e00ff */
[----:B------:R-:W-:-:S13]  /*5a50*/  ISETP.GE.AND P2, PT, R12, R117, PT ;  /* 0x000000750c00720c */ /* 0x000fda0003f46270 */
[----:B01234-:R-:W0:Y:S01]  /*5a60*/  @!P2 LDC.64 R14, c[0x0][0x3c8] ;  /* 0x0000f200ff0eab82 */ /* 0x01fe220000000a00 */
[----:B------:R-:W-:-:S04]  /*5a70*/  @!P2 IADD3 R114, P3, PT, R114, UR42, RZ ;  /* 0x0000002a7272ac10 */ /* 0x000fc8000ff7e0ff */
[----:B------:R-:W-:Y:S02]  /*5a80*/  @!P2 IADD3.X R13, PT, PT, RZ, R2, RZ, P3, !PT ;  /* 0x00000002ff0da210 */ /* 0x000fe40001ffe4ff */
[----:B0-----:R-:W-:-:S04]  /*5a90*/  @!P2 LEA R112, P4, R114, R14, 0x2 ;  /* 0x0000000e7270a211 */ /* 0x001fc800078810ff */
        /* <DEDUP_REMOVED lines=16> */
[----:B------:R-:W-:Y:S01]  /*5ba0*/  ISETP.NE.AND P5, PT, R17, RZ, PT ;  /* 0x000000ff1100720c */ /* 0x000fe20003fa5270 */
[----:B------:R-:W0:Y:S01]  /*5bb0*/  @!P2 S2R R13, SR_CTAID.Y ;  /* 0x00000000000da919 */ /* 0x000e220000002600 */
[----:B------:R-:W0:Y:S11]  /*5bc0*/  @!P2 LDC R115, c[0x0][0x3f8] ;  /* 0x0000fe00ff73ab82 */ /* 0x000e360000000800 */
[----:B------:R-:W-:Y:S01]  /*5bd0*/  VOTEU.ANY UP0, P5 ;  /* 0x0000000000ff7886 */ /* 0x000fe20002800100 */
[----:B------:R-:W-:-:S13]  /*5be0*/  PLOP3.LUT P3, PT, PT, PT, UP0, 0x80, 0x8 ;  /* 0x000000000008781c */ /* 0x000fda0003f6f008 */
[----:B------:R-:W2:Y:S01]  /*5bf0*/  @P3 LDG.E.64 R14, desc[UR36][R124.64+0xf0] ;  /* 0x0000f0247c0e3981 */ /* 0x000ea2000c1e1b00 */
[----:B------:R-:W-:Y:S01]  /*5c00*/  PLOP3.LUT P4, PT, PT, PT, UP0, 0x80, 0x8 ;  /* 0x000000000008781c */ /* 0x000fe20003f8f008 */
[----:B-----5:R-:W-:Y:S02]  /*5c10*/  HADD2 R112, R112, R18 ;  /* 0x0000001270707230 */ /* 0x020fe40000000000 */
[----:B------:R-:W-:Y:S01]  /*5c20*/  HFMA2 R113, R113, 1, 1, R19 ;  /* 0x3c003c0071717831 */ /* 0x000fe20000000013 */
[----:B------:R-:W0:Y:S02]  /*5c30*/  @!P2 S2R R114, SR_CTAID.X ;  /* 0x000000000072a919 */ /* 0x000e240000002500 */
[----:B0-----:R-:W-:Y:S01]  /*5c40*/  @!P2 IMAD R114, R13, R115, R114 ;  /* 0x000000730d72a224 */ /* 0x001fe200078e0272 */
[----:B------:R-:W-:-:S03]  /*5c50*/  @!P2 SHF.L.U32 R13, R16, 0x2, RZ ;  /* 0x00000002100da819 */ /* 0x000fc600000006ff */
[----:B------:R-:W-:Y:S01]  /*5c60*/  @!P2 IMAD R11, R114, R11, RZ ;  /* 0x0000000b720ba224 */ /* 0x000fe200078e02ff */
[----:B------:R-:W-:Y:S01]  /*5c70*/  @!P2 LOP3.LUT R120, R13, 0x4, RZ, 0xc0, !PT ;  /* 0x000000040d78a812 */ /* 0x000fe200078ec0ff */
[----:B------:R-:W0:Y:S04]  /*5c80*/  @!P2 LDC.64 R114, c[0x0][0x3b8] ;  /* 0x0000ee00ff72ab82 */ /* 0x000e280000000a00 */
[----:B------:R-:W-:Y:S01]  /*5c90*/  @!P2 IMAD R120, R11, 0x50, R120 ;  /* 0x000000500b78a824 */ /* 0x000fe200078e0278 */
[----:B------:R-:W-:-:S04]  /*5ca0*/  @!P2 SHF.R.S32.HI R11, RZ, 0x1f, R12 ;  /* 0x0000001fff0ba819 */ /* 0x000fc8000001140c */
[----:B------:R-:W-:-:S04]  /*5cb0*/  @!P2 IADD3 R12, P3, PT, R120, R12, RZ ;  /* 0x0000000c780ca210 */ /* 0x000fc80007f7e0ff */
[----:B------:R-:W-:Y:S02]  /*5cc0*/  @!P2 LEA.HI.X.SX32 R11, R120, R11, 0x1, P3 ;  /* 0x0000000b780ba211 */ /* 0x000fe400018f0eff */
[----:B------:R-:W-:Y:S02]  /*5cd0*/  PLOP3.LUT P3, PT, PT, PT, UP0, 0x80, 0x8 ;  /* 0x000000000008781c */ /* 0x000fe40003f6f008 */
[----:B0-----:R-:W-:-:S04]  /*5ce0*/  @!P2 LEA R114, P5, R12, R114, 0x1 ;  /* 0x000000720c72a211 */ /* 0x001fc800078a08ff */
[----:B------:R-:W-:-:S07]  /*5cf0*/  @!P2 LEA.HI.X R115, R12, R115, R11, 0x1, P5 ;  /* 0x000000730c73a211 */ /* 0x000fce00028f0c0b */
[----:B--2---:R-:W-:Y:S02]  /*5d00*/  @P3 HMUL2 R112, R112, R14 ;  /* 0x0000000e70703232 */ /* 0x004fe40000000000 */
[----:B------:R-:W-:-:S05]  /*5d10*/  @P4 HFMA2 R113, R113, R15, -RZ ;  /* 0x0000000f71714231 */ /* 0x000fca00001000ff */
[----:B------:R0:W-:Y:S02]  /*5d20*/  @!P2 STG.E.64 desc[UR36][R114.64], R112 ;  /* 0x000000707200a986 */ /* 0x0001e4000c101b24 */
.L_x_186:
[----:B------:R-:W-:Y:S05]  /*5d30*/  BSYNC.RECONVERGENT B1 ;  /* 0x0000000000017941 */ /* 0x000fea0003800200 */
.L_x_185:
[----:B-----5:R-:W-:Y:S02]  /*5d40*/  HMUL2 R11, R80, R82 ;  /* 0x00000052500b7232 */ /* 0x020fe40000000000 */
[----:B------:R-:W-:Y:S01]  /*5d50*/  HFMA2 R12, R81, R83, -RZ ;  /* 0x00000053510c7231 */ /* 0x000fe200001000ff */
[----:B------:R-:W-:Y:S01]  /*5d60*/  UMOV UR5, 0xffffffff ;  /* 0xffffffff00057882 */ /* 0x000fe20000000000 */
[----:B0-----:R-:W-:Y:S01]  /*5d70*/  LOP3.LUT R114, R16, 0x1, RZ, 0xc0, !PT ;  /* 0x0000000110727812 */ /* 0x001fe200078ec0ff */
        /* <DEDUP_REMOVED lines=29> */
[----:B------:R-:W-:-:S04]  /*5f50*/  HFMA2 R12, R51, R113, R12 ;  /* 0x00000071330c7231 */ /* 0x000fc8000000000c */
[----:B------:R-:W-:-:S05]  /*5f60*/  HADD2 R11, R11, R12 ;  /* 0x0000000c0b0b7230 */ /* 0x000fca0000000000 */
[--C-:B------:R-:W-:Y:S02]  /*5f70*/  HADD2.F32 R13, -RZ, R11.reuse.H0_H0 ;  /* 0x2000000bff0d7230 */ /* 0x100fe40000004100 */
[----:B------:R-:W-:-:S05]  /*5f80*/  HADD2.F32 R12, -RZ, R11.H1_H1 ;  /* 0x3000000bff0c7230 */ /* 0x000fca0000004100 */
[----:B------:R-:W-:Y:S01]  /*5f90*/  FADD.FTZ R13, R13, R12 ;  /* 0x0000000c0d0d7221 */ /* 0x000fe20000010000 */
[----:B------:R-:W-:Y:S06]  /*5fa0*/  BRA.DIV UR5, `(.L_x_187) ;  /* 0x0000005205cc7947 */ /* 0x000fec000b800000 */
[----:B-1234-:R0:W1:Y:S02]  /*5fb0*/  SHFL.BFLY PT, R14, R13, 0x1, 0x1f ;  /* 0x0c201f000d0e7f89 */ /* 0x01e06400000e0000 */
.L_x_263:
[----:B------:R-:W-:Y:S01]  /*5fc0*/  ISETP.EQ.U32.OR P1, PT, R114, 0x1, P1 ;  /* 0x000000017200780c */ /* 0x000fe20000f22470 */
[----:B-1----:R-:W-:Y:S01]  /*5fd0*/  FADD.FTZ R11, R13, R14 ;  /* 0x0000000e0d0b7221 */ /* 0x002fe20000010000 */
[----:B------:R-:W-:Y:S03]  /*5fe0*/  BSSY.RECONVERGENT B1, `(.L_x_188) ;  /* 0x000001c000017945 */ /* 0x000fe60003800200 */
[----:B------:R-:W-:-:S08]  /*5ff0*/  FMUL.FTZ R11, R11, UR19 ;  /* 0x000000130b0b7c20 */ /* 0x000fd00008410000 */
[----:B------:R-:W-:Y:S05]  /*6000*/  @P1 BRA `(.L_x_189) ;  /* 0x0000000000641947 */ /* 0x000fea0003800000 */
[----:B------:R-:W-:Y:S02]  /*6010*/  ISETP.NE.U32.AND P1, PT, RZ, UR10, PT ;  /* 0x0000000aff007c0c */ /* 0x000fe4000bf25070 */
[----:B------:R-:W-:Y:S02]  /*6020*/  ISETP.NE.AND P4, PT, R119, RZ, PT ;  /* 0x000000ff7700720c */ /* 0x000fe40003f85270 */
[----:B------:R-:W-:Y:S02]  /*6030*/  ISETP.NE.AND.EX P2, PT, RZ, UR11, PT, P1 ;  /* 0x0000000bff007c0c */ /* 0x000fe4000bf45310 */
[----:B------:R-:W-:-:S04]  /*6040*/  ISETP.NE.U32.AND P1, PT, RZ, UR14, PT ;  /* 0x0000000eff007c0c */ /* 0x000fc8000bf25070 */
[----:B------:R-:W-:-:S07]  /*6050*/  ISETP.NE.AND.EX P1, PT, RZ, UR15, PT, P1 ;  /* 0x0000000fff007c0c */ /* 0x000fce000bf25310 */
[----:B0-----:R-:W0:Y:S06]  /*6060*/  @P2 LDC.64 R12, c[0x0][0x438] ;  /* 0x00010e00ff0c2b82 */ /* 0x001e2c0000000a00 */
[----:B------:R-:W1:Y:S02]  /*6070*/  @P1 S2R R115, SR_CTAID.X ;  /* 0x0000000000731919 */ /* 0x000e640000002500 */
[----:B------:R-:W1:Y:S08]  /*6080*/  @P1 LDC.64 R14, c[0x0][0x448] ;  /* 0x00011200ff0e1b82 */ /* 0x000e700000000a00 */
[----:B------:R-:W2:Y:S01]  /*6090*/  @P1 LDC R114, c[0x0][0x430] ;  /* 0x00010c00ff721b82 */ /* 0x000ea20000000800 */
[----:B0-----:R-:W-:-:S06]  /*60a0*/  @P2 IMAD.WIDE R12, R6, 0x2, R12 ;  /* 0x00000002060c2825 */ /* 0x001fcc00078e020c */
[----:B------:R-:W3:Y:S01]  /*60b0*/  @P2 LDG.E.U16 R12, desc[UR36][R12.64] ;  /* 0x000000240c0c2981 */ /* 0x000ee2000c1e1500 */
[----:B-1----:R-:W-:Y:S02]  /*60c0*/  @P1 IMAD.WIDE.U32 R14, R115, 0x2, R14 ;  /* 0x00000002730e1825 */ /* 0x002fe400078e000e */
[----:B------:R-:W2:Y:S04]  /*60d0*/  @P1 LDC R115, c[0x0][0x408] ;  /* 0x00010200ff731b82 */ /* 0x000ea80000000800 */
[----:B------:R-:W4:Y:S01]  /*60e0*/  @P1 LDG.E.U16 R14, desc[UR36][R14.64] ;  /* 0x000000240e0e1981 */ /* 0x000f22000c1e1500 */
[----:B--2---:R-:W-:-:S05]  /*60f0*/  @P1 IMAD.IADD R115, R115, 0x1, R114 ;  /* 0x0000000173731824 */ /* 0x004fca00078e0272 */
[----:B------:R-:W-:Y:S01]  /*6100*/  @P1 ISETP.GE.AND P3, PT, R116, R115, PT ;  /* 0x000000737400120c */ /* 0x000fe20003f66270 */
[----:B---3--:R-:W-:-:S05]  /*6110*/  @P2 HADD2.F32 R114, -RZ, R12.H0_H0 ;  /* 0x2000000cff722230 */ /* 0x008fca0000004100 */
[----:B------:R-:W-:Y:S01]  /*6120*/  @P2 FADD.FTZ R11, R11, R114 ;  /* 0x000000720b0b2221 */ /* 0x000fe20000010000 */
[----:B------:R-:W-:-:S04]  /*6130*/  @P1 SEL R114, RZ, UR39, P3 ;  /* 0x00000027ff721c07 */ /* 0x000fc80009800000 */
[----:B------:R-:W-:Y:S01]  /*6140*/  @P1 IADD3 R114, PT, PT, R7, -UR45, R114 ;  /* 0x8000002d07721c10 */ /* 0x000fe2000fffe072 */
[----:B----4-:R-:W-:-:S03]  /*6150*/  @P1 HADD2.F32 R12, -RZ, R14.H0_H0 ;  /* 0x2000000eff0c1230 */ /* 0x010fc60000004100 */
[----:B------:R-:W-:-:S05]  /*6160*/  @P1 I2FP.F32.S32 R114, R114 ;  /* 0x0000007200721245 */ /* 0x000fca0000201400 */
[----:B------:R-:W-:-:S05]  /*6170*/  @P1 FFMA.FTZ R11, R114, R12, R11 ;  /* 0x0000000c720b1223 */ /* 0x000fca000001000b */
[----:B------:R1:W-:Y:S01]  /*6180*/  STS [R10], R11 ;  /* 0x0000000b0a007388 */ /* 0x0003e20000000800 */
[----:B------:R-:W-:-:S07]  /*6190*/  @!P4 FMNMX.FTZ R118, R118, R11, !PT ;  /* 0x0000000b7676c209 */ /* 0x000fce0007810000 */
.L_x_189:
[----:B------:R-:W-:Y:S05]  /*61a0*/  BSYNC.RECONVERGENT B1 ;  /* 0x0000000000017941 */ /* 0x000fea0003800200 */
.L_x_188:
[C---:B-1----:R-:W-:Y:S01]  /*61b0*/  IADD3 R11, PT, PT, R7.reuse, 0x3f, RZ ;  /* 0x0000003f070b7810 */ /* 0x042fe20007ffe0ff */
[----:B------:R-:W-:Y:S01]  /*61c0*/  VIADD R7, R7, 0x40 ;  /* 0x0000004007077836 */ /* 0x000fe20000000000 */
[----:B------:R-:W-:Y:S01]  /*61d0*/  IADD3 R4, P2, PT, R4, 0x40, RZ ;  /* 0x0000004004047810 */ /* 0x000fe20007f5e0ff */
[----:B------:R-:W-:Y:S01]  /*61e0*/  VIADD R6, R6, 0x40 ;  /* 0x0000004006067836 */ /* 0x000fe20000000000 */
[----:B------:R-:W-:Y:S02]  /*61f0*/  ISETP.GE.AND P1, PT, R11, R8, PT ;  /* 0x000000080b00720c */ /* 0x000fe40003f26270 */
[----:B------:R-:W-:Y:S02]  /*6200*/  IADD3 R10, PT, PT, R10, 0x100, RZ ;  /* 0x000001000a0a7810 */ /* 0x000fe40007ffe0ff */
[----:B------:R-:W-:-:S09]  /*6210*/  IADD3.X R5, PT, PT, RZ, R5, RZ, P2, !PT ;  /* 0x00000005ff057210 */ /* 0x000fd200017fe4ff */
[----:B------:R-:W-:Y:S05]  /*6220*/  @!P1 BRA `(.L_x_190) ;  /* 0xffffffc400f49947 */ /* 0x000fea000383ffff */
.L_x_154:
[----:B0-----:R-:W-:Y:S05]  /*6230*/  BSYNC B0 ;  /* 0x0000000000007941 */ /* 0x001fea0003800000 */
.L_x_153:
[----:B------:R-:W-:-:S03]  /*6240*/  UMOV UR5, 0xffffffff ;  /* 0xffffffff00057882 */ /* 0x000fc60000000000 */
[----:B------:R-:W-:Y:S05]  /*6250*/  BRA.DIV UR5, `(.L_x_191) ;  /* 0x0000005205447947 */ /* 0x000fea000b800000 */
[----:B------:R-:W0:Y:S02]  /*6260*/  SHFL.BFLY PT, R14, R118, 0x10, 0x1f ;  /* 0x0e001f00760e7f89 */ /* 0x000e2400000e0000 */
[----:B0-----:R-:W-:-:S05]  /*6270*/  FMNMX.FTZ R13, R14, R118, !PT ;  /* 0x000000760e0d7209 */ /* 0x001fca0007810000 */
[----:B------:R-:W1:Y:S02]  /*6280*/  SHFL.BFLY PT, R14, R13, 0x8, 0x1f ;  /* 0x0d001f000d0e7f89 */ /* 0x000e6400000e0000 */
[----:B-1----:R-:W-:-:S05]  /*6290*/  FMNMX.FTZ R0, R13, R14, !PT ;  /* 0x0000000e0d007209 */ /* 0x002fca0007810000 */
[----:B------:R-:W0:Y:S02]  /*62a0*/  SHFL.BFLY PT, R14, R0, 0x4, 0x1f ;  /* 0x0c801f00000e7f89 */ /* 0x000e2400000e0000 */
[----:B0-----:R-:W-:-:S05]  /*62b0*/  FMNMX.FTZ R3, R0, R14, !PT ;  /* 0x0000000e00037209 */ /* 0x001fca0007810000 */
[----:B------:R0:W1:Y:S02]  /*62c0*/  SHFL.BFLY PT, R14, R3, 0x2, 0x1f ;  /* 0x0c401f00030e7f89 */ /* 0x00006400000e0000 */
.L_x_269:
[----:B------:R-:W2:Y:S01]  /*62d0*/  S2R R13, SR_CgaCtaId ;  /* 0x00000000000d7919 */ /* 0x000ea20000008800 */
[----:B------:R-:W-:Y:S01]  /*62e0*/  LOP3.LUT P0, R0, R16, 0x1f, RZ, 0xc0, !PT ;  /* 0x0000001f10007812 */ /* 0x000fe2000780c0ff */
[----:B------:R-:W-:Y:S05]  /*62f0*/  WARPSYNC.ALL ;  /* 0x0000000000007948 */ /* 0x000fea0003800000 */
[----:B------:R-:W-:Y:S02]  /*6300*/  MOV R12, 0x400 ;  /* 0x00000400000c7802 */ /* 0x000fe40000000f00 */
[----:B01----:R-:W-:Y:S02]  /*6310*/  FMNMX.FTZ R3, R3, R14, !PT ;  /* 0x0000000e03037209 */ /* 0x003fe40007810000 */
[----:B--2---:R-:W-:-:S04]  /*6320*/  LEA R5, R13, R12, 0x18 ;  /* 0x0000000c0d057211 */ /* 0x004fc800078ec0ff */
[----:B------:R-:W-:-:S05]  /*6330*/  LEA.HI R4, R16, R5, RZ, 0x1d ;  /* 0x0000000510047211 */ /* 0x000fca00078fe8ff */
[----:B------:R-:W-:Y:S01]  /*6340*/  @!P0 STS [R4], R3 ;  /* 0x0000000304008388 */ /* 0x000fe20000000800 */
[----:B------:R-:W-:Y:S01]  /*6350*/  BAR.SYNC.DEFER_BLOCKING 0x0 ;  /* 0x0000000000007b1d */ /* 0x000fe20000010000 */
[C---:B------:R-:W-:Y:S01]  /*6360*/  ISETP.GT.U32.AND P0, PT, R0.reuse, 0x3, PT ;  /* 0x000000030000780c */ /* 0x040fe20003f04070 */
[----:B------:R-:W-:Y:S01]  /*6370*/  IMAD R5, R0, 0x4, R5 ;  /* 0x0000000400057824 */ /* 0x000fe200078e0205 */
[----:B------:R-:W-:Y:S01]  /*6380*/  MOV R8, 0xff7fffff ;  /* 0xff7fffff00087802 */ /* 0x000fe20000000f00 */
[----:B------:R-:W-:Y:S02]  /*6390*/  HFMA2 R7, -RZ, RZ, 0, 0 ;  /* 0x00000000ff077431 */ /* 0x000fe400000001ff */
[----:B------:R-:W-:Y:S08]  /*63a0*/  BSSY.RECONVERGENT B0, `(.L_x_192) ;  /* 0x0000153000007945 */ /* 0x000ff00003800200 */
[----:B------:R-:W0:Y:S04]  /*63b0*/  @!P0 LDS R8, [R5] ;  /* 0x0000000005088984 */ /* 0x000e280000000800 */
[----:B0-----:R-:W0:Y:S02]  /*63c0*/  SHFL.BFLY PT, R3, R8, 0x2, 0x1f ;  /* 0x0c401f0008037f89 */ /* 0x001e2400000e0000 */
[----:B0-----:R-:W-:Y:S01]  /*63d0*/  FMNMX.FTZ R9, R3, R8, !PT ;  /* 0x0000000803097209 */ /* 0x001fe20007810000 */
[----:B------:R-:W-:-:S04]  /*63e0*/  VIADD R3, R16, UR12 ;  /* 0x0000000c10037c36 */ /* 0x000fc80008000000 */
[----:B------:R-:W0:Y:S01]  /*63f0*/  SHFL.BFLY PT, R6, R9, 0x1, 0x1f ;  /* 0x0c201f0009067f89 */ /* 0x000e2200000e0000 */
[----:B------:R-:W-:Y:S02]  /*6400*/  ISETP.GE.AND P0, PT, R3, UR45, PT ;  /* 0x0000002d03007c0c */ /* 0x000fe4000bf06270 */
[----:B0-----:R-:W-:-:S06]  /*6410*/  FMNMX.FTZ R6, R9, R6, !PT ;  /* 0x0000000609067209 */ /* 0x001fcc0007810000 */
[----:B------:R-:W0:Y:S05]  /*6420*/  SHFL.IDX PT, R6, R6, RZ, 0x1f ;  /* 0x00001fff06067589 */ /* 0x000e2a00000e0000 */
[----:B------:R-:W-:Y:S05]  /*6430*/  @P0 BRA `(.L_x_193) ;  /* 0x0000001400240947 */ /* 0x000fea0003800000 */
[----:B------:R-:W1:Y:S02]  /*6440*/  LDC.64 R8, c[0x0][0x420] ;  /* 0x00010800ff087b82 */ /* 0x000e640000000a00 */
[----:B-1----:R-:W-:-:S04]  /*6450*/  ISETP.NE.U32.AND P0, PT, R8, RZ, PT ;  /* 0x000000ff0800720c */ /* 0x002fc80003f05070 */
[----:B------:R-:W-:-:S13]  /*6460*/  ISETP.NE.AND.EX P0, PT, R9, RZ, PT, P0 ;  /* 0x000000ff0900720c */ /* 0x000fda0003f05300 */
[----:B------:R-:W-:Y:S05]  /*6470*/  @P0 BRA `(.L_x_194) ;  /* 0x0000000c00940947 */ /* 0x000fea0003800000 */
[----:B------:R-:W-:Y:S01]  /*6480*/  IMAD.MOV.U32 R10, RZ, RZ, 0x80 ;  /* 0x00000080ff0a7424 */ /* 0x000fe200078e00ff */
[----:B------:R-:W-:Y:S01]  /*6490*/  LOP3.LUT R8, RZ, R16, RZ, 0x33, !PT ;  /* 0x00000010ff087212 */ /* 0x000fe200078e33ff */
[----:B------:R-:W-:Y:S01]  /*64a0*/  BSSY.RECONVERGENT B1, `(.L_x_195) ;  /* 0x000001c000017945 */ /* 0x000fe20003800200 */
[----:B------:R-:W-:Y:S02]  /*64b0*/  IMAD.MOV.U32 R9, RZ, RZ, R3 ;  /* 0x000000ffff097224 */ /* 0x000fe400078e0003 */
[----:B------:R-:W-:-:S04]  /*64c0*/  VIADDMNMX R7, R3, R10, UR45, !PT ;  /* 0x0000002d03077e46 */ /* 0x000fc8000f80010a */
[----:B------:R-:W-:-:S04]  /*64d0*/  IADD3 R8, PT, PT, R7, -UR12, R8 ;  /* 0x8000000c07087c10 */ /* 0x000fc8000fffe008 */
[C---:B------:R-:W-:Y:S02]  /*64e0*/  LOP3.LUT R7, R8.reuse, 0x180, RZ, 0xc0, !PT ;  /* 0x0000018008077812 */ /* 0x040fe400078ec0ff */
[----:B------:R-:W-:Y:S02]  /*64f0*/  ISETP.GE.U32.AND P1, PT, R8, 0x180, PT ;  /* 0x000001800800780c */ /* 0x000fe40003f26070 */
[----:B------:R-:W-:Y:S02]  /*6500*/  ISETP.NE.AND P0, PT, R7, 0x180, PT ;  /* 0x000001800700780c */ /* 0x000fe40003f05270 */
[----:B------:R-:W-:-:S11]  /*6510*/  MOV R7, RZ ;  /* 0x000000ff00077202 */ /* 0x000fd60000000f00 */
[----:B------:R-:W-:Y:S05]  /*6520*/  @!P0 BRA `(.L_x_196) ;  /* 0x00000000004c8947 */ /* 0x000fea0003800000 */
[----:B------:R-:W-:Y:S02]  /*6530*/  IADD3 R10, PT, PT, R12, 0x220, RZ ;  /* 0x000002200c0a7810 */ /* 0x000fe40007ffe0ff */
[----:B------:R-:W-:Y:S02]  /*6540*/  LEA.HI R7, R8, 0x1, RZ, 0x19 ;  /* 0x0000000108077811 */ /* 0x000fe400078fc8ff */
[----:B------:R-:W-:Y:S02]  /*6550*/  LEA R11, R13, R10, 0x18 ;  /* 0x0000000a0d0b7211 */ /* 0x000fe400078ec0ff */
[----:B------:R-:W-:Y:S01]  /*6560*/  LOP3.LUT R8, R7, 0x3, RZ, 0xc0, !PT ;  /* 0x0000000307087812 */ /* 0x000fe200078ec0ff */
[----:B------:R-:W-:Y:S01]  /*6570*/  IMAD.MOV.U32 R7, RZ, RZ, RZ ;  /* 0x000000ffff077224 */ /* 0x000fe200078e00ff */
[----:B------:R-:W-:Y:S01]  /*6580*/  MOV R9, R3 ;  /* 0x0000000300097202 */ /* 0x000fe20000000f00 */
[----:B------:R-:W-:Y:S01]  /*6590*/  IMAD R10, R16, 0x4, R11 ;  /* 0x00000004100a7824 */ /* 0x000fe200078e020b */
[----:B------:R-:W-:-:S07]  /*65a0*/  IADD3 R8, PT, PT, -R8, RZ, RZ ;  /* 0x000000ff08087210 */ /* 0x000fce0007ffe1ff */
.L_x_197:
[----:B------:R-:W0:Y:S01]  /*65b0*/  LDS R11, [R10] ;  /* 0x000000000a0b7984 */ /* 0x000e220000000800 */
[----:B------:R-:W-:Y:S01]  /*65c0*/  VIADD R8, R8, 0x1 ;  /* 0x0000000108087836 */ /* 0x000fe20000000000 */
[----:B------:R-:W-:-:S04]  /*65d0*/  IADD3 R9, PT, PT, R9, 0x80, RZ ;  /* 0x0000008009097810 */ /* 0x000fc80007ffe0ff */
[----:B------:R-:W-:Y:S01]  /*65e0*/  ISETP.NE.AND P0, PT, R8, RZ, PT ;  /* 0x000000ff0800720c */ /* 0x000fe20003f05270 */
[----:B0-----:R-:W-:-:S04]  /*65f0*/  FADD.FTZ R11, -R6, R11 ;  /* 0x0000000b060b7221 */ /* 0x001fc80000010100 */
[----:B------:R-:W-:-:S06]  /*6600*/  FMUL.FTZ R11, R11, 1.4426950216293334961 ;  /* 0x3fb8aa3b0b0b7820 */ /* 0x000fcc0000410000 */
[----:B------:R-:W0:Y:S02]  /*6610*/  MUFU.EX2 R11, R11 ;  /* 0x0000000b000b7308 */ /* 0x000e240000000800 */
[----:B0-----:R0:W-:Y:S01]  /*6620*/  STS [R10], R11 ;  /* 0x0000000b0a007388 */ /* 0x0011e20000000800 */
[----:B------:R-:W-:Y:S01]  /*6630*/  FADD.FTZ R7, R11, R7 ;  /* 0x000000070b077221 */ /* 0x000fe20000010000 */
[----:B0-----:R-:W-:Y:S01]  /*6640*/  VIADD R10, R10, 0x200 ;  /* 0x000002000a0a7836 */ /* 0x001fe20000000000 */
[----:B------:R-:W-:Y:S06]  /*6650*/  @P0 BRA `(.L_x_197) ;  /* 0xfffffffc00d40947 */ /* 0x000fec000383ffff */
.L_x_196:
[----:B------:R-:W-:Y:S05]  /*6660*/  BSYNC.RECONVERGENT B1 ;  /* 0x0000000000017941 */ /* 0x000fea0003800200 */
.L_x_195:
        /* <DEDUP_REMOVED lines=14> */
.L_x_200:
[----:B------:R-:W0:Y:S01]  /*6750*/  LDS R11, [R8+-0x400] ;  /* 0xfffc0000080b7984 */ /* 0x000e220000000800 */
[----:B------:R-:W-:-:S03]  /*6760*/  VIADD R9, R9, 0x800 ;  /* 0x0000080009097836 */ /* 0x000fc60000000000 */
[----:B------:R-:W1:Y:S02]  /*6770*/  LDS R13, [R8+-0x200] ;  /* 0xfffe0000080d7984 */ /* 0x000e640000000800 */
[----:B------:R-:W-:Y:S02]  /*6780*/  ISETP.GE.AND P1, PT, R9, R10, PT ;  /* 0x0000000a0900720c */ /* 0x000fe40003f26270 */
[----:B------:R-:W2:Y:S04]  /*6790*/  LDS R15, [R8] ;  /* 0x00000000080f7984 */ /* 0x000ea80000000800 */
[----:B------:R-:W5:Y:S04]  /*67a0*/  LDS R19, [R8+0x200] ;  /* 0x0002000008137984 */ /* 0x000f680000000800 */
[----:B------:R-:W3:Y:S04]  /*67b0*/  LDS R21, [R8+0x400] ;  /* 0x0004000008157984 */ /* 0x000ee80000000800 */
[----:B------:R-:W3:Y:S04]  /*67c0*/  LDS R23, [R8+0x600] ;  /* 0x0006000008177984 */ /* 0x000ee80000000800 */
[----:B----4-:R-:W4:Y:S04]  /*67d0*/  LDS R25, [R8+0x800] ;  /* 0x0008000008197984 */ /* 0x010f280000000800 */
[----:B------:R-:W4:Y:S04]  /*67e0*/  LDS R27, [R8+0xa00] ;  /* 0x000a0000081b7984 */ /* 0x000f280000000800 */
[----:B------:R-:W4:Y:S04]  /*67f0*/  LDS R29, [R8+0xc00] ;  /* 0x000c0000081d7984 */ /* 0x000f280000000800 */
[----:B------:R-:W4:Y:S04]  /*6800*/  LDS R31, [R8+0xe00] ;  /* 0x000e0000081f7984 */ /* 0x000f280000000800 */
[----:B------:R-:W4:Y:S01]  /*6810*/  LDS R33, [R8+0x1000] ;  /* 0x0010000008217984 */ /* 0x000f220000000800 */
[----:B0-----:R-:W-:-:S03]  /*6820*/  FADD.FTZ R11, -R6, R11 ;  /* 0x0000000b060b7221 */ /* 0x001fc60000010100 */
[----:B------:R-:W0:Y:S01]  /*6830*/  LDS R35, [R8+0x1200] ;  /* 0x0012000008237984 */ /* 0x000e220000000800 */
[C---:B-1----:R-:W-:Y:S01]  /*6840*/  FADD.FTZ R13, -R6.reuse, R13 ;  /* 0x0000000d060d7221 */ /* 0x042fe20000010100 */
[----:B------:R-:W-:Y:S02]  /*6850*/  FMUL.FTZ R11, R11, 1.4426950216293334961 ;  /* 0x3fb8aa3b0b0b7820 */ /* 0x000fe40000410000 */
[----:B------:R-:W1:Y:S01]  /*6860*/  LDS R37, [R8+0x1400] ;  /* 0x0014000008257984 */ /* 0x000e620000000800 */
[C---:B--2---:R-:W-:Y:S01]  /*6870*/  FADD.FTZ R15, -R6.reuse, R15 ;  /* 0x0000000f060f7221 */ /* 0x044fe20000010100 */
[----:B------:R-:W-:Y:S02]  /*6880*/  FMUL.FTZ R13, R13, 1.4426950216293334961 ;  /* 0x3fb8aa3b0d0d7820 */ /* 0x000fe40000410000 */
[----:B------:R-:W2:Y:S01]  /*6890*/  MUFU.EX2 R11, R11 ;  /* 0x0000000b000b7308 */ /* 0x000ea20000000800 */
[----:B------:R-:W1:Y:S01]  /*68a0*/  LDS R39, [R8+0x1600] ;  /* 0x0016000008277984 */ /* 0x000e620000000800 */
[C---:B-----5:R-:W-:Y:S01]  /*68b0*/  FADD.FTZ R19, -R6.reuse, R19 ;  /* 0x0000001306137221 */ /* 0x060fe20000010100 */
[----:B------:R-:W-:Y:S01]  /*68c0*/  FMUL.FTZ R15, R15, 1.4426950216293334961 ;  /* 0x3fb8aa3b0f0f7820 */ /* 0x000fe20000410000 */
[----:B------:R-:W5:Y:S01]  /*68d0*/  MUFU.EX2 R13, R13 ;  /* 0x0000000d000d7308 */ /* 0x000f620000000800 */
[----:B------:R-:W1:Y:S01]  /*68e0*/  LDS R41, [R8+0x1800] ;  /* 0x0018000008297984 */ /* 0x000e620000000800 */
[C---:B---3--:R-:W-:Y:S01]  /*68f0*/  FADD.FTZ R21, -R6.reuse, R21 ;  /* 0x0000001506157221 */ /* 0x048fe20000010100 */
[----:B------:R-:W-:Y:S01]  /*6900*/  FMUL.FTZ R19, R19, 1.4426950216293334961 ;  /* 0x3fb8aa3b13137820 */ /* 0x000fe20000410000 */
[C---:B------:R-:W-:Y:S01]  /*6910*/  FADD.FTZ R23, -R6.reuse, R23 ;  /* 0x0000001706177221 */ /* 0x040fe20000010100 */
[----:B------:R-:W3:Y:S01]  /*6920*/  MUFU.EX2 R15, R15 ;  /* 0x0000000f000f7308 */ /* 0x000ee20000000800 */
[----:B------:R-:W1:Y:S01]  /*6930*/  LDS R43, [R8+0x1a00] ;  /* 0x001a0000082b7984 */ /* 0x000e620000000800 */
[----:B------:R-:W-:Y:S01]  /*6940*/  FMUL.FTZ R21, R21, 1.4426950216293334961 ;  /* 0x3fb8aa3b15157820 */ /* 0x000fe20000410000 */
[C---:B----4-:R-:W-:Y:S01]  /*6950*/  FADD.FTZ R25, -R6.reuse, R25 ;  /* 0x0000001906197221 */ /* 0x050fe20000010100 */
[----:B------:R-:W4:Y:S01]  /*6960*/  MUFU.EX2 R19, R19 ;  /* 0x0000001300137308 */ /* 0x000f220000000800 */
[----:B------:R-:W-:Y:S01]  /*6970*/  FMUL.FTZ R23, R23, 1.4426950216293334961 ;  /* 0x3fb8aa3b17177820 */ /* 0x000fe20000410000 */
[----:B--2---:R-:W-:Y:S01]  /*6980*/  FADD.FTZ R7, R11, R7 ;  /* 0x000000070b077221 */ /* 0x004fe20000010000 */
[C---:B------:R-:W-:Y:S01]  /*6990*/  FADD.FTZ R27, -R6.reuse, R27 ;  /* 0x0000001b061b7221 */ /* 0x040fe20000010100 */
[----:B------:R-:W2:Y:S01]  /*69a0*/  MUFU.EX2 R21, R21 ;  /* 0x0000001500157308 */ /* 0x000ea20000000800 */
[----:B------:R-:W-:Y:S01]  /*69b0*/  FMUL.FTZ R25, R25, 1.4426950216293334961 ;  /* 0x3fb8aa3b19197820 */ /* 0x000fe20000410000 */
[----:B-----5:R-:W-:Y:S01]  /*69c0*/  FADD.FTZ R7, R7, R13 ;  /* 0x0000000d07077221 */ /* 0x020fe20000010000 */
[C---:B------:R-:W-:Y:S01]  /*69d0*/  FADD.FTZ R29, -R6.reuse, R29 ;  /* 0x0000001d061d7221 */ /* 0x040fe20000010100 */
[----:B------:R-:W5:Y:S01]  /*69e0*/  MUFU.EX2 R23, R23 ;  /* 0x0000001700177308 */ /* 0x000f620000000800 */
[----:B------:R-:W-:Y:S01]  /*69f0*/  FMUL.FTZ R27, R27, 1.4426950216293334961 ;  /* 0x3fb8aa3b1b1b7820 */ /* 0x000fe20000410000 */
[----:B---3--:R-:W-:Y:S01]  /*6a00*/  FADD.FTZ R7, R7, R15 ;  /* 0x0000000f07077221 */ /* 0x008fe20000010000 */
[C---:B------:R-:W-:Y:S01]  /*6a10*/  FADD.FTZ R31, -R6.reuse, R31 ;  /* 0x0000001f061f7221 */ /* 0x040fe20000010100 */
[----:B------:R-:W3:Y:S01]  /*6a20*/  MUFU.EX2 R25, R25 ;  /* 0x0000001900197308 */ /* 0x000ee20000000800 */
[----:B------:R-:W-:Y:S01]  /*6a30*/  FMUL.FTZ R29, R29, 1.4426950216293334961 ;  /* 0x3fb8aa3b1d1d7820 */ /* 0x000fe20000410000 */
[----:B----4-:R-:W-:Y:S01]  /*6a40*/  FADD.FTZ R7, R7, R19 ;  /* 0x0000001307077221 */ /* 0x010fe20000010000 */
[C---:B------:R-:W-:Y:S01]  /*6a50*/  FADD.FTZ R33, -R6.reuse, R33 ;  /* 0x0000002106217221 */ /* 0x040fe20000010100 */
[----:B------:R-:W4:Y:S01]  /*6a60*/  MUFU.EX2 R27, R27 ;  /* 0x0000001b001b7308 */ /* 0x000f220000000800 */
[----:B------:R-:W-:Y:S01]  /*6a70*/  FMUL.FTZ R31, R31, 1.4426950216293334961 ;  /* 0x3fb8aa3b1f1f7820 */ /* 0x000fe20000410000 */
[----:B--2---:R-:W-:Y:S01]  /*6a80*/  FADD.FTZ R7, R7, R21 ;  /* 0x0000001507077221 */ /* 0x004fe20000010000 */
[C---:B0-----:R-:W-:Y:S01]  /*6a90*/  FADD.FTZ R35, -R6.reuse, R35 ;  /* 0x0000002306237221 */ /* 0x041fe20000010100 */
[----:B------:R-:W0:Y:S01]  /*6aa0*/  MUFU.EX2 R29, R29 ;  /* 0x0000001d001d7308 */ /* 0x000e220000000800 */
[----:B------:R-:W-:Y:S01]  /*6ab0*/  FMUL.FTZ R33, R33, 1.4426950216293334961 ;  /* 0x3fb8aa3b21217820 */ /* 0x000fe20000410000 */
[----:B-----5:R-:W-:Y:S01]  /*6ac0*/  FADD.FTZ R7, R7, R23 ;  /* 0x0000001707077221 */ /* 0x020fe20000010000 */
[C---:B-1----:R-:W-:Y:S01]  /*6ad0*/  FADD.FTZ R37, -R6.reuse, R37 ;  /* 0x0000002506257221 */ /* 0x042fe20000010100 */
[----:B------:R-:W1:Y:S01]  /*6ae0*/  MUFU.EX2 R31, R31 ;  /* 0x0000001f001f7308 */ /* 0x000e620000000800 */
[----:B------:R-:W-:Y:S01]  /*6af0*/  FMUL.FTZ R35, R35, 1.4426950216293334961 ;  /* 0x3fb8aa3b23237820 */ /* 0x000fe20000410000 */
[----:B---3--:R-:W-:Y:S01]  /*6b00*/  FADD.FTZ R7, R7, R25 ;  /* 0x0000001907077221 */ /* 0x008fe20000010000 */
[----:B------:R-:W-:Y:S01]  /*6b10*/  FMUL.FTZ R37, R37, 1.4426950216293334961 ;  /* 0x3fb8aa3b25257820 */ /* 0x000fe20000410000 */
[----:B------:R-:W2:Y:S01]  /*6b20*/  MUFU.EX2 R33, R33 ;  /* 0x0000002100217308 */ /* 0x000ea20000000800 */
[C---:B------:R-:W-:Y:S01]  /*6b30*/  FADD.FTZ R39, -R6.reuse, R39 ;  /* 0x0000002706277221 */ /* 0x040fe20000010100 */
[----:B----4-:R-:W-:Y:S01]  /*6b40*/  FADD.FTZ R7, R7, R27 ;  /* 0x0000001b07077221 */ /* 0x010fe20000010000 */
[----:B------:R-:W-:Y:S01]  /*6b50*/  STS [R8+-0x400], R11 ;  /* 0xfffc000b08007388 */ /* 0x000fe20000000800 */
[----:B------:R-:W3:Y:S01]  /*6b60*/  MUFU.EX2 R35, R35 ;  /* 0x0000002300237308 */ /* 0x000ee20000000800 */
[C---:B------:R-:W-:Y:S01]  /*6b70*/  FADD.FTZ R41, -R6.reuse, R41 ;  /* 0x0000002906297221 */ /* 0x040fe20000010100 */
[----:B------:R-:W-:Y:S01]  /*6b80*/  FMUL.FTZ R39, R39, 1.4426950216293334961 ;  /* 0x3fb8aa3b27277820 */ /* 0x000fe20000410000 */
[----:B0-----:R-:W-:Y:S01]  /*6b90*/  FADD.FTZ R7, R7, R29 ;  /* 0x0000001d07077221 */ /* 0x001fe20000010000 */
[----:B------:R-:W0:Y:S01]  /*6ba0*/  MUFU.EX2 R37, R37 ;  /* 0x0000002500257308 */ /* 0x000e220000000800 */
[----:B------:R-:W-:Y:S01]  /*6bb0*/  FADD.FTZ R43, -R6, R43 ;  /* 0x0000002b062b7221 */ /* 0x000fe20000010100 */
[----:B------:R-:W-:Y:S01]  /*6bc0*/  FMUL.FTZ R41, R41, 1.4426950216293334961 ;  /* 0x3fb8aa3b29297820 */ /* 0x000fe20000410000 */
[----:B-1----:R-:W-:Y:S01]  /*6bd0*/  FADD.FTZ R7, R7, R31 ;  /* 0x0000001f07077221 */ /* 0x002fe20000010000 */
[----:B------:R-:W1:Y:S01]  /*6be0*/  MUFU.EX2 R39, R39 ;  /* 0x0000002700277308 */ /* 0x000e620000000800 */
[----:B------:R-:W-:Y:S01]  /*6bf0*/  FMUL.FTZ R43, R43, 1.4426950216293334961 ;  /* 0x3fb8aa3b2b2b7820 */ /* 0x000fe20000410000 */
[----:B------:R-:W-:Y:S01]  /*6c00*/  STS [R8+-0x200], R13 ;  /* 0xfffe000d08007388 */ /* 0x000fe20000000800 */
[----:B--2---:R-:W-:Y:S01]  /*6c10*/  FADD.FTZ R7, R7, R33 ;  /* 0x0000002107077221 */ /* 0x004fe20000010000 */
[----:B------:R-:W2:Y:S02]  /*6c20*/  MUFU.EX2 R41, R41 ;  /* 0x0000002900297308 */ /* 0x000ea40000000800 */
[----:B------:R-:W-:Y:S01]  /*6c30*/  STS [R8], R15 ;  /* 0x0000000f08007388 */ /* 0x000fe20000000800 */
[----:B---3--:R-:W-:Y:S01]  /*6c40*/  FADD.FTZ R7, R7, R35 ;  /* 0x0000002307077221 */ /* 0x008fe20000010000 */
[----:B------:R-:W3:Y:S02]  /*6c50*/  MUFU.EX2 R43, R43 ;  /* 0x0000002b002b7308 */ /* 0x000ee40000000800 */
[----:B------:R-:W-:Y:S01]  /*6c60*/  STS [R8+0x200], R19 ;  /* 0x0002001308007388 */ /* 0x000fe20000000800 */
[----:B0-----:R-:W-:-:S03]  /*6c70*/  FADD.FTZ R7, R7, R37 ;  /* 0x0000002507077221 */ /* 0x001fc60000010000 */
[----:B------:R-:W-:Y:S01]  /*6c80*/  STS [R8+0x400], R21 ;  /* 0x0004001508007388 */ /* 0x000fe20000000800 */
[----:B-1----:R-:W-:-:S03]  /*6c90*/  FADD.FTZ R7, R7, R39 ;  /* 0x0000002707077221 */ /* 0x002fc60000010000 */
[----:B------:R-:W-:Y:S01]  /*6ca0*/  STS [R8+0x600], R23 ;  /* 0x0006001708007388 */ /* 0x000fe20000000800 */
[----:B--2---:R-:W-:-:S03]  /*6cb0*/  FADD.FTZ R7, R7, R41 ;  /* 0x0000002907077221 */ /* 0x004fc60000010000 */
[----:B------:R-:W-:Y:S01]  /*6cc0*/  STS [R8+0x800], R25 ;  /* 0x0008001908007388 */ /* 0x000fe20000000800 */
[----:B---3--:R-:W-:-:S03]  /*6cd0*/  FADD.FTZ R7, R7, R43 ;  /* 0x0000002b07077221 */ /* 0x008fc60000010000 */
[----:B------:R-:W-:Y:S04]  /*6ce0*/  STS [R8+0xa00], R27 ;  /* 0x000a001b08007388 */ /* 0x000fe80000000800 */
[----:B------:R-:W-:Y:S04]  /*6cf0*/  STS [R8+0xc00], R29 ;  /* 0x000c001d08007388 */ /* 0x000fe80000000800 */
[----:B------:R-:W-:Y:S04]  /*6d00*/  STS [R8+0xe00], R31 ;  /* 0x000e001f08007388 */ /* 0x000fe80000000800 */
[----:B------:R-:W-:Y:S04]  /*6d10*/  STS [R8+0x1000], R33 ;  /* 0x0010002108007388 */ /* 0x000fe80000000800 */
[----:B------:R-:W-:Y:S04]  /*6d20*/  STS [R8+0x1200], R35 ;  /* 0x0012002308007388 */ /* 0x000fe80000000800 */
[----:B------:R-:W-:Y:S04]  /*6d30*/  STS [R8+0x1400], R37 ;  /* 0x0014002508007388 */ /* 0x000fe80000000800 */
[----:B------:R-:W-:Y:S04]  /*6d40*/  STS [R8+0x1600], R39 ;  /* 0x0016002708007388 */ /* 0x000fe80000000800 */
[----:B------:R-:W-:Y:S04]  /*6d50*/  STS [R8+0x1800], R41 ;  /* 0x0018002908007388 */ /* 0x000fe80000000800 */
[----:B------:R0:W-:Y:S02]  /*6d60*/  STS [R8+0x1a00], R43 ;  /* 0x001a002b08007388 */ /* 0x0001e40000000800 */
[----:B0-----:R-:W-:Y:S01]  /*6d70*/  IADD3 R8, PT, PT, R8, 0x2000, RZ ;  /* 0x0000200008087810 */ /* 0x001fe20007ffe0ff */
[----:B------:R-:W-:Y:S06]  /*6d80*/  @!P1 BRA `(.L_x_200) ;  /* 0xfffffff800709947 */ /* 0x000fec000383ffff */
.L_x_199:
[----:B------:R-:W-:Y:S05]  /*6d90*/  BSYNC.RECONVERGENT B1 ;  /* 0x0000000000017941 */ /* 0x000fea0003800200 */
.L_x_198:
[----:B------:R-:W-:Y:S01]  /*6da0*/  IADD3 R10, PT, PT, -R9, UR45, RZ ;  /* 0x0000002d090a7c10 */ /* 0x000fe2000fffe1ff */
[----:B------:R-:W-:Y:S03]  /*6db0*/  BSSY.RECONVERGENT B1, `(.L_x_201) ;  /* 0x0000036000017945 */ /* 0x000fe60003800200 */
[----:B------:R-:W-:-:S13]  /*6dc0*/  ISETP.GT.AND P1, PT, R10, 0x200, PT ;  /* 0x000002000a00780c */ /* 0x000fda0003f24270 */
[----:B------:R-:W-:Y:S05]  /*6dd0*/  @!P1 BRA `(.L_x_202) ;  /* 0x0000000000cc9947 */ /* 0x000fea0003800000 */
[----:B------:R-:W0:Y:S01]  /*6de0*/  LDS R11, [R8+-0x400] ;  /* 0xfffc0000080b7984 */ /* 0x000e220000000800 */
[----:B------:R-:W-:Y:S01]  /*6df0*/  PLOP3.LUT P0, PT, PT, PT, PT, 0x8, 0x80 ;  /* 0x000000000080781c */ /* 0x000fe20003f0e170 */
[----:B------:R-:W-:Y:S02]  /*6e00*/  VIADD R9, R9, 0x400 ;  /* 0x0000040009097836 */ /* 0x000fe40000000000 */
[----:B------:R-:W1:Y:S04]  /*6e10*/  LDS R13, [R8+-0x200] ;  /* 0xfffe0000080d7984 */ /* 0x000e680000000800 */
[----:B------:R-:W2:Y:S04]  /*6e20*/  LDS R15, [R8] ;  /* 0x00000000080f7984 */ /* 0x000ea80000000800 */
[----:B------:R-:W5:Y:S04]  /*6e30*/  LDS R19, [R8+0x200] ;  /* 0x0002000008137984 */ /* 0x000f680000000800 */
[----:B------:R-:W3:Y:S04]  /*6e40*/  LDS R21, [R8+0x400] ;  /* 0x0004000008157984 */ /* 0x000ee80000000800 */
[----:B------:R-:W3:Y:S04]  /*6e50*/  LDS R23, [R8+0x600] ;  /* 0x0006000008177984 */ /* 0x000ee80000000800 */
[----:B----4-:R-:W4:Y:S04]  /*6e60*/  LDS R25, [R8+0x800] ;  /* 0x0008000008197984 */ /* 0x010f280000000800 */
[----:B------:R-:W4:Y:S01]  /*6e70*/  LDS R27, [R8+0xa00] ;  /* 0x000a0000081b7984 */ /* 0x000f220000000800 */
[C---:B0-----:R-:W-:Y:S01]  /*6e80*/  FADD.FTZ R11, -R6.reuse, R11 ;  /* 0x0000000b060b7221 */ /* 0x041fe20000010100 */
[----:B-1----:R-:W-:-:S03]  /*6e90*/  FADD.FTZ R13, -R6, R13 ;  /* 0x0000000d060d7221 */ /* 0x002fc60000010100 */
[----:B------:R-:W-:Y:S01]  /*6ea0*/  FMUL.FTZ R11, R11, 1.4426950216293334961 ;  /* 0x3fb8aa3b0b0b7820 */ /* 0x000fe20000410000 */
[----:B--2---:R-:W-:Y:S01]  /*6eb0*/  FADD.FTZ R15, -R6, R15 ;  /* 0x0000000f060f7221 */ /* 0x004fe20000010100 */
[----:B------:R-:W-:-:S04]  /*6ec0*/  FMUL.FTZ R13, R13, 1.4426950216293334961 ;  /* 0x3fb8aa3b0d0d7820 */ /* 0x000fc80000410000 */
[----:B------:R-:W0:Y:S01]  /*6ed0*/  MUFU.EX2 R11, R11 ;  /* 0x0000000b000b7308 */ /* 0x000e220000000800 */
[C---:B-----5:R-:W-:Y:S01]  /*6ee0*/  FADD.FTZ R19, -R6.reuse, R19 ;  /* 0x0000001306137221 */ /* 0x060fe20000010100 */
[----:B------:R-:W-:Y:S02]  /*6ef0*/  FMUL.FTZ R15, R15, 1.4426950216293334961 ;  /* 0x3fb8aa3b0f0f7820 */ /* 0x000fe40000410000 */
[----:B------:R-:W1:Y:S01]  /*6f00*/  MUFU.EX2 R13, R13 ;  /* 0x0000000d000d7308 */ /* 0x000e620000000800 */
[C---:B---3--:R-:W-:Y:S01]  /*6f10*/  FADD.FTZ R21, -R6.reuse, R21 ;  /* 0x0000001506157221 */ /* 0x048fe20000010100 */
[----:B------:R-:W-:Y:S02]  /*6f20*/  FMUL.FTZ R19, R19, 1.4426950216293334961 ;  /* 0x3fb8aa3b13137820 */ /* 0x000fe40000410000 */
[----:B------:R-:W2:Y:S01]  /*6f30*/  MUFU.EX2 R15, R15 ;  /* 0x0000000f000f7308 */ /* 0x000ea20000000800 */
[----:B------:R-:W-:Y:S01]  /*6f40*/  FADD.FTZ R23, -R6, R23 ;  /* 0x0000001706177221 */ /* 0x000fe20000010100 */
[----:B------:R-:W-:-:S02]  /*6f50*/  FMUL.FTZ R21, R21, 1.4426950216293334961 ;  /* 0x3fb8aa3b15157820 */ /* 0x000fc40000410000 */
[----:B------:R-:W3:Y:S01]  /*6f60*/  MUFU.EX2 R19, R19 ;  /* 0x0000001300137308 */ /* 0x000ee20000000800 */
[C---:B----4-:R-:W-:Y:S01]  /*6f70*/  FADD.FTZ R25, -R6.reuse, R25 ;  /* 0x0000001906197221 */ /* 0x050fe20000010100 */
        /* <DEDUP_REMOVED lines=11> */
[----:B------:R-:W-:Y:S01]  /*7030*/  STS [R8+-0x200], R13 ;  /* 0xfffe000d08007388 */ /* 0x000fe20000000800 */
[----:B---3--:R-:W-:Y:S01]  /*7040*/  FADD.FTZ R7, R7, R19 ;  /* 0x0000001307077221 */ /* 0x008fe20000010000 */
[----:B------:R-:W3:Y:S02]  /*7050*/  MUFU.EX2 R27, R27 ;  /* 0x0000001b001b7308 */ /* 0x000ee40000000800 */
[----:B------:R-:W-:Y:S01]  /*7060*/  STS [R8], R15 ;  /* 0x0000000f08007388 */ /* 0x000fe20000000800 */
        /* <DEDUP_REMOVED lines=8> */
[----:B------:R0:W-:Y:S02]  /*70f0*/  STS [R8+0xa00], R27 ;  /* 0x000a001b08007388 */ /* 0x0001e40000000800 */
[----:B0-----:R-:W-:-:S07]  /*7100*/  IADD3 R8, PT, PT, R8, 0x1000, RZ ;  /* 0x0000100008087810 */ /* 0x001fce0007ffe0ff */
.L_x_202:
[----:B------:R-:W-:Y:S05]  /*7110*/  BSYNC.RECONVERGENT B1 ;  /* 0x0000000000017941 */ /* 0x000fea0003800200 */
.L_x_201:
[----:B------:R-:W-:-:S13]  /*7120*/  ISETP.LT.OR P0, PT, R9, UR45, P0 ;  /* 0x0000002d09007c0c */ /* 0x000fda0008701670 */
[----:B------:R-:W-:Y:S05]  /*7130*/  @!P0 BRA `(.L_x_193) ;  /* 0x0000000400e48947 */ /* 0x000fea0003800000 */
[----:B------:R-:W0:Y:S04]  /*7140*/  LDS R9, [R8+-0x400] ;  /* 0xfffc000008097984 */ /* 0x000e280000000800 */
[----:B------:R-:W1:Y:S04]  /*7150*/  LDS R11, [R8+-0x200] ;  /* 0xfffe0000080b7984 */ /* 0x000e680000000800 */
[----:B------:R-:W2:Y:S04]  /*7160*/  LDS R13, [R8] ;  /* 0x00000000080d7984 */ /* 0x000ea80000000800 */
[----:B------:R-:W5:Y:S01]  /*7170*/  LDS R15, [R8+0x200] ;  /* 0x00020000080f7984 */ /* 0x000f620000000800 */
[C---:B0-----:R-:W-:Y:S01]  /*7180*/  FADD.FTZ R9, -R6.reuse, R9 ;  /* 0x0000000906097221 */ /* 0x041fe20000010100 */
[----:B-1----:R-:W-:-:S03]  /*7190*/  FADD.FTZ R11, -R6, R11 ;  /* 0x0000000b060b7221 */ /* 0x002fc60000010100 */
[----:B------:R-:W-:Y:S01]  /*71a0*/  FMUL.FTZ R9, R9, 1.4426950216293334961 ;  /* 0x3fb8aa3b09097820 */ /* 0x000fe20000410000 */
[----:B--2---:R-:W-:Y:S01]  /*71b0*/  FADD.FTZ R13, -R6, R13 ;  /* 0x0000000d060d7221 */ /* 0x004fe20000010100 */
[----:B------:R-:W-:-:S04]  /*71c0*/  FMUL.FTZ R11, R11, 1.4426950216293334961 ;  /* 0x3fb8aa3b0b0b7820 */ /* 0x000fc80000410000 */
[----:B------:R-:W0:Y:S01]  /*71d0*/  MUFU.EX2 R9, R9 ;  /* 0x0000000900097308 */ /* 0x000e220000000800 */
[----:B-----5:R-:W-:Y:S01]  /*71e0*/  FADD.FTZ R15, -R6, R15 ;  /* 0x0000000f060f7221 */ /* 0x020fe20000010100 */
[----:B------:R-:W-:Y:S02]  /*71f0*/  FMUL.FTZ R13, R13, 1.4426950216293334961 ;  /* 0x3fb8aa3b0d0d7820 */ /* 0x000fe40000410000 */
[----:B------:R-:W1:Y:S01]  /*7200*/  MUFU.EX2 R11, R11 ;  /* 0x0000000b000b7308 */ /* 0x000e620000000800 */
[----:B------:R-:W-:-:S03]  /*7210*/  FMUL.FTZ R15, R15, 1.4426950216293334961 ;  /* 0x3fb8aa3b0f0f7820 */ /* 0x000fc60000410000 */
[----:B------:R-:W2:Y:S04]  /*7220*/  MUFU.EX2 R13, R13 ;  /* 0x0000000d000d7308 */ /* 0x000ea80000000800 */
[----:B------:R-:W5:Y:S01]  /*7230*/  MUFU.EX2 R15, R15 ;  /* 0x0000000f000f7308 */ /* 0x000f620000000800 */
[----:B0-----:R0:W-:Y:S01]  /*7240*/  STS [R8+-0x400], R9 ;  /* 0xfffc000908007388 */ /* 0x0011e20000000800 */
[----:B------:R-:W-:-:S03]  /*7250*/  FADD.FTZ R7, R7, R9 ;  /* 0x0000000907077221 */ /* 0x000fc60000010000 */
[----:B-1----:R0:W-:Y:S01]  /*7260*/  STS [R8+-0x200], R11 ;  /* 0xfffe000b08007388 */ /* 0x0021e20000000800 */
[----:B------:R-:W-:-:S03]  /*7270*/  FADD.FTZ R7, R7, R11 ;  /* 0x0000000b07077221 */ /* 0x000fc60000010000 */
[----:B--2---:R0:W-:Y:S01]  /*7280*/  STS [R8], R13 ;  /* 0x0000000d08007388 */ /* 0x0041e20000000800 */
[----:B------:R-:W-:-:S03]  /*7290*/  FADD.FTZ R7, R7, R13 ;  /* 0x0000000d07077221 */ /* 0x000fc60000010000 */
[----:B-----5:R0:W-:Y:S01]  /*72a0*/  STS [R8+0x200], R15 ;  /* 0x0002000f08007388 */ /* 0x0201e20000000800 */
[----:B------:R-:W-:Y:S01]  /*72b0*/  FADD.FTZ R7, R7, R15 ;  /* 0x0000000f07077221 */ /* 0x000fe20000010000 */
[----:B------:R-:W-:Y:S06]  /*72c0*/  BRA `(.L_x_193) ;  /* 0x0000000400807947 */ /* 0x000fec0003800000 */
.L_x_194:
[----:B------:R-:W-:Y:S01]  /*72d0*/  IMAD.MOV.U32 R14, RZ, RZ, 0x80 ;  /* 0x00000080ff0e7424 */ /* 0x000fe200078e00ff */
[----:B------:R-:W-:Y:S01]  /*72e0*/  LOP3.LUT R10, RZ, R16, RZ, 0x33, !PT ;  /* 0x00000010ff0a7212 */ /* 0x000fe200078e33ff */
[----:B------:R-:W-:Y:S03]  /*72f0*/  BSSY.RECONVERGENT B1, `(.L_x_203) ;  /* 0x0000024000017945 */ /* 0x000fe60003800200 */
[----:B------:R-:W-:-:S04]  /*7300*/  VIADDMNMX R7, R3, R14, UR45, !PT ;  /* 0x0000002d03077e46 */ /* 0x000fc8000f80010e */
[----:B------:R-:W-:Y:S01]  /*7310*/  IADD3 R11, PT, PT, R7, -UR12, R10 ;  /* 0x8000000c070b7c10 */ /* 0x000fe2000fffe00a */
[----:B------:R-:W-:-:S03]  /*7320*/  IMAD.MOV.U32 R10, RZ, RZ, R3 ;  /* 0x000000ffff0a7224 */ /* 0x000fc600078e0003 */
[C---:B------:R-:W-:Y:S02]  /*7330*/  LOP3.LUT R7, R11.reuse, 0x180, RZ, 0xc0, !PT ;  /* 0x000001800b077812 */ /* 0x040fe400078ec0ff */
[----:B------:R-:W-:Y:S02]  /*7340*/  ISETP.GE.U32.AND P0, PT, R11, 0x180, PT ;  /* 0x000001800b00780c */ /* 0x000fe40003f06070 */
[----:B------:R-:W-:Y:S01]  /*7350*/  ISETP.NE.AND P1, PT, R7, 0x180, PT ;  /* 0x000001800700780c */ /* 0x000fe20003f25270 */
[----:B------:R-:W-:-:S12]  /*7360*/  HFMA2 R7, -RZ, RZ, 0, 0 ;  /* 0x00000000ff077431 */ /* 0x000fd800000001ff */
[----:B------:R-:W-:Y:S05]  /*7370*/  @!P1 BRA `(.L_x_204) ;  /* 0x00000000006c9947 */ /* 0x000fea0003800000 */
[----:B------:R-:W-:Y:S02]  /*7380*/  IADD3 R12, PT, PT, R12, 0x220, RZ ;  /* 0x000002200c0c7810 */ /* 0x000fe40007ffe0ff */
[----:B------:R-:W-:Y:S02]  /*7390*/  LEA.HI R7, R11, 0x1, RZ, 0x19 ;  /* 0x000000010b077811 */ /* 0x000fe400078fc8ff */
[----:B------:R-:W-:Y:S02]  /*73a0*/  IADD3 R15, P1, P2, R8, UR42, R3 ;  /* 0x0000002a080f7c10 */ /* 0x000fe4000fa3e003 */
[----:B------:R-:W-:Y:S02]  /*73b0*/  LEA R11, R13, R12, 0x18 ;  /* 0x0000000c0d0b7211 */ /* 0x000fe400078ec0ff */
[----:B------:R-:W-:Y:S01]  /*73c0*/  LOP3.LUT R8, R7, 0x3, RZ, 0xc0, !PT ;  /* 0x0000000307087812 */ /* 0x000fe200078ec0ff */
[----:B------:R-:W-:Y:S01]  /*73d0*/  IMAD.MOV.U32 R7, RZ, RZ, RZ ;  /* 0x000000ffff077224 */ /* 0x000fe200078e00ff */
[----:B------:R-:W-:Y:S01]  /*73e0*/  IADD3.X R9, PT, PT, R2, R9, RZ, P1, P2 ;  /* 0x0000000902097210 */ /* 0x000fe20000fe44ff */
[----:B------:R-:W-:Y:S01]  /*73f0*/  IMAD R11, R16, 0x4, R11 ;  /* 0x00000004100b7824 */ /* 0x000fe200078e020b */
[----:B------:R-:W-:-:S02]  /*7400*/  MOV R10, R3 ;  /* 0x00000003000a7202 */ /* 0x000fc40000000f00 */
[----:B------:R-:W-:-:S07]  /*7410*/  IADD3 R12, PT, PT, -R8, RZ, RZ ;  /* 0x000000ff080c7210 */ /* 0x000fce0007ffe1ff */
.L_x_205:
[----:B------:R-:W-:-:S06]  /*7420*/  IMAD.MOV.U32 R8, RZ, RZ, R15 ;  /* 0x000000ffff087224 */ /* 0x000fcc00078e000f */
[----:B------:R1:W2:Y:S01]  /*7430*/  LDG.E.U8 R8, desc[UR36][R8.64] ;  /* 0x0000002408087981 */ /* 0x0002a2000c1e1100 */
[----:B------:R-:W-:Y:S01]  /*7440*/  MOV R14, RZ ;  /* 0x000000ff000e7202 */ /* 0x000fe20000000f00 */
[----:B------:R-:W-:Y:S01]  /*7450*/  VIADD R12, R12, 0x1 ;  /* 0x000000010c0c7836 */ /* 0x000fe20000000000 */
[----:B------:R-:W-:Y:S02]  /*7460*/  IADD3 R15, P2, PT, R15, 0x80, RZ ;  /* 0x000000800f0f7810 */ /* 0x000fe40007f5e0ff */
[----:B------:R-:W-:-:S03]  /*7470*/  IADD3 R10, PT, PT, R10, 0x80, RZ ;  /* 0x000000800a0a7810 */ /* 0x000fc60007ffe0ff */
[----:B-1----:R-:W-:Y:S01]  /*7480*/  IMAD.X R9, RZ, RZ, R9, P2 ;  /* 0x000000ffff097224 */ /* 0x002fe200010e0609 */
[----:B--2---:R-:W-:-:S13]  /*7490*/  ISETP.NE.AND P1, PT, R8, RZ, PT ;  /* 0x000000ff0800720c */ /* 0x004fda0003f25270 */
[----:B------:R-:W0:Y:S02]  /*74a0*/  @!P1 LDS R13, [R11] ;  /* 0x000000000b0d9984 */ /* 0x000e240000000800 */
[----:B0-----:R-:W-:-:S04]  /*74b0*/  @!P1 FADD.FTZ R13, -R6, R13 ;  /* 0x0000000d060d9221 */ /* 0x001fc80000010100 */
[----:B------:R-:W-:-:S04]  /*74c0*/  @!P1 FMUL.FTZ R13, R13, 1.4426950216293334961 ;  /* 0x3fb8aa3b0d0d9820 */ /* 0x000fc80000410000 */
[----:B------:R-:W0:Y:S01]  /*74d0*/  @!P1 MUFU.EX2 R14, R13 ;  /* 0x0000000d000e9308 */ /* 0x000e220000000800 */
[----:B------:R-:W-:Y:S01]  /*74e0*/  ISETP.NE.AND P1, PT, R12, RZ, PT ;  /* 0x000000ff0c00720c */ /* 0x000fe20003f25270 */
[----:B0-----:R0:W-:Y:S01]  /*74f0*/  STS [R11], R14 ;  /* 0x0000000e0b007388 */ /* 0x0011e20000000800 */
[----:B------:R-:W-:Y:S01]  /*7500*/  FADD.FTZ R7, R14, R7 ;  /* 0x000000070e077221 */ /* 0x000fe20000010000 */
[----:B0-----:R-:W-:-:S10]  /*7510*/  IADD3 R11, PT, PT, R11, 0x200, RZ ;  /* 0x000002000b0b7810 */ /* 0x001fd40007ffe0ff */
[----:B------:R-:W-:Y:S05]  /*7520*/  @P1 BRA `(.L_x_205) ;  /* 0xfffffffc00bc1947 */ /* 0x000fea000383ffff */
.L_x_204:
[----:B------:R-:W-:Y:S05]  /*7530*/  BSYNC.RECONVERGENT B1 ;  /* 0x0000000000017941 */ /* 0x000fea0003800200 */
.L_x_203:
[----:B------:R-:W-:Y:S05]  /*7540*/  @!P0 BRA `(.L_x_193) ;  /* 0x0000000000e08947 */ /* 0x000fea0003800000 */
[----:B------:R-:W1:Y:S01]  /*7550*/  S2R R12, SR_CgaCtaId ;  /* 0x00000000000c7919 */ /* 0x000e620000008800 */
[----:B------:R-:W2:Y:S01]  /*7560*/  LDCU.64 UR8, c[0x0][0x420] ;  /* 0x00008400ff0877ac */ /* 0x000ea20008000a00 */
[----:B------:R-:W-:Y:S01]  /*7570*/  MOV R8, 0x400 ;  /* 0x0000040000087802 */ /* 0x000fe20000000f00 */
[----:B------:R-:W-:-:S03]  /*7580*/  USHF.L.U32 UR4, UR12, 0x2, URZ ;  /* 0x000000020c047899 */ /* 0x000fc600080006ff */
[----:B------:R-:W-:-:S03]  /*7590*/  IADD3 R9, PT, PT, R8, 0x220, RZ ;  /* 0x0000022008097810 */ /* 0x000fc60007ffe0ff */
[----:B------:R-:W-:Y:S01]  /*75a0*/  LEA R8, R10, -UR4, 0x2 ;  /* 0x800000040a087c11 */ /* 0x000fe2000f8e10ff */
[----:B--2---:R-:W-:-:S05]  /*75b0*/  IMAD.U32 R13, RZ, RZ, UR8 ;  /* 0x00000008ff0d7e24 */ /* 0x004fca000f8e00ff */
[----:B------:R-:W-:-:S04]  /*75c0*/  IADD3 R13, P0, P1, R13, UR42, R10 ;  /* 0x0000002a0d0d7c10 */ /* 0x000fc8000f91e00a */
[----:B------:R-:W-:Y:S02]  /*75d0*/  IADD3 R13, P2, PT, R13, 0x100, RZ ;  /* 0x000001000d0d7810 */ /* 0x000fe40007f5e0ff */
[----:B-1----:R-:W-:Y:S02]  /*75e0*/  LEA R11, R12, R9, 0x18 ;  /* 0x000000090c0b7211 */ /* 0x002fe400078ec0ff */
[----:B------:R-:W-:Y:S02]  /*75f0*/  IADD3.X R9, PT, PT, R2, UR9, RZ, P0, P1 ;  /* 0x0000000902097c10 */ /* 0x000fe400087e24ff */
[----:B------:R-:W-:-:S03]  /*7600*/  IADD3 R11, PT, PT, R8, 0x400, R11 ;  /* 0x00000400080b7810 */ /* 0x000fc60007ffe00b */
[----:B------:R-:W-:-:S07]  /*7610*/  IMAD.X R9, RZ, RZ, R9, P2 ;  /* 0x000000ffff097224 */ /* 0x000fce00010e0609 */
.L_x_206:
[----:B------:R-:W-:-:S05]  /*7620*/  MOV R8, R13 ;  /* 0x0000000d00087202 */ /* 0x000fca0000000f00 */
[----:B------:R-:W2:Y:S04]  /*7630*/  LDG.E.U8 R15, desc[UR36][R8.64+-0x100] ;  /* 0xffff0024080f7981 */ /* 0x000ea8000c1e1100 */
[----:B------:R-:W5:Y:S04]  /*7640*/  LDG.E.U8 R12, desc[UR36][R8.64+-0x80] ;  /* 0xffff8024080c7981 */ /* 0x000f68000c1e1100 */
[----:B------:R-:W3:Y:S04]  /*7650*/  LDG.E.U8 R13, desc[UR36][R8.64] ;  /* 0x00000024080d7981 */ /* 0x000ee8000c1e1100 */
[----:B------:R-:W4:Y:S01]  /*7660*/  LDG.E.U8 R14, desc[UR36][R8.64+0x80] ;  /* 0x00008024080e7981 */ /* 0x000f22000c1e1100 */
[----:B------:R-:W-:Y:S01]  /*7670*/  IMAD.MOV.U32 R18, RZ, RZ, RZ ;  /* 0x000000ffff127224 */ /* 0x000fe200078e00ff */
[----:B------:R-:W-:Y:S01]  /*7680*/  MOV R20, RZ ;  /* 0x000000ff00147202 */ /* 0x000fe20000000f00 */
[----:B------:R-:W-:Y:S01]  /*7690*/  VIADD R10, R10, 0x200 ;  /* 0x000002000a0a7836 */ /* 0x000fe20000000000 */
[----:B--2---:R-:W-:-:S02]  /*76a0*/  ISETP.NE.AND P0, PT, R15, RZ, PT ;  /* 0x000000ff0f00720c */ /* 0x004fc40003f05270 */
[----:B-----5:R-:W-:Y:S01]  /*76b0*/  ISETP.NE.AND P1, PT, R12, RZ, PT ;  /* 0x000000ff0c00720c */ /* 0x020fe20003f25270 */
[----:B------:R-:W-:Y:S01]  /*76c0*/  IMAD.MOV.U32 R12, RZ, RZ, RZ ;  /* 0x000000ffff0c7224 */ /* 0x000fe200078e00ff */
[----:B---3--:R-:W-:Y:S02]  /*76d0*/  ISETP.NE.AND P2, PT, R13, RZ, PT ;  /* 0x000000ff0d00720c */ /* 0x008fe40003f45270 */
[----:B----4-:R-:W-:-:S07]  /*76e0*/  ISETP.NE.AND P3, PT, R14, RZ, PT ;  /* 0x000000ff0e00720c */ /* 0x010fce0003f65270 */
[----:B------:R-:W0:Y:S01]  /*76f0*/  @!P0 LDS R13, [R11+-0x400] ;  /* 0xfffc00000b0d8984 */ /* 0x000e220000000800 */
[----:B------:R-:W-:-:S03]  /*7700*/  HFMA2 R14, -RZ, RZ, 0, 0 ;  /* 0x00000000ff0e7431 */ /* 0x000fc600000001ff */
[----:B------:R-:W1:Y:S04]  /*7710*/  @!P1 LDS R15, [R11+-0x200] ;  /* 0xfffe00000b0f9984 */ /* 0x000e680000000800 */
[----:B------:R-:W2:Y:S04]  /*7720*/  @!P2 LDS R19, [R11] ;  /* 0x000000000b13a984 */ /* 0x000ea80000000800 */
[----:B------:R-:W3:Y:S01]  /*7730*/  @!P3 LDS R21, [R11+0x200] ;  /* 0x000200000b15b984 */ /* 0x000ee20000000800 */
[----:B0-----:R-:W-:-:S04]  /*7740*/  @!P0 FADD.FTZ R13, -R6, R13 ;  /* 0x0000000d060d8221 */ /* 0x001fc80000010100 */
[----:B------:R-:W-:Y:S01]  /*7750*/  @!P0 FMUL.FTZ R13, R13, 1.4426950216293334961 ;  /* 0x3fb8aa3b0d0d8820 */ /* 0x000fe20000410000 */
[----:B-1----:R-:W-:-:S03]  /*7760*/  @!P1 FADD.FTZ R15, -R6, R15 ;  /* 0x0000000f060f9221 */ /* 0x002fc60000010100 */
[----:B------:R0:W1:Y:S01]  /*7770*/  @!P0 MUFU.EX2 R12, R13 ;  /* 0x0000000d000c8308 */ /* 0x0000620000000800 */
[----:B------:R-:W-:Y:S01]  /*7780*/  @!P1 FMUL.FTZ R15, R15, 1.4426950216293334961 ;  /* 0x3fb8aa3b0f0f9820 */ /* 0x000fe20000410000 */
[----:B--2---:R-:W-:Y:S01]  /*7790*/  @!P2 FADD.FTZ R19, -R6, R19 ;  /* 0x000000130613a221 */ /* 0x004fe20000010100 */
[----:B------:R-:W-:Y:S01]  /*77a0*/  ISETP.GE.AND P0, PT, R10, UR45, PT ;  /* 0x0000002d0a007c0c */ /* 0x000fe2000bf06270 */
[----:B---3--:R-:W-:Y:S01]  /*77b0*/  @!P3 FADD.FTZ R21, -R6, R21 ;  /* 0x000000150615b221 */ /* 0x008fe20000010100 */
[----:B------:R-:W2:Y:S01]  /*77c0*/  @!P1 MUFU.EX2 R14, R15 ;  /* 0x0000000f000e9308 */ /* 0x000ea20000000800 */
[----:B------:R-:W-:Y:S02]  /*77d0*/  @!P2 FMUL.FTZ R19, R19, 1.4426950216293334961 ;  /* 0x3fb8aa3b1313a820 */ /* 0x000fe40000410000 */
        /* <DEDUP_REMOVED lines=15> */
.L_x_193:
[----:B------:R-:W-:Y:S05]  /*78d0*/  BSYNC.RECONVERGENT B0 ;  /* 0x0000000000007941 */ /* 0x000fea0003800200 */
.L_x_192:
[----:B0-----:R-:W0:Y:S01]  /*78e0*/  SHFL.BFLY PT, R6, R7, 0x10, 0x1f ;  /* 0x0e001f0007067f89 */ /* 0x001e2200000e0000 */
[C---:B------:R-:W-:Y:S01]  /*78f0*/  ISETP.NE.AND P0, PT, R0.reuse, RZ, PT ;  /* 0x000000ff0000720c */ /* 0x040fe20003f05270 */
[----:B------:R-:W1:Y:S01]  /*7900*/  LDCU UR4, c[0x0][0x3f4] ;  /* 0x00007e80ff0477ac */ /* 0x000e620008000800 */
[----:B------:R-:W-:Y:S01]  /*7910*/  ISETP.GT.U32.AND P1, PT, R0, 0x3, PT ;  /* 0x000000030000780c */ /* 0x000fe20003f24070 */
[----:B------:R-:W2:Y:S01]  /*7920*/  S2UR UR13, SR_CTAID.X ;  /* 0x00000000000d79c3 */ /* 0x000ea20000002500 */
[----:B------:R-:W5:Y:S01]  /*7930*/  LDCU.U8 UR11, c[0x0][0x48c] ;  /* 0x00009180ff0b77ac */ /* 0x000f620008000000 */
[----:B-1----:R-:W-:Y:S01]  /*7940*/  UIADD3 UR4, UPT, UPT, UR4, 0x4, URZ ;  /* 0x0000000404047890 */ /* 0x002fe2000fffe0ff */
        /* <DEDUP_REMOVED lines=17> */
[----:B-----5:R-:W-:-:S05]  /*7a60*/  ISETP.NE.AND P0, PT, RZ, UR11, PT ;  /* 0x0000000bff007c0c */ /* 0x020fca000bf05270 */
[----:B------:R-:W0:Y:S01]  /*7a70*/  @!P1 LDS R7, [R5+0x10] ;  /* 0x0000100005079984 */ /* 0x000e220000000800 */
[----:B------:R-:W-:-:S03]  /*7a80*/  ISETP.GE.AND P1, PT, R3, UR45, PT ;  /* 0x0000002d03007c0c */ /* 0x000fc6000bf26270 */
[----:B0-----:R-:W0:Y:S02]  /*7a90*/  SHFL.BFLY PT, R0, R7, 0x2, 0x1f ;  /* 0x0c401f0007007f89 */ /* 0x001e2400000e0000 */
[----:B0-----:R-:W-:-:S05]  /*7aa0*/  FADD.FTZ R0, R0, R7 ;  /* 0x0000000700007221 */ /* 0x001fca0000010000 */
[----:B------:R-:W0:Y:S02]  /*7ab0*/  SHFL.BFLY PT, R9, R0, 0x1, 0x1f ;  /* 0x0c201f0000097f89 */ /* 0x000e2400000e0000 */
[----:B0-----:R-:W-:-:S06]  /*7ac0*/  FADD.FTZ R9, R0, R9 ;  /* 0x0000000900097221 */ /* 0x001fcc0000010000 */
[----:B------:R-:W0:Y:S02]  /*7ad0*/  SHFL.IDX PT, R9, R9, RZ, 0x1f ;  /* 0x00001fff09097589 */ /* 0x000e2400000e0000 */
[----:B0-----:R-:W-:-:S04]  /*7ae0*/  FADD.FTZ R4, R9, 9.9999999747524270788e-07 ;  /* 0x358637bd09047421 */ /* 0x001fc80000010000 */
[----:B------:R0:W1:Y:S01]  /*7af0*/  MUFU.RCP R11, R4 ;  /* 0x00000004000b7308 */ /* 0x0000620000001000 */
[----:B--2---:R-:W-:Y:S05]  /*7b00*/  @!P0 BRA `(.L_x_207) ;  /* 0x0000000000248947 */ /* 0x004fea0003800000 */
[----:B------:R-:W2:Y:S01]  /*7b10*/  S2UR UR5, SR_CTAID.Y ;  /* 0x00000000000579c3 */ /* 0x000ea20000002600 */
[----:B------:R-:W2:Y:S01]  /*7b20*/  LDCU UR8, c[0x0][0x3f8] ;  /* 0x00007f00ff0877ac */ /* 0x000ea20008000800 */
[----:B------:R-:W5:Y:S01]  /*7b30*/  LDCU UR4, c[0x0][0x488] ;  /* 0x00009100ff0477ac */ /* 0x000f620008000800 */
[----:B------:R-:W5:Y:S01]  /*7b40*/  LDCU UR9, c[0x0][0x40c] ;  /* 0x00008180ff0977ac */ /* 0x000f620008000800 */
[----:B------:R-:W3:Y:S01]  /*7b50*/  LDCU UR10, c[0x0][0x3f4] ;  /* 0x00007e80ff0a77ac */ /* 0x000ee20008000800 */
[----:B--2---:R-:W-:-:S04]  /*7b60*/  UIMAD UR5, UR5, UR8, UR13 ;  /* 0x00000008050572a4 */ /* 0x004fc8000f8e020d */
[----:B-----5:R-:W-:-:S04]  /*7b70*/  UIMAD UR4, UR5, UR4, UR9 ;  /* 0x00000004050472a4 */ /* 0x020fc8000f8e0209 */
[----:B---3--:R-:W-:-:S04]  /*7b80*/  UIMAD UR4, UR4, UR10, URZ ;  /* 0x0000000a040472a4 */ /* 0x008fc8000f8e02ff */
[----:B------:R-:W-:-:S12]  /*7b90*/  USHF.R.S32.HI UR5, URZ, 0x1f, UR4 ;  /* 0x0000001fff057899 */ /* 0x000fd80008011404 */
.L_x_207:
[----:B------:R-:W-:Y:S04]  /*7ba0*/  BSSY.RECONVERGENT B0, `(.L_x_208) ;  /* 0x0000063000007945 */ /* 0x000fe80003800200 */
[----:B------:R-:W-:Y:S05]  /*7bb0*/  @P1 BRA `(.L_x_209) ;  /* 0x0000000400841947 */ /* 0x000fea0003800000 */
[----:B------:R-:W-:Y:S01]  /*7bc0*/  HFMA2 R0, -RZ, RZ, 0, 7.62939453125e-06 ;  /* 0x00000080ff007431 */ /* 0x000fe200000001ff */
[----:B------:R-:W-:Y:S01]  /*7bd0*/  LOP3.LUT R5, RZ, R16, RZ, 0x33, !PT ;  /* 0x00000010ff057212 */ /* 0x000fe200078e33ff */
[----:B------:R-:W-:Y:S03]  /*7be0*/  BSSY.RECONVERGENT B1, `(.L_x_210) ;  /* 0x0000028000017945 */ /* 0x000fe60003800200 */
[----:B------:R-:W-:-:S04]  /*7bf0*/  VIADDMNMX R0, R3, R0, UR45, !PT ;  /* 0x0000002d03007e46 */ /* 0x000fc8000f800100 */
[----:B------:R-:W-:-:S04]  /*7c00*/  IADD3 R0, PT, PT, R0, -UR12, R5 ;  /* 0x8000000c00007c10 */ /* 0x000fc8000fffe005 */
[C---:B0-----:R-:W-:Y:S02]  /*7c10*/  LOP3.LUT R4, R0.reuse, 0x180, RZ, 0xc0, !PT ;  /* 0x0000018000047812 */ /* 0x041fe400078ec0ff */
[----:B------:R-:W-:Y:S02]  /*7c20*/  ISETP.GE.U32.AND P1, PT, R0, 0x180, PT ;  /* 0x000001800000780c */ /* 0x000fe40003f26070 */
[----:B------:R-:W-:-:S13]  /*7c30*/  ISETP.NE.AND P2, PT, R4, 0x180, PT ;  /* 0x000001800400780c */ /* 0x000fda0003f45270 */
[----:B------:R-:W-:Y:S05]  /*7c40*/  @!P2 BRA `(.L_x_211) ;  /* 0x000000000084a947 */ /* 0x000fea0003800000 */
[----:B------:R-:W0:Y:S01]  /*7c50*/  S2UR UR9, SR_CgaCtaId ;  /* 0x00000000000979c3 */ /* 0x000e220000008800 */
[----:B------:R-:W2:Y:S01]  /*7c60*/  LDCU.64 UR14, c[0x0][0x480] ;  /* 0x00009000ff0e77ac */ /* 0x000ea20008000a00 */
[----:B------:R-:W-:Y:S02]  /*7c70*/  LEA.HI R0, R0, 0x1, RZ, 0x19 ;  /* 0x0000000100007811 */ /* 0x000fe400078fc8ff */
[----:B------:R-:W-:Y:S01]  /*7c80*/  IADD3 R9, P2, PT, R3, UR4, RZ ;  /* 0x0000000403097c10 */ /* 0x000fe2000ff5e0ff */
[----:B------:R-:W-:Y:S02]  /*7c90*/  UMOV UR8, 0x400 ;  /* 0x0000040000087882 */ /* 0x000fe40000000000 */
[C---:B------:R-:W-:Y:S01]  /*7ca0*/  IMAD.SHL.U32 R4, R0.reuse, 0x80, RZ ;  /* 0x0000008000047824 */ /* 0x040fe200078e00ff */
[----:B------:R-:W-:Y:S01]  /*7cb0*/  UIADD3 UR8, UPT, UPT, UR8, 0x220, URZ ;  /* 0x0000022008087890 */ /* 0x000fe2000fffe0ff */
[----:B------:R-:W-:Y:S02]  /*7cc0*/  IADD3.X R10, PT, PT, RZ, UR5, RZ, P2, !PT ;  /* 0x00000005ff0a7c10 */ /* 0x000fe400097fe4ff */
[----:B------:R-:W-:-:S02]  /*7cd0*/  LOP3.LUT R0, R0, 0x3, RZ, 0xc0, !PT ;  /* 0x0000000300007812 */ /* 0x000fc400078ec0ff */
[----:B------:R-:W-:Y:S02]  /*7ce0*/  LOP3.LUT R6, R4, 0x180, RZ, 0xc0, !PT ;  /* 0x0000018004067812 */ /* 0x000fe400078ec0ff */
[----:B------:R-:W-:Y:S02]  /*7cf0*/  LEA R4, R16, UR7, 0x1 ;  /* 0x0000000710047c11 */ /* 0x000fe4000f8e08ff */
[----:B------:R-:W-:Y:S01]  /*7d00*/  IADD3 R7, PT, PT, -R0, RZ, RZ ;  /* 0x000000ff00077210 */ /* 0x000fe20007ffe1ff */
[----:B------:R-:W-:Y:S01]  /*7d10*/  IMAD.IADD R3, R3, 0x1, R6 ;  /* 0x0000000103037824 */ /* 0x000fe200078e0206 */
[----:B--2---:R-:W-:-:S04]  /*7d20*/  LEA R8, P2, R9, UR14, 0x2 ;  /* 0x0000000e09087c11 */ /* 0x004fc8000f8410ff */
[----:B------:R-:W-:Y:S01]  /*7d30*/  LEA.HI.X R9, R9, UR15, R10, 0x2, P2 ;  /* 0x0000000f09097c11 */ /* 0x000fe200090f140a */
[----:B0-----:R-:W-:-:S06]  /*7d40*/  ULEA UR8, UR9, UR8, 0x18 ;  /* 0x0000000809087291 */ /* 0x001fcc000f8ec0ff */
[----:B------:R-:W-:Y:S01]  /*7d50*/  VIADD R0, R4, UR8 ;  /* 0x0000000804007c36 */ /* 0x000fe20008000000 */
[----:B------:R-:W-:-:S07]  /*7d60*/  LEA R6, R16, UR8, 0x2 ;  /* 0x0000000810067c11 */ /* 0x000fce000f8e10ff */
.L_x_212:
[----:B--2---:R0:W1:Y:S01]  /*7d70*/  LDS R4, [R6] ;  /* 0x0000000006047984 */ /* 0x0040620000000800 */
[----:B------:R-:W-:Y:S01]  /*7d80*/  @P0 IMAD.MOV.U32 R5, RZ, RZ, R9 ;  /* 0x000000ffff050224 */ /* 0x000fe200078e0009 */
[----:B------:R-:W-:-:S04]  /*7d90*/  IADD3 R7, PT, PT, R7, 0x1, RZ ;  /* 0x0000000107077810 */ /* 0x000fc80007ffe0ff */
[----:B------:R-:W-:Y:S01]  /*7da0*/  ISETP.NE.AND P3, PT, R7, RZ, PT ;  /* 0x000000ff0700720c */ /* 0x000fe20003f65270 */
[----:B0-----:R-:W-:Y:S02]  /*7db0*/  VIADD R6, R6, 0x200 ;  /* 0x0000020006067836 */ /* 0x001fe40000000000 */
[----:B-1----:R-:W-:-:S05]  /*7dc0*/  FMUL.FTZ R13, R4, R11 ;  /* 0x0000000b040d7220 */ /* 0x002fca0000410000 */
[----:B------:R-:W-:-:S04]  /*7dd0*/  F2FP.F16.F32.PACK_AB R4, RZ, R13 ;  /* 0x0000000dff04723e */ /* 0x000fc800000000ff */
[----:B------:R-:W-:Y:S02]  /*7de0*/  PRMT R10, R4, 0x7610, R10 ;  /* 0x00007610040a7816 */ /* 0x000fe4000000000a */
[----:B------:R-:W-:Y:S02]  /*7df0*/  @P0 MOV R4, R8 ;  /* 0x0000000800040202 */ /* 0x000fe40000000f00 */
[----:B------:R-:W-:Y:S01]  /*7e00*/  IADD3 R8, P2, PT, R8, 0x200, RZ ;  /* 0x0000020008087810 */ /* 0x000fe20007f5e0ff */
[----:B------:R0:W-:Y:S03]  /*7e10*/  STS.U16 [R0], R10 ;  /* 0x0000000a00007388 */ /* 0x0001e60000000400 */
[----:B------:R-:W-:Y:S01]  /*7e20*/  IADD3.X R9, PT, PT, RZ, R9, RZ, P2, !PT ;  /* 0x00000009ff097210 */ /* 0x000fe200017fe4ff */
[----:B------:R2:W-:Y:S01]  /*7e30*/  @P0 STG.E desc[UR36][R4.64], R13 ;  /* 0x0000000d04000986 */ /* 0x0005e2000c101924 */
[----:B0-----:R-:W-:Y:S01]  /*7e40*/  VIADD R0, R0, 0x100 ;  /* 0x0000010000007836 */ /* 0x001fe20000000000 */
[----:B------:R-:W-:Y:S06]  /*7e50*/  @P3 BRA `(.L_x_212) ;  /* 0xfffffffc00c43947 */ /* 0x000fec000383ffff */
.L_x_211:
[----:B------:R-:W-:Y:S05]  /*7e60*/  BSYNC.RECONVERGENT B1 ;  /* 0x0000000000017941 */ /* 0x000fea0003800200 */
.L_x_210:
[----:B------:R-:W-:Y:S05]  /*7e70*/  @!P1 BRA `(.L_x_209) ;  /* 0x0000000000d49947 */ /* 0x000fea0003800000 */
[----:B------:R-:W0:Y:S01]  /*7e80*/  S2R R6, SR_CgaCtaId ;  /* 0x0000000000067919 */ /* 0x000e220000008800 */
[----:B------:R-:W5:Y:S01]  /*7e90*/  LDCU.64 UR14, c[0x0][0x480] ;  /* 0x00009000ff0e77ac */ /* 0x000f620008000a00 */
[----:B--2---:R-:W-:Y:S02]  /*7ea0*/  MOV R5, 0x400 ;  /* 0x0000040000057802 */ /* 0x004fe40000000f00 */
[----:B------:R-:W-:Y:S01]  /*7eb0*/  LEA R0, R3, UR7, 0x1 ;  /* 0x0000000703007c11 */ /* 0x000fe2000f8e08ff */
[----:B------:R-:W-:Y:S02]  /*7ec0*/  USHF.L.U32 UR8, UR12, 0x2, URZ ;  /* 0x000000020c087899 */ /* 0x000fe400080006ff */
[----:B------:R-:W-:Y:S01]  /*7ed0*/  MOV R7, UR12 ;  /* 0x0000000c00077c02 */ /* 0x000fe20008000f00 */
[----:B------:R-:W-:Y:S01]  /*7ee0*/  VIADD R5, R5, 0x220 ;  /* 0x0000022005057836 */ /* 0x000fe20000000000 */
[----:B------:R-:W-:Y:S02]  /*7ef0*/  UISETP.NE.AND UP0, UPT, UR11, URZ, UPT ;  /* 0x000000ff0b00728c */ /* 0x000fe4000bf05270 */
[----:B------:R-:W-:Y:S01]  /*7f00*/  ISETP.NE.AND P1, PT, RZ, UR11, PT ;  /* 0x0000000bff007c0c */ /* 0x000fe2000bf25270 */
[----:B------:R-:W-:Y:S01]  /*7f10*/  IMAD R4, R7, -0x2, R0 ;  /* 0xfffffffe07047824 */ /* 0x000fe200078e0200 */
[----:B------:R-:W-:-:S02]  /*7f20*/  IADD3 R7, P2, PT, R3, UR4, RZ ;  /* 0x0000000403077c10 */ /* 0x000fc4000ff5e0ff */
[----:B------:R-:W-:Y:S02]  /*7f30*/  LEA R0, R3, -UR8, 0x2 ;  /* 0x8000000803007c11 */ /* 0x000fe4000f8e10ff */
[----:B------:R-:W-:Y:S02]  /*7f40*/  PLOP3.LUT P0, PT, PT, PT, UP0, 0x80, 0x8 ;  /* 0x000000000008781c */ /* 0x000fe40003f0f008 */
[----:B-----5:R-:W-:Y:S02]  /*7f50*/  LEA R8, P3, R7, UR14, 0x2 ;  /* 0x0000000e07087c11 */ /* 0x020fe4000f8610ff */
[----:B0-----:R-:W-:Y:S02]  /*7f60*/  LEA R5, R6, R5, 0x18 ;  /* 0x0000000506057211 */ /* 0x001fe400078ec0ff */
[----:B------:R-:W-:Y:S02]  /*7f70*/  IADD3.X R6, PT, PT, RZ, UR5, RZ, P2, !PT ;  /* 0x00000005ff067c10 */ /* 0x000fe400097fe4ff */
[----:B------:R-:W-:-:S02]  /*7f80*/  IADD3 R8, P2, PT, R8, 0x400, RZ ;  /* 0x0000040008087810 */ /* 0x000fc40007f5e0ff */
[----:B------:R-:W-:Y:S02]  /*7f90*/  LEA.HI.X R7, R7, UR15, R6, 0x2, P3 ;  /* 0x0000000f07077c11 */ /* 0x000fe400098f1406 */
[--C-:B------:R-:W-:Y:S02]  /*7fa0*/  IADD3 R0, PT, PT, R0, 0x400, R5.reuse ;  /* 0x0000040000007810 */ /* 0x100fe40007ffe005 */
[----:B------:R-:W-:Y:S01]  /*7fb0*/  IADD3 R6, PT, PT, R4, 0x200, R5 ;  /* 0x0000020004067810 */ /* 0x000fe20007ffe005 */
[----:B------:R-:W-:-:S07]  /*7fc0*/  IMAD.X R9, RZ, RZ, R7, P2 ;  /* 0x000000ffff097224 */ /* 0x000fce00010e0607 */
.L_x_213:
[----:B------:R-:W1:Y:S01]  /*7fd0*/  LDS R4, [R0+-0x400] ;  /* 0xfffc000000047984 */ /* 0x000e620000000800 */
[----:B------:R-:W-:-:S04]  /*7fe0*/  IADD3 R3, PT, PT, R3, 0x200, RZ ;  /* 0x0000020003037810 */ /* 0x000fc80007ffe0ff */
[----:B------:R-:W-:Y:S01]  /*7ff0*/  ISETP.GE.AND P2, PT, R3, UR45, PT ;  /* 0x0000002d03007c0c */ /* 0x000fe2000bf46270 */
[----:B-1----:R-:W-:-:S05]  /*8000*/  FMUL.FTZ R13, R4, R11 ;  /* 0x0000000b040d7220 */ /* 0x002fca0000410000 */
[----:B------:R-:W-:-:S04]  /*8010*/  F2FP.F16.F32.PACK_AB R4, RZ, R13 ;  /* 0x0000000dff04723e */ /* 0x000fc800000000ff */
[----:B------:R-:W-:-:S05]  /*8020*/  PRMT R5, R4, 0x7610, R5 ;  /* 0x0000761004057816 */ /* 0x000fca0000000005 */
[----:B------:R0:W-:Y:S04]  /*8030*/  STS.U16 [R6+-0x200], R5 ;  /* 0xfffe000506007388 */ /* 0x0001e80000000400 */
[----:B------:R-:W1:Y:S01]  /*8040*/  LDS R4, [R0+-0x200] ;  /* 0xfffe000000047984 */ /* 0x000e620000000800 */
[----:B0-----:R-:W-:Y:S02]  /*8050*/  IMAD.MOV.U32 R5, RZ, RZ, R9 ;  /* 0x000000ffff057224 */ /* 0x001fe400078e0009 */
[----:B-1----:R-:W-:-:S05]  /*8060*/  FMUL.FTZ R15, R4, R11 ;  /* 0x0000000b040f7220 */ /* 0x002fca0000410000 */
[----:B------:R-:W-:-:S04]  /*8070*/  F2FP.F16.F32.PACK_AB R4, RZ, R15 ;  /* 0x0000000fff04723e */ /* 0x000fc800000000ff */
[----:B------:R-:W-:-:S05]  /*8080*/  PRMT R10, R4, 0x7610, R10 ;  /* 0x00007610040a7816 */ /* 0x000fca000000000a */
[----:B------:R-:W-:Y:S04]  /*8090*/  STS.U16 [R6+-0x100], R10 ;  /* 0xffff000a06007388 */ /* 0x000fe80000000400 */
[----:B------:R-:W0:Y:S02]  /*80a0*/  LDS R4, [R0] ;  /* 0x0000000000047984 */ /* 0x000e240000000800 */
[----:B0-----:R-:W-:-:S05]  /*80b0*/  FMUL.FTZ R19, R4, R11 ;  /* 0x0000000b04137220 */ /* 0x001fca0000410000 */
[----:B------:R-:W-:-:S05]  /*80c0*/  F2FP.F16.F32.PACK_AB R4, RZ, R19 ;  /* 0x00000013ff04723e */ /* 0x000fca00000000ff */
[----:B------:R0:W-:Y:S04]  /*80d0*/  STS.U16 [R6], R4 ;  /* 0x0000000406007388 */ /* 0x0001e80000000400 */
[----:B------:R1:W2:Y:S01]  /*80e0*/  LDS R7, [R0+0x200] ;  /* 0x0002000000077984 */ /* 0x0002a20000000800 */
[----:B0-----:R-:W-:Y:S02]  /*80f0*/  MOV R4, R8 ;  /* 0x0000000800047202 */ /* 0x001fe40000000f00 */
[----:B-1----:R-:W-:Y:S02]  /*8100*/  IADD3 R0, PT, PT, R0, 0x800, RZ ;  /* 0x0000080000007810 */ /* 0x002fe40007ffe0ff */
[----:B------:R-:W-:Y:S01]  /*8110*/  IADD3 R8, P3, PT, R4, 0x800, RZ ;  /* 0x0000080004087810 */ /* 0x000fe20007f7e0ff */
[----:B------:R-:W-:Y:S01]  /*8120*/  @P0 STG.E desc[UR36][R4.64+-0x400], R13 ;  /* 0xfffc000d04000986 */ /* 0x000fe2000c101924 */
[----:B------:R-:W-:-:S03]  /*8130*/  PLOP3.LUT P0, PT, P1, PT, PT, 0x80, 0x8 ;  /* 0x000000000008781c */ /* 0x000fc60000f0f070 */
[----:B------:R-:W-:-:S10]  /*8140*/  IMAD.X R9, RZ, RZ, R5, P3 ;  /* 0x000000ffff097224 */ /* 0x000fd400018e0605 */
[----:B------:R-:W-:Y:S04]  /*8150*/  @P0 STG.E desc[UR36][R4.64+-0x200], R15 ;  /* 0xfffe000f04000986 */ /* 0x000fe8000c101924 */
[----:B------:R-:W-:Y:S01]  /*8160*/  @P0 STG.E desc[UR36][R4.64], R19 ;  /* 0x0000001304000986 */ /* 0x000fe2000c101924 */
[----:B--2---:R-:W-:-:S05]  /*8170*/  FMUL.FTZ R21, R7, R11 ;  /* 0x0000000b07157220 */ /* 0x004fca0000410000 */
[----:B------:R-:W-:Y:S01]  /*8180*/  @P0 STG.E desc[UR36][R4.64+0x200], R21 ;  /* 0x0002001504000986 */ /* 0x000fe2000c101924 */
[----:B------:R-:W-:-:S05]  /*8190*/  F2FP.F16.F32.PACK_AB R7, RZ, R21 ;  /* 0x00000015ff07723e */ /* 0x000fca00000000ff */
[----:B------:R0:W-:Y:S02]  /*81a0*/  STS.U16 [R6+0x100], R7 ;  /* 0x0001000706007388 */ /* 0x0001e40000000400 */
[----:B0-----:R-:W-:Y:S01]  /*81b0*/  VIADD R6, R6, 0x400 ;  /* 0x0000040006067836 */ /* 0x001fe20000000000 */
[----:B------:R-:W-:Y:S06]  /*81c0*/  @!P2 BRA `(.L_x_213) ;  /* 0xfffffffc0080a947 */ /* 0x000fec000383ffff */
.L_x_209:
[----:B------:R-:W-:Y:S05]  /*81d0*/  BSYNC.RECONVERGENT B0 ;  /* 0x0000000000007941 */ /* 0x000fea0003800200 */
.L_x_208:
[----:B------:R-:W-:Y:S01]  /*81e0*/  UIADD3 UR10, UPT, UPT, UR45, -0x1, URZ ;  /* 0xffffffff2d0a7890 */ /* 0x000fe2000fffe0ff */
[----:B------:R-:W5:Y:S01]  /*81f0*/  S2R R40, SR_CgaCtaId ;  /* 0x0000000000287919 */ /* 0x000f620000008800 */
[----:B------:R-:W1:Y:S01]  /*8200*/  LDCU UR5, c[0x0][0x40c] ;  /* 0x00008180ff0577ac */ /* 0x000e620008000800 */
[----:B------:R-:W-:Y:S01]  /*8210*/  SHF.R.U32.HI R27, RZ, 0x4, R16 ;  /* 0x00000004ff1b7819 */ /* 0x000fe20000011610 */
[----:B------:R-:W-:Y:S01]  /*8220*/  BSSY.RECONVERGENT B0, `(.L_x_214) ;  /* 0x000001f000007945 */ /* 0x000fe20003800200 */
[----:B------:R-:W-:Y:S01]  /*8230*/  SHF.L.U32 R12, R16, 0x3, RZ ;  /* 0x00000003100c7819 */ /* 0x000fe200000006ff */
[----:B------:R-:W-:Y:S01]  /*8240*/  USHF.R.S32.HI UR4, URZ, 0x1f, UR10 ;  /* 0x0000001fff047899 */ /* 0x000fe2000801140a */
[----:B0-2---:R-:W-:Y:S02]  /*8250*/  MOV R4, 0x400 ;  /* 0x0000040000047802 */ /* 0x005fe40000000f00 */
[----:B------:R-:W-:Y:S02]  /*8260*/  CS2R R22, SRZ ;  /* 0x0000000000167805 */ /* 0x000fe4000001ff00 */
[----:B------:R-:W-:Y:S01]  /*8270*/  LOP3.LUT R12, R12, 0x78, RZ, 0xc0, !PT ;  /* 0x000000780c0c7812 */ /* 0x000fe200078ec0ff */
[----:B------:R-:W-:Y:S01]  /*8280*/  ULEA.HI UR4, UR4, UR10, URZ, 0x3 ;  /* 0x0000000a04047291 */ /* 0x000fe2000f8f18ff */
[----:B------:R-:W-:Y:S01]  /*8290*/  SHF.L.U32 R0, R16, 0x4, RZ ;  /* 0x0000000410007819 */ /* 0x000fe200000006ff */
[----:B------:R-:W-:Y:S01]  /*82a0*/  VIADD R3, R4, 0x120 ;  /* 0x0000012004037836 */ /* 0x000fe20000000000 */
[----:B------:R-:W-:Y:S01]  /*82b0*/  CS2R R20, SRZ ;  /* 0x0000000000147805 */ /* 0x000fe2000001ff00 */
[----:B------:R-:W-:Y:S01]  /*82c0*/  ULOP3.LUT UR4, UR4, 0xfffffff8, URZ, 0xc0, !UPT ;  /* 0xfffffff804047892 */ /* 0x000fe2000f8ec0ff */
[----:B------:R-:W-:-:S03]  /*82d0*/  LOP3.LUT R0, R0, 0xf0, RZ, 0xc0, !PT ;  /* 0x000000f000007812 */ /* 0x000fc600078ec0ff */
[----:B------:R-:W-:Y:S01]  /*82e0*/  UIADD3 UR4, UPT, UPT, UR10, -UR4, URZ ;  /* 0x800000040a047290 */ /* 0x000fe2000fffe0ff */
[----:B-1----:R-:W-:-:S05]  /*82f0*/  IMAD.U32 R43, RZ, RZ, UR5 ;  /* 0x00000005ff2b7e24 */ /* 0x002fca000f8e00ff */
[----:B------:R-:W-:-:S04]  /*8300*/  ISETP.NE.AND P0, PT, R27, UR4, PT ;  /* 0x000000041b007c0c */ /* 0x000fc8000bf05270 */
[----:B------:R-:W-:-:S04]  /*8310*/  ISETP.NE.OR P0, PT, R43, RZ, P0 ;  /* 0x000000ff2b00720c */ /* 0x000fc80000705670 */
[----:B------:R-:W-:Y:S02]  /*8320*/  ISETP.GT.U32.OR P0, PT, R12, 0x4f, P0 ;  /* 0x0000004f0c00780c */ /* 0x000fe40000704470 */
[----:B-----5:R-:W-:-:S04]  /*8330*/  LEA R3, R40, R3, 0x18 ;  /* 0x0000000328037211 */ /* 0x020fc800078ec0ff */
[----:B------:R-:W-:-:S07]  /*8340*/  IADD3 R26, PT, PT, R3, R0, RZ ;  /* 0x00000000031a7210 */ /* 0x000fce0007ffe0ff */
[----:B------:R-:W-:Y:S05]  /*8350*/  @P0 BRA `(.L_x_215) ;  /* 0x00000000002c0947 */ /* 0x000fea0003800000 */
[----:B------:R-:W0:Y:S01]  /*8360*/  LDCU.64 UR8, c[0x0][0x3b0] ;  /* 0x00007600ff0877ac */ /* 0x000e220008000a00 */
[----:B------:R-:W-:Y:S01]  /*8370*/  IMAD.MOV.U32 R23, RZ, RZ, RZ ;  /* 0x000000ffff177224 */ /* 0x000fe200078e00ff */
[----:B0-----:R-:W-:-:S04]  /*8380*/  UISETP.NE.U32.AND UP0, UPT, UR8, URZ, UPT ;  /* 0x000000ff0800728c */ /* 0x001fc8000bf05070 */
[----:B------:R-:W-:-:S09]  /*8390*/  UISETP.NE.AND.EX UP0, UPT, UR9, URZ, UPT, UP0 ;  /* 0x000000ff0900728c */ /* 0x000fd2000bf05300 */
[----:B------:R-:W-:Y:S05]  /*83a0*/  BRA.U !UP0, `(.L_x_216) ;  /* 0x0000000108147547 */ /* 0x000fea000b800000 */
[----:B------:R-:W0:Y:S01]  /*83b0*/  S2R R3, SR_CTAID.X ;  /* 0x0000000000037919 */ /* 0x000e220000002500 */
[----:B------:R-:W1:Y:S01]  /*83c0*/  LDC.64 R20, c[0x0][0x3b0] ;  /* 0x0000ec00ff147b82 */ /* 0x000e620000000a00 */
[----:B0-----:R-:W-:-:S04]  /*83d0*/  IMAD R3, R3, 0x50, R12 ;  /* 0x0000005003037824 */ /* 0x001fc800078e020c */
[----:B-1----:R-:W-:-:S06]  /*83e0*/  IMAD.WIDE.U32 R20, R3, 0x2, R20 ;  /* 0x0000000203147825 */ /* 0x002fcc00078e0014 */
[----:B------:R-:W5:Y:S02]  /*83f0*/  LDG.E.128 R20, desc[UR36][R20.64] ;  /* 0x0000002414147981 */ /* 0x000f64000c1e1d00 */
.L_x_216:
[----:B-----5:R0:W-:Y:S02]  /*8400*/  STS.128 [R26], R20 ;  /* 0x000000141a007388 */ /* 0x0201e40000000c00 */
.L_x_215:
[----:B------:R-:W-:Y:S05]  /*8410*/  BSYNC.RECONVERGENT B0 ;  /* 0x0000000000007941 */ /* 0x000fea0003800200 */
.L_x_214:
[----:B------:R-:W1:Y:S01]  /*8420*/  S2UR UR5, SR_CTAID.Y ;  /* 0x00000000000579c3 */ /* 0x000e620000002600 */
[----:B------:R-:W1:Y:S01]  /*8430*/  LDCU UR8, c[0x0][0x3f8] ;  /* 0x00007f00ff0877ac */ /* 0x000e620008000800 */
[----:B------:R-:W-:Y:S01]  /*8440*/  ISETP.GT.U32.AND P0, PT, R12, 0x4f, PT ;  /* 0x0000004f0c00780c */ /* 0x000fe20003f04070 */
[----:B------:R-:W-:Y:S01]  /*8450*/  BSSY.RECONVERGENT B0, `(.L_x_217) ;  /* 0x0000215000007945 */ /* 0x000fe20003800200 */
[----:B------:R-:W-:Y:S01]  /*8460*/  HFMA2 R0, -RZ, RZ, 0, 0 ;  /* 0x00000000ff007431 */ /* 0x000fe200000001ff */
[----:B------:R-:W2:Y:S01]  /*8470*/  LDCU UR18, c[0x0][0x40c] ;  /* 0x00008180ff1277ac */ /* 0x000ea20008000800 */
[----:B------:R-:W-:Y:S01]  /*8480*/  IMAD.MOV.U32 R13, RZ, RZ, RZ ;  /* 0x000000ffff0d7224 */ /* 0x000fe200078e00ff */
[----:B------:R-:W-:Y:S02]  /*8490*/  CS2R R32, SRZ ;  /* 0x0000000000207805 */ /* 0x000fe4000001ff00 */
[----:B------:R-:W-:Y:S01]  /*84a0*/  CS2R R30, SRZ ;  /* 0x00000000001e7805 */ /* 0x000fe2000001ff00 */
[----:B------:R-:W0:Y:S01]  /*84b0*/  LDCU.64 UR16, c[0x0][0x3c8] ;  /* 0x00007900ff1077ac */ /* 0x000e220008000a00 */
[----:B------:R-:W-:Y:S01]  /*84c0*/  IMAD.MOV.U32 R3, RZ, RZ, RZ ;  /* 0x000000ffff037224 */ /* 0x000fe200078e00ff */
[----:B------:R-:W-:Y:S01]  /*84d0*/  MOV R28, RZ ;  /* 0x000000ff001c7202 */ /* 0x000fe20000000f00 */
[----:B-1----:R-:W-:-:S06]  /*84e0*/  UIMAD UR5, UR5, UR8, UR13 ;  /* 0x00000008050572a4 */ /* 0x002fcc000f8e020d */
[----:B------:R-:W-:-:S05]  /*84f0*/  MOV R29, UR5 ;  /* 0x00000005001d7c02 */ /* 0x000fca0008000f00 */
[----:B------:R-:W-:Y:S01]  /*8500*/  IMAD R29, R29, 0x50, RZ ;  /* 0x000000501d1d7824 */ /* 0x000fe200078e02ff */
[----:B------:R-:W-:Y:S06]  /*8510*/  BAR.SYNC.DEFER_BLOCKING 0x0 ;  /* 0x0000000000007b1d */ /* 0x000fec0000010000 */
[----:B0-2---:R-:W-:Y:S05]  /*8520*/  @P0 BRA `(.L_x_218) ;  /* 0x00000020001c0947 */ /* 0x005fea0003800000 */
[----:B------:R-:W0:Y:S01]  /*8530*/  LDC R7, c[0x0][0x3f4] ;  /* 0x0000fd00ff077b82 */ /* 0x000e220000000800 */
[----:B------:R-:W-:Y:S01]  /*8540*/  IADD3 R41, PT, PT, R27, UR12, RZ ;  /* 0x0000000c1b297c10 */ /* 0x000fe2000fffe0ff */
[----:B------:R-:W-:Y:S01]  /*8550*/  VIADD R5, R4, 0x220 ;  /* 0x0000022004057836 */ /* 0x000fe20000000000 */
[----:B------:R-:W-:Y:S01]  /*8560*/  BSSY.RECONVERGENT B1, `(.L_x_219) ;  /* 0x00000c0000017945 */ /* 0x000fe20003800200 */
[----:B------:R-:W-:-:S03]  /*8570*/  MOV R0, RZ ;  /* 0x000000ff00007202 */ /* 0x000fc60000000f00 */
[----:B------:R-:W-:Y:S01]  /*8580*/  LEA R40, R40, R5, 0x18 ;  /* 0x0000000528287211 */ /* 0x000fe200078ec0ff */
[----:B----4-:R-:W1:Y:S04]  /*8590*/  LDC.64 R24, c[0x0][0x3c0] ;  /* 0x0000f000ff187b82 */ /* 0x010e680000000a00 */
[----:B------:R-:W-:-:S04]  /*85a0*/  VIADD R14, R40, UR7 ;  /* 0x00000007280e7c36 */ /* 0x000fc80008000000 */
[----:B------:R-:W-:Y:S01]  /*85b0*/  IMAD R42, R27, 0x2, R14 ;  /* 0x000000021b2a7824 */ /* 0x000fe200078e020e */
[----:B0-----:R-:W-:Y:S01]  /*85c0*/  VIMNMX R44, PT, PT, R7, UR10, PT ;  /* 0x0000000a072c7c48 */ /* 0x001fe2000bfe0100 */
[--C-:B------:R-:W-:Y:S02]  /*85d0*/  IMAD R19, R29, R7, R12.reuse ;  /* 0x000000071d137224 */ /* 0x100fe400078e020c */
[----:B------:R-:W-:Y:S01]  /*85e0*/  IMAD R5, R7, UR6, R12 ;  /* 0x0000000607057c24 */ /* 0x000fe2000f8e020c */
[----:B------:R-:W-:Y:S01]  /*85f0*/  ISETP.GE.AND P0, PT, R41, R44, PT ;  /* 0x0000002c2900720c */ /* 0x000fe20003f06270 */
[----:B-1----:R-:W-:-:S04]  /*8600*/  IMAD.WIDE R18, R19, 0x2, R24 ;  /* 0x0000000213127825 */ /* 0x002fc800078e0218 */
[----:B------:R-:W-:-:S08]  /*8610*/  IMAD.WIDE R24, R5, 0x2, R24 ;  /* 0x0000000205187825 */ /* 0x000fd000078e0218 */
[----:B------:R-:W-:Y:S05]  /*8620*/  @P0 BRA `(.L_x_220) ;  /* 0x0000000800cc0947 */ /* 0x000fea0003800000 */
[----:B------:R-:W-:Y:S01]  /*8630*/  UIMAD UR5, UR38, UR8, UR13 ;  /* 0x00000008260572a4 */ /* 0x000fe2000f8e020d */
[----:B------:R-:W-:Y:S01]  /*8640*/  VIADD R47, R41, 0x8 ;  /* 0x00000008292f7836 */ /* 0x000fe20000000000 */
[----:B------:R-:W0:Y:S01]  /*8650*/  LDC.64 R34, c[0x0][0x458] ;  /* 0x00011600ff227b82 */ /* 0x000e220000000a00 */
[----:B------:R-:W-:Y:S01]  /*8660*/  IMAD R6, R7, UR8, RZ ;  /* 0x0000000807067c24 */ /* 0x000fe2000f8e02ff */
[----:B------:R-:W-:Y:S01]  /*8670*/  BSSY.RECONVERGENT B2, `(.L_x_221) ;  /* 0x0000044000027945 */ /* 0x000fe20003800200 */
[----:B------:R-:W-:Y:S01]  /*8680*/  HFMA2 R28, -RZ, RZ, 0, 0 ;  /* 0x00000000ff1c7431 */ /* 0x000fe200000001ff */
[----:B------:R-:W-:Y:S01]  /*8690*/  MOV R3, UR5 ;  /* 0x0000000500037c02 */ /* 0x000fe20008000f00 */
[----:B------:R-:W-:Y:S01]  /*86a0*/  ULOP3.LUT UR5, URZ, UR12, URZ, 0x33, !UPT ;  /* 0x0000000cff057292 */ /* 0x000fe2000f8e33ff */
[----:B------:R-:W-:Y:S01]  /*86b0*/  VIMNMX R0, PT, PT, R44, R47, !PT ;  /* 0x0000002f2c007248 */ /* 0x000fe20007fe0100 */
[----:B------:R-:W-:Y:S01]  /*86c0*/  IMAD.MOV.U32 R15, RZ, RZ, R41 ;  /* 0x000000ffff0f7224 */ /* 0x000fe200078e0029 */
[----:B------:R-:W-:Y:S01]  /*86d0*/  CS2R R30, SRZ ;  /* 0x00000000001e7805 */ /* 0x000fe2000001ff00 */
[----:B------:R-:W-:Y:S01]  /*86e0*/  IMAD R3, R3, 0x50, R12 ;  /* 0x0000005003037824 */ /* 0x000fe200078e020c */
[----:B------:R-:W-:-:S02]  /*86f0*/  CS2R R32, SRZ ;  /* 0x0000000000207805 */ /* 0x000fc4000001ff00 */
[----:B------:R-:W-:Y:S01]  /*8700*/  IADD3 R8, PT, PT, -R27, UR5, R0 ;  /* 0x000000051b087c10 */ /* 0x000fe2000fffe100 */
[----:B------:R-:W-:Y:S02]  /*8710*/  HFMA2 R0, -RZ, RZ, 0, 0 ;  /* 0x00000000ff007431 */ /* 0x000fe400000001ff */
[----:B------:R-:W-:Y:S01]  /*8720*/  IMAD.MOV.U32 R13, RZ, RZ, RZ ;  /* 0x000000ffff0d7224 */ /* 0x000fe200078e00ff */
[----:B------:R-:W-:Y:S01]  /*8730*/  LOP3.LUT P0, RZ, R8, 0x8, RZ, 0xc0, !PT ;  /* 0x0000000808ff7812 */ /* 0x000fe2000780c0ff */
[----:B------:R-:W-:Y:S02]  /*8740*/  IMAD R45, R6, 0x50, RZ ;  /* 0x00000050062d7824 */ /* 0x000fe400078e02ff */
[----:B0-----:R-:W-:Y:S01]  /*8750*/  IMAD.WIDE R34, R3, 0x2, R34 ;  /* 0x0000000203227825 */ /* 0x001fe200078e0222 */
[----:B------:R-:W-:-:S09]  /*8760*/  MOV R3, RZ ;  /* 0x000000ff00037202 */ /* 0x000fd20000000f00 */
[----:B------:R-:W-:Y:S05]  /*8770*/  @P0 BRA `(.L_x_222) ;  /* 0x0000000000cc0947 */ /* 0x000fea0003800000 */
[----:B------:R-:W0:Y:S01]  /*8780*/  LDCU.64 UR14, c[0x0][0x3c8] ;  /* 0x00007900ff0e77ac */ /* 0x000e220008000a00 */
[----:B------:R-:W-:-:S05]  /*8790*/  IADD3 R0, P0, PT, R41, UR42, RZ ;  /* 0x0000002a29007c10 */ /* 0x000fca000ff1e0ff */
[----:B------:R-:W-:Y:S01]  /*87a0*/  IMAD.X R3, RZ, RZ, R2, P0 ;  /* 0x000000ffff037224 */ /* 0x000fe200000e0602 */
[----:B0-----:R-:W-:-:S04]  /*87b0*/  LEA R4, P0, R0, UR14, 0x2 ;  /* 0x0000000e00047c11 */ /* 0x001fc8000f8010ff */
[----:B------:R-:W-:Y:S02]  /*87c0*/  LEA.HI.X R5, R0, UR15, R3, 0x2, P0 ;  /* 0x0000000f00057c11 */ /* 0x000fe400080f1403 */
[----:B------:R-:W0:Y:S04]  /*87d0*/  LDS.U16 R0, [R42] ;  /* 0x000000002a007984 */ /* 0x000e280000000400 */
[----:B------:R-:W2:Y:S01]  /*87e0*/  LDG.E R4, desc[UR36][R4.64] ;  /* 0x0000002404047981 */ /* 0x000ea2000c1e1900 */
[----:B------:R-:W-:Y:S01]  /*87f0*/  ISETP.NE.AND P0, PT, R43, RZ, PT ;  /* 0x000000ff2b00720c */ /* 0x000fe20003f05270 */
[----:B--2---:R-:W-:-:S04]  /*8800*/  IMAD R37, R6, R4, R41 ;  /* 0x0000000406257224 */ /* 0x004fc800078e0229 */
[----:B------:R-:W-:-:S04]  /*8810*/  IMAD R37, R37, 0x50, RZ ;  /* 0x0000005025257824 */ /* 0x000fc800078e02ff */
[----:B------:R-:W-:-:S06]  /*8820*/  IMAD.WIDE R36, R37, 0x2, R24 ;  /* 0x0000000225247825 */ /* 0x000fcc00078e0218 */
[----:B------:R-:W5:Y:S01]  /*8830*/  LDG.E.128 R36, desc[UR36][R36.64] ;  /* 0x0000002424247981 */ /* 0x000f62000c1e1d00 */
[----:B0-----:R-:W-:Y:S01]  /*8840*/  HADD2.F32 R0, -RZ, R0.H0_H0 ;  /* 0x20000000ff007230 */ /* 0x001fe20000004100 */
[----:B------:R-:W-:Y:S06]  /*8850*/  @P0 BRA `(.L_x_223) ;  /* 0x0000000000500947 */ /* 0x000fec0003800000 */
[----:B------:R-:W-:Y:S01]  /*8860*/  ISETP.NE.AND P1, PT, R17, RZ, PT ;  /* 0x000000ff1100720c */ /* 0x000fe20003f25270 */
[----:B------:R-:W0:-:S12]  /*8870*/  LDS.128 R4, [R26] ;  /* 0x000000001a047984 */ /* 0x000e180000000c00 */
[----:B------:R-:W-:Y:S01]  /*8880*/  VOTEU.ANY UP0, P1 ;  /* 0x0000000000ff7886 */ /* 0x000fe20000800100 */
[----:B------:R-:W-:-:S13]  /*8890*/  PLOP3.LUT P0, PT, PT, PT, UP0, 0x80, 0x8 ;  /* 0x000000000008781c */ /* 0x000fda0003f0f008 */
[----:B------:R-:W2:Y:S01]  /*88a0*/  @P0 LDG.E.128 R48, desc[UR36][R34.64] ;  /* 0x0000002422300981 */ /* 0x000ea2000c1e1d00 */
[----:B------:R-:W-:Y:S02]  /*88b0*/  PLOP3.LUT P0, PT, PT, PT, UP0, 0x80, 0x8 ;  /* 0x000000000008781c */ /* 0x000fe40003f0f008 */
[----:B------:R-:W-:Y:S02]  /*88c0*/  PLOP3.LUT P1, PT, PT, PT, UP0, 0x80, 0x8 ;  /* 0x000000000008781c */ /* 0x000fe40003f2f008 */
[----:B------:R-:W-:Y:S02]  /*88d0*/  PLOP3.LUT P2, PT, PT, PT, UP0, 0x80, 0x8 ;  /* 0x000000000008781c */ /* 0x000fe40003f4f008 */
[----:B------:R-:W-:Y:S01]  /*88e0*/  PLOP3.LUT P3, PT, PT, PT, UP0, 0x80, 0x8 ;  /* 0x000000000008781c */ /* 0x000fe20003f6f008 */
[----:B0----5:R-:W-:Y:S02]  /*88f0*/  HADD2 R37, R37, R5 ;  /* 0x0000000525257230 */ /* 0x021fe40000000000 */
[----:B------:R-:W-:-:S02]  /*8900*/  HFMA2 R36, R36, 1, 1, R4 ;  /* 0x3c003c0024247831 */ /* 0x000fc40000000004 */
[----:B------:R-:W-:Y:S02]  /*8910*/  HADD2 R39, R39, R7 ;  /* 0x0000000727277230 */ /* 0x000fe40000000000 */
[----:B------:R-:W-:Y:S02]  /*8920*/  HFMA2 R38, R38, 1, 1, R6 ;  /* 0x3c003c0026267831 */ /* 0x000fe40000000006 */
[----:B------:R-:W-:-:S04]  /*8930*/  IMAD R5, R41, 0x50, RZ ;  /* 0x0000005029057824 */ /* 0x000fc800078e02ff */
[----:B------:R-:W-:-:S04]  /*8940*/  IMAD.WIDE.U32 R4, R5, 0x2, R18 ;  /* 0x0000000205047825 */ /* 0x000fc800078e0012 */
[----:B--2---:R-:W-:Y:S02]  /*8950*/  @P0 HMUL2 R36, R36, R48 ;  /* 0x0000003024240232 */ /* 0x004fe40000000000 */
[----:B------:R-:W-:Y:S02]  /*8960*/  @P1 HFMA2 R37, R37, R49, -RZ ;  /* 0x0000003125251231 */ /* 0x000fe400001000ff */
[----:B------:R-:W-:Y:S02]  /*8970*/  @P2 HMUL2 R38, R38, R50 ;  /* 0x0000003226262232 */ /* 0x000fe40000000000 */
[----:B------:R-:W-:-:S05]  /*8980*/  @P3 HFMA2 R39, R39, R51, -RZ ;  /* 0x0000003327273231 */ /* 0x000fca00001000ff */
[----:B------:R0:W-:Y:S02]  /*8990*/  STG.E.128 desc[UR36][R4.64], R36 ;  /* 0x0000002404007986 */ /* 0x0001e4000c101d24 */
.L_x_223:
[--C-:B-----5:R-:W-:Y:S02]  /*89a0*/  HADD2.F32 R31, -RZ, R36.reuse.H0_H0 ;  /* 0x20000024ff1f7230 */ /* 0x120fe40000004100 */
[----:B------:R-:W-:Y:S02]  /*89b0*/  HADD2.F32 R3, -RZ, R36.H1_H1 ;  /* 0x30000024ff037230 */ /* 0x000fe40000004100 */
[--C-:B0-----:R-:W-:Y:S02]  /*89c0*/  HADD2.F32 R5, -RZ, R37.reuse.H0_H0 ;  /* 0x20000025ff057230 */ /* 0x101fe40000004100 */
[C---:B------:R-:W-:Y:S01]  /*89d0*/  FFMA.FTZ R28, R0.reuse, R31, RZ ;  /* 0x0000001f001c7223 */ /* 0x040fe200000100ff */
        /* <DEDUP_REMOVED lines=10> */
[----:B------:R-:W-:-:S02]  /*8a80*/  FFMA.FTZ R13, R0, R13, RZ ;  /* 0x0000000d000d7223 */ /* 0x000fc400000100ff */
[----:B------:R-:W-:Y:S01]  /*8a90*/  FFMA.FTZ R0, R0, R15, RZ ;  /* 0x0000000f00007223 */ /* 0x000fe200000100ff */
[----:B------:R-:W-:-:S07]  /*8aa0*/  MOV R15, R47 ;  /* 0x0000002f000f7202 */ /* 0x000fce0000000f00 */
.L_x_222:
[----:B------:R-:W-:Y:S05]  /*8ab0*/  BSYNC.RECONVERGENT B2 ;  /* 0x0000000000027941 */ /* 0x000fea0003800200 */
.L_x_221:
        /* <DEDUP_REMOVED lines=8> */
.L_x_227:
[----:B------:R-:W-:Y:S02]  /*8b40*/  IADD3 R4, P1, PT, R15, UR42, RZ ;  /* 0x0000002a0f047c10 */ /* 0x000fe4000ff3e0ff */
[----:B------:R-:W-:Y:S02]  /*8b50*/  ISETP.NE.AND P4, PT, R17, RZ, PT ;  /* 0x000000ff1100720c */ /* 0x000fe40003f85270 */
[----:B------:R-:W-:Y:S02]  /*8b60*/  IADD3.X R5, PT, PT, RZ, R2, RZ, P1, !PT ;  /* 0x00000002ff057210 */ /* 0x000fe40000ffe4ff */
[----:B------:R-:W-:-:S04]  /*8b70*/  LEA R46, P1, R4, UR16, 0x2 ;  /* 0x00000010042e7c11 */ /* 0x000fc8000f8210ff */
[----:B------:R-:W-:-:S05]  /*8b80*/  LEA.HI.X R47, R4, UR17, R5, 0x2, P1 ;  /* 0x00000011042f7c11 */ /* 0x000fca00088f1405 */
[----:B------:R-:W2:Y:S02]  /*8b90*/  LDG.E R4, desc[UR36][R46.64] ;  /* 0x000000242e047981 */ /* 0x000ea4000c1e1900 */
[----:B--2---:R-:W-:-:S04]  /*8ba0*/  IMAD R5, R45, R4, R50 ;  /* 0x000000042d057224 */ /* 0x004fc800078e0232 */
[----:B------:R-:W-:-:S06]  /*8bb0*/  IMAD.WIDE R4, R5, 0x2, R24 ;  /* 0x0000000205047825 */ /* 0x000fcc00078e0218 */
[----:B------:R-:W5:Y:S01]  /*8bc0*/  LDG.E.128 R4, desc[UR36][R4.64] ;  /* 0x0000002404047981 */ /* 0x000f62000c1e1d00 */
[----:B------:R-:W-:Y:S04]  /*8bd0*/  BSSY.RECONVERGENT B2, `(.L_x_224) ;  /* 0x0000014000027945 */ /* 0x000fe80003800200 */
[----:B------:R-:W-:Y:S05]  /*8be0*/  @P0 BRA `(.L_x_225) ;  /* 0x0000000000480947 */ /* 0x000fea0003800000 */
[----:B------:R-:W-:Y:S01]  /*8bf0*/  VOTEU.ANY UP0, P4 ;  /* 0x0000000000ff7886 */ /* 0x000fe20002000100 */
[----:B------:R-:W-:Y:S01]  /*8c00*/  PLOP3.LUT P0, PT, PT, PT, UP0, 0x80, 0x8 ;  /* 0x000000000008781c */ /* 0x000fe20003f0f008 */
[----:B------:R-:W0:-:S12]  /*8c10*/  LDS.128 R36, [R26] ;  /* 0x000000001a247984 */ /* 0x000e180000000c00 */
[----:B------:R-:W2:Y:S01]  /*8c20*/  @P0 LDG.E.128 R8, desc[UR36][R34.64] ;  /* 0x0000002422080981 */ /* 0x000ea2000c1e1d00 */
[----:B------:R-:W-:Y:S02]  /*8c30*/  PLOP3.LUT P0, PT, PT, PT, UP0, 0x80, 0x8 ;  /* 0x000000000008781c */ /* 0x000fe40003f0f008 */
[----:B------:R-:W-:Y:S02]  /*8c40*/  PLOP3.LUT P1, PT, PT, PT, UP0, 0x80, 0x8 ;  /* 0x000000000008781c */ /* 0x000fe40003f2f008 */
[----:B------:R-:W-:Y:S02]  /*8c50*/  PLOP3.LUT P2, PT, PT, PT, UP0, 0x80, 0x8 ;  /* 0x000000000008781c */ /* 0x000fe40003f4f008 */
[----:B------:R-:W-:Y:S01]  /*8c60*/  PLOP3.LUT P3, PT, PT, PT, UP0, 0x80, 0x8 ;  /* 0x000000000008781c */ /* 0x000fe20003f6f008 */
[----:B0----5:R-:W-:Y:S02]  /*8c70*/  HFMA2 R4, R4, 1, 1, R36 ;  /* 0x3c003c0004047831 */ /* 0x021fe40000000024 */
[----:B------:R-:W-:-:S02]  /*8c80*/  HADD2 R5, R5, R37 ;  /* 0x0000002505057230 */ /* 0x000fc40000000000 */
[----:B------:R-:W-:Y:S02]  /*8c90*/  HFMA2 R6, R6, 1, 1, R38 ;  /* 0x3c003c0006067831 */ /* 0x000fe40000000026 */
[----:B------:R-:W-:Y:S02]  /*8ca0*/  HADD2 R7, R7, R39 ;  /* 0x0000002707077230 */ /* 0x000fe40000000000 */
[----:B--2---:R-:W-:Y:S02]  /*8cb0*/  @P0 HMUL2 R4, R4, R8 ;  /* 0x0000000804040232 */ /* 0x004fe40000000000 */
[----:B------:R-:W-:Y:S02]  /*8cc0*/  @P1 HFMA2 R5, R5, R9, -RZ ;  /* 0x0000000905051231 */ /* 0x000fe400001000ff */
[----:B------:R-:W-:Y:S02]  /*8cd0*/  @P2 HMUL2 R6, R6, R10 ;  /* 0x0000000a06062232 */ /* 0x000fe40000000000 */
[----:B------:R-:W-:-:S02]  /*8ce0*/  @P3 HFMA2 R7, R7, R11, -RZ ;  /* 0x0000000b07073231 */ /* 0x000fc400001000ff */
[----:B------:R-:W-:-:S05]  /*8cf0*/  IMAD.WIDE.U32 R8, R50, 0x2, R18 ;  /* 0x0000000232087825 */ /* 0x000fca00078e0012 */
[----:B------:R0:W-:Y:S02]  /*8d00*/  STG.E.128 desc[UR36][R8.64], R4 ;  /* 0x0000000408007986 */ /* 0x0001e4000c101d24 */
.L_x_225:
[----:B------:R-:W-:Y:S05]  /*8d10*/  BSYNC.RECONVERGENT B2 ;  /* 0x0000000000027941 */ /* 0x000fea0003800200 */
.L_x_224:
[----:B------:R-:W0:Y:S04]  /*8d20*/  LDG.E R46, desc[UR36][R46.64+0x20] ;  /* 0x000020242e2e7981 */ /* 0x000e28000c1e1900 */
[----:B------:R-:W1:Y:S01]  /*8d30*/  LDS.U16 R36, [R48+-0x10] ;  /* 0xfffff00030247984 */ /* 0x000e620000000400 */
[----:B------:R-:W-:Y:S01]  /*8d40*/  MOV R43, UR18 ;  /* 0x00000012002b7c02 */ /* 0x000fe20008000f00 */
[----:B0-----:R-:W-:-:S04]  /*8d50*/  IMAD R8, R45, R46, R50 ;  /* 0x0000002e2d087224 */ /* 0x001fc800078e0232 */
[----:B------:R-:W-:-:S04]  /*8d60*/  VIADD R9, R8, 0x280 ;  /* 0x0000028008097836 */ /* 0x000fc80000000000 */
[----:B------:R-:W-:-:S06]  /*8d70*/  IMAD.WIDE R8, R9, 0x2, R24 ;  /* 0x0000000209087825 */ /* 0x000fcc00078e0218 */
[----:B------:R-:W5:Y:S01]  /*8d80*/  LDG.E.128 R8, desc[UR36][R8.64] ;  /* 0x0000002408087981 */ /* 0x000f62000c1e1d00 */
[----:B------:R-:W-:Y:S01]  /*8d90*/  ISETP.NE.AND P0, PT, R43, RZ, PT ;  /* 0x000000ff2b00720c */ /* 0x000fe20003f05270 */
[----:B-1----:R-:W-:Y:S02]  /*8da0*/  HADD2.F32 R37, -RZ, R36.H0_H0 ;  /* 0x20000024ff257230 */ /* 0x002fe40000004100 */
[----:B-----5:R-:W-:Y:S02]  /*8db0*/  HADD2.F32 R36, -RZ, R4.H0_H0 ;  /* 0x20000004ff247230 */ /* 0x020fe40000004100 */
[----:B------:R-:W-:Y:S02]  /*8dc0*/  HADD2.F32 R38, -RZ, R5.H0_H0 ;  /* 0x20000005ff267230 */ /* 0x000fe40000004100 */
        /* <DEDUP_REMOVED lines=9> */
[----:B------:R-:W-:Y:S01]  /*8e60*/  FFMA.FTZ R52, R37, R4, R31 ;  /* 0x0000000425347223 */ /* 0x000fe2000001001f */
[----:B------:R-:W-:-:S02]  /*8e70*/  HADD2.F32 R7, -RZ, R7.H1_H1 ;  /* 0x30000007ff077230 */ /* 0x000fc40000004100 */
[C---:B------:R-:W-:Y:S01]  /*8e80*/  FFMA.FTZ R30, R37.reuse, R5, R30 ;  /* 0x00000005251e7223 */ /* 0x040fe2000001001e */
[C---:B------:R-:W-:Y:S02]  /*8e90*/  FFMA.FTZ R56, R37.reuse, R6, R33 ;  /* 0x0000000625387223 */ /* 0x040fe40000010021 */
[----:B------:R-:W-:Y:S01]  /*8ea0*/  FFMA.FTZ R58, R37, R7, R0 ;  /* 0x00000007253a7223 */ /* 0x000fe20000010000 */
[----:B------:R-:W-:Y:S06]  /*8eb0*/  @P0 BRA `(.L_x_226) ;  /* 0x00000000004c0947 */ /* 0x000fec0003800000 */
[----:B------:R-:W-:Y:S01]  /*8ec0*/  VOTEU.ANY UP0, P4 ;  /* 0x0000000000ff7886 */ /* 0x000fe20002000100 */
[----:B------:R-:W-:Y:S01]  /*8ed0*/  PLOP3.LUT P1, PT, PT, PT, UP0, 0x80, 0x8 ;  /* 0x000000000008781c */ /* 0x000fe20003f2f008 */
[----:B------:R-:W0:-:S12]  /*8ee0*/  LDS.128 R36, [R26] ;  /* 0x000000001a247984 */ /* 0x000e180000000c00 */
[----:B------:R-:W2:Y:S01]  /*8ef0*/  @P1 LDG.E.128 R4, desc[UR36][R34.64] ;  /* 0x0000002422041981 */ /* 0x000ea2000c1e1d00 */
[----:B------:R-:W-:Y:S01]  /*8f00*/  PLOP3.LUT P1, PT, PT, PT, UP0, 0x80, 0x8 ;  /* 0x000000000008781c */ /* 0x000fe20003f2f008 */
[----:B------:R-:W-:Y:S01]  /*8f10*/  VIADD R3, R50, 0x280 ;  /* 0x0000028032037836 */ /* 0x000fe20000000000 */
[----:B------:R-:W-:Y:S02]  /*8f20*/  PLOP3.LUT P2, PT, PT, PT, UP0, 0x80, 0x8 ;  /* 0x000000000008781c */ /* 0x000fe40003f4f008 */
[----:B------:R-:W-:Y:S02]  /*8f30*/  PLOP3.LUT P3, PT, PT, PT, UP0, 0x80, 0x8 ;  /* 0x000000000008781c */ /* 0x000fe40003f6f008 */
[----:B------:R-:W-:Y:S01]  /*8f40*/  PLOP3.LUT P4, PT, PT, PT, UP0, 0x80, 0x8 ;  /* 0x000000000008781c */ /* 0x000fe20003f8f008 */
[----:B0-----:R-:W-:Y:S02]  /*8f50*/  HFMA2 R8, R8, 1, 1, R36 ;  /* 0x3c003c0008087831 */ /* 0x001fe40000000024 */
        /* <DEDUP_REMOVED lines=9> */
.L_x_226:
[----:B------:R1:W2:Y:S01]  /*8ff0*/  LDS.U16 R0, [R48] ;  /* 0x0000000030007984 */ /* 0x0002a20000000400 */
[----:B------:R-:W-:Y:S01]  /*9000*/  IADD3 R15, PT, PT, R15, 0x10, RZ ;  /* 0x000000100f0f7810 */ /* 0x000fe20007ffe0ff */
[--C-:B------:R-:W-:Y:S02]  /*9010*/  HADD2.F32 R3, -RZ, R8.reuse.H0_H0 ;  /* 0x20000008ff037230 */ /* 0x100fe40000004100 */
[--C-:B0-----:R-:W-:Y:S01]  /*9020*/  HADD2.F32 R5, -RZ, R9.reuse.H0_H0 ;  /* 0x20000009ff057230 */ /* 0x101fe20000004100 */
[----:B------:R-:W-:Y:S01]  /*9030*/  ISETP.GE.AND P1, PT, R15, R44, PT ;  /* 0x0000002c0f00720c */ /* 0x000fe20003f26270 */
[----:B------:R-:W-:Y:S02]  /*9040*/  HADD2.F32 R31, -RZ, R8.H1_H1 ;  /* 0x30000008ff1f7230 */ /* 0x000fe40000004100 */
[----:B------:R-:W-:Y:S01]  /*9050*/  HADD2.F32 R9, -RZ, R9.H1_H1 ;  /* 0x30000009ff097230 */ /* 0x000fe20000004100 */
[----:B-1----:R-:W-:Y:S01]  /*9060*/  IADD3 R48, PT, PT, R48, 0x20, RZ ;  /* 0x0000002030307810 */ /* 0x002fe20007ffe0ff */
[----:B------:R-:W-:-:S02]  /*9070*/  HADD2.F32 R7, -RZ, R10.H0_H0 ;  /* 0x2000000aff077230 */ /* 0x000fc40000004100 */
[----:B------:R-:W-:Y:S02]  /*9080*/  HADD2.F32 R33, -RZ, R10.H1_H1 ;  /* 0x3000000aff217230 */ /* 0x000fe40000004100 */
[--C-:B------:R-:W-:Y:S02]  /*9090*/  HADD2.F32 R13, -RZ, R11.reuse.H0_H0 ;  /* 0x2000000bff0d7230 */ /* 0x100fe40000004100 */
[----:B------:R-:W-:Y:S02]  /*90a0*/  HADD2.F32 R11, -RZ, R11.H1_H1 ;  /* 0x3000000bff0b7230 */ /* 0x000fe40000004100 */
[----:B------:R-:W-:Y:S02]  /*90b0*/  VIADD R50, R50, 0x500 ;  /* 0x0000050032327836 */ /* 0x000fe40000000000 */
[----:B--2---:R-:W-:-:S05]  /*90c0*/  HADD2.F32 R0, -RZ, R0.H0_H0 ;  /* 0x20000000ff007230 */ /* 0x004fca0000004100 */
        /* <DEDUP_REMOVED lines=9> */
.L_x_220:
[----:B------:R-:W-:Y:S05]  /*9160*/  BSYNC.RECONVERGENT B1 ;  /* 0x0000000000017941 */ /* 0x000fea0003800200 */
.L_x_219:
[----:B------:R-:W-:Y:S01]  /*9170*/  ISETP.GE.AND P0, PT, R41, UR10, PT ;  /* 0x0000000a29007c0c */ /* 0x000fe2000bf06270 */
[----:B------:R-:W-:-:S12]  /*9180*/  BSSY.RECONVERGENT B1, `(.L_x_228) ;  /* 0x000010a000017945 */ /* 0x000fd80003800200 */
[----:B------:R-:W-:Y:S05]  /*9190*/  @P0 BRA `(.L_x_229) ;  /* 0x0000001000200947 */ /* 0x000fea0003800000 */
[----:B------:R-:W0:Y:S01]  /*91a0*/  LDCU UR5, c[0x0][0x3f8] ;  /* 0x00007f00ff0577ac */ /* 0x000e220008000800 */
[----:B------:R-:W-:Y:S01]  /*91b0*/  VIADD R44, R41, 0x8 ;  /* 0x00000008292c7836 */ /* 0x000fe20000000000 */
[----:B------:R-:W1:Y:S01]  /*91c0*/  LDC R6, c[0x0][0x3f4] ;  /* 0x0000fd00ff067b82 */ /* 0x000e620000000800 */
[----:B------:R-:W-:Y:S01]  /*91d0*/  BSSY.RECONVERGENT B2, `(.L_x_230) ;  /* 0x000005b000027945 */ /* 0x000fe20003800200 */
[----:B------:R-:W-:Y:S01]  /*91e0*/  ULOP3.LUT UR11, URZ, UR12, URZ, 0x33, !UPT ;  /* 0x0000000cff0b7292 */ /* 0x000fe2000f8e33ff */
[----:B------:R-:W-:Y:S01]  /*91f0*/  IMAD.MOV.U32 R15, RZ, RZ, R41 ;  /* 0x000000ffff0f7224 */ /* 0x000fe200078e0029 */
[----:B------:R-:W-:-:S04]  /*9200*/  VIMNMX R4, PT, PT, R44, UR10, !PT ;  /* 0x0000000a2c047c48 */ /* 0x000fc8000ffe0100 */
[----:B------:R-:W2:Y:S01]  /*9210*/  LDC.64 R8, c[0x0][0x458] ;  /* 0x00011600ff087b82 */ /* 0x000ea20000000a00 */
[----:B------:R-:W-:-:S04]  /*9220*/  IADD3 R11, PT, PT, -R27, UR11, R4 ;  /* 0x0000000b1b0b7c10 */ /* 0x000fc8000fffe104 */
[----:B------:R-:W-:Y:S01]  /*9230*/  LOP3.LUT P0, RZ, R11, 0x8, RZ, 0xc0, !PT ;  /* 0x000000080bff7812 */ /* 0x000fe2000780c0ff */
[----:B0-----:R-:W-:-:S06]  /*9240*/  UIMAD UR9, UR38, UR5, UR13 ;  /* 0x00000005260972a4 */ /* 0x001fcc000f8e020d */
[----:B------:R-:W-:Y:S01]  /*9250*/  MOV R5, UR9 ;  /* 0x0000000900057c02 */ /* 0x000fe20008000f00 */
[----:B-1----:R-:W-:-:S04]  /*9260*/  IMAD R10, R6, UR5, RZ ;  /* 0x00000005060a7c24 */ /* 0x002fc8000f8e02ff */
[----:B------:R-:W-:-:S04]  /*9270*/  IMAD R5, R5, 0x50, R12 ;  /* 0x0000005005057824 */ /* 0x000fc800078e020c */
[----:B--2---:R-:W-:Y:S01]  /*9280*/  IMAD.WIDE R8, R5, 0x2, R8 ;  /* 0x0000000205087825 */ /* 0x004fe200078e0208 */
[----:B------:R-:W-:Y:S06]  /*9290*/  @P0 BRA `(.L_x_231) ;  /* 0x0000000400380947 */ /* 0x000fec0003800000 */
[----:B------:R-:W-:Y:S02]  /*92a0*/  ISETP.GE.AND P0, PT, R41, R6, PT ;  /* 0x000000062900720c */ /* 0x000fe40003f06270 */
[----:B------:R-:W-:-:S11]  /*92b0*/  MOV R15, R44 ;  /* 0x0000002c000f7202 */ /* 0x000fd60000000f00 */
[----:B------:R-:W-:Y:S05]  /*92c0*/  @!P0 BRA `(.L_x_231) ;  /* 0x00000004002c8947 */ /* 0x000fea0003800000 */
[----:B------:R-:W-:Y:S01]  /*92d0*/  IABS R7, R6 ;  /* 0x0000000600077213 */ /* 0x000fe20000000000 */
[----:B------:R-:W0:Y:S01]  /*92e0*/  LDCU.64 UR14, c[0x0][0x3c8] ;  /* 0x00007900ff0e77ac */ /* 0x000e220008000a00 */
[----:B------:R-:W-:Y:S01]  /*92f0*/  IABS R36, R41 ;  /* 0x0000002900247213 */ /* 0x000fe20000000000 */
[----:B------:R-:W1:Y:S01]  /*9300*/  LDS.U16 R42, [R42] ;  /* 0x000000002a2a7984 */ /* 0x000e620000000400 */
        /* <DEDUP_REMOVED lines=8> */
[----:B------:R-:W-:-:S04]  /*9390*/  IMAD.MOV.U32 R4, RZ, RZ, RZ ;  /* 0x000000ffff047224 */ /* 0x000fc800078e00ff */
[----:B------:R-:W-:Y:S01]  /*93a0*/  IMAD.HI.U32 R4, R5, R35, R4 ;  /* 0x0000002305047227 */ /* 0x000fe200078e0004 */
[----:B------:R-:W-:-:S05]  /*93b0*/  MOV R5, R36 ;  /* 0x0000002400057202 */ /* 0x000fca0000000f00 */
[----:B------:R-:W-:-:S04]  /*93c0*/  IMAD.HI.U32 R4, R4, R5, RZ ;  /* 0x0000000504047227 */ /* 0x000fc800078e00ff */
[----:B------:R-:W-:-:S04]  /*93d0*/  IMAD.MOV R4, RZ, RZ, -R4 ;  /* 0x000000ffff047224 */ /* 0x000fc800078e0a04 */
[----:B------:R-:W-:-:S05]  /*93e0*/  IMAD R4, R7, R4, R5 ;  /* 0x0000000407047224 */ /* 0x000fca00078e0205 */
[----:B------:R-:W-:-:S13]  /*93f0*/  ISETP.GT.U32.AND P0, PT, R7, R4, PT ;  /* 0x000000040700720c */ /* 0x000fda0003f04070 */
[----:B------:R-:W-:-:S04]  /*9400*/  @!P0 IADD3 R4, PT, PT, R4, -R7, RZ ;  /* 0x8000000704048210 */ /* 0x000fc80007ffe0ff */
[----:B------:R-:W-:-:S13]  /*9410*/  ISETP.GT.U32.AND P0, PT, R7, R4, PT ;  /* 0x000000040700720c */ /* 0x000fda0003f04070 */
[----:B------:R-:W-:-:S05]  /*9420*/  @!P0 IMAD.IADD R4, R4, 0x1, -R7 ;  /* 0x0000000104048824 */ /* 0x000fca00078e0a07 */
[----:B------:R-:W-:Y:S02]  /*9430*/  @!P1 IADD3 R4, PT, PT, -R4, RZ, RZ ;  /* 0x000000ff04049210 */ /* 0x000fe40007ffe1ff */
[----:B------:R-:W-:-:S04]  /*9440*/  @!P2 LOP3.LUT R4, RZ, R6, RZ, 0x33, !PT ;  /* 0x00000006ff04a212 */ /* 0x000fc800078e33ff */
[----:B------:R-:W-:-:S05]  /*9450*/  IADD3 R5, P0, PT, R4, UR42, RZ ;  /* 0x0000002a04057c10 */ /* 0x000fca000ff1e0ff */
[----:B------:R-:W-:Y:S01]  /*9460*/  IMAD.X R6, RZ, RZ, R2, P0 ;  /* 0x000000ffff067224 */ /* 0x000fe200000e0602 */
[----:B0-----:R-:W-:-:S04]  /*9470*/  LEA R34, P0, R5, UR14, 0x2 ;  /* 0x0000000e05227c11 */ /* 0x001fc8000f8010ff */
[----:B------:R-:W-:-:S06]  /*9480*/  LEA.HI.X R35, R5, UR15, R6, 0x2, P0 ;  /* 0x0000000f05237c11 */ /* 0x000fcc00080f1406 */
[----:B------:R-:W2:Y:S01]  /*9490*/  LDG.E R35, desc[UR36][R34.64] ;  /* 0x0000002422237981 */ /* 0x000ea2000c1e1900 */
[----:B------:R-:W-:Y:S01]  /*94a0*/  ISETP.NE.AND P0, PT, R43, RZ, PT ;  /* 0x000000ff2b00720c */ /* 0x000fe20003f05270 */
[----:B--2---:R-:W-:-:S04]  /*94b0*/  IMAD R4, R10, R35, R4 ;  /* 0x000000230a047224 */ /* 0x004fc800078e0204 */
[----:B------:R-:W-:-:S04]  /*94c0*/  IMAD R5, R4, 0x50, RZ ;  /* 0x0000005004057824 */ /* 0x000fc800078e02ff */
[----:B------:R-:W-:-:S06]  /*94d0*/  IMAD.WIDE R4, R5, 0x2, R24 ;  /* 0x0000000205047825 */ /* 0x000fcc00078e0218 */
[----:B------:R-:W5:Y:S01]  /*94e0*/  LDG.E.128 R4, desc[UR36][R4.64] ;  /* 0x0000002404047981 */ /* 0x000f62000c1e1d00 */
[----:B------:R-:W-:Y:S01]  /*94f0*/  BSSY.RECONVERGENT B3, `(.L_x_232) ;  /* 0x0000017000037945 */ /* 0x000fe20003800200 */
[----:B-1----:R-:W-:-:S03]  /*9500*/  HADD2.F32 R15, -RZ, R42.H0_H0 ;  /* 0x2000002aff0f7230 */ /* 0x002fc60000004100 */
[----:B------:R-:W-:Y:S05]  /*9510*/  @P0 BRA `(.L_x_233) ;  /* 0x0000000000500947 */ /* 0x000fea0003800000 */
[----:B------:R-:W-:Y:S01]  /*9520*/  ISETP.NE.AND P3, PT, R17, RZ, PT ;  /* 0x000000ff1100720c */ /* 0x000fe20003f65270 */
[----:B------:R-:W0:-:S12]  /*9530*/  LDS.128 R48, [R26] ;  /* 0x000000001a307984 */ /* 0x000e180000000c00 */
[----:B------:R-:W-:Y:S01]  /*9540*/  VOTEU.ANY UP0, P3 ;  /* 0x0000000000ff7886 */ /* 0x000fe20001800100 */
[----:B------:R-:W-:-:S13]  /*9550*/  PLOP3.LUT P0, PT, PT, PT, UP0, 0x80, 0x8 ;  /* 0x000000000008781c */ /* 0x000fda0003f0f008 */
[----:B------:R-:W2:Y:S01]  /*9560*/  @P0 LDG.E.128 R36, desc[UR36][R8.64] ;  /* 0x0000002408240981 */ /* 0x000ea2000c1e1d00 */
[----:B------:R-:W-:Y:S01]  /*9570*/  PLOP3.LUT P0, PT, PT, PT, UP0, 0x80, 0x8 ;  /* 0x000000000008781c */ /* 0x000fe20003f0f008 */
[----:B------:R-:W-:Y:S01]  /*9580*/  IMAD R35, R41, 0x50, RZ ;  /* 0x0000005029237824 */ /* 0x000fe200078e02ff */
[----:B------:R-:W-:Y:S02]  /*9590*/  PLOP3.LUT P1, PT, PT, PT, UP0, 0x80, 0x8 ;  /* 0x000000000008781c */ /* 0x000fe40003f2f008 */
[----:B------:R-:W-:Y:S01]  /*95a0*/  PLOP3.LUT P2, PT, PT, PT, UP0, 0x80, 0x8 ;  /* 0x000000000008781c */ /* 0x000fe20003f4f008 */
[----:B------:R-:W-:Y:S01]  /*95b0*/  IMAD.WIDE.U32 R34, R35, 0x2, R18 ;  /* 0x0000000223227825 */ /* 0x000fe200078e0012 */
[----:B------:R-:W-:-:S03]  /*95c0*/  PLOP3.LUT P3, PT, PT, PT, UP0, 0x80, 0x8 ;  /* 0x000000000008781c */ /* 0x000fc60003f6f008 */
[----:B0----5:R-:W-:Y:S02]  /*95d0*/  HFMA2 R4, R4, 1, 1, R48 ;  /* 0x3c003c0004047831 */ /* 0x021fe40000000030 */
        /* <DEDUP_REMOVED lines=8> */
.L_x_233:
[----:B------:R-:W-:Y:S05]  /*9660*/  BSYNC.RECONVERGENT B3 ;  /* 0x0000000000037941 */ /* 0x000fea0003800200 */
.L_x_232:
[----:B0----5:R-:W-:Y:S02]  /*9670*/  HADD2.F32 R34, -RZ, R4.H0_H0 ;  /* 0x20000004ff227230 */ /* 0x021fe40000004100 */
[----:B------:R-:W-:Y:S02]  /*9680*/  HADD2.F32 R36, -RZ, R5.H0_H0 ;  /* 0x20000005ff247230 */ /* 0x000fe40000004100 */
[----:B------:R-:W-:Y:S02]  /*9690*/  HADD2.F32 R35, -RZ, R6.H0_H0 ;  /* 0x20000006ff237230 */ /* 0x000fe40000004100 */
[C---:B------:R-:W-:Y:S01]  /*96a0*/  FFMA.FTZ R28, R15.reuse, R34, R28 ;  /* 0x000000220f1c7223 */ /* 0x040fe2000001001c */
[----:B------:R-:W-:Y:S02]  /*96b0*/  HADD2.F32 R38, -RZ, R7.H0_H0 ;  /* 0x20000007ff267230 */ /* 0x000fe40000004100 */
[----:B------:R-:W-:Y:S01]  /*96c0*/  FFMA.FTZ R3, R15, R36, R3 ;  /* 0x000000240f037223 */ /* 0x000fe20000010003 */
[----:B------:R-:W-:-:S02]  /*96d0*/  HADD2.F32 R4, -RZ, R4.H1_H1 ;  /* 0x30000004ff047230 */ /* 0x000fc40000004100 */
        /* <DEDUP_REMOVED lines=10> */
.L_x_231:
[----:B------:R-:W-:Y:S05]  /*9780*/  BSYNC.RECONVERGENT B2 ;  /* 0x0000000000027941 */ /* 0x000fea0003800200 */
.L_x_230:
        /* <DEDUP_REMOVED lines=8> */
.L_x_240:
[----:B------:R-:W0:Y:S01]  /*9810*/  LDC R42, c[0x0][0x3f4] ;  /* 0x0000fd00ff2a7b82 */ /* 0x000e220000000800 */
[----:B------:R-:W-:Y:S01]  /*9820*/  VIADD R6, R11, 0xfffffff8 ;  /* 0xfffffff80b067836 */ /* 0x000fe20000000000 */
[----:B------:R-:W-:Y:S04]  /*9830*/  BSSY.RECONVERGENT B2, `(.L_x_234) ;  /* 0x000004b000027945 */ /* 0x000fe80003800200 */
[----:B0-----:R-:W-:-:S13]  /*9840*/  ISETP.GE.AND P0, PT, R6, R42, PT ;  /* 0x0000002a0600720c */ /* 0x001fda0003f06270 */
[----:B------:R-:W-:Y:S05]  /*9850*/  @!P0 BRA `(.L_x_235) ;  /* 0x0000000400208947 */ /* 0x000fea0003800000 */
[----:B------:R-:W-:Y:S01]  /*9860*/  IABS R7, R42 ;  /* 0x0000002a00077213 */ /* 0x000fe20000000000 */
[----:B------:R-:W0:Y:S01]  /*9870*/  LDCU.64 UR14, c[0x0][0x3c8] ;  /* 0x00007900ff0e77ac */ /* 0x000e220008000a00 */
[----:B------:R-:W-:Y:S02]  /*9880*/  IABS R36, R6 ;  /* 0x0000000600247213 */ /* 0x000fe40000000000 */
[----:B------:R-:W1:Y:S01]  /*9890*/  I2F.RP R34, R7 ;  /* 0x0000000700227306 */ /* 0x000e620000209400 */
[----:B------:R-:W-:Y:S01]  /*98a0*/  ISETP.GE.AND P1, PT, R6, RZ, PT ;  /* 0x000000ff0600720c */ /* 0x000fe20003f26270 */
[----:B------:R-:W2:Y:S01]  /*98b0*/  LDCU UR5, c[0x0][0x40c] ;  /* 0x00008180ff0577ac */ /* 0x000ea20008000800 */
[----:B------:R-:W-:-:S05]  /*98c0*/  ISETP.NE.AND P2, PT, R42, RZ, PT ;  /* 0x000000ff2a00720c */ /* 0x000fca0003f45270 */
[----:B-1----:R-:W1:Y:S02]  /*98d0*/  MUFU.RCP R34, R34 ;  /* 0x0000002200227308 */ /* 0x002e640000001000 */
[----:B-1----:R-:W-:-:S06]  /*98e0*/  IADD3 R35, PT, PT, R34, 0xffffffe, RZ ;  /* 0x0ffffffe22237810 */ /* 0x002fcc0007ffe0ff */
[----:B------:R-:W1:Y:S02]  /*98f0*/  F2I.FTZ.U32.TRUNC.NTZ R5, R35 ;  /* 0x0000002300057305 */ /* 0x000e64000021f000 */
[----:B-1----:R-:W-:-:S04]  /*9900*/  IMAD.MOV R4, RZ, RZ, -R5 ;  /* 0x000000ffff047224 */ /* 0x002fc800078e0a05 */
[----:B------:R-:W-:Y:S02]  /*9910*/  IMAD R37, R4, R7, RZ ;  /* 0x0000000704257224 */ /* 0x000fe400078e02ff */
[----:B------:R-:W-:-:S05]  /*9920*/  HFMA2 R4, -RZ, RZ, 0, 0 ;  /* 0x00000000ff047431 */ /* 0x000fca00000001ff */
[----:B------:R-:W-:-:S04]  /*9930*/  IMAD.HI.U32 R4, R5, R37, R4 ;  /* 0x0000002505047227 */ /* 0x000fc800078e0004 */
[----:B------:R-:W-:Y:S02]  /*9940*/  IMAD.MOV.U32 R5, RZ, RZ, R36 ;  /* 0x000000ffff057224 */ /* 0x000fe400078e0024 */
[----:B------:R-:W1:Y:S02]  /*9950*/  LDS.U16 R36, [R40+-0x10] ;  /* 0xfffff00028247984 */ /* 0x000e640000000400 */
[----:B------:R-:W-:-:S05]  /*9960*/  IMAD.HI.U32 R4, R4, R5, RZ ;  /* 0x0000000504047227 */ /* 0x000fca00078e00ff */
[----:B------:R-:W-:-:S05]  /*9970*/  IADD3 R4, PT, PT, -R4, RZ, RZ ;  /* 0x000000ff04047210 */ /* 0x000fca0007ffe1ff */
[----:B------:R-:W-:-:S05]  /*9980*/  IMAD R4, R7, R4, R5 ;  /* 0x0000000407047224 */ /* 0x000fca00078e0205 */
[----:B------:R-:W-:-:S13]  /*9990*/  ISETP.GT.U32.AND P0, PT, R7, R4, PT ;  /* 0x000000040700720c */ /* 0x000fda0003f04070 */
[----:B------:R-:W-:-:S05]  /*99a0*/  @!P0 IMAD.IADD R4, R4, 0x1, -R7 ;  /* 0x0000000104048824 */ /* 0x000fca00078e0a07 */
[----:B------:R-:W-:-:S13]  /*99b0*/  ISETP.GT.U32.AND P0, PT, R7, R4, PT ;  /* 0x000000040700720c */ /* 0x000fda0003f04070 */
[----:B------:R-:W-:-:S05]  /*99c0*/  @!P0 IADD3 R4, PT, PT, R4, -R7, RZ ;  /* 0x8000000704048210 */ /* 0x000fca0007ffe0ff */
[----:B------:R-:W-:Y:S01]  /*99d0*/  @!P1 IMAD.MOV R4, RZ, RZ, -R4 ;  /* 0x000000ffff049224 */ /* 0x000fe200078e0a04 */
[----:B------:R-:W-:-:S04]  /*99e0*/  @!P2 LOP3.LUT R4, RZ, R42, RZ, 0x33, !PT ;  /* 0x0000002aff04a212 */ /* 0x000fc800078e33ff */
[----:B------:R-:W-:-:S04]  /*99f0*/  IADD3 R5, P0, PT, R4, UR42, RZ ;  /* 0x0000002a04057c10 */ /* 0x000fc8000ff1e0ff */
[----:B------:R-:W-:Y:S02]  /*9a00*/  IADD3.X R6, PT, PT, RZ, R2, RZ, P0, !PT ;  /* 0x00000002ff067210 */ /* 0x000fe400007fe4ff */
[----:B0-----:R-:W-:-:S04]  /*9a10*/  LEA R34, P0, R5, UR14, 0x2 ;  /* 0x0000000e05227c11 */ /* 0x001fc8000f8010ff */
[----:B------:R-:W-:-:S06]  /*9a20*/  LEA.HI.X R35, R5, UR15, R6, 0x2, P0 ;  /* 0x0000000f05237c11 */ /* 0x000fcc00080f1406 */
[----:B------:R-:W4:Y:S01]  /*9a30*/  LDG.E R35, desc[UR36][R34.64] ;  /* 0x0000002422237981 */ /* 0x000f22000c1e1900 */
[----:B--2---:R-:W-:Y:S01]  /*9a40*/  UISETP.NE.AND UP0, UPT, UR5, URZ, UPT ;  /* 0x000000ff0500728c */ /* 0x004fe2000bf05270 */
[----:B----4-:R-:W-:-:S04]  /*9a50*/  IMAD R4, R10, R35, R4 ;  /* 0x000000230a047224 */ /* 0x010fc800078e0204 */
[----:B------:R-:W-:-:S04]  /*9a60*/  IMAD R5, R4, 0x50, RZ ;  /* 0x0000005004057824 */ /* 0x000fc800078e02ff */
[----:B------:R-:W-:-:S06]  /*9a70*/  IMAD.WIDE R4, R5, 0x2, R24 ;  /* 0x0000000205047825 */ /* 0x000fcc00078e0218 */
[----:B------:R-:W5:Y:S01]  /*9a80*/  LDG.E.128 R4, desc[UR36][R4.64] ;  /* 0x0000002404047981 */ /* 0x000f62000c1e1d00 */
[----:B-1----:R-:W-:Y:S01]  /*9a90*/  HADD2.F32 R41, -RZ, R36.H0_H0 ;  /* 0x20000024ff297230 */ /* 0x002fe20000004100 */
[----:B------:R-:W-:Y:S06]  /*9aa0*/  BRA.U UP0, `(.L_x_236) ;  /* 0x00000001004c7547 */ /* 0x000fec000b800000 */
[----:B------:R-:W-:Y:S01]  /*9ab0*/  ISETP.NE.AND P3, PT, R17, RZ, PT ;  /* 0x000000ff1100720c */ /* 0x000fe20003f65270 */
[----:B------:R-:W0:-:S12]  /*9ac0*/  LDS.128 R36, [R26] ;  /* 0x000000001a247984 */ /* 0x000e180000000c00 */
        /* <DEDUP_REMOVED lines=17> */
.L_x_236:
        /* <DEDUP_REMOVED lines=16> */
.L_x_235:
[----:B------:R-:W-:Y:S05]  /*9ce0*/  BSYNC.RECONVERGENT B2 ;  /* 0x0000000000027941 */ /* 0x000fea0003800200 */
.L_x_234:
[----:B------:R-:W-:Y:S01]  /*9cf0*/  ISETP.GE.AND P0, PT, R11, R42, PT ;  /* 0x0000002a0b00720c */ /* 0x000fe20003f06270 */
[----:B------:R-:W-:-:S12]  /*9d00*/  BSSY.RECONVERGENT B2, `(.L_x_237) ;  /* 0x000004b000027945 */ /* 0x000fd80003800200 */
        /* <DEDUP_REMOVED lines=9> */
[----:B-1----:R-:W-:-:S06]  /*9da0*/  VIADD R34, R6, 0xffffffe ;  /* 0x0ffffffe06227836 */ /* 0x002fcc0000000000 */
[----:B------:R-:W1:Y:S02]  /*9db0*/  F2I.FTZ.U32.TRUNC.NTZ R5, R34 ;  /* 0x0000002200057305 */ /* 0x000e64000021f000 */
[----:B-1----:R-:W-:-:S05]  /*9dc0*/  IADD3 R4, PT, PT, RZ, -R5, RZ ;  /* 0x80000005ff047210 */ /* 0x002fca0007ffe0ff */
[----:B------:R-:W-:Y:S02]  /*9dd0*/  IMAD R35, R4, R7, RZ ;  /* 0x0000000704237224 */ /* 0x000fe400078e02ff */
[----:B------:R-:W-:-:S04]  /*9de0*/  IMAD.MOV.U32 R4, RZ, RZ, RZ ;  /* 0x000000ffff047224 */ /* 0x000fc800078e00ff */
[----:B------:R-:W-:Y:S01]  /*9df0*/  IMAD.HI.U32 R4, R5, R35, R4 ;  /* 0x0000002305047227 */ /* 0x000fe200078e0004 */
[----:B------:R-:W-:Y:S02]  /*9e00*/  MOV R5, R36 ;  /* 0x0000002400057202 */ /* 0x000fe40000000f00 */
[----:B------:R-:W1:Y:S03]  /*9e10*/  LDS.U16 R36, [R40] ;  /* 0x0000000028247984 */ /* 0x000e660000000400 */
        /* <DEDUP_REMOVED lines=29> */
[----:B------:R-:W-:Y:S02]  /*9ff0*/  PLOP3.LUT P3, PT, PT, PT, UP0, 0x80, 0x8 ;  /* 0x000000000008781c */ /* 0x000fe40003f6f008 */
[----:B------:R-:W-:Y:S01]  /*a000*/  IADD3 R35, PT, PT, R15, 0x280, RZ ;  /* 0x000002800f237810 */ /* 0x000fe20007ffe0ff */
[----:B0----5:R-:W-:-:S02]  /*a010*/  HFMA2 R4, R4, 1, 1, R44 ;  /* 0x3c003c0004047831 */ /* 0x021fc4000000002c */
[----:B------:R-:W-:Y:S02]  /*a020*/  HADD2 R5, R5, R45 ;  /* 0x0000002d05057230 */ /* 0x000fe40000000000 */
[----:B------:R-:W-:Y:S02]  /*a030*/  HFMA2 R6, R6, 1, 1, R46 ;  /* 0x3c003c0006067831 */ /* 0x000fe4000000002e */
[----:B------:R-:W-:Y:S02]  /*a040*/  HADD2 R7, R7, R47 ;  /* 0x0000002f07077230 */ /* 0x000fe40000000000 */
[----:B------:R-:W-:-:S04]  /*a050*/  IMAD.WIDE.U32 R34, R35, 0x2, R18 ;  /* 0x0000000223227825 */ /* 0x000fc800078e0012 */
[----:B--2---:R-:W-:Y:S02]  /*a060*/  @P0 HMUL2 R4, R4, R36 ;  /* 0x0000002404040232 */ /* 0x004fe40000000000 */
[----:B------:R-:W-:Y:S02]  /*a070*/  @P1 HFMA2 R5, R5, R37, -RZ ;  /* 0x0000002505051231 */ /* 0x000fe400001000ff */
[----:B------:R-:W-:Y:S02]  /*a080*/  @P2 HMUL2 R6, R6, R38 ;  /* 0x0000002606062232 */ /* 0x000fe40000000000 */
[----:B------:R-:W-:-:S05]  /*a090*/  @P3 HFMA2 R7, R7, R39, -RZ ;  /* 0x0000002707073231 */ /* 0x000fca00001000ff */
[----:B------:R0:W-:Y:S02]  /*a0a0*/  STG.E.128 desc[UR36][R34.64], R4 ;  /* 0x0000000422007986 */ /* 0x0001e4000c101d24 */
.L_x_239:
        /* <DEDUP_REMOVED lines=16> */
.L_x_238:
[----:B------:R-:W-:Y:S05]  /*a1b0*/  BSYNC.RECONVERGENT B2 ;  /* 0x0000000000027941 */ /* 0x000fea0003800200 */
.L_x_237:
[C---:B------:R-:W-:Y:S01]  /*a1c0*/  VIADD R4, R11.reuse, 0x8 ;  /* 0x000000080b047836 */ /* 0x040fe20000000000 */
[----:B------:R-:W-:Y:S01]  /*a1d0*/  IADD3 R11, PT, PT, R11, 0x10, RZ ;  /* 0x000000100b0b7810 */ /* 0x000fe20007ffe0ff */
[----:B------:R-:W-:Y:S01]  /*a1e0*/  VIADD R15, R15, 0x500 ;  /* 0x000005000f0f7836 */ /* 0x000fe20000000000 */
[----:B------:R-:W-:Y:S02]  /*a1f0*/  IADD3 R40, PT, PT, R40, 0x20, RZ ;  /* 0x0000002028287810 */ /* 0x000fe40007ffe0ff */
[----:B------:R-:W-:-:S13]  /*a200*/  ISETP.GE.AND P0, PT, R4, UR10, PT ;  /* 0x0000000a04007c0c */ /* 0x000fda000bf06270 */
[----:B------:R-:W-:Y:S05]  /*a210*/  @!P0 BRA `(.L_x_240) ;  /* 0xfffffff4007c8947 */ /* 0x000fea000383ffff */
.L_x_229:
[----:B------:R-:W-:Y:S05]  /*a220*/  BSYNC.RECONVERGENT B1 ;  /* 0x0000000000017941 */ /* 0x000fea0003800200 */
.L_x_228:
[----:B------:R-:W-:-:S13]  /*a230*/  ISETP.NE.AND P0, PT, R27, UR4, PT ;  /* 0x000000041b007c0c */ /* 0x000fda000bf05270 */
[----:B------:R-:W-:Y:S05]  /*a240*/  @P0 BRA `(.L_x_218) ;  /* 0x0000000000d40947 */ /* 0x000fea0003800000 */
[----:B------:R-:W-:Y:S02]  /*a250*/  UMOV UR5, 0x50 ;  /* 0x0000005000057882 */ /* 0x000fe40000000000 */
[----:B------:R-:W-:-:S06]  /*a260*/  UIMAD UR5, UR45, UR5, -0x50 ;  /* 0xffffffb02d0574a4 */ /* 0x000fcc000f8e0205 */
[----:B------:R-:W-:-:S04]  /*a270*/  IMAD.U32 R5, RZ, RZ, UR5 ;  /* 0x00000005ff057e24 */ /* 0x000fc8000f8e00ff */
[----:B------:R-:W-:-:S06]  /*a280*/  IMAD.WIDE R4, R5, 0x2, R18 ;  /* 0x0000000205047825 */ /* 0x000fcc00078e0212 */
[----:B------:R-:W5:Y:S01]  /*a290*/  LDG.E.128 R4, desc[UR36][R4.64] ;  /* 0x0000002404047981 */ /* 0x000f62000c1e1d00 */
[----:B------:R-:W-:-:S06]  /*a2a0*/  UIADD3 UR5, UPT, UPT, UR45, -UR12, URZ ;  /* 0x8000000c2d057290 */ /* 0x000fcc000fffe0ff */
[----:B------:R-:W-:-:S05]  /*a2b0*/  MOV R9, UR5 ;  /* 0x0000000500097c02 */ /* 0x000fca0008000f00 */
[----:B------:R-:W-:Y:S01]  /*a2c0*/  IMAD R14, R9, 0x2, R14 ;  /* 0x00000002090e7824 */ /* 0x000fe200078e020e */
[----:B------:R-:W0:Y:S05]  /*a2d0*/  LDCU UR5, c[0x0][0x40c] ;  /* 0x00008180ff0577ac */ /* 0x000e2a0008000800 */
[----:B------:R-:W1:Y:S01]  /*a2e0*/  LDS.U16 R14, [R14+-0x2] ;  /* 0xfffffe000e0e7984 */ /* 0x000e620000000400 */
[----:B0-----:R-:W-:Y:S01]  /*a2f0*/  UISETP.NE.AND UP0, UPT, UR5, URZ, UPT ;  /* 0x000000ff0500728c */ /* 0x001fe2000bf05270 */
[----:B-1----:R-:W-:-:S08]  /*a300*/  HADD2.F32 R15, -RZ, R14.H0_H0 ;  /* 0x2000000eff0f7230 */ /* 0x002fd00000004100 */
[----:B------:R-:W-:Y:S05]  /*a310*/  BRA.U UP0, `(.L_x_241) ;  /* 0x0000000100607547 */ /* 0x000fea000b800000 */
[----:B------:R-:W0:Y:S02]  /*a320*/  LDCU.64 UR14, c[0x0][0x460] ;  /* 0x00008c00ff0e77ac */ /* 0x000e240008000a00 */
[----:B0-----:R-:W-:-:S04]  /*a330*/  ISETP.NE.U32.AND P0, PT, RZ, UR14, PT ;  /* 0x0000000eff007c0c */ /* 0x001fc8000bf05070 */
[----:B------:R-:W-:-:S13]  /*a340*/  ISETP.NE.AND.EX P0, PT, RZ, UR15, PT, P0 ;  /* 0x0000000fff007c0c */ /* 0x000fda000bf05300 */
[----:B------:R-:W-:Y:S01]  /*a350*/  VOTEU.ANY UP0, P0 ;  /* 0x0000000000ff7886 */ /* 0x000fe20000000100 */
[----:B------:R-:W-:-:S04]  /*a360*/  PLOP3.LUT P0, PT, PT, PT, UP0, 0x80, 0x8 ;  /* 0x000000000008781c */ /* 0x000fc80003f0f008 */
[----:B------:R-:W0:Y:S09]  /*a370*/  @UP0 LDCU UR5, c[0x0][0x3f8] ;  /* 0x00007f00ff0507ac */ /* 0x000e320008000800 */
[----:B------:R-:W1:Y:S01]  /*a380*/  @P0 LDC.64 R8, c[0x0][0x458] ;  /* 0x00011600ff080b82 */ /* 0x000e620000000a00 */
[----:B0-----:R-:W-:-:S06]  /*a390*/  @UP0 UIMAD UR5, UR38, UR5, UR13 ;  /* 0x00000005260502a4 */ /* 0x001fcc000f8e020d */
[----:B------:R-:W-:-:S05]  /*a3a0*/  MOV R11, UR5 ;  /* 0x00000005000b7c02 */ /* 0x000fca0008000f00 */
[----:B------:R-:W-:-:S04]  /*a3b0*/  @P0 IMAD R11, R11, 0x50, R12 ;  /* 0x000000500b0b0824 */ /* 0x000fc800078e020c */
[----:B-1----:R-:W-:-:S06]  /*a3c0*/  @P0 IMAD.WIDE R8, R11, 0x2, R8 ;  /* 0x000000020b080825 */ /* 0x002fcc00078e0208 */
[----:B------:R-:W2:Y:S01]  /*a3d0*/  @P0 LDG.E.128 R8, desc[UR36][R8.64] ;  /* 0x0000002408080981 */ /* 0x000ea2000c1e1d00 */
[----:B------:R-:W-:Y:S01]  /*a3e0*/  UIMAD UR5, UR40, 0x50, URZ ;  /* 0x00000050280578a4 */ /* 0x000fe2000f8e02ff */
[----:B-----5:R-:W-:Y:S02]  /*a3f0*/  HFMA2 R4, R4, 1, 1, R20 ;  /* 0x3c003c0004047831 */ /* 0x020fe40000000014 */
[----:B------:R-:W-:Y:S02]  /*a400*/  HADD2 R5, R5, R21 ;  /* 0x0000001505057230 */ /* 0x000fe40000000000 */
[----:B------:R-:W-:Y:S02]  /*a410*/  HFMA2 R6, R6, 1, 1, R22 ;  /* 0x3c003c0006067831 */ /* 0x000fe40000000016 */
[----:B------:R-:W-:Y:S02]  /*a420*/  HADD2 R7, R7, R23 ;  /* 0x0000001707077230 */ /* 0x000fe40000000000 */
[----:B------:R-:W-:-:S04]  /*a430*/  IMAD.U32 R17, RZ, RZ, UR5 ;  /* 0x00000005ff117e24 */ /* 0x000fc8000f8e00ff */
[----:B------:R-:W-:-:S04]  /*a440*/  IMAD.WIDE R18, R17, 0x2, R18 ;  /* 0x0000000211127825 */ /* 0x000fc800078e0212 */
[----:B--2---:R-:W-:Y:S02]  /*a450*/  @P0 HMUL2 R4, R4, R8 ;  /* 0x0000000804040232 */ /* 0x004fe40000000000 */
[----:B------:R-:W-:Y:S02]  /*a460*/  @P0 HFMA2 R5, R5, R9, -RZ ;  /* 0x0000000905050231 */ /* 0x000fe400001000ff */
[----:B------:R-:W-:Y:S02]  /*a470*/  @P0 HMUL2 R6, R6, R10 ;  /* 0x0000000a06060232 */ /* 0x000fe40000000000 */
[----:B------:R-:W-:-:S05]  /*a480*/  @P0 HFMA2 R7, R7, R11, -RZ ;  /* 0x0000000b07070231 */ /* 0x000fca00001000ff */
[----:B------:R0:W-:Y:S02]  /*a490*/  STG.E.128 desc[UR36][R18.64], R4 ;  /* 0x0000000412007986 */ /* 0x0001e4000c101d24 */
.L_x_241:
[----:B-----5:R-:W-:Y:S02]  /*a4a0*/  HADD2.F32 R2, -RZ, R4.H0_H0 ;  /* 0x20000004ff027230 */ /* 0x020fe40000004100 */
[----:B------:R-:W-:Y:S02]  /*a4b0*/  HADD2.F32 R8, -RZ, R5.H0_H0 ;  /* 0x20000005ff087230 */ /* 0x000fe40000004100 */
[----:B------:R-:W-:Y:S02]  /*a4c0*/  HADD2.F32 R9, -RZ, R6.H0_H0 ;  /* 0x20000006ff097230 */ /* 0x000fe40000004100 */
[C---:B------:R-:W-:Y:S01]  /*a4d0*/  FFMA.FTZ R28, R15.reuse, R2, R28 ;  /* 0x000000020f1c7223 */ /* 0x040fe2000001001c */
[----:B------:R-:W-:Y:S02]  /*a4e0*/  HADD2.F32 R10, -RZ, R7.H0_H0 ;  /* 0x20000007ff0a7230 */ /* 0x000fe40000004100 */
[----:B------:R-:W-:Y:S01]  /*a4f0*/  FFMA.FTZ R3, R15, R8, R3 ;  /* 0x000000080f037223 */ /* 0x000fe20000010003 */
[----:B0-----:R-:W-:-:S02]  /*a500*/  HADD2.F32 R4, -RZ, R4.H1_H1 ;  /* 0x30000004ff047230 */ /* 0x001fc40000004100 */
        /* <DEDUP_REMOVED lines=9> */
.L_x_218:
[----:B------:R-:W-:Y:S05]  /*a5a0*/  BSYNC.RECONVERGENT B0 ;  /* 0x0000000000007941 */ /* 0x000fea0003800200 */
.L_x_217:
[----:B------:R-:W-:Y:S01]  /*a5b0*/  BAR.SYNC.DEFER_BLOCKING 0x0 ;  /* 0x0000000000007b1d */ /* 0x000fe20000010000 */
[----:B------:R-:W-:-:S13]  /*a5c0*/  ISETP.GT.U32.AND P0, PT, R12, 0x4f, PT ;  /* 0x0000004f0c00780c */ /* 0x000fda0003f04070 */
[----:B------:R-:W-:Y:S05]  /*a5d0*/  @P0 BRA `(.L_x_242) ;  /* 0x0000000400a00947 */ /* 0x000fea0003800000 */
[----:B------:R-:W0:Y:S01]  /*a5e0*/  S2UR UR5, SR_CgaCtaId ;  /* 0x00000000000579c3 */ /* 0x000e220000008800 */
[----:B------:R-:W-:Y:S01]  /*a5f0*/  LOP3.LUT R2, R16, 0x3c0, RZ, 0xc0, !PT ;  /* 0x000003c010027812 */ /* 0x000fe200078ec0ff */
[----:B------:R-:W-:Y:S01]  /*a600*/  UMOV UR4, 0x400 ;  /* 0x0000040000047882 */ /* 0x000fe20000000000 */
[----:B------:R-:W-:Y:S01]  /*a610*/  IMAD R27, R27, 0x50, R12 ;  /* 0x000000501b1b7824 */ /* 0x000fe200078e020c */
[----:B------:R-:W-:Y:S01]  /*a620*/  UIADD3 UR4, UPT, UPT, UR4, 0x220, URZ ;  /* 0x0000022004047890 */ /* 0x000fe2000fffe0ff */
[----:B------:R-:W-:Y:S02]  /*a630*/  ISETP.NE.AND P1, PT, R2, 0x40, PT ;  /* 0x000000400200780c */ /* 0x000fe40003f25270 */
[C---:B------:R-:W-:Y:S02]  /*a640*/  LOP3.LUT R4, R16.reuse, 0x3e0, RZ, 0xc0, !PT ;  /* 0x000003e010047812 */ /* 0x040fe400078ec0ff */
[----:B------:R-:W-:Y:S02]  /*a650*/  LOP3.LUT R5, R16, 0x3f0, RZ, 0xc0, !PT ;  /* 0x000003f010057812 */ /* 0x000fe400078ec0ff */
[----:B------:R-:W-:-:S02]  /*a660*/  ISETP.NE.AND P3, PT, R4, 0x20, PT ;  /* 0x000000200400780c */ /* 0x000fc40003f65270 */
[----:B------:R-:W-:Y:S02]  /*a670*/  ISETP.NE.AND P4, PT, R5, 0x10, PT ;  /* 0x000000100500780c */ /* 0x000fe40003f85270 */
[C---:B------:R-:W-:Y:S02]  /*a680*/  ISETP.GT.U32.AND P2, PT, R16.reuse, 0x3f, PT ;  /* 0x0000003f1000780c */ /* 0x040fe40003f44070 */
[C---:B------:R-:W-:Y:S02]  /*a690*/  ISETP.GT.U32.AND P6, PT, R16.reuse, 0x1f, PT ;  /* 0x0000001f1000780c */ /* 0x040fe40003fc4070 */
[----:B------:R-:W-:Y:S01]  /*a6a0*/  ISETP.GT.U32.AND P5, PT, R16, 0xf, PT ;  /* 0x0000000f1000780c */ /* 0x000fe20003fa4070 */
[----:B0-----:R-:W-:-:S06]  /*a6b0*/  ULEA UR4, UR5, UR4, 0x18 ;  /* 0x0000000405047291 */ /* 0x001fcc000f8ec0ff */
[----:B------:R-:W-:Y:S01]  /*a6c0*/  LEA R27, R27, UR4, 0x1 ;  /* 0x000000041b1b7c11 */ /* 0x000fe2000f8e08ff */
[----:B------:R-:W-:Y:S06]  /*a6d0*/  @P1 BRA `(.L_x_243) ;  /* 0x0000000000141947 */ /* 0x000fec0003800000 */
[----:B------:R-:W-:Y:S02]  /*a6e0*/  F2FP.F16.F32.PACK_AB R4, R31, R28 ;  /* 0x0000001c1f04723e */ /* 0x000fe400000000ff */
[----:B------:R-:W-:Y:S02]  /*a6f0*/  F2FP.F16.F32.PACK_AB R5, R30, R3 ;  /* 0x000000031e05723e */ /* 0x000fe400000000ff */
[----:B------:R-:W-:Y:S02]  /*a700*/  F2FP.F16.F32.PACK_AB R6, R33, R32 ;  /* 0x000000202106723e */ /* 0x000fe400000000ff */
[----:B------:R-:W-:-:S05]  /*a710*/  F2FP.F16.F32.PACK_AB R7, R0, R13 ;  /* 0x0000000d0007723e */ /* 0x000fca00000000ff */
[----:B------:R0:W-:Y:S02]  /*a720*/  STS.128 [R27+-0x280], R4 ;  /* 0xfffd80041b007388 */ /* 0x0001e40000000c00 */
.L_x_243:
[----:B------:R-:W-:Y:S05]  /*a730*/  WARPSYNC.ALL ;  /* 0x0000000000007948 */ /* 0x000fea0003800000 */
[----:B------:R-:W-:Y:S06]  /*a740*/  BAR.SYNC.DEFER_BLOCKING 0x0 ;  /* 0x0000000000007b1d */ /* 0x000fec0000010000 */
[----:B------:R-:W-:Y:S04]  /*a750*/  BSSY.RECONVERGENT B0, `(.L_x_244) ;  /* 0x0000013000007945 */ /* 0x000fe80003800200 */
[----:B------:R-:W-:Y:S05]  /*a760*/  @P2 BRA `(.L_x_245) ;  /* 0x0000000000442947 */ /* 0x000fea0003800000 */
[----:B0-----:R-:W0:Y:S02]  /*a770*/  LDS.128 R4, [R27] ;  /* 0x000000001b047984 */ /* 0x001e240000000c00 */
[----:B0-----:R-:W-:Y:S02]  /*a780*/  HADD2.F32 R9, -RZ, R4.H0_H0 ;  /* 0x20000004ff097230 */ /* 0x001fe40000004100 */
[----:B------:R-:W-:Y:S02]  /*a790*/  HADD2.F32 R2, -RZ, R5.H0_H0 ;  /* 0x20000005ff027230 */ /* 0x000fe40000004100 */
[----:B------:R-:W-:Y:S02]  /*a7a0*/  HADD2.F32 R11, -RZ, R6.H0_H0 ;  /* 0x20000006ff0b7230 */ /* 0x000fe40000004100 */
[----:B------:R-:W-:Y:S01]  /*a7b0*/  FADD.FTZ R28, R28, R9 ;  /* 0x000000091c1c7221 */ /* 0x000fe20000010000 */
[----:B------:R-:W-:Y:S02]  /*a7c0*/  HADD2.F32 R8, -RZ, R7.H0_H0 ;  /* 0x20000007ff087230 */ /* 0x000fe40000004100 */
[----:B------:R-:W-:Y:S01]  /*a7d0*/  FADD.FTZ R3, R3, R2 ;  /* 0x0000000203037221 */ /* 0x000fe20000010000 */
[----:B------:R-:W-:-:S02]  /*a7e0*/  HADD2.F32 R4, -RZ, R4.H1_H1 ;  /* 0x30000004ff047230 */ /* 0x000fc40000004100 */
[----:B------:R-:W-:Y:S01]  /*a7f0*/  FADD.FTZ R32, R32, R11 ;  /* 0x0000000b20207221 */ /* 0x000fe20000010000 */
[----:B------:R-:W-:Y:S02]  /*a800*/  HADD2.F32 R5, -RZ, R5.H1_H1 ;  /* 0x30000005ff057230 */ /* 0x000fe40000004100 */
[----:B------:R-:W-:Y:S01]  /*a810*/  FADD.FTZ R13, R13, R8 ;  /* 0x000000080d0d7221 */ /* 0x000fe20000010000 */
[----:B------:R-:W-:Y:S02]  /*a820*/  HADD2.F32 R6, -RZ, R6.H1_H1 ;  /* 0x30000006ff067230 */ /* 0x000fe40000004100 */
[----:B------:R-:W-:Y:S01]  /*a830*/  FADD.FTZ R31, R31, R4 ;  /* 0x000000041f1f7221 */ /* 0x000fe20000010000 */
[----:B------:R-:W-:Y:S02]  /*a840*/  HADD2.F32 R7, -RZ, R7.H1_H1 ;  /* 0x30000007ff077230 */ /* 0x000fe40000004100 */
[----:B------:R-:W-:Y:S01]  /*a850*/  FADD.FTZ R30, R30, R5 ;  /* 0x000000051e1e7221 */ /* 0x000fe20000010000 */
[----:B------:R-:W-:-:S02]  /*a860*/  FADD.FTZ R33, R33, R6 ;  /* 0x0000000621217221 */ /* 0x000fc40000010000 */
[----:B------:R-:W-:-:S07]  /*a870*/  FADD.FTZ R0, R0, R7 ;  /* 0x0000000700007221 */ /* 0x000fce0000010000 */
.L_x_245:
[----:B------:R-:W-:Y:S05]  /*a880*/  BSYNC.RECONVERGENT B0 ;  /* 0x0000000000007941 */ /* 0x000fea0003800200 */
.L_x_244:
[----:B------:R-:W-:Y:S06]  /*a890*/  BAR.SYNC.DEFER_BLOCKING 0x0 ;  /* 0x0000000000007b1d */ /* 0x000fec0000010000 */
[----:B------:R-:W-:Y:S04]  /*a8a0*/  BSSY.RECONVERGENT B0, `(.L_x_246) ;  /* 0x0000007000007945 */ /* 0x000fe80003800200 */
[----:B------:R-:W-:Y:S05]  /*a8b0*/  @P3 BRA `(.L_x_247) ;  /* 0x0000000000143947 */ /* 0x000fea0003800000 */
[----:B0-----:R-:W-:Y:S02]  /*a8c0*/  F2FP.F16.F32.PACK_AB R4, R31, R28 ;  /* 0x0000001c1f04723e */ /* 0x001fe400000000ff */
[----:B------:R-:W-:Y:S02]  /*a8d0*/  F2FP.F16.F32.PACK_AB R5, R30, R3 ;  /* 0x000000031e05723e */ /* 0x000fe400000000ff */
[----:B------:R-:W-:Y:S02]  /*a8e0*/  F2FP.F16.F32.PACK_AB R6, R33, R32 ;  /* 0x000000202106723e */ /* 0x000fe400000000ff */
[----:B------:R-:W-:-:S05]  /*a8f0*/  F2FP.F16.F32.PACK_AB R7, R0, R13 ;  /* 0x0000000d0007723e */ /* 0x000fca00000000ff */
[----:B------:R1:W-:Y:S02]  /*a900*/  STS.128 [R27+-0x140], R4 ;  /* 0xfffec0041b007388 */ /* 0x0003e40000000c00 */
.L_x_247:
[----:B------:R-:W-:Y:S05]  /*a910*/  BSYNC.RECONVERGENT B0 ;  /* 0x0000000000007941 */ /* 0x000fea0003800200 */
.L_x_246:
[----:B------:R-:W-:Y:S06]  /*a920*/  BAR.SYNC.DEFER_BLOCKING 0x0 ;  /* 0x0000000000007b1d */ /* 0x000fec0000010000 */
[----:B------:R-:W-:Y:S04]  /*a930*/  BSSY.RECONVERGENT B0, `(.L_x_248) ;  /* 0x0000013000007945 */ /* 0x000fe80003800200 */
[----:B------:R-:W-:Y:S05]  /*a940*/  @P6 BRA `(.L_x_249) ;  /* 0x0000000000446947 */ /* 0x000fea0003800000 */
[----:B01----:R-:W0:Y:S02]  /*a950*/  LDS.128 R4, [R27] ;  /* 0x000000001b047984 */ /* 0x003e240000000c00 */
        /* <DEDUP_REMOVED lines=16> */
.L_x_249:
[----:B------:R-:W-:Y:S05]  /*aa60*/  BSYNC.RECONVERGENT B0 ;  /* 0x0000000000007941 */ /* 0x000fea0003800200 */
.L_x_248:
        /* <DEDUP_REMOVED lines=8> */
.L_x_251:
[----:B------:R-:W-:Y:S05]  /*aaf0*/  BSYNC.RECONVERGENT B0 ;  /* 0x0000000000007941 */ /* 0x000fea0003800200 */
.L_x_250:
[----:B------:R-:W-:Y:S06]  /*ab00*/  BAR.SYNC.DEFER_BLOCKING 0x0 ;  /* 0x0000000000007b1d */ /* 0x000fec0000010000 */
[----:B------:R-:W-:Y:S04]  /*ab10*/  BSSY.RECONVERGENT B0, `(.L_x_252) ;  /* 0x0000013000007945 */ /* 0x000fe80003800200 */
[----:B------:R-:W-:Y:S05]  /*ab20*/  @P5 BRA `(.L_x_253) ;  /* 0x0000000000445947 */ /* 0x000fea0003800000 */
[----:B012-4-:R-:W0:Y:S02]  /*ab30*/  LDS.128 R24, [R27] ;  /* 0x000000001b187984 */ /* 0x017e240000000c00 */
[----:B0-----:R-:W-:Y:S02]  /*ab40*/  HADD2.F32 R5, -RZ, R24.H0_H0 ;  /* 0x20000018ff057230 */ /* 0x001fe40000004100 */
[--C-:B------:R-:W-:Y:S02]  /*ab50*/  HADD2.F32 R2, -RZ, R25.reuse.H0_H0 ;  /* 0x20000019ff027230 */ /* 0x100fe40000004100 */
[----:B------:R-:W-:Y:S02]  /*ab60*/  HADD2.F32 R7, -RZ, R26.H0_H0 ;  /* 0x2000001aff077230 */ /* 0x000fe40000004100 */
        /* <DEDUP_REMOVED lines=13> */
.L_x_253:
[----:B------:R-:W-:Y:S05]  /*ac40*/  BSYNC.RECONVERGENT B0 ;  /* 0x0000000000007941 */ /* 0x000fea0003800200 */
.L_x_252:
[----:B------:R-:W-:Y:S06]  /*ac50*/  BAR.SYNC.DEFER_BLOCKING 0x0 ;  /* 0x0000000000007b1d */ /* 0x000fec0000010000 */
.L_x_242:
[----:B------:R-:W-:-:S13]  /*ac60*/  ISETP.GT.U32.OR P0, PT, R16, 0xf, P0 ;  /* 0x0000000f1000780c */ /* 0x000fda0000704470 */
[----:B------:R-:W-:Y:S05]  /*ac70*/  @P0 EXIT ;  /* 0x000000000000094d */ /* 0x000fea0003800000 */
[----:B------:R-:W5:Y:S02]  /*ac80*/  LDCU UR4, c[0x0][0x478] ;  /* 0x00008f00ff0477ac */ /* 0x000f640008000800 */
[----:B-----5:R-:W-:-:S09]  /*ac90*/  UISETP.NE.AND UP0, UPT, UR4, 0x2, UPT ;  /* 0x000000020400788c */ /* 0x020fd2000bf05270 */
[----:B------:R-:W-:Y:S05]  /*aca0*/  BRA.U UP0, `(.L_x_254) ;  /* 0x0000000100e07547 */ /* 0x000fea000b800000 */
[----:B012---:R-:W0:Y:S01]  /*acb0*/  LDC.64 R4, c[0x0][0x470] ;  /* 0x00011c00ff047b82 */ /* 0x007e220000000a00 */
[----:B------:R-:W1:Y:S01]  /*acc0*/  LDCU.64 UR4, c[0x0][0x380] ;  /* 0x00007000ff0477ac */ /* 0x000e620008000a00 */
[----:B0-----:R-:W2:Y:S01]  /*acd0*/  LDG.E R4, desc[UR36][R4.64] ;  /* 0x0000002404047981 */ /* 0x001ea2000c1e1900 */
[----:B------:R-:W-:-:S05]  /*ace0*/  IMAD.IADD R12, R29, 0x1, R12 ;  /* 0x000000011d0c7824 */ /* 0x000fca00078e020c */
[----:B-1----:R-:W-:Y:S01]  /*acf0*/  IADD3 R8, P0, PT, R12, UR4, RZ ;  /* 0x000000040c087c10 */ /* 0x002fe2000ff1e0ff */
[C---:B--2---:R-:W-:Y:S01]  /*ad00*/  FMUL.FTZ R13, R4.reuse, R13 ;  /* 0x0000000d040d7220 */ /* 0x044fe20000410000 */
[C---:B------:R-:W-:Y:S01]  /*ad10*/  FMUL.FTZ R33, R4.reuse, R33 ;  /* 0x0000002104217220 */ /* 0x040fe20000410000 */
[C---:B------:R-:W-:Y:S01]  /*ad20*/  FMUL.FTZ R0, R4.reuse, R0 ;  /* 0x0000000004007220 */ /* 0x040fe20000410000 */
[C---:B------:R-:W-:Y:S01]  /*ad30*/  FMUL.FTZ R31, R4.reuse, R31 ;  /* 0x0000001f041f7220 */ /* 0x040fe20000410000 */
[C---:B------:R-:W-:Y:S01]  /*ad40*/  FMUL.FTZ R3, R4.reuse, R3 ;  /* 0x0000000304037220 */ /* 0x040fe20000410000 */
[C---:B------:R-:W-:Y:S01]  /*ad50*/  FMUL.FTZ R30, R4.reuse, R30 ;  /* 0x0000001e041e7220 */ /* 0x040fe20000410000 */
[----:B------:R-:W0:Y:S01]  /*ad60*/  F2I.S8.NTZ R13, R13 ;  /* 0x0000000d000d7305 */ /* 0x000e220000202100 */
[C---:B------:R-:W-:Y:S01]  /*ad70*/  FMUL.FTZ R32, R4.reuse, R32 ;  /* 0x0000002004207220 */ /* 0x040fe20000410000 */
[----:B------:R-:W-:-:S06]  /*ad80*/  FMUL.FTZ R4, R4, R28 ;  /* 0x0000001c04047220 */ /* 0x000fcc0000410000 */
[----:B------:R-:W1:Y:S01]  /*ad90*/  F2I.S8.NTZ R33, R33 ;  /* 0x0000002100217305 */ /* 0x000e620000202100 */
[----:B0-----:R-:W-:-:S07]  /*ada0*/  PRMT R2, R13, 0x8880, RZ ;  /* 0x000088800d027816 */ /* 0x001fce00000000ff */
[----:B------:R-:W0:Y:S01]  /*adb0*/  F2I.S8.NTZ R0, R0 ;  /* 0x0000000000007305 */ /* 0x000e220000202100 */
[----:B------:R-:W-:-:S04]  /*adc0*/  PRMT R2, R2, 0x7710, RZ ;  /* 0x0000771002027816 */ /* 0x000fc800000000ff */
[----:B------:R-:W-:-:S03]  /*add0*/  SHF.L.U32 R5, R2, 0x10, RZ ;  /* 0x0000001002057819 */ /* 0x000fc600000006ff */
[----:B------:R-:W2:Y:S01]  /*ade0*/  F2I.S8.NTZ R31, R31 ;  /* 0x0000001f001f7305 */ /* 0x000ea20000202100 */
[----:B-1----:R-:W-:Y:S02]  /*adf0*/  PRMT R33, R33, 0x8880, RZ ;  /* 0x0000888021217816 */ /* 0x002fe400000000ff */
[----:B------:R-:W-:Y:S02]  /*ae00*/  LOP3.LUT R5, R5, 0xff0000, RZ, 0xc0, !PT ;  /* 0x00ff000005057812 */ /* 0x000fe400078ec0ff */
[----:B0-----:R-:W-:-:S03]  /*ae10*/  PRMT R6, R0, 0x8880, RZ ;  /* 0x0000888000067816 */ /* 0x001fc600000000ff */
[----:B------:R-:W0:Y:S01]  /*ae20*/  F2I.S8.NTZ R3, R3 ;  /* 0x0000000300037305 */ /* 0x000e220000202100 */
[----:B------:R-:W-:Y:S02]  /*ae30*/  PRMT R0, R33, 0x7710, RZ ;  /* 0x0000771021007816 */ /* 0x000fe400000000ff */
[----:B------:R-:W-:Y:S02]  /*ae40*/  PRMT R2, R6, 0x7710, RZ ;  /* 0x0000771006027816 */ /* 0x000fe400000000ff */
[----:B------:R-:W-:Y:S02]  /*ae50*/  SHF.L.U32 R0, R0, 0x8, RZ ;  /* 0x0000000800007819 */ /* 0x000fe400000006ff */
[----:B------:R-:W-:Y:S01]  /*ae60*/  PRMT R9, R5, 0x4210, R2 ;  /* 0x0000421005097816 */ /* 0x000fe20000000002 */
[----:B------:R-:W1:Y:S01]  /*ae70*/  F2I.S8.NTZ R30, R30 ;  /* 0x0000001e001e7305 */ /* 0x000e620000202100 */
[----:B--2---:R-:W-:Y:S02]  /*ae80*/  PRMT R31, R31, 0x8880, RZ ;  /* 0x000088801f1f7816 */ /* 0x004fe400000000ff */
[----:B------:R-:W-:-:S02]  /*ae90*/  LOP3.LUT R9, R9, 0xff00, R0, 0xf8, !PT ;  /* 0x0000ff0009097812 */ /* 0x000fc400078ef800 */
[----:B------:R-:W-:Y:S02]  /*aea0*/  PRMT R0, R31, 0x7710, RZ ;  /* 0x000077101f007816 */ /* 0x000fe400000000ff */
[----:B0-----:R-:W-:Y:S01]  /*aeb0*/  PRMT R2, R3, 0x8880, RZ ;  /* 0x0000888003027816 */ /* 0x001fe200000000ff */
[----:B------:R-:W0:Y:S01]  /*aec0*/  F2I.S8.NTZ R32, R32 ;  /* 0x0000002000207305 */ /* 0x000e220000202100 */
[----:B------:R-:W-:Y:S02]  /*aed0*/  LOP3.LUT R6, R0, 0xff, RZ, 0xc0, !PT ;  /* 0x000000ff00067812 */ /* 0x000fe400078ec0ff */
[----:B------:R-:W-:-:S03]  /*aee0*/  PRMT R2, R2, 0x7710, RZ ;  /* 0x0000771002027816 */ /* 0x000fc600000000ff */
[----:B------:R-:W-:Y:S01]  /*aef0*/  IMAD.WIDE.U32 R6, R6, 0x100, RZ ;  /* 0x0000010006067825 */ /* 0x000fe200078e00ff */
[----:B-1----:R-:W-:Y:S01]  /*af00*/  PRMT R30, R30, 0x8880, RZ ;  /* 0x000088801e1e7816 */ /* 0x002fe200000000ff */
[----:B------:R-:W1:Y:S01]  /*af10*/  F2I.S8.NTZ R4, R4 ;  /* 0x0000000400047305 */ /* 0x000e620000202100 */
[----:B------:R-:W-:Y:S02]  /*af20*/  LOP3.LUT R5, R2, 0xff, RZ, 0xc0, !PT ;  /* 0x000000ff02057812 */ /* 0x000fe400078ec0ff */
[----:B------:R-:W-:Y:S02]  /*af30*/  PRMT R3, R30, 0x7710, RZ ;  /* 0x000077101e037816 */ /* 0x000fe400000000ff */
[----:B0-----:R-:W-:Y:S02]  /*af40*/  PRMT R32, R32, 0x8880, RZ ;  /* 0x0000888020207816 */ /* 0x001fe400000000ff */
[----:B------:R-:W-:Y:S02]  /*af50*/  LOP3.LUT R3, R3, 0xff, RZ, 0xc0, !PT ;  /* 0x000000ff03037812 */ /* 0x000fe400078ec0ff */
        /* <DEDUP_REMOVED lines=13> */
.L_x_254:
[----:B012---:R-:W0:Y:S01]  /*b030*/  LDC.64 R4, c[0x0][0x380] ;  /* 0x0000e000ff047b82 */ /* 0x007e220000000a00 */
[----:B------:R-:W-:Y:S01]  /*b040*/  IMAD.IADD R29, R29, 0x1, R12 ;  /* 0x000000011d1d7824 */ /* 0x000fe200078e020c */
[----:B------:R-:W-:Y:S02]  /*b050*/  F2FP.F16.F32.PACK_AB R31, R31, R28 ;  /* 0x0000001c1f1f723e */ /* 0x000fe400000000ff */
[----:B------:R-:W-:Y:S02]  /*b060*/  F2FP.F16.F32.PACK_AB R3, R30, R3 ;  /* 0x000000031e03723e */ /* 0x000fe400000000ff */
[----:B------:R-:W-:Y:S02]  /*b070*/  F2FP.F16.F32.PACK_AB R33, R33, R32 ;  /* 0x000000202121723e */ /* 0x000fe400000000ff */
[----:B------:R-:W-:Y:S01]  /*b080*/  F2FP.F16.F32.PACK_AB R13, R0, R13 ;  /* 0x0000000d000d723e */ /* 0x000fe200000000ff */
[----:B0-----:R-:W-:-:S05]  /*b090*/  IMAD.WIDE R4, R29, 0x2, R4 ;  /* 0x000000021d047825 */ /* 0x001fca00078e0204 */
[----:B------:R-:W-:Y:S04]  /*b0a0*/  STG.E desc[UR36][R4.64], R31 ;  /* 0x0000001f04007986 */ /* 0x000fe8000c101924 */
[----:B------:R-:W-:Y:S04]  /*b0b0*/  STG.E desc[UR36][R4.64+0x4], R3 ;  /* 0x0000040304007986 */ /* 0x000fe8000c101924 */
[----:B------:R-:W-:Y:S04]  /*b0c0*/  STG.E desc[UR36][R4.64+0x8], R33 ;  /* 0x0000082104007986 */ /* 0x000fe8000c101924 */
[----:B------:R-:W-:Y:S01]  /*b0d0*/  STG.E desc[UR36][R4.64+0xc], R13 ;  /* 0x00000c0d04007986 */ /* 0x000fe2000c101924 */
[----:B------:R-:W-:Y:S05]  /*b0e0*/  EXIT ;  /* 0x000000000000794d */ /* 0x000fea0003800000 */
.L_x_151:
[----:B------:R-:W-:Y:S01]  /*b0f0*/  MOV R12, 0x10 ;  /* 0x00000010000c7802 */ /* 0x000fe20000000f00 */
[----:B------:R-:W-:Y:S01]  /*b100*/  IMAD.MOV.U32 R11, RZ, RZ, 0x1f ;  /* 0x0000001fff0b7424 */ /* 0x000fe200078e00ff */
[----:B------:R-:W-:-:S07]  /*b110*/  MOV R15, 0xffffffff ;  /* 0xffffffff000f7802 */ /* 0x000fce0000000f00 */
[----:B-1----:R-:W-:Y:S05]  /*b120*/  WARPSYNC.COLLECTIVE R15, `(.L_x_255) ;  /* 0x000000000f087348 */ /* 0x002fea0003c00000 */
[----:B------:R0:W2:Y:S02]  /*b130*/  SHFL.BFLY P6, R14, R13, R12, R11 ;  /* 0x0c00000c0d0e7389 */ /* 0x0000a400000c000b */
[----:B012---:R-:W-:Y:S05]  /*b140*/  ENDCOLLECTIVE ;  /* 0x000000000000791b */ /* 0x007fea0003800000 */
.L_x_255:
[----:B------:R-:W-:Y:S01]  /*b150*/  MOV R12, 0x8 ;  /* 0x00000008000c7802 */ /* 0x000fe20000000f00 */
[----:B------:R-:W-:-:S04]  /*b160*/  FADD.FTZ R0, R13, R14 ;  /* 0x0000000e0d007221 */ /* 0x000fc80000010000 */
[----:B------:R-:W-:-:S07]  /*b170*/  IMAD.MOV.U32 R13, RZ, RZ, R0 ;  /* 0x000000ffff0d7224 */ /* 0x000fce00078e0000 */
[----:B------:R-:W-:Y:S05]  /*b180*/  WARPSYNC.COLLECTIVE R15, `(.L_x_256) ;  /* 0x000000000f087348 */ /* 0x000fea0003c00000 */
[----:B------:R0:W1:Y:S02]  /*b190*/  SHFL.BFLY P6, R14, R13, R12, R11 ;  /* 0x0c00000c0d0e7389 */ /* 0x00006400000c000b */
[----:B01----:R-:W-:Y:S05]  /*b1a0*/  ENDCOLLECTIVE ;  /* 0x000000000000791b */ /* 0x003fea0003800000 */
.L_x_256:
[----:B------:R-:W-:Y:S01]  /*b1b0*/  MOV R12, 0x4 ;  /* 0x00000004000c7802 */ /* 0x000fe20000000f00 */
[----:B------:R-:W-:-:S04]  /*b1c0*/  FADD.FTZ R3, R0, R14 ;  /* 0x0000000e00037221 */ /* 0x000fc80000010000 */
[----:B------:R-:W-:-:S07]  /*b1d0*/  IMAD.MOV.U32 R13, RZ, RZ, R3 ;  /* 0x000000ffff0d7224 */ /* 0x000fce00078e0003 */
[----:B------:R-:W-:Y:S05]  /*b1e0*/  WARPSYNC.COLLECTIVE R15, `(.L_x_257) ;  /* 0x000000000f087348 */ /* 0x000fea0003c00000 */
[----:B------:R0:W1:Y:S02]  /*b1f0*/  SHFL.BFLY P6, R14, R13, R12, R11 ;  /* 0x0c00000c0d0e7389 */ /* 0x00006400000c000b */
[----:B01----:R-:W-:Y:S05]  /*b200*/  ENDCOLLECTIVE ;  /* 0x000000000000791b */ /* 0x003fea0003800000 */
.L_x_257:
[----:B------:R-:W-:Y:S01]  /*b210*/  MOV R12, 0x2 ;  /* 0x00000002000c7802 */ /* 0x000fe20000000f00 */
[----:B------:R-:W-:-:S04]  /*b220*/  FADD.FTZ R4, R3, R14 ;  /* 0x0000000e03047221 */ /* 0x000fc80000010000 */
[----:B------:R-:W-:-:S07]  /*b230*/  IMAD.MOV.U32 R13, RZ, RZ, R4 ;  /* 0x000000ffff0d7224 */ /* 0x000fce00078e0004 */
[----:B------:R-:W-:Y:S05]  /*b240*/  WARPSYNC.COLLECTIVE R15, `(.L_x_258) ;  /* 0x000000000f087348 */ /* 0x000fea0003c00000 */
[----:B------:R0:W1:Y:S02]  /*b250*/  SHFL.BFLY P6, R14, R13, R12, R11 ;  /* 0x0c00000c0d0e7389 */ /* 0x00006400000c000b */
[----:B01----:R-:W-:Y:S05]  /*b260*/  ENDCOLLECTIVE ;  /* 0x000000000000791b */ /* 0x003fea0003800000 */
.L_x_258:
[----:B------:R-:W-:Y:S01]  /*b270*/  MOV R12, 0x1 ;  /* 0x00000001000c7802 */ /* 0x000fe20000000f00 */
[----:B------:R-:W-:-:S04]  /*b280*/  FADD.FTZ R5, R4, R14 ;  /* 0x0000000e04057221 */ /* 0x000fc80000010000 */
[----:B------:R-:W-:-:S07]  /*b290*/  IMAD.MOV.U32 R13, RZ, RZ, R5 ;  /* 0x000000ffff0d7224 */ /* 0x000fce00078e0005 */
[----:B------:R-:W-:Y:S05]  /*b2a0*/  WARPSYNC.COLLECTIVE R15, `(.L_x_259) ;  /* 0x000000000f087348 */ /* 0x000fea0003c00000 */
[----:B------:R0:W1:Y:S02]  /*b2b0*/  SHFL.BFLY P6, R14, R13, R12, R11 ;  /* 0x0c00000c0d0e7389 */ /* 0x00006400000c000b */
[----:B01----:R-:W-:Y:S05]  /*b2c0*/  ENDCOLLECTIVE ;  /* 0x000000000000791b */ /* 0x003fea0003800000 */
.L_x_259:
[----:B------:R-:W-:Y:S05]  /*b2d0*/  BRA `(.L_x_260) ;  /* 0xffffff6c00dc7947 */ /* 0x000fea000383ffff */
.L_x_187:
[----:B------:R-:W-:Y:S01]  /*b2e0*/  BSSY B1, `(.L_x_261) ;  /* 0x0000007000017945 */ /* 0x000fe20003800000 */
[----:B------:R-:W-:Y:S01]  /*b2f0*/  IMAD.MOV.U32 R12, RZ, RZ, 0x1 ;  /* 0x00000001ff0c7424 */ /* 0x000fe200078e00ff */
[----:B------:R-:W-:Y:S01]  /*b300*/  MOV R11, 0x1f ;  /* 0x0000001f000b7802 */ /* 0x000fe20000000f00 */
[----:B-1234-:R-:W-:-:S07]  /*b310*/  IMAD.MOV.U32 R15, RZ, RZ, -0x1 ;  /* 0xffffffffff0f7424 */ /* 0x01efce00078e00ff */
[----:B------:R-:W-:Y:S05]  /*b320*/  WARPSYNC.COLLECTIVE R15, `(.L_x_262) ;  /* 0x000000000f087348 */ /* 0x000fea0003c00000 */
[----:B------:R0:W1:Y:S02]  /*b330*/  SHFL.BFLY P6, R14, R13, R12, R11 ;  /* 0x0c00000c0d0e7389 */ /* 0x00006400000c000b */
[----:B01----:R-:W-:Y:S05]  /*b340*/  ENDCOLLECTIVE ;  /* 0x000000000000791b */ /* 0x003fea0003800000 */
.L_x_262:
[----:B------:R-:W-:Y:S05]  /*b350*/  BSYNC B1 ;  /* 0x0000000000017941 */ /* 0x000fea0003800000 */
.L_x_261:
[----:B------:R-:W-:Y:S05]  /*b360*/  BRA `(.L_x_263) ;  /* 0xffffffac00147947 */ /* 0x000fea000383ffff */
.L_x_191:
[----:B------:R-:W-:Y:S01]  /*b370*/  HFMA2 R11, -RZ, RZ, 0, 1.847743988037109375e-06 ;  /* 0x0000001fff0b7431 */ /* 0x000fe200000001ff */
[----:B------:R-:W-:Y:S01]  /*b380*/  BSSY B0, `(.L_x_264) ;  /* 0x0000007000007945 */ /* 0x000fe20003800000 */
[----:B------:R-:W-:Y:S01]  /*b390*/  MOV R13, R118 ;  /* 0x00000076000d7202 */ /* 0x000fe20000000f00 */
[----:B------:R-:W-:Y:S02]  /*b3a0*/  IMAD.MOV.U32 R12, RZ, RZ, 0x10 ;  /* 0x00000010ff0c7424 */ /* 0x000fe400078e00ff */
[----:B------:R-:W-:-:S07]  /*b3b0*/  IMAD.MOV.U32 R15, RZ, RZ, -0x1 ;  /* 0xffffffffff0f7424 */ /* 0x000fce00078e00ff */
[----:B-1-34-:R-:W-:Y:S05]  /*b3c0*/  WARPSYNC.COLLECTIVE R15, `(.L_x_265) ;  /* 0x000000000f087348 */ /* 0x01afea0003c00000 */
[----:B------:R0:W2:Y:S02]  /*b3d0*/  SHFL.BFLY P6, R14, R13, R12, R11 ;  /* 0x0c00000c0d0e7389 */ /* 0x0000a400000c000b */
[----:B01234-:R-:W-:Y:S05]  /*b3e0*/  ENDCOLLECTIVE ;  /* 0x000000000000791b */ /* 0x01ffea0003800000 */
.L_x_265:
[----:B------:R-:W-:Y:S05]  /*b3f0*/  BSYNC B0 ;  /* 0x0000000000007941 */ /* 0x000fea0003800000 */
.L_x_264:
[----:B------:R-:W-:Y:S01]  /*b400*/  FMNMX.FTZ R13, R14, R118, !PT ;  /* 0x000000760e0d7209 */ /* 0x000fe20007810000 */
[----:B------:R-:W-:Y:S01]  /*b410*/  IMAD.MOV.U32 R11, RZ, RZ, 0x1f ;  /* 0x0000001fff0b7424 */ /* 0x000fe200078e00ff */
[----:B------:R-:W-:Y:S02]  /*b420*/  MOV R12, 0x8 ;  /* 0x00000008000c7802 */ /* 0x000fe40000000f00 */
[----:B------:R-:W-:-:S07]  /*b430*/  MOV R15, 0xffffffff ;  /* 0xffffffff000f7802 */ /* 0x000fce0000000f00 */
[----:B------:R-:W-:Y:S05]  /*b440*/  WARPSYNC.COLLECTIVE R15, `(.L_x_266) ;  /* 0x000000000f087348 */ /* 0x000fea0003c00000 */
[----:B------:R0:W1:Y:S02]  /*b450*/  SHFL.BFLY P6, R14, R13, R12, R11 ;  /* 0x0c00000c0d0e7389 */ /* 0x00006400000c000b */
[----:B01----:R-:W-:Y:S05]  /*b460*/  ENDCOLLECTIVE ;  /* 0x000000000000791b */ /* 0x003fea0003800000 */
.L_x_266:
[----:B------:R-:W-:Y:S01]  /*b470*/  HFMA2 R12, -RZ, RZ, 0, 2.384185791015625e-07 ;  /* 0x00000004ff0c7431 */ /* 0x000fe200000001ff */
[----:B------:R-:W-:-:S05]  /*b480*/  FMNMX.FTZ R0, R13, R14, !PT ;  /* 0x0000000e0d007209 */ /* 0x000fca0007810000 */
[----:B------:R-:W-:-:S07]  /*b490*/  IMAD.MOV.U32 R13, RZ, RZ, R0 ;  /* 0x000000ffff0d7224 */ /* 0x000fce00078e0000 */
[----:B------:R-:W-:Y:S05]  /*b4a0*/  WARPSYNC.COLLECTIVE R15, `(.L_x_267) ;  /* 0x000000000f087348 */ /* 0x000fea0003c00000 */
[----:B------:R0:W1:Y:S02]  /*b4b0*/  SHFL.BFLY P6, R14, R13, R12, R11 ;  /* 0x0c00000c0d0e7389 */ /* 0x00006400000c000b */
[----:B01----:R-:W-:Y:S05]  /*b4c0*/  ENDCOLLECTIVE ;  /* 0x000000000000791b */ /* 0x003fea0003800000 */
.L_x_267:
[----:B------:R-:W-:Y:S02]  /*b4d0*/  MOV R12, 0x2 ;  /* 0x00000002000c7802 */ /* 0x000fe40000000f00 */
[----:B------:R-:W-:-:S05]  /*b4e0*/  FMNMX.FTZ R3, R0, R14, !PT ;  /* 0x0000000e00037209 */ /* 0x000fca0007810000 */
[----:B------:R-:W-:-:S07]  /*b4f0*/  IMAD.MOV.U32 R13, RZ, RZ, R3 ;  /* 0x000000ffff0d7224 */ /* 0x000fce00078e0003 */
[----:B------:R-:W-:Y:S05]  /*b500*/  WARPSYNC.COLLECTIVE R15, `(.L_x_268) ;  /* 0x000000000f087348 */ /* 0x000fea0003c00000 */
[----:B------:R0:W1:Y:S02]  /*b510*/  SHFL.BFLY P6, R14, R13, R12, R11 ;  /* 0x0c00000c0d0e7389 */ /* 0x00006400000c000b */
[----:B01----:R-:W-:Y:S05]  /*b520*/  ENDCOLLECTIVE ;  /* 0x000000000000791b */ /* 0x003fea0003800000 */
.L_x_268:
[----:B------:R-:W-:Y:S05]  /*b530*/  BRA `(.L_x_269) ;  /* 0xffffffac00647947 */ /* 0x000fea000383ffff */
.L_x_270:
        /* <DEDUP_REMOVED lines=12> */
.L_x_4054:


//--------------------- .text._ZN4mmha33masked_multihead_attention_kernelItLi80ELi128ELi4ELi16ELi64ELb1ELb1EEEv26Multihead_attention_paramsIT_XT5_EE --------------------------
	.section	.text._ZN4mmha33masked_multihead_attention_kernelItLi80ELi128ELi4ELi16ELi64ELb1ELb1EEEv26Multihead_attention_paramsIT_XT5_EE,"ax",@progbits
	.align	128
        .global         _ZN4mmha33masked_multihead_attention_kernelItLi80ELi128ELi4ELi16ELi64ELb1ELb1EEEv26Multihead_attention_paramsIT_XT5_EE
        .type           _ZN4mmha33masked_multihead_attention_kernelItLi80ELi128ELi4ELi16ELi64ELb1ELb1EEEv26Multihead_attention_paramsIT_XT5_EE,@function
        .size           _ZN4mmha33masked_multihead_attention_kernelItLi80ELi128ELi4ELi16ELi64ELb1ELb1EEEv26Multihead_attention_paramsIT_XT5_EE,(.L_x_4055 - _ZN4mmha33masked_multihead_attention_kernelItLi80ELi128ELi4ELi16ELi64ELb1ELb1EEEv26Multihead_attention_paramsIT_XT5_EE)
        .other          _ZN4mmha33masked_multihead_attention_kernelItLi80ELi128ELi4ELi16ELi64ELb1ELb1EEEv26Multihead_attention_paramsIT_XT5_EE,@"STO_CUDA_ENTRY STV_DEFAULT"
_ZN4mmha33masked_multihead_attention_kernelItLi80ELi128ELi4ELi16ELi64ELb1ELb1EEEv26Multihead_attention_paramsIT_XT5_EE:
.text._ZN4mmha33masked_multihead_attention_kernelItLi80ELi128ELi4ELi16ELi64ELb1ELb1EEEv26Multihead_attention_paramsIT_XT5_EE:
[----:B------:R-:W0:Y:S01]  /*0000*/  LDC R1, c[0x0][0x37c] ;  /* 0x0000df00ff017b82 */ /* 0x000e220000000800 */
[----:B------:R-:W1:Y:S01]  /*0010*/  LDCU.64 UR4, c[0x0][0x490] ;  /* 0x00009200ff0477ac */ /* 0x000e620008000a00 */
[----:B------:R-:W2:Y:S01]  /*0020*/  S2R R17, SR_CTAID.Y ;  /* 0x0000000000117919 */ /* 0x000ea20000002600 */
[----:B------:R-:W3:Y:S01]  /*0030*/  LDCU.64 UR36, c[0x0][0x358] ;  /* 0x00006b00ff2477ac */ /* 0x000ee20008000a00 */
[----:B-1----:R-:W-:-:S04]  /*0040*/  UISETP.NE.U32.AND UP0, UPT, UR4, URZ, UPT ;  /* 0x000000ff0400728c */ /* 0x002fc8000bf05070 */
[----:B------:R-:W-:-:S09]  /*0050*/  UISETP.NE.AND.EX UP0, UPT, UR5, URZ, UPT, UP0 ;  /* 0x000000ff0500728c */ /* 0x000fd2000bf05300 */
[----:B---3--:R-:W-:Y:S05]  /*0060*/  BRA.U !UP0, `(.L_x_271) ;  /* 0x0000000108147547 */ /* 0x008fea000b800000 */
[----:B--2---:R-:W-:-:S04]  /*0070*/  IADD3 R2, P0, PT, R17, UR4, RZ ;  /* 0x0000000411027c10 */ /* 0x004fc8000ff1e0ff */
[----:B------:R-:W-:-:S05]  /*0080*/  IADD3.X R3, PT, PT, RZ, UR5, RZ, P0, !PT ;  /* 0x00000005ff037c10 */ /* 0x000fca00087fe4ff */
[----:B------:R-:W2:Y:S02]  /*0090*/  LDG.E.U8 R2, desc[UR36][R2.64] ;  /* 0x0000002402027981 */ /* 0x000ea4000c1e1100 */
[----:B--2---:R-:W-:-:S13]  /*00a0*/  ISETP.NE.AND P0, PT, R2, 0x1, PT ;  /* 0x000000010200780c */ /* 0x004fda0003f05270 */
[----:B------:R-:W-:Y:S05]  /*00b0*/  @!P0 EXIT ;  /* 0x000000000000894d */ /* 0x000fea0003800000 */
.L_x_271:
[----:B------:R-:W2:Y:S01]  /*00c0*/  LDC.64 R2, c[0x0][0x498] ;  /* 0x00012600ff027b82 */ /* 0x000ea20000000a00 */
[----:B------:R-:W1:Y:S07]  /*00d0*/  LDCU UR4, c[0x0][0x3f4] ;  /* 0x00007e80ff0477ac */ /* 0x000e6e0008000800 */
[----:B------:R-:W3:Y:S08]  /*00e0*/  LDC R6, c[0x0][0x3f0] ;  /* 0x0000fc00ff067b82 */ /* 0x000ef00000000800 */
[----:B------:R-:W4:Y:S01]  /*00f0*/  LDC.64 R10, c[0x0][0x460] ;  /* 0x00011800ff0a7b82 */ /* 0x000f220000000a00 */
[----:B--2---:R-:W-:-:S04]  /*0100*/  IMAD.WIDE.U32 R2, R17, 0x4, R2 ;  /* 0x0000000411027825 */ /* 0x004fc800078e0002 */
[----:B------:R-:W-:Y:S01]  /*0110*/  IMAD.MOV.U32 R22, RZ, RZ, RZ ;  /* 0x000000ffff167224 */ /* 0x000fe200078e00ff */
[----:B------:R2:W4:Y:S01]  /*0120*/  LDG.E R23, desc[UR36][R2.64] ;  /* 0x0000002402177981 */ /* 0x000522000c1e1900 */
[----:B------:R-:W0:Y:S01]  /*0130*/  S2R R19, SR_TID.X ;  /* 0x0000000000137919 */ /* 0x000e220000002100 */
[----:B---3--:R-:W-:Y:S01]  /*0140*/  IABS R7, R6 ;  /* 0x0000000600077213 */ /* 0x008fe20000000000 */
[----:B------:R-:W3:Y:S03]  /*0150*/  S2UR UR39, SR_CTAID.X ;  /* 0x00000000002779c3 */ /* 0x000ee60000002500 */
[----:B------:R-:W1:Y:S05]  /*0160*/  I2F.RP R0, R7 ;  /* 0x0000000700007306 */ /* 0x000e6a0000209400 */
[----:B--2---:R-:W2:Y:S08]  /*0170*/  LDC R3, c[0x0][0x40c] ;  /* 0x00010300ff037b82 */ /* 0x004eb00000000800 */
[----:B------:R-:W3:Y:S01]  /*0180*/  LDC R33, c[0x0][0x3f8] ;  /* 0x0000fe00ff217b82 */ /* 0x000ee20000000800 */
[----:B-1----:R-:W1:Y:S02]  /*0190*/  MUFU.RCP R0, R0 ;  /* 0x0000000000007308 */ /* 0x002e640000001000 */
[----:B-1----:R-:W-:-:S06]  /*01a0*/  VIADD R4, R0, 0xffffffe ;  /* 0x0ffffffe00047836 */ /* 0x002fcc0000000000 */
[----:B------:R1:W0:Y:S02]  /*01b0*/  F2I.FTZ.U32.TRUNC.NTZ R5, R4 ;  /* 0x0000000400057305 */ /* 0x000224000021f000 */
[----:B-1----:R-:W-:Y:S01]  /*01c0*/  IMAD.MOV.U32 R4, RZ, RZ, RZ ;  /* 0x000000ffff047224 */ /* 0x002fe200078e00ff */
[----:B0-----:R-:W-:-:S05]  /*01d0*/  IADD3 R8, PT, PT, RZ, -R5, RZ ;  /* 0x80000005ff087210 */ /* 0x001fca0007ffe0ff */
[----:B------:R-:W-:Y:S01]  /*01e0*/  IMAD R9, R8, R7, RZ ;  /* 0x0000000708097224 */ /* 0x000fe200078e02ff */
[----:B------:R-:W-:-:S03]  /*01f0*/  IABS R8, R17 ;  /* 0x0000001100087213 */ /* 0x000fc60000000000 */
[----:B------:R-:W-:-:S06]  /*0200*/  IMAD.HI.U32 R5, R5, R9, R4 ;  /* 0x0000000905057227 */ /* 0x000fcc00078e0004 */
[----:B------:R-:W-:-:S05]  /*0210*/  IMAD.HI.U32 R0, R5, R8, RZ ;  /* 0x0000000805007227 */ /* 0x000fca00078e00ff */
[----:B------:R-:W-:-:S05]  /*0220*/  IADD3 R2, PT, PT, -R0, RZ, RZ ;  /* 0x000000ff00027210 */ /* 0x000fca0007ffe1ff */
[----:B------:R-:W-:-:S05]  /*0230*/  IMAD R2, R7, R2, R8 ;  /* 0x0000000207027224 */ /* 0x000fca00078e0208 */
[----:B------:R-:W-:Y:S02]  /*0240*/  ISETP.GT.U32.AND P1, PT, R7, R2, PT ;  /* 0x000000020700720c */ /* 0x000fe40003f24070 */
[----:B----4-:R-:W-:-:S04]  /*0250*/  ISETP.NE.U32.AND P0, PT, R10, RZ, PT ;  /* 0x000000ff0a00720c */ /* 0x010fc80003f05070 */
[----:B------:R-:W-:-:S07]  /*0260*/  ISETP.NE.AND.EX P0, PT, R11, RZ, PT, P0 ;  /* 0x000000ff0b00720c */ /* 0x000fce0003f05300 */
[----:B------:R-:W-:Y:S01]  /*0270*/  @!P1 IMAD.IADD R2, R2, 0x1, -R7 ;  /* 0x0000000102029824 */ /* 0x000fe200078e0a07 */
[----:B--2---:R-:W-:-:S04]  /*0280*/  ISETP.EQ.AND P3, PT, R3, RZ, P0 ;  /* 0x000000ff0300720c */ /* 0x004fc80000762270 */
[----:B------:R-:W-:Y:S02]  /*0290*/  ISETP.GE.U32.AND P0, PT, R2, R7, PT ;  /* 0x000000070200720c */ /* 0x000fe40003f06070 */
[----:B------:R-:W-:Y:S02]  /*02a0*/  LOP3.LUT R7, R17, R6, RZ, 0x3c, !PT ;  /* 0x0000000611077212 */ /* 0x000fe400078e3cff */
[----:B------:R-:W-:Y:S02]  /*02b0*/  @!P1 IADD3 R0, PT, PT, R0, 0x1, RZ ;  /* 0x0000000100009810 */ /* 0x000fe40007ffe0ff */
[----:B------:R-:W-:Y:S02]  /*02c0*/  ISETP.GE.AND P2, PT, R7, RZ, PT ;  /* 0x000000ff0700720c */ /* 0x000fe40003f46270 */
[----:B------:R-:W-:Y:S01]  /*02d0*/  ISETP.NE.AND P1, PT, R6, RZ, PT ;  /* 0x000000ff0600720c */ /* 0x000fe20003f25270 */
[----:B------:R-:W0:Y:S04]  /*02e0*/  @P3 LDC.64 R4, c[0x0][0x460] ;  /* 0x00011800ff043b82 */ /* 0x000e280000000a00 */
[----:B------:R-:W-:-:S06]  /*02f0*/  @P0 VIADD R0, R0, 0x1 ;  /* 0x0000000100000836 */ /* 0x000fcc0000000000 */
[----:B------:R-:W-:Y:S02]  /*0300*/  @!P2 IADD3 R0, PT, PT, -R0, RZ, RZ ;  /* 0x000000ff0000a210 */ /* 0x000fe40007ffe1ff */
[----:B------:R-:W-:Y:S02]  /*0310*/  @!P1 LOP3.LUT R0, RZ, R6, RZ, 0x33, !PT ;  /* 0x00000006ff009212 */ /* 0x000fe400078e33ff */
[----:B------:R-:W-:-:S04]  /*0320*/  MOV R6, UR4 ;  /* 0x0000000400067c02 */ /* 0x000fc80008000f00 */
[----:B------:R-:W-:-:S04]  /*0330*/  IABS R9, R6 ;  /* 0x0000000600097213 */ /* 0x000fc80000000000 */
[----:B------:R-:W1:Y:S08]  /*0340*/  I2F.RP R8, R9 ;  /* 0x0000000900087306 */ /* 0x000e700000209400 */
[----:B-1----:R-:W1:Y:S02]  /*0350*/  MUFU.RCP R8, R8 ;  /* 0x0000000800087308 */ /* 0x002e640000001000 */
[----:B-1----:R-:W-:-:S06]  /*0360*/  VIADD R6, R8, 0xffffffe ;  /* 0x0ffffffe08067836 */ /* 0x002fcc0000000000 */
[----:B------:R1:W2:Y:S01]  /*0370*/  F2I.FTZ.U32.TRUNC.NTZ R7, R6 ;  /* 0x0000000600077305 */ /* 0x0002a2000021f000 */
[----:B0-----:R-:W-:-:S05]  /*0380*/  @P3 IMAD.WIDE R4, R0, 0x4, R4 ;  /* 0x0000000400043825 */ /* 0x001fca00078e0204 */
[----:B------:R0:W5:Y:S01]  /*0390*/  @P3 LDG.E R22, desc[UR36][R4.64] ;  /* 0x0000002404163981 */ /* 0x000162000c1e1900 */
[----:B-1----:R-:W-:Y:S01]  /*03a0*/  HFMA2 R6, -RZ, RZ, 0, 0 ;  /* 0x00000000ff067431 */ /* 0x002fe200000001ff */
[----:B--2---:R-:W-:-:S05]  /*03b0*/  IADD3 R10, PT, PT, RZ, -R7, RZ ;  /* 0x80000007ff0a7210 */ /* 0x004fca0007ffe0ff */
[----:B0-----:R-:W-:-:S04]  /*03c0*/  IMAD R5, R10, R9, RZ ;  /* 0x000000090a057224 */ /* 0x001fc800078e02ff */
[----:B------:R-:W-:Y:S01]  /*03d0*/  IMAD.HI.U32 R7, R7, R5, R6 ;  /* 0x0000000507077227 */ /* 0x000fe200078e0006 */
[----:B------:R-:W0:Y:S01]  /*03e0*/  S2R R29, SR_CTAID.X ;  /* 0x00000000001d7919 */ /* 0x000e220000002500 */
[----:B------:R-:W-:Y:S02]  /*03f0*/  UISETP.NE.AND UP0, UPT, UR4, URZ, UPT ;  /* 0x000000ff0400728c */ /* 0x000fe4000bf05270 */
[----:B---3--:R-:W-:Y:S02]  /*0400*/  IMAD R32, R17, R33, UR39 ;  /* 0x0000002711207e24 */ /* 0x008fe4000f8e0221 */
[----:B------:R-:W-:-:S05]  /*0410*/  VIADD R25, R23, 0xffffffff ;  /* 0xffffffff17197836 */ /* 0x000fca0000000000 */
[----:B------:R-:W-:-:S05]  /*0420*/  IABS R4, R25 ;  /* 0x0000001900047213 */ /* 0x000fca0000000000 */
[----:B------:R-:W-:-:S04]  /*0430*/  IMAD.HI.U32 R7, R7, R4, RZ ;  /* 0x0000000407077227 */ /* 0x000fc800078e00ff */
[----:B------:R-:W-:-:S04]  /*0440*/  IMAD.MOV R7, RZ, RZ, -R7 ;  /* 0x000000ffff077224 */ /* 0x000fc800078e0a07 */
[----:B------:R-:W-:-:S05]  /*0450*/  IMAD R7, R9, R7, R4 ;  /* 0x0000000709077224 */ /* 0x000fca00078e0204 */
[----:B------:R-:W-:-:S13]  /*0460*/  R2UR UR38, R7 ;  /* 0x00000000072672ca */ /* 0x000fda00000e0000 */
[----:B------:R-:W-:-:S13]  /*0470*/  ISETP.GT.U32.AND P0, PT, R9, UR38, PT ;  /* 0x0000002609007c0c */ /* 0x000fda000bf04070 */
[----:B------:R-:W-:-:S04]  /*0480*/  @!P0 IADD3 R4, PT, PT, -R9, UR38, RZ ;  /* 0x0000002609048c10 */ /* 0x000fc8000fffe1ff */
[----:B------:R-:W-:Y:S02]  /*0490*/  @!P0 R2UR UR38, R4 ;  /* 0x00000000042682ca */ /* 0x000fe400000e0000 */
[----:B------:R-:W1:Y:S01]  /*04a0*/  LDC R4, c[0x0][0x3e8] ;  /* 0x0000fa00ff047b82 */ /* 0x000e620000000800 */
[----:B------:R-:W-:-:S10]  /*04b0*/  ISETP.GE.AND P2, PT, R25, RZ, PT ;  /* 0x000000ff1900720c */ /* 0x000fd40003f46270 */
[----:B------:R-:W-:-:S03]  /*04c0*/  ISETP.GT.U32.AND P1, PT, R9, UR38, PT ;  /* 0x0000002609007c0c */ /* 0x000fc6000bf24070 */
[----:B------:R-:W-:Y:S01]  /*04d0*/  VOTEU.ANY UP1, P2 ;  /* 0x0000000000ff7886 */ /* 0x000fe20001020100 */
[----:B------:R-:W-:-:S09]  /*04e0*/  ISETP.GT.U32.AND P2, PT, R19, 0x13, PT ;  /* 0x000000131300780c */ /* 0x000fd20003f44070 */
[----:B------:R-:W-:Y:S02]  /*04f0*/  @!P1 IADD3 R9, PT, PT, -R9, UR38, RZ ;  /* 0x0000002609099c10 */ /* 0x000fe4000fffe1ff */
[----:B-1----:R-:W-:Y:S02]  /*0500*/  ISETP.NE.AND P0, PT, R4, RZ, PT ;  /* 0x000000ff0400720c */ /* 0x002fe40003f05270 */
[----:B------:R-:W-:Y:S01]  /*0510*/  @!P1 R2UR UR38, R9 ;  /* 0x00000000092692ca */ /* 0x000fe200000e0000 */
[----:B------:R-:W-:Y:S01]  /*0520*/  BSSY.RECONVERGENT B0, `(.L_x_272) ;  /* 0x0000020000007945 */ /* 0x000fe20003800200 */
[----:B------:R-:W-:Y:S02]  /*0530*/  P2R R2, PR, RZ, 0x8 ;  /* 0x00000008ff027803 */ /* 0x000fe40000000000 */
[----:B------:R-:W-:Y:S02]  /*0540*/  CS2R R34, SRZ ;  /* 0x0000000000227805 */ /* 0x000fe4000001ff00 */
[----:B------:R-:W-:-:S05]  /*0550*/  SHF.L.U32 R24, R19, 0x2, RZ ;  /* 0x0000000213187819 */ /* 0x000fca00000006ff */
[----:B------:R-:W-:Y:S02]  /*0560*/  @P0 IMAD R4, R17, R4, RZ ;  /* 0x0000000411040224 */ /* 0x000fe400078e02ff */
[----:B------:R-:W-:Y:S02]  /*0570*/  @!UP1 UIADD3 UR38, UPT, UPT, -UR38, URZ, URZ ;  /* 0x000000ff26269290 */ /* 0x000fe4000fffe1ff */
[----:B------:R-:W-:Y:S01]  /*0580*/  @!UP0 ULOP3.LUT UR38, URZ, UR4, URZ, 0x33, !UPT ;  /* 0x00000004ff268292 */ /* 0x000fe2000f8e33ff */
[----:B------:R-:W-:Y:S02]  /*0590*/  @!P0 IMAD R5, R32, 0x50, RZ ;  /* 0x0000005020058824 */ /* 0x000fe400078e02ff */
[----:B0-----:R-:W-:Y:S01]  /*05a0*/  @P0 IMAD R5, R29, 0x50, R4 ;  /* 0x000000501d050824 */ /* 0x001fe200078e0204 */
[----:B------:R-:W-:Y:S08]  /*05b0*/  @P2 BRA `(.L_x_273) ;  /* 0x0000000000582947 */ /* 0x000ff00003800000 */
[----:B------:R-:W0:Y:S01]  /*05c0*/  LDC R4, c[0x0][0x478] ;  /* 0x00011e00ff047b82 */ /* 0x000e220000000800 */
[----:B------:R-:W-:Y:S01]  /*05d0*/  IMAD.IADD R27, R24, 0x1, R5 ;  /* 0x00000001181b7824 */ /* 0x000fe200078e0205 */
        /* <DEDUP_REMOVED lines=20> */
.L_x_273:
[----:B------:R-:W-:Y:S05]  /*0720*/  BSYNC.RECONVERGENT B0 ;  /* 0x0000000000007941 */ /* 0x000fea0003800200 */
.L_x_272:
[----:B------:R-:W1:Y:S01]  /*0730*/  LDCU.64 UR8, c[0x0][0x3a0] ;  /* 0x00007400ff0877ac */ /* 0x000e620008000a00 */
[----:B------:R-:W2:Y:S01]  /*0740*/  LDC.64 R10, c[0x0][0x418] ;  /* 0x00010600ff0a7b82 */ /* 0x000ea20000000a00 */
[----:B------:R-:W-:Y:S01]  /*0750*/  ISETP.GT.U32.OR P3, PT, R19, 0x1f, !P3 ;  /* 0x0000001f1300780c */ /* 0x000fe20005f64470 */
[----:B------:R-:W-:Y:S01]  /*0760*/  IMAD R32, R32, 0x50, RZ ;  /* 0x0000005020207824 */ /* 0x000fe200078e02ff */
[----:B------:R-:W3:Y:S01]  /*0770*/  LDCU.64 UR6, c[0x0][0x390] ;  /* 0x00007200ff0677ac */ /* 0x000ee20008000a00 */
[----:B------:R-:W-:Y:S01]  /*0780*/  SHF.R.U32.HI R30, RZ, 0x1, R19 ;  /* 0x00000001ff1e7819 */ /* 0x000fe20000011613 */
[----:B------:R-:W-:Y:S01]  /*0790*/  IMAD R15, R29, 0x50, R24 ;  /* 0x000000501d0f7824 */ /* 0x000fe200078e0218 */
[----:B------:R-:W-:Y:S02]  /*07a0*/  LOP3.LUT R31, R24, 0x4, RZ, 0xc0, !PT ;  /* 0x00000004181f7812 */ /* 0x000fe400078ec0ff */
[----:B------:R-:W-:Y:S01]  /*07b0*/  CS2R R28, SRZ ;  /* 0x00000000001c7805 */ /* 0x000fe2000001ff00 */
[----:B------:R-:W4:Y:S01]  /*07c0*/  @!P2 LDC.64 R4, c[0x0][0x3b8] ;  /* 0x0000ee00ff04ab82 */ /* 0x000f220000000a00 */
[----:B------:R-:W-:Y:S01]  /*07d0*/  @!P2 IMAD R13, R30, UR4, R25 ;  /* 0x000000041e0dac24 */ /* 0x000fe2000f8e0219 */
[----:B------:R-:W-:Y:S01]  /*07e0*/  CS2R R26, SRZ ;  /* 0x00000000001a7805 */ /* 0x000fe2000001ff00 */
[----:B------:R-:W-:Y:S01]  /*07f0*/  @!P2 IMAD R12, R32, UR4, R31 ;  /* 0x00000004200cac24 */ /* 0x000fe2000f8e021f */
[----:B------:R-:W0:Y:S01]  /*0800*/  LDCU.U8 UR5, c[0x0][0x404] ;  /* 0x00008080ff0577ac */ /* 0x000e220008000000 */
[----:B-----5:R-:W-:-:S03]  /*0810*/  @!P3 IMAD R14, R22, R33, RZ ;  /* 0x00000021160eb224 */ /* 0x020fc600078e02ff */
[----:B------:R-:W-:Y:S02]  /*0820*/  @!P2 LEA R21, R13, R12, 0x3 ;  /* 0x0000000c0d15a211 */ /* 0x000fe400078e18ff */
[----:B-1----:R-:W-:Y:S02]  /*0830*/  ISETP.NE.U32.AND P1, PT, RZ, UR8, PT ;  /* 0x00000008ff007c0c */ /* 0x002fe4000bf25070 */
[----:B---3--:R-:W-:Y:S02]  /*0840*/  ISETP.NE.U32.AND P0, PT, RZ, UR6, PT ;  /* 0x00000006ff007c0c */ /* 0x008fe4000bf05070 */
[----:B------:R-:W-:Y:S02]  /*0850*/  ISETP.NE.AND.EX P1, PT, RZ, UR9, PT, P1 ;  /* 0x00000009ff007c0c */ /* 0x000fe4000bf25310 */
[----:B------:R-:W-:Y:S02]  /*0860*/  ISETP.NE.AND.EX P0, PT, RZ, UR7, PT, P0 ;  /* 0x00000007ff007c0c */ /* 0x000fe4000bf05300 */
[----:B------:R-:W-:-:S02]  /*0870*/  ISETP.GT.U32.OR P1, PT, R19, 0x13, !P1 ;  /* 0x000000131300780c */ /* 0x000fc40004f24470 */
[----:B------:R-:W-:Y:S02]  /*0880*/  ISETP.GT.U32.OR P0, PT, R19, 0x13, !P0 ;  /* 0x000000131300780c */ /* 0x000fe40004704470 */
[----:B------:R-:W-:Y:S01]  /*0890*/  ISETP.NE.OR P4, PT, R3, RZ, P1 ;  /* 0x000000ff0300720c */ /* 0x000fe20000f85670 */
[----:B----4-:R-:W-:Y:S01]  /*08a0*/  @!P2 IMAD.WIDE R4, R21, 0x2, R4 ;  /* 0x000000021504a825 */ /* 0x010fe200078e0204 */
[----:B--2---:R-:W-:-:S03]  /*08b0*/  ISETP.NE.U32.AND P1, PT, R10, RZ, PT ;  /* 0x000000ff0a00720c */ /* 0x004fc60003f25070 */
[----:B------:R-:W-:Y:S01]  /*08c0*/  @!P3 IMAD R21, R14, 0x50, R15 ;  /* 0x000000500e15b824 */ /* 0x000fe200078e020f */
[----:B------:R-:W-:Y:S01]  /*08d0*/  ISETP.NE.AND.EX P1, PT, R11, RZ, PT, P1 ;  /* 0x000000ff0b00720c */ /* 0x000fe20003f25310 */
[----:B------:R-:W2:Y:S01]  /*08e0*/  @!P2 LDG.E.64 R28, desc[UR36][R4.64] ;  /* 0x00000024041ca981 */ /* 0x000ea2000c1e1b00 */
[----:B------:R-:W1:Y:S08]  /*08f0*/  @!P3 LDC.64 R10, c[0x0][0x450] ;  /* 0x00011400ff0abb82 */ /* 0x000e700000000a00 */
[----:B------:R-:W3:Y:S08]  /*0900*/  @!P4 LDC.64 R8, c[0x0][0x3a0] ;  /* 0x0000e800ff08cb82 */ /* 0x000ef00000000a00 */
[----:B0-----:R-:W0:Y:S01]  /*0910*/  @!P0 LDC.64 R6, c[0x0][0x390] ;  /* 0x0000e400ff068b82 */ /* 0x001e220000000a00 */
[----:B-1----:R-:W-:-:S07]  /*0920*/  @!P3 IMAD.WIDE R10, R21, 0x2, R10 ;  /* 0x00000002150ab825 */ /* 0x002fce00078e020a */
[----:B------:R-:W1:Y:S01]  /*0930*/  @P1 LDC.64 R12, c[0x0][0x418] ;  /* 0x00010600ff0c1b82 */ /* 0x000e620000000a00 */
[----:B------:R-:W4:Y:S01]  /*0940*/  @!P3 LDG.E.64 R10, desc[UR36][R10.64] ;  /* 0x000000240a0ab981 */ /* 0x000f22000c1e1b00 */
[----:B---3--:R-:W-:-:S06]  /*0950*/  @!P4 IMAD.WIDE.U32 R8, R15, 0x2, R8 ;  /* 0x000000020f08c825 */ /* 0x008fcc00078e0008 */
[----:B------:R-:W3:Y:S01]  /*0960*/  LDC R21, c[0x0][0x400] ;  /* 0x00010000ff157b82 */ /* 0x000ee20000000800 */
[----:B------:R-:W2:Y:S01]  /*0970*/  @!P4 LDG.E.64 R26, desc[UR36][R8.64] ;  /* 0x00000024081ac981 */ /* 0x000ea2000c1e1b00 */
[----:B0-----:R-:W-:Y:S01]  /*0980*/  @!P0 IMAD.WIDE.U32 R6, R15, 0x2, R6 ;  /* 0x000000020f068825 */ /* 0x001fe200078e0006 */
[----:B------:R-:W-:-:S06]  /*0990*/  CS2R R14, SRZ ;  /* 0x00000000000e7805 */ /* 0x000fcc000001ff00 */
[----:B------:R-:W4:Y:S01]  /*09a0*/  @!P0 LDG.E.64 R14, desc[UR36][R6.64] ;  /* 0x00000024060e8981 */ /* 0x000f22000c1e1b00 */
[----:B------:R-:W-:Y:S02]  /*09b0*/  IMAD.MOV.U32 R18, RZ, RZ, RZ ;  /* 0x000000ffff127224 */ /* 0x000fe400078e00ff */
[----:B-1----:R-:W-:Y:S01]  /*09c0*/  @P1 IMAD.WIDE.U32 R12, R17, 0x4, R12 ;  /* 0x00000004110c1825 */ /* 0x002fe200078e000c */
[----:B------:R-:W-:-:S04]  /*09d0*/  ISETP.NE.AND P0, PT, RZ, UR5, PT ;  /* 0x00000005ff007c0c */ /* 0x000fc8000bf05270 */
[----:B------:R0:W5:Y:S01]  /*09e0*/  @P1 LDG.E R18, desc[UR36][R12.64] ;  /* 0x000000240c121981 */ /* 0x000162000c1e1900 */
[----:B------:R-:W-:Y:S02]  /*09f0*/  ISETP.NE.AND P1, PT, R3, RZ, PT ;  /* 0x000000ff0300720c */ /* 0x000fe40003f25270 */
[----:B---3--:R-:W-:Y:S01]  /*0a00*/  ISETP.LT.OR P0, PT, R21, 0x1, P0 ;  /* 0x000000011500780c */ /* 0x008fe20000701670 */
[----:B------:R-:W-:Y:S02]  /*0a10*/  IMAD R0, R0, R33, RZ ;  /* 0x0000002100007224 */ /* 0x000fe400078e02ff */
[----:B------:R-:W-:Y:S01]  /*0a20*/  IMAD R17, R17, UR4, RZ ;  /* 0x0000000411117c24 */ /* 0x000fe2000f8e02ff */
[----:B------:R-:W-:Y:S02]  /*0a30*/  BSSY.RECONVERGENT B6, `(.L_x_274) ;  /* 0x0000139000067945 */ /* 0x000fe40003800200 */
[----:B------:R-:W-:Y:S02]  /*0a40*/  R2UR UR40, R0 ;  /* 0x00000000002872ca */ /* 0x000fe400000e0000 */
[----:B------:R-:W-:-:S03]  /*0a50*/  SHF.R.S32.HI R16, RZ, 0x1f, R17 ;  /* 0x0000001fff107819 */ /* 0x000fc60000011411 */
[----:B--2---:R-:W-:Y:S02]  /*0a60*/  @!P1 HFMA2 R29, R29, 1, 1, R27 ;  /* 0x3c003c001d1d9831 */ /* 0x004fe4000000001b */
[----:B------:R-:W-:Y:S02]  /*0a70*/  @!P1 HADD2 R28, R28, R26 ;  /* 0x0000001a1c1c9230 */ /* 0x000fe40000000000 */
[----:B----4-:R-:W-:Y:S02]  /*0a80*/  @!P3 HFMA2 R29, R29, R11, -RZ ;  /* 0x0000000b1d1db231 */ /* 0x010fe400001000ff */
[----:B------:R-:W-:Y:S02]  /*0a90*/  @!P3 HMUL2 R28, R28, R10 ;  /* 0x0000000a1c1cb232 */ /* 0x000fe40000000000 */
[----:B------:R-:W-:Y:S02]  /*0aa0*/  HFMA2 R35, R35, 1, 1, R15 ;  /* 0x3c003c0023237831 */ /* 0x000fe4000000000f */
[----:B------:R-:W-:Y:S01]  /*0ab0*/  HADD2 R34, R34, R14 ;  /* 0x0000000e22227230 */ /* 0x000fe20000000000 */
[----:B0-----:R-:W-:Y:S06]  /*0ac0*/  @P0 BRA `(.L_x_275) ;  /* 0x00000004006c0947 */ /* 0x001fec0003800000 */
[----:B------:R-:W-:Y:S05]  /*0ad0*/  @P1 BRA `(.L_x_276) ;  /* 0x0000000000d01947 */ /* 0x000fea0003800000 */
[----:B------:R-:W-:-:S13]  /*0ae0*/  ISETP.GE.AND P0, PT, R24, R21, PT ;  /* 0x000000151800720c */ /* 0x000fda0003f06270 */
[----:B------:R-:W-:Y:S05]  /*0af0*/  @P0 BRA `(.L_x_277) ;  /* 0x0000001000b00947 */ /* 0x000fea0003800000 */
[----:B------:R-:W-:Y:S01]  /*0b00*/  I2FP.F32.U32 R4, R21 ;  /* 0x0000001500047245 */ /* 0x000fe20000201000 */
[----:B-----5:R-:W-:Y:S01]  /*0b10*/  IMAD.IADD R3, R3, 0x1, -R18 ;  /* 0x0000000103037824 */ /* 0x020fe200078e0a12 */
[----:B------:R-:W-:Y:S01]  /*0b20*/  IADD3 R0, PT, PT, R24, 0x2, RZ ;  /* 0x0000000218007810 */ /* 0x000fe20007ffe0ff */
[--C-:B------:R-:W-:Y:S01]  /*0b30*/  HADD2.F32 R8, -RZ, R29.reuse.H1_H1 ;  /* 0x3000001dff087230 */ /* 0x100fe20000004100 */
[----:B------:R-:W0:Y:S01]  /*0b40*/  MUFU.RCP R7, R4 ;  /* 0x0000000400077308 */ /* 0x000e220000001000 */
[----:B------:R-:W-:Y:S01]  /*0b50*/  HADD2.F32 R29, -RZ, R29.H0_H0 ;  /* 0x2000001dff1d7230 */ /* 0x000fe20000004100 */
[----:B------:R-:W-:Y:S02]  /*0b60*/  I2FP.F32.U32 R0, R0 ;  /* 0x0000000000007245 */ /* 0x000fe40000201000 */
[----:B------:R-:W-:-:S03]  /*0b70*/  I2FP.F32.S32 R3, R3 ;  /* 0x0000000300037245 */ /* 0x000fc60000201400 */
[----:B0-----:R-:W-:-:S04]  /*0b80*/  FMUL.FTZ R0, R0, R7 ;  /* 0x0000000700007220 */ /* 0x001fc80000410000 */
[----:B------:R-:W-:Y:S01]  /*0b90*/  FMUL.FTZ R5, R0, 13.28771209716796875 ;  /* 0x41549a7800057820 */ /* 0x000fe20000410000 */
[----:B------:R-:W-:-:S03]  /*0ba0*/  I2FP.F32.U32 R0, R24 ;  /* 0x0000001800007245 */ /* 0x000fc60000201000 */
[----:B------:R0:W1:Y:S02]  /*0bb0*/  MUFU.EX2 R6, -R5 ;  /* 0x8000000500067308 */ /* 0x0000640000000800 */
[----:B------:R-:W-:-:S04]  /*0bc0*/  FMUL.FTZ R0, R0, R7 ;  /* 0x0000000700007220 */ /* 0x000fc80000410000 */
[----:B------:R-:W-:Y:S01]  /*0bd0*/  FMUL.FTZ R0, R0, 13.28771209716796875 ;  /* 0x41549a7800007820 */ /* 0x000fe20000410000 */
[--C-:B0-----:R-:W-:Y:S02]  /*0be0*/  HADD2.F32 R5, -RZ, R35.reuse.H1_H1 ;  /* 0x30000023ff057230 */ /* 0x101fe40000004100 */
[----:B------:R-:W-:-:S03]  /*0bf0*/  HADD2.F32 R35, -RZ, R35.H0_H0 ;  /* 0x20000023ff237230 */ /* 0x000fc60000004100 */
[----:B------:R-:W0:Y:S01]  /*0c00*/  MUFU.EX2 R0, -R0 ;  /* 0x8000000000007308 */ /* 0x000e220000000800 */
[----:B-1----:R-:W-:-:S04]  /*0c10*/  FMUL.FTZ R4, R3, R6 ;  /* 0x0000000603047220 */ /* 0x002fc80000410000 */
[----:B------:R-:W-:-:S04]  /*0c20*/  FMUL.RZ R10, R4, 0.15915493667125701904 ;  /* 0x3e22f983040a7820 */ /* 0x000fc8000040c000 */
[----:B------:R-:W1:Y:S01]  /*0c30*/  MUFU.SIN R7, R10 ;  /* 0x0000000a00077308 */ /* 0x000e620000000400 */
[----:B0-----:R-:W-:-:S07]  /*0c40*/  FMUL.FTZ R3, R3, R0 ;  /* 0x0000000003037220 */ /* 0x001fce0000410000 */
[----:B------:R0:W2:Y:S01]  /*0c50*/  MUFU.COS R6, R10 ;  /* 0x0000000a00067308 */ /* 0x0000a20000000000 */
[----:B------:R-:W-:-:S07]  /*0c60*/  FMUL.RZ R11, R3, 0.15915493667125701904 ;  /* 0x3e22f983030b7820 */ /* 0x000fce000040c000 */
[----:B------:R-:W3:Y:S01]  /*0c70*/  MUFU.SIN R4, R11 ;  /* 0x0000000b00047308 */ /* 0x000ee20000000400 */
[C---:B-1----:R-:W-:Y:S01]  /*0c80*/  FMUL.FTZ R9, R7.reuse, R5 ;  /* 0x0000000507097220 */ /* 0x042fe20000410000 */
[----:B0-----:R-:W-:-:S06]  /*0c90*/  FMUL.FTZ R10, R7, R8 ;  /* 0x00000008070a7220 */ /* 0x001fcc0000410000 */
[----:B------:R-:W0:Y:S01]  /*0ca0*/  MUFU.COS R3, R11 ;  /* 0x0000000b00037308 */ /* 0x000e220000000000 */
[C---:B--2---:R-:W-:Y:S01]  /*0cb0*/  FMUL.FTZ R0, R6.reuse, R5 ;  /* 0x0000000506007220 */ /* 0x044fe20000410000 */
[C---:B------:R-:W-:Y:S01]  /*0cc0*/  FMUL.FTZ R12, R6.reuse, R8 ;  /* 0x00000008060c7220 */ /* 0x040fe20000410000 */
[C---:B------:R-:W-:Y:S01]  /*0cd0*/  FFMA.FTZ R8, R6.reuse, R35, -R9 ;  /* 0x0000002306087223 */ /* 0x040fe20000010809 */
[----:B------:R-:W-:Y:S01]  /*0ce0*/  FFMA.FTZ R10, R6, R29, -R10 ;  /* 0x0000001d060a7223 */ /* 0x000fe2000001080a */
[C---:B------:R-:W-:Y:S01]  /*0cf0*/  FFMA.FTZ R35, R7.reuse, R35, R0 ;  /* 0x0000002307237223 */ /* 0x040fe20000010000 */
[----:B------:R-:W-:Y:S01]  /*0d00*/  FFMA.FTZ R29, R7, R29, R12 ;  /* 0x0000001d071d7223 */ /* 0x000fe2000001000c */
[----:B------:R-:W-:Y:S02]  /*0d10*/  HADD2.F32 R7, -RZ, R28.H1_H1 ;  /* 0x3000001cff077230 */ /* 0x000fe40000004100 */
[----:B------:R-:W-:Y:S01]  /*0d20*/  HADD2.F32 R0, -RZ, R34.H1_H1 ;  /* 0x30000022ff007230 */ /* 0x000fe20000004100 */
[----:B------:R-:W-:Y:S01]  /*0d30*/  F2FP.F16.F32.PACK_AB R35, R35, R8 ;  /* 0x000000082323723e */ /* 0x000fe200000000ff */
[----:B------:R-:W-:-:S02]  /*0d40*/  HADD2.F32 R28, -RZ, R28.H0_H0 ;  /* 0x2000001cff1c7230 */ /* 0x000fc40000004100 */
[CC--:B---3--:R-:W-:Y:S01]  /*0d50*/  FMUL.FTZ R9, R4.reuse, R7.reuse ;  /* 0x0000000704097220 */ /* 0x0c8fe20000410000 */
[----:B------:R-:W-:Y:S02]  /*0d60*/  HADD2.F32 R34, -RZ, R34.H0_H0 ;  /* 0x20000022ff227230 */ /* 0x000fe40000004100 */
[C---:B------:R-:W-:Y:S01]  /*0d70*/  FMUL.FTZ R6, R4.reuse, R0 ;  /* 0x0000000004067220 */ /* 0x040fe20000410000 */
[----:B------:R-:W-:Y:S01]  /*0d80*/  F2FP.F16.F32.PACK_AB R29, R29, R10 ;  /* 0x0000000a1d1d723e */ /* 0x000fe200000000ff */
[C---:B0-----:R-:W-:Y:S01]  /*0d90*/  FMUL.FTZ R5, R3.reuse, R0 ;  /* 0x0000000003057220 */ /* 0x041fe20000410000 */
[C---:B------:R-:W-:Y:S01]  /*0da0*/  FMUL.FTZ R7, R3.reuse, R7 ;  /* 0x0000000703077220 */ /* 0x040fe20000410000 */
[C---:B------:R-:W-:Y:S01]  /*0db0*/  FFMA.FTZ R9, R3.reuse, R28, -R9 ;  /* 0x0000001c03097223 */ /* 0x040fe20000010809 */
[-C--:B------:R-:W-:Y:S01]  /*0dc0*/  FFMA.FTZ R6, R3, R34.reuse, -R6 ;  /* 0x0000002203067223 */ /* 0x080fe20000010806 */
[C---:B------:R-:W-:Y:S01]  /*0dd0*/  FFMA.FTZ R5, R4.reuse, R34, R5 ;  /* 0x0000002204057223 */ /* 0x040fe20000010005 */
[----:B------:R-:W-:-:S04]  /*0de0*/  FFMA.FTZ R28, R4, R28, R7 ;  /* 0x0000001c041c7223 */ /* 0x000fc80000010007 */
[----:B------:R-:W-:Y:S02]  /*0df0*/  F2FP.F16.F32.PACK_AB R34, R5, R6 ;  /* 0x000000060522723e */ /* 0x000fe400000000ff */
[----:B------:R-:W-:Y:S01]  /*0e00*/  F2FP.F16.F32.PACK_AB R28, R28, R9 ;  /* 0x000000091c1c723e */ /* 0x000fe200000000ff */
[----:B------:R-:W-:Y:S06]  /*0e10*/  BRA `(.L_x_277) ;  /* 0x0000000c00e87947 */ /* 0x000fec0003800000 */
.L_x_276:
[----:B------:R-:W-:-:S13]  /*0e20*/  ISETP.GE.AND P0, PT, R24, R21, PT ;  /* 0x000000151800720c */ /* 0x000fda0003f06270 */
[----:B------:R-:W-:Y:S05]  /*0e30*/  @P0 BRA `(.L_x_277) ;  /* 0x0000000c00e00947 */ /* 0x000fea0003800000 */
[----:B------:R-:W-:Y:S01]  /*0e40*/  I2FP.F32.U32 R21, R21 ;  /* 0x0000001500157245 */ /* 0x000fe20000201000 */
[----:B-----5:R-:W-:Y:S01]  /*0e50*/  IMAD.IADD R3, R3, 0x1, -R18 ;  /* 0x0000000103037824 */ /* 0x020fe200078e0a12 */
[----:B------:R-:W-:Y:S01]  /*0e60*/  IADD3 R0, PT, PT, R24, 0x2, RZ ;  /* 0x0000000218007810 */ /* 0x000fe20007ffe0ff */
[--C-:B------:R-:W-:Y:S02]  /*0e70*/  HADD2.F32 R7, -RZ, R35.reuse.H1_H1 ;  /* 0x30000023ff077230 */ /* 0x100fe40000004100 */
[--C-:B------:R-:W-:Y:S01]  /*0e80*/  HADD2.F32 R6, -RZ, R34.reuse.H1_H1 ;  /* 0x30000022ff067230 */ /* 0x100fe20000004100 */
[----:B------:R-:W0:Y:S01]  /*0e90*/  MUFU.RCP R21, R21 ;  /* 0x0000001500157308 */ /* 0x000e220000001000 */
[----:B------:R-:W-:Y:S01]  /*0ea0*/  I2FP.F32.U32 R0, R0 ;  /* 0x0000000000007245 */ /* 0x000fe20000201000 */
[----:B------:R-:W-:Y:S01]  /*0eb0*/  HADD2.F32 R35, -RZ, R35.H0_H0 ;  /* 0x20000023ff237230 */ /* 0x000fe20000004100 */
[----:B------:R-:W-:Y:S01]  /*0ec0*/  I2FP.F32.S32 R3, R3 ;  /* 0x0000000300037245 */ /* 0x000fe20000201400 */
[----:B------:R-:W-:-:S02]  /*0ed0*/  HADD2.F32 R34, -RZ, R34.H0_H0 ;  /* 0x20000022ff227230 */ /* 0x000fc40000004100 */
[----:B0-----:R-:W-:Y:S01]  /*0ee0*/  FMUL.FTZ R4, R0, R21 ;  /* 0x0000001500047220 */ /* 0x001fe20000410000 */
[----:B------:R-:W-:-:S03]  /*0ef0*/  I2FP.F32.U32 R0, R24 ;  /* 0x0000001800007245 */ /* 0x000fc60000201000 */
[----:B------:R-:W-:Y:S02]  /*0f00*/  FMUL.FTZ R4, R4, 13.28771209716796875 ;  /* 0x41549a7804047820 */ /* 0x000fe40000410000 */
[----:B------:R-:W-:-:S04]  /*0f10*/  FMUL.FTZ R0, R0, R21 ;  /* 0x0000001500007220 */ /* 0x000fc80000410000 */
[----:B------:R-:W-:Y:S01]  /*0f20*/  FMUL.FTZ R0, R0, 13.28771209716796875 ;  /* 0x41549a7800007820 */ /* 0x000fe20000410000 */
[----:B------:R-:W0:Y:S05]  /*0f30*/  MUFU.EX2 R4, -R4 ;  /* 0x8000000400047308 */ /* 0x000e2a0000000800 */
[----:B------:R-:W1:Y:S01]  /*0f40*/  MUFU.EX2 R0, -R0 ;  /* 0x8000000000007308 */ /* 0x000e620000000800 */
[----:B0-----:R-:W-:-:S04]  /*0f50*/  FMUL.FTZ R5, R3, R4 ;  /* 0x0000000403057220 */ /* 0x001fc80000410000 */
[----:B------:R-:W-:Y:S01]  /*0f60*/  FMUL.RZ R8, R5, 0.15915493667125701904 ;  /* 0x3e22f98305087820 */ /* 0x000fe2000040c000 */
[----:B-1----:R-:W-:-:S03]  /*0f70*/  FMUL.FTZ R3, R3, R0 ;  /* 0x0000000003037220 */ /* 0x002fc60000410000 */
[----:B------:R-:W0:Y:S01]  /*0f80*/  MUFU.COS R9, R8 ;  /* 0x0000000800097308 */ /* 0x000e220000000000 */
[----:B------:R-:W-:-:S07]  /*0f90*/  FMUL.RZ R3, R3, 0.15915493667125701904 ;  /* 0x3e22f98303037820 */ /* 0x000fce000040c000 */
        /* <DEDUP_REMOVED lines=14> */
.L_x_275:
        /* <DEDUP_REMOVED lines=10> */
[----:B0-----:R-:W-:-:S06]  /*1120*/  IADD3 R4, PT, PT, R0, 0xffffffe, RZ ;  /* 0x0ffffffe00047810 */ /* 0x001fcc0007ffe0ff */
[----:B------:R0:W1:Y:S02]  /*1130*/  F2I.FTZ.U32.TRUNC.NTZ R5, R4 ;  /* 0x0000000400057305 */ /* 0x000064000021f000 */
[----:B0-----:R-:W-:Y:S02]  /*1140*/  IMAD.MOV.U32 R4, RZ, RZ, RZ ;  /* 0x000000ffff047224 */ /* 0x001fe400078e00ff */
[----:B-1----:R-:W-:-:S04]  /*1150*/  IMAD.MOV R6, RZ, RZ, -R5 ;  /* 0x000000ffff067224 */ /* 0x002fc800078e0a05 */
[----:B------:R-:W-:Y:S01]  /*1160*/  IMAD R7, R6, R3, RZ ;  /* 0x0000000306077224 */ /* 0x000fe200078e02ff */
[----:B------:R-:W-:-:S03]  /*1170*/  MOV R6, R8 ;  /* 0x0000000800067202 */ /* 0x000fc60000000f00 */
[----:B------:R-:W-:Y:S01]  /*1180*/  IMAD.HI.U32 R5, R5, R7, R4 ;  /* 0x0000000705057227 */ /* 0x000fe200078e0004 */
[----:B------:R-:W-:-:S05]  /*1190*/  IADD3 R7, PT, PT, RZ, -R9, RZ ;  /* 0x80000009ff077210 */ /* 0x000fca0007ffe0ff */
[----:B------:R-:W-:-:S04]  /*11a0*/  IMAD.HI.U32 R36, R5, R6, RZ ;  /* 0x0000000605247227 */ /* 0x000fc800078e00ff */
[----:B------:R-:W-:-:S05]  /*11b0*/  IMAD R0, R36, R7, R6 ;  /* 0x0000000724007224 */ /* 0x000fca00078e0206 */
[----:B------:R-:W-:-:S13]  /*11c0*/  ISETP.GT.U32.AND P1, PT, R3, R0, PT ;  /* 0x000000000300720c */ /* 0x000fda0003f24070 */
[----:B------:R-:W-:Y:S01]  /*11d0*/  @!P1 IMAD.IADD R0, R0, 0x1, -R3 ;  /* 0x0000000100009824 */ /* 0x000fe200078e0a03 */
[----:B------:R-:W-:Y:S02]  /*11e0*/  @!P1 IADD3 R36, PT, PT, R36, 0x1, RZ ;  /* 0x0000000124249810 */ /* 0x000fe40007ffe0ff */
[----:B------:R-:W-:Y:S02]  /*11f0*/  ISETP.NE.AND P1, PT, R33, RZ, PT ;  /* 0x000000ff2100720c */ /* 0x000fe40003f25270 */
[----:B------:R-:W-:Y:S02]  /*1200*/  ISETP.GE.U32.AND P0, PT, R0, R3, PT ;  /* 0x000000030000720c */ /* 0x000fe40003f06070 */
[----:B------:R-:W-:-:S04]  /*1210*/  LOP3.LUT R0, R24, R33, RZ, 0x3c, !PT ;  /* 0x0000002118007212 */ /* 0x000fc800078e3cff */
[----:B------:R-:W-:-:S07]  /*1220*/  ISETP.GE.AND P2, PT, R0, RZ, PT ;  /* 0x000000ff0000720c */ /* 0x000fce0003f46270 */
[----:B------:R-:W-:Y:S01]  /*1230*/  @P0 VIADD R36, R36, 0x1 ;  /* 0x0000000124240836 */ /* 0x000fe20000000000 */
[----:B------:R-:W-:-:S05]  /*1240*/  ISETP.GE.AND P0, PT, R24, R21, PT ;  /* 0x000000151800720c */ /* 0x000fca0003f06270 */
[----:B------:R-:W-:Y:S02]  /*1250*/  @!P2 IADD3 R36, PT, PT, -R36, RZ, RZ ;  /* 0x000000ff2424a210 */ /* 0x000fe40007ffe1ff */
        /* <DEDUP_REMOVED lines=17> */
[----:B---3--:R-:W-:Y:S01]  /*1370*/  MOV R6, UR6 ;  /* 0x0000000600067c02 */ /* 0x008fe20008000f00 */
[----:B------:R-:W-:Y:S01]  /*1380*/  IMAD.U32 R7, RZ, RZ, UR7 ;  /* 0x00000007ff077e24 */ /* 0x000fe2000f8e00ff */
[----:B----4-:R-:W-:Y:S01]  /*1390*/  MOV R10, UR8 ;  /* 0x00000008000a7c02 */ /* 0x010fe20008000f00 */
[----:B-1----:R-:W-:-:S07]  /*13a0*/  IMAD.U32 R11, RZ, RZ, UR9 ;  /* 0x00000009ff0b7e24 */ /* 0x002fce000f8e00ff */
[----:B------:R-:W-:-:S07]  /*13b0*/  LEPC R20, `(.L_x_278) ;  /* 0x000000001014794e */ /* 0x000fce0000000000 */
[----:B--2--5:R-:W-:Y:S05]  /*13c0*/  CALL.ABS.NOINC R14 ;  /* 0x000000000e007343 */ /* 0x024fea0003c00000 */
.L_x_278:
[----:B------:R-:W0:Y:S01]  /*13d0*/  S2R R3, SR_CgaCtaId ;  /* 0x0000000000037919 */ /* 0x000e220000008800 */
[----:B------:R-:W1:Y:S01]  /*13e0*/  LDC R8, c[0x0][0x400] ;  /* 0x00010000ff087b82 */ /* 0x000e620000000800 */
[----:B------:R-:W-:Y:S02]  /*13f0*/  ISETP.NE.AND P6, PT, R38, RZ, PT ;  /* 0x000000ff2600720c */ /* 0x000fe40003fc5270 */
[----:B------:R-:W-:-:S05]  /*1400*/  MOV R0, 0x400 ;  /* 0x0000040000007802 */ /* 0x000fca0000000f00 */
[----:B------:R-:W-:-:S05]  /*1410*/  VIADD R0, R0, 0x210 ;  /* 0x0000021000007836 */ /* 0x000fca0000000000 */
[----:B0-----:R-:W-:-:S04]  /*1420*/  LEA R3, R3, R0, 0x18 ;  /* 0x0000000003037211 */ /* 0x001fc800078ec0ff */
[----:B-1----:R-:W-:Y:S01]  /*1430*/  LEA R0, R8, R3, 0x1 ;  /* 0x0000000308007211 */ /* 0x002fe200078e08ff */
        /* <DEDUP_REMOVED lines=8> */
.L_x_279:
        /* <DEDUP_REMOVED lines=20> */
[C---:B------:R-:W-:Y:S01]  /*1600*/  IMAD R20, R7.reuse, 0x2, R0 ;  /* 0x0000000207147824 */ /* 0x040fe200078e0200 */
[----:B------:R-:W-:Y:S01]  /*1610*/  LEA.HI R7, R7, R7, RZ, 0x1 ;  /* 0x0000000707077211 */ /* 0x000fe200078f08ff */
[----:B------:R-:W-:Y:S03]  /*1620*/  BSSY.RECONVERGENT B2, `(.L_x_284) ;  /* 0x000003b000027945 */ /* 0x000fe60003800200 */
[----:B------:R-:W-:Y:S01]  /*1630*/  LEA R38, R33, R20, 0x1 ;  /* 0x0000001421267211 */ /* 0x000fe200078e08ff */
        /* <DEDUP_REMOVED lines=9> */
[----:B-----5:R-:W-:Y:S01]  /*16d0*/  IMAD.IADD R11, R11, 0x1, -R18 ;  /* 0x000000010b0b7824 */ /* 0x020fe200078e0a12 */
        /* <DEDUP_REMOVED lines=47> */
.L_x_285:
[----:B------:R-:W-:Y:S05]  /*19d0*/  BSYNC.RECONVERGENT B2 ;  /* 0x0000000000027941 */ /* 0x000fea0003800200 */
.L_x_284:
[C-C-:B------:R-:W-:Y:S02]  /*19e0*/  PRMT R6, R28.reuse, 0x5410, R29.reuse ;  /* 0x000054101c067816 */ /* 0x140fe4000000001d */
[----:B------:R-:W-:-:S03]  /*19f0*/  PRMT R7, R28, 0x7632, R29 ;  /* 0x000076321c077816 */ /* 0x000fc6000000001d */
[----:B------:R0:W-:Y:S04]  /*1a00*/  STS [R20], R6 ;  /* 0x0000000614007388 */ /* 0x0001e80000000800 */
[----:B------:R0:W-:Y:S01]  /*1a10*/  STS [R38], R7 ;  /* 0x0000000726007388 */ /* 0x0001e20000000800 */
[----:B------:R-:W-:Y:S05]  /*1a20*/  BRA `(.L_x_286) ;  /* 0x00000000009c7947 */ /* 0x000fea0003800000 */
.L_x_283:
[----:B------:R-:W-:-:S04]  /*1a30*/  LEA.HI R7, R7, R7, RZ, 0x1 ;  /* 0x0000000707077211 */ /* 0x000fc800078f08ff */
[----:B------:R-:W-:-:S04]  /*1a40*/  SHF.L.U32 R7, R7, 0x1, RZ ;  /* 0x0000000107077819 */ /* 0x000fc800000006ff */
[----:B------:R-:W-:-:S04]  /*1a50*/  LOP3.LUT R9, R7, 0xfffffffc, RZ, 0xc0, !PT ;  /* 0xfffffffc07097812 */ /* 0x000fc800078ec0ff */
[----:B------:R-:W-:-:S13]  /*1a60*/  ISETP.GE.AND P0, PT, R9, R8, PT ;  /* 0x000000080900720c */ /* 0x000fda0003f06270 */
[----:B------:R-:W-:Y:S05]  /*1a70*/  @P0 BRA `(.L_x_286) ;  /* 0x0000000000880947 */ /* 0x000fea0003800000 */
[----:B------:R-:W-:Y:S01]  /*1a80*/  I2FP.F32.S32 R10, R8 ;  /* 0x00000008000a7245 */ /* 0x000fe20000201400 */
[----:B------:R-:W-:Y:S02]  /*1a90*/  VIADD R6, R9, 0x2 ;  /* 0x0000000209067836 */ /* 0x000fe40000000000 */
[--C-:B------:R-:W-:Y:S01]  /*1aa0*/  HADD2.F32 R12, -RZ, R35.reuse.H1_H1 ;  /* 0x30000023ff0c7230 */ /* 0x100fe20000004100 */
[----:B------:R-:W0:Y:S01]  /*1ab0*/  MUFU.RCP R13, R10 ;  /* 0x0000000a000d7308 */ /* 0x000e220000001000 */
[--C-:B------:R-:W-:Y:S01]  /*1ac0*/  HADD2.F32 R15, -RZ, R34.reuse.H1_H1 ;  /* 0x30000022ff0f7230 */ /* 0x100fe20000004100 */
[----:B------:R-:W-:Y:S01]  /*1ad0*/  I2FP.F32.S32 R6, R6 ;  /* 0x0000000600067245 */ /* 0x000fe20000201400 */
[----:B------:R-:W-:Y:S02]  /*1ae0*/  HADD2.F32 R34, -RZ, R34.H0_H0 ;  /* 0x20000022ff227230 */ /* 0x000fe40000004100 */
[----:B------:R-:W-:Y:S02]  /*1af0*/  HADD2.F32 R20, -RZ, R35.H0_H0 ;  /* 0x20000023ff147230 */ /* 0x000fe40000004100 */
        /* <DEDUP_REMOVED lines=26> */
.L_x_286:
[----:B------:R-:W-:Y:S05]  /*1ca0*/  BSYNC.RECONVERGENT B1 ;  /* 0x0000000000017941 */ /* 0x000fea0003800200 */
.L_x_282:
[C-C-:B0-----:R-:W-:Y:S02]  /*1cb0*/  PRMT R7, R34.reuse, 0x5410, R35.reuse ;  /* 0x0000541022077816 */ /* 0x141fe40000000023 */
[----:B------:R-:W-:-:S03]  /*1cc0*/  PRMT R6, R34, 0x7632, R35 ;  /* 0x0000763222067816 */ /* 0x000fc60000000023 */
[----:B------:R0:W-:Y:S04]  /*1cd0*/  STS [R4], R7 ;  /* 0x0000000704007388 */ /* 0x0001e80000000800 */
[----:B------:R0:W-:Y:S02]  /*1ce0*/  STS [R5], R6 ;  /* 0x0000000605007388 */ /* 0x0001e40000000800 */
.L_x_281:
[----:B------:R-:W-:Y:S05]  /*1cf0*/  BSYNC.RECONVERGENT B0 ;  /* 0x0000000000007941 */ /* 0x000fea0003800200 */
.L_x_280:
[----:B------:R-:W-:Y:S06]  /*1d00*/  BAR.SYNC.DEFER_BLOCKING 0x0 ;  /* 0x0000000000007b1d */ /* 0x000fec0000010000 */
[----:B------:R-:W-:Y:S04]  /*1d10*/  BSSY.RECONVERGENT B0, `(.L_x_287) ;  /* 0x0000009000007945 */ /* 0x000fe80003800200 */
[----:B------:R-:W-:Y:S05]  /*1d20*/  @!P6 BRA `(.L_x_288) ;  /* 0x00000000001ce947 */ /* 0x000fea0003800000 */
[----:B------:R-:W2:Y:S01]  /*1d30*/  LDCU UR4, c[0x0][0x40c] ;  /* 0x00008180ff0477ac */ /* 0x000ea20008000800 */
[----:B------:R-:W-:-:S05]  /*1d40*/  IMAD R33, R33, R36, R37 ;  /* 0x0000002421217224 */ /* 0x000fca00078e0225 */
[----:B------:R-:W-:-:S05]  /*1d50*/  LEA R3, R33, R3, 0x1 ;  /* 0x0000000321037211 */ /* 0x000fca00078e08ff */
[----:B-1----:R3:W4:Y:S01]  /*1d60*/  LDS.64 R34, [R3] ;  /* 0x0000000003227984 */ /* 0x0027220000000a00 */
[----:B--2---:R-:W-:-:S13]  /*1d70*/  ISETP.NE.AND P0, PT, RZ, UR4, PT ;  /* 0x00000004ff007c0c */ /* 0x004fda000bf05270 */
[----:B------:R-:W-:-:S05]  /*1d80*/  @!P0 IMAD R0, R33, 0x2, R0 ;  /* 0x0000000221008824 */ /* 0x000fca00078e0200 */
[----:B------:R3:W2:Y:S02]  /*1d90*/  @!P0 LDS.64 R28, [R0] ;  /* 0x00000000001c8984 */ /* 0x0006a40000000a00 */
.L_x_288:
[----:B------:R-:W-:Y:S05]  /*1da0*/  BSYNC.RECONVERGENT B0 ;  /* 0x0000000000007941 */ /* 0x000fea0003800200 */
.L_x_287:
[----:B------:R-:W-:Y:S06]  /*1db0*/  BAR.SYNC.DEFER_BLOCKING 0x0 ;  /* 0x0000000000007b1d */ /* 0x000fec0000010000 */
.L_x_277:
[----:B------:R-:W-:Y:S05]  /*1dc0*/  BSYNC.RECONVERGENT B6 ;  /* 0x0000000000067941 */ /* 0x000fea0003800200 */
.L_x_274:
[----:B------:R-:W3:Y:S01]  /*1dd0*/  LDC R45, c[0x0][0x3f4] ;  /* 0x0000fd00ff2d7b82 */ /* 0x000ee20000000800 */
[----:B------:R-:W-:Y:S02]  /*1de0*/  ISETP.GT.U32.AND P0, PT, R19, 0x1f, PT ;  /* 0x0000001f1300780c */ /* 0x000fe40003f04070 */
[----:B------:R-:W-:Y:S02]  /*1df0*/  MOV R74, 0xff7fffff ;  /* 0xff7fffff004a7802 */ /* 0x000fe40000000f00 */
[----:B---3--:R-:W-:-:S09]  /*1e00*/  VIADDMNMX R0, R23, -R45, RZ, !PT ;  /* 0x8000002d17007246 */ /* 0x008fd200078001ff */
[----:B------:R-:W-:Y:S05]  /*1e10*/  @P0 BRA `(.L_x_289) ;  /* 0x0000000000e40947 */ /* 0x000fea0003800000 */
[----:B------:R-:W3:Y:S01]  /*1e20*/  LDCU UR4, c[0x0][0x40c] ;  /* 0x00008180ff0477ac */ /* 0x000ee20008000800 */
[----:B------:R-:W1:Y:S01]  /*1e30*/  S2R R20, SR_CgaCtaId ;  /* 0x0000000000147919 */ /* 0x000e620000008800 */
[----:B------:R-:W-:Y:S01]  /*1e40*/  MOV R10, 0x400 ;  /* 0x00000400000a7802 */ /* 0x000fe20000000f00 */
[-C--:B------:R-:W-:Y:S02]  /*1e50*/  IMAD R9, R32, R45.reuse, R31 ;  /* 0x0000002d20097224 */ /* 0x080fe400078e021f */
[----:B--2-4-:R-:W-:Y:S02]  /*1e60*/  HMUL2 R14, R35, R29 ;  /* 0x0000001d230e7232 */ /* 0x014fe40000000000 */
[----:B------:R-:W-:Y:S02]  /*1e70*/  IMAD R30, R30, R45, UR38 ;  /* 0x000000261e1e7e24 */ /* 0x000fe4000f8e022d */
[----:B------:R-:W-:Y:S02]  /*1e80*/  VIADD R3, R10, 0x10 ;  /* 0x000000100a037836 */ /* 0x000fe40000000000 */
[----:B------:R-:W-:-:S02]  /*1e90*/  HFMA2 R14, R34, R28, R14 ;  /* 0x0000001c220e7231 */ /* 0x000fc4000000000e */
[----:B------:R-:W-:-:S03]  /*1ea0*/  IMAD R9, R30, 0x8, R9 ;  /* 0x000000081e097824 */ /* 0x000fc600078e0209 */
[--C-:B------:R-:W-:Y:S02]  /*1eb0*/  HADD2.F32 R13, -RZ, R14.reuse.H0_H0 ;  /* 0x2000000eff0d7230 */ /* 0x100fe40000004100 */
[----:B------:R-:W-:Y:S01]  /*1ec0*/  HADD2.F32 R14, -RZ, R14.H1_H1 ;  /* 0x3000000eff0e7230 */ /* 0x000fe20000004100 */
[----:B---3--:R-:W-:Y:S01]  /*1ed0*/  ISETP.NE.AND P1, PT, RZ, UR4, PT ;  /* 0x00000004ff007c0c */ /* 0x008fe2000bf25270 */
[----:B------:R-:W-:-:S03]  /*1ee0*/  UMOV UR4, 0xffffffff ;  /* 0xffffffff00047882 */ /* 0x000fc60000000000 */
[----:B------:R-:W-:Y:S01]  /*1ef0*/  FADD.FTZ R13, R13, R14 ;  /* 0x0000000e0d0d7221 */ /* 0x000fe20000010000 */
[----:B------:R-:W-:-:S08]  /*1f00*/  ISETP.GT.U32.OR P0, PT, R19, 0x13, P1 ;  /* 0x000000131300780c */ /* 0x000fd00000f04470 */
[----:B0-----:R-:W-:Y:S02]  /*1f10*/  @!P1 IADD3 R7, PT, PT, R10, 0x110, RZ ;  /* 0x000001100a079810 */ /* 0x001fe40007ffe0ff */
[----:B-1----:R-:W-:-:S03]  /*1f20*/  LEA R6, R20, R3, 0x18 ;  /* 0x0000000314067211 */ /* 0x002fc600078ec0ff */
[----:B------:R-:W0:Y:S01]  /*1f30*/  @!P0 LDC.64 R4, c[0x0][0x3b8] ;  /* 0x0000ee00ff048b82 */ /* 0x000e220000000a00 */
[----:B------:R-:W-:Y:S02]  /*1f40*/  @!P1 LEA R8, R20, R7, 0x18 ;  /* 0x0000000714089211 */ /* 0x000fe400078ec0ff */
[----:B------:R-:W-:-:S03]  /*1f50*/  LEA R6, R19, R6, 0x3 ;  /* 0x0000000613067211 */ /* 0x000fc600078e18ff */
[----:B------:R-:W-:Y:S02]  /*1f60*/  @!P1 IMAD R8, R19, 0x8, R8 ;  /* 0x0000000813089824 */ /* 0x000fe400078e0208 */
        /* <DEDUP_REMOVED lines=14> */
.L_x_426:
[----:B------:R-:W-:Y:S01]  /*2050*/  ISETP.NE.AND P0, PT, R19, RZ, PT ;  /* 0x000000ff1300720c */ /* 0x000fe20003f05270 */
[----:B-1----:R-:W-:-:S12]  /*2060*/  FADD.FTZ R14, R6, R14 ;  /* 0x0000000e060e7221 */ /* 0x002fd80000010000 */
[----:B------:R-:W-:Y:S05]  /*2070*/  @P0 BRA `(.L_x_289) ;  /* 0x00000000004c0947 */ /* 0x000fea0003800000 */
[----:B------:R-:W1:Y:S02]  /*2080*/  LDCU.64 UR4, c[0x0][0x438] ;  /* 0x00008700ff0477ac */ /* 0x000e640008000a00 */
[----:B-1----:R-:W-:Y:S01]  /*2090*/  ISETP.NE.U32.AND P0, PT, RZ, UR4, PT ;  /* 0x00000004ff007c0c */ /* 0x002fe2000bf05070 */
[----:B------:R-:W1:Y:S03]  /*20a0*/  LDCU UR4, c[0x0][0x410] ;  /* 0x00008200ff0477ac */ /* 0x000e660008000800 */
[----:B------:R-:W-:-:S13]  /*20b0*/  ISETP.NE.AND.EX P0, PT, RZ, UR5, PT, P0 ;  /* 0x00000005ff007c0c */ /* 0x000fda000bf05300 */
[----:B------:R-:W0:Y:S01]  /*20c0*/  @P0 LDC R8, c[0x0][0x440] ;  /* 0x00011000ff080b82 */ /* 0x000e220000000800 */
[----:B-----5:R-:W-:-:S07]  /*20d0*/  @P0 IADD3 R3, PT, PT, R25, -R18, RZ ;  /* 0x8000001219030210 */ /* 0x020fce0007ffe0ff */
[----:B------:R-:W2:Y:S01]  /*20e0*/  @P0 LDC.64 R4, c[0x0][0x438] ;  /* 0x00010e00ff040b82 */ /* 0x000ea20000000a00 */
[----:B0-----:R-:W-:-:S04]  /*20f0*/  @P0 IMAD R6, R8, UR39, R3 ;  /* 0x0000002708060c24 */ /* 0x001fc8000f8e0203 */
[----:B------:R-:W-:-:S04]  /*2100*/  @P0 IMAD R3, R6, R8, R3 ;  /* 0x0000000806030224 */ /* 0x000fc800078e0203 */
[----:B--2---:R-:W-:-:S06]  /*2110*/  @P0 IMAD.WIDE R4, R3, 0x2, R4 ;  /* 0x0000000203040825 */ /* 0x004fcc00078e0204 */
[----:B------:R-:W2:Y:S01]  /*2120*/  @P0 LDG.E.U16 R4, desc[UR36][R4.64] ;  /* 0x0000002404040981 */ /* 0x000ea2000c1e1500 */
[----:B------:R-:W-:Y:S01]  /*2130*/  VIADD R3, R10, 0x210 ;  /* 0x000002100a037836 */ /* 0x000fe20000000000 */
[----:B------:R-:W-:Y:S01]  /*2140*/  IADD3 R6, PT, PT, R23, -R0, RZ ;  /* 0x8000000017067210 */ /* 0x000fe20007ffe0ff */
[----:B-1----:R-:W-:-:S03]  /*2150*/  FMUL.FTZ R74, R14, UR4 ;  /* 0x000000040e4a7c20 */ /* 0x002fc60008410000 */
[----:B------:R-:W-:-:S05]  /*2160*/  LEA R7, R20, R3, 0x18 ;  /* 0x0000000314077211 */ /* 0x000fca00078ec0ff */
[----:B------:R-:W-:Y:S02]  /*2170*/  IMAD R7, R6, 0x4, R7 ;  /* 0x0000000406077824 */ /* 0x000fe400078e0207 */
[----:B--2---:R-:W-:-:S05]  /*2180*/  @P0 HADD2.F32 R3, -RZ, R4.H0_H0 ;  /* 0x20000004ff030230 */ /* 0x004fca0000004100 */
[----:B------:R-:W-:-:S05]  /*2190*/  @P0 FADD.FTZ R74, R74, R3 ;  /* 0x000000034a4a0221 */ /* 0x000fca0000010000 */
[----:B------:R3:W-:Y:S02]  /*21a0*/  STS [R7+-0x4], R74 ;  /* 0xfffffc4a07007388 */ /* 0x0007e40000000800 */
.L_x_289:
[----:B------:R-:W-:Y:S05]  /*21b0*/  WARPSYNC.ALL ;  /* 0x0000000000007948 */ /* 0x000fea0003800000 */
[----:B------:R-:W0:Y:S08]  /*21c0*/  S2UR UR15, SR_CgaCtaId ;  /* 0x00000000000f79c3 */ /* 0x000e300000008800 */
[----:B------:R-:W-:Y:S01]  /*21d0*/  BAR.SYNC.DEFER_BLOCKING 0x0 ;  /* 0x0000000000007b1d */ /* 0x000fe20000010000 */
[----:B------:R-:W-:-:S02]  /*21e0*/  LOP3.LUT R24, R24, 0xc, RZ, 0xc0, !PT ;  /* 0x0000000c18187812 */ /* 0x000fc400078ec0ff */
[----:B------:R-:W-:Y:S02]  /*21f0*/  IADD3 R25, PT, PT, R25, 0x7, -R0 ;  /* 0x0000000719197810 */ /* 0x000fe40007ffe800 */
[----:B------:R-:W-:Y:S01]  /*2200*/  SHF.R.U32.HI R11, RZ, 0x2, R19 ;  /* 0x00000002ff0b7819 */ /* 0x000fe20000011613 */
[----:B------:R-:W-:Y:S01]  /*2210*/  UMOV UR14, 0x400 ;  /* 0x00000400000e7882 */ /* 0x000fe20000000000 */
[----:B------:R-:W1:Y:S01]  /*2220*/  LDCU UR5, c[0x0][0x40c] ;  /* 0x00008180ff0577ac */ /* 0x000e620008000800 */
[----:B------:R-:W-:Y:S01]  /*2230*/  SHF.R.S32.HI R12, RZ, 0x1f, R25 ;  /* 0x0000001fff0c7819 */ /* 0x000fe20000011419 */
[----:B------:R-:W-:-:S03]  /*2240*/  UIADD3 UR4, UPT, UPT, UR14, 0x10, URZ ;  /* 0x000000100e047890 */ /* 0x000fc6000fffe0ff */
[----:B------:R-:W-:Y:S01]  /*2250*/  LEA.HI R12, R12, R25, RZ, 0x3 ;  /* 0x000000190c0c7211 */ /* 0x000fe200078f18ff */
[----:B------:R-:W2:Y:S03]  /*2260*/  LDCU UR19, c[0x0][0x40c] ;  /* 0x00008180ff1377ac */ /* 0x000ea60008000800 */
[----:B------:R-:W-:Y:S01]  /*2270*/  LOP3.LUT R44, R12, 0xfffffff8, RZ, 0xc0, !PT ;  /* 0xfffffff80c2c7812 */ /* 0x000fe200078ec0ff */
[----:B------:R-:W2:Y:S01]  /*2280*/  LDCU UR18, c[0x0][0x3f8] ;  /* 0x00007f00ff1277ac */ /* 0x000ea20008000800 */
[----:B------:R-:W-:Y:S02]  /*2290*/  SHF.L.U32 R12, R19, 0x1, RZ ;  /* 0x00000001130c7819 */ /* 0x000fe400000006ff */
[----:B------:R-:W-:Y:S01]  /*22a0*/  ISETP.GE.AND P0, PT, R11, R44, PT ;  /* 0x0000002c0b00720c */ /* 0x000fe20003f06270 */
[----:B------:R-:W2:Y:S01]  /*22b0*/  LDCU UR20, c[0x0][0x410] ;  /* 0x00008200ff1477ac */ /* 0x000ea20008000800 */
[----:B------:R-:W-:Y:S01]  /*22c0*/  LOP3.LUT R12, R12, 0x6, RZ, 0xc0, !PT ;  /* 0x000000060c0c7812 */ /* 0x000fe200078ec0ff */
[----:B0-----:R-:W-:-:S02]  /*22d0*/  ULEA UR4, UR15, UR4, 0x18 ;  /* 0x000000040f047291 */ /* 0x001fc4000f8ec0ff */
[----:B-1----:R-:W-:Y:S01]  /*22e0*/  UISETP.NE.AND UP0, UPT, UR5, URZ, UPT ;  /* 0x000000ff0500728c */ /* 0x002fe2000bf05270 */
[----:B------:R-:W0:Y:S01]  /*22f0*/  LDCU.64 UR8, c[0x0][0x3c8] ;  /* 0x00007900ff0877ac */ /* 0x000e220008000a00 */
[----:B------:R-:W1:Y:S05]  /*2300*/  LDCU.64 UR10, c[0x0][0x3b8] ;  /* 0x00007700ff0a77ac */ /* 0x000e6a0008000a00 */
[----:B------:R0:W0:Y:S01]  /*2310*/  LDS R72, [R24+UR4] ;  /* 0x0000000418487984 */ /* 0x0000220008000800 */
[----:B------:R-:W0:Y:S03]  /*2320*/  LDCU.64 UR22, c[0x0][0x438] ;  /* 0x00008700ff1677ac */ /* 0x000e260008000a00 */
[----:B------:R0:W0:Y:S01]  /*2330*/  LDS R73, [R24+UR4+0x10] ;  /* 0x0000100418497984 */ /* 0x0000220008000800 */
[----:B------:R-:W0:Y:S03]  /*2340*/  LDCU.64 UR12, c[0x0][0x448] ;  /* 0x00008900ff0c77ac */ /* 0x000e260008000a00 */
[----:B------:R0:W0:Y:S04]  /*2350*/  LDS R70, [R24+UR4+0x20] ;  /* 0x0000200418467984 */ /* 0x0000280008000800 */
[----:B------:R0:W0:Y:S04]  /*2360*/  LDS R71, [R24+UR4+0x30] ;  /* 0x0000300418477984 */ /* 0x0000280008000800 */
[----:B------:R0:W0:Y:S04]  /*2370*/  LDS R68, [R24+UR4+0x40] ;  /* 0x0000400418447984 */ /* 0x0000280008000800 */
[----:B------:R0:W0:Y:S04]  /*2380*/  LDS R69, [R24+UR4+0x50] ;  /* 0x0000500418457984 */ /* 0x0000280008000800 */
[----:B------:R0:W0:Y:S04]  /*2390*/  LDS R3, [R24+UR4+0x60] ;  /* 0x0000600418037984 */ /* 0x0000280008000800 */
[----:B------:R0:W0:Y:S04]  /*23a0*/  LDS R4, [R24+UR4+0x70] ;  /* 0x0000700418047984 */ /* 0x0000280008000800 */
[----:B------:R0:W0:Y:S04]  /*23b0*/  LDS R5, [R24+UR4+0x80] ;  /* 0x0000800418057984 */ /* 0x0000280008000800 */
[----:B------:R0:W0:Y:S04]  /*23c0*/  LDS R6, [R24+UR4+0x90] ;  /* 0x0000900418067984 */ /* 0x0000280008000800 */
[----:B---3--:R3:W0:Y:S04]  /*23d0*/  LDS R7, [R24+UR4+0xa0] ;  /* 0x0000a00418077984 */ /* 0x0086280008000800 */
[----:B------:R3:W0:Y:S04]  /*23e0*/  LDS R8, [R24+UR4+0xb0] ;  /* 0x0000b00418087984 */ /* 0x0006280008000800 */
[----:B------:R3:W0:Y:S04]  /*23f0*/  LDS R9, [R24+UR4+0xc0] ;  /* 0x0000c00418097984 */ /* 0x0006280008000800 */
[----:B------:R3:W0:Y:S04]  /*2400*/  LDS R10, [R24+UR4+0xd0] ;  /* 0x0000d004180a7984 */ /* 0x0006280008000800 */
[----:B------:R3:W0:Y:S04]  /*2410*/  LDS R20, [R24+UR4+0xe0] ;  /* 0x0000e00418147984 */ /* 0x0006280008000800 */
[----:B------:R3:W0:Y:S01]  /*2420*/  LDS R21, [R24+UR4+0xf0] ;  /* 0x0000f00418157984 */ /* 0x0006220008000800 */
[----:B------:R-:W4:Y:S02]  /*2430*/  LDCU UR4, c[0x0][0x3f0] ;  /* 0x00007e00ff0477ac */ /* 0x000f240008000800 */
[----:B----4-:R-:W-:-:S04]  /*2440*/  UIMAD UR4, UR40, UR4, UR39 ;  /* 0x00000004280472a4 */ /* 0x010fc8000f8e0227 */
[----:B------:R-:W-:Y:S01]  /*2450*/  UIMAD UR4, UR4, 0x50, URZ ;  /* 0x00000050040478a4 */ /* 0x000fe2000f8e02ff */
[----:B-123--:R-:W-:Y:S11]  /*2460*/  BRA.U UP0, `(.L_x_291) ;  /* 0x00000001004c7547 */ /* 0x00eff6000b800000 */
[----:B------:R-:W-:-:S04]  /*2470*/  UIADD3 UR5, UPT, UPT, UR14, 0x110, URZ ;  /* 0x000001100e057890 */ /* 0x000fc8000fffe0ff */
[----:B------:R-:W-:-:S06]  /*2480*/  ULEA UR5, UR15, UR5, 0x18 ;  /* 0x000000050f057291 */ /* 0x000fcc000f8ec0ff */
[----:B------:R-:W-:-:S05]  /*2490*/  LEA R13, R12, UR5, 0x1 ;  /* 0x000000050c0d7c11 */ /* 0x000fca000f8e08ff */
[----:B0-----:R1:W2:Y:S04]  /*24a0*/  LDS R24, [R13] ;  /* 0x000000000d187984 */ /* 0x0012a80000000800 */
[----:B------:R1:W3:Y:S04]  /*24b0*/  LDS R25, [R13+0x10] ;  /* 0x000010000d197984 */ /* 0x0002e80000000800 */
[----:B------:R1:W4:Y:S04]  /*24c0*/  LDS R26, [R13+0x20] ;  /* 0x000020000d1a7984 */ /* 0x0003280000000800 */
[----:B------:R1:W0:Y:S04]  /*24d0*/  LDS R27, [R13+0x30] ;  /* 0x000030000d1b7984 */ /* 0x0002280000000800 */
        /* <DEDUP_REMOVED lines=11> */
[----:B--234-:R1:W0:Y:S02]  /*2590*/  LDS R39, [R13+0xf0] ;  /* 0x0000f0000d277984 */ /* 0x01c2240000000800 */
.L_x_291:
[----:B------:R-:W-:Y:S04]  /*25a0*/  BSSY B0, `(.L_x_292) ;  /* 0x000034e000007945 */ /* 0x000fe80003800000 */
[----:B------:R-:W-:Y:S05]  /*25b0*/  @P0 BRA `(.L_x_293) ;  /* 0x0000003400300947 */ /* 0x000fea0003800000 */
[----:B------:R-:W-:Y:S01]  /*25c0*/  IABS R40, R45 ;  /* 0x0000002d00287213 */ /* 0x000fe20000000000 */
[----:B------:R-:W2:Y:S01]  /*25d0*/  S2R R14, SR_CTAID.X ;  /* 0x00000000000e7919 */ /* 0x000ea20000002500 */
[----:B------:R-:W3:Y:S01]  /*25e0*/  LDCU UR16, c[0x0][0x3f8] ;  /* 0x00007f00ff1077ac */ /* 0x000ee20008000800 */
[----:B------:R-:W4:Y:S01]  /*25f0*/  LDC.64 R76, c[0x0][0x450] ;  /* 0x00011400ff4c7b82 */ /* 0x000f220000000a00 */
[----:B------:R-:W1:Y:S01]  /*2600*/  I2F.RP R41, R40 ;  /* 0x0000002800297306 */ /* 0x000e620000209400 */
[----:B------:R-:W-:Y:S01]  /*2610*/  IMAD.IADD R48, R11, 0x1, R0 ;  /* 0x000000010b307824 */ /* 0x000fe200078e0200 */
[----:B------:R-:W2:Y:S01]  /*2620*/  LDCU UR17, c[0x0][0x440] ;  /* 0x00008800ff1177ac */ /* 0x000ea20008000800 */
[----:B------:R-:W-:Y:S01]  /*2630*/  IMAD R45, R45, 0x50, RZ ;  /* 0x000000502d2d7824 */ /* 0x000fe200078e02ff */
[----:B------:R-:W-:Y:S01]  /*2640*/  LOP3.LUT R49, R19, 0x3fc, RZ, 0xc0, !PT ;  /* 0x000003fc13317812 */ /* 0x000fe200078ec0ff */
[----:B------:R-:W0:Y:S01]  /*2650*/  LDCU.64 UR6, c[0x0][0x420] ;  /* 0x00008400ff0677ac */ /* 0x000e220008000a00 */
[----:B------:R-:W-:Y:S01]  /*2660*/  IADD3 R44, PT, PT, R44, R0, RZ ;  /* 0x000000002c2c7210 */ /* 0x000fe20007ffe0ff */
[----:B------:R-:W-:-:S04]  /*2670*/  UIADD3 UR5, UPT, UPT, UR14, 0x210, URZ ;  /* 0x000002100e057890 */ /* 0x000fc8000fffe0ff */
[----:B------:R-:W-:Y:S01]  /*2680*/  ULEA UR5, UR15, UR5, 0x18 ;  /* 0x000000050f057291 */ /* 0x000fe2000f8ec0ff */
[----:B-1----:R-:W1:Y:S01]  /*2690*/  MUFU.RCP R41, R41 ;  /* 0x0000002900297308 */ /* 0x002e620000001000 */
[----:B---3--:R-:W-:-:S04]  /*26a0*/  IMAD R47, R45, UR16, RZ ;  /* 0x000000102d2f7c24 */ /* 0x008fc8000f8e02ff */
[----:B------:R-:W-:Y:S02]  /*26b0*/  IADD3 R49, PT, PT, R49, UR5, RZ ;  /* 0x0000000531317c10 */ /* 0x000fe4000fffe0ff */
[----:B0-----:R-:W-:Y:S02]  /*26c0*/  ISETP.NE.U32.AND P0, PT, RZ, UR6, PT ;  /* 0x00000006ff007c0c */ /* 0x001fe4000bf05070 */
[----:B------:R-:W-:Y:S02]  /*26d0*/  IADD3 R42, P1, P2, R17, UR6, R48 ;  /* 0x00000006112a7c10 */ /* 0x000fe4000fa3e030 */
[----:B------:R-:W-:Y:S01]  /*26e0*/  ISETP.NE.AND.EX P0, PT, RZ, UR7, PT, P0 ;  /* 0x00000007ff007c0c */ /* 0x000fe2000bf05300 */
[----:B--2---:R-:W-:Y:S02]  /*26f0*/  IMAD R15, R22, UR16, R14 ;  /* 0x00000010160f7c24 */ /* 0x004fe4000f8e020e */
[----:B------:R-:W-:Y:S02]  /*2700*/  IMAD R11, R14, UR17, R23 ;  /* 0x000000110e0b7c24 */ /* 0x000fe4000f8e0217 */
[----:B-1----:R-:W-:-:S02]  /*2710*/  VIADD R13, R41, 0xffffffe ;  /* 0x0ffffffe290d7836 */ /* 0x002fc40000000000 */
[----:B------:R-:W-:Y:S02]  /*2720*/  IMAD R15, R15, 0x50, R12 ;  /* 0x000000500f0f7824 */ /* 0x000fe400078e020c */
[----:B------:R-:W-:Y:S02]  /*2730*/  HFMA2 R12, -RZ, RZ, 0, 0 ;  /* 0x00000000ff0c7431 */ /* 0x000fe400000001ff */
[----:B------:R-:W-:Y:S01]  /*2740*/  VIADD R11, R11, 0xffffffff ;  /* 0xffffffff0b0b7836 */ /* 0x000fe20000000000 */
[----:B------:R-:W0:Y:S01]  /*2750*/  F2I.FTZ.U32.TRUNC.NTZ R13, R13 ;  /* 0x0000000d000d7305 */ /* 0x000e22000021f000 */
[----:B----4-:R-:W-:-:S04]  /*2760*/  IMAD.WIDE R76, R15, 0x2, R76 ;  /* 0x000000020f4c7825 */ /* 0x010fc800078e024c */
[----:B------:R-:W-:Y:S02]  /*2770*/  IMAD R46, R11, UR17, R48 ;  /* 0x000000110b2e7c24 */ /* 0x000fe4000f8e0230 */
[----:B------:R-:W-:Y:S01]  /*2780*/  VIADD R48, R48, 0x1 ;  /* 0x0000000130307836 */ /* 0x000fe20000000000 */
[----:B0-----:R-:W-:-:S05]  /*2790*/  IADD3 R43, PT, PT, RZ, -R13, RZ ;  /* 0x8000000dff2b7210 */ /* 0x001fca0007ffe0ff */
[----:B------:R-:W-:Y:S01]  /*27a0*/  IMAD R41, R43, R40, RZ ;  /* 0x000000282b297224 */ /* 0x000fe200078e02ff */
[----:B------:R-:W-:-:S03]  /*27b0*/  IADD3.X R43, PT, PT, R16, UR7, RZ, P1, P2 ;  /* 0x00000007102b7c10 */ /* 0x000fc60008fe44ff */
[----:B------:R-:W-:-:S07]  /*27c0*/  IMAD.HI.U32 R41, R13, R41, R12 ;  /* 0x000000290d297227 */ /* 0x000fce00078e000c */
.L_x_360:
[----:B------:R-:W2:Y:S01]  /*27d0*/  @P0 LDG.E.U8 R75, desc[UR36][R42.64] ;  /* 0x000000242a4b0981 */ /* 0x000ea2000c1e1100 */
[----:B0-----:R-:W0:Y:S01]  /*27e0*/  LDC R11, c[0x0][0x3f4] ;  /* 0x0000fd00ff0b7b82 */ /* 0x001e220000000800 */
[----:B------:R-:W-:Y:S01]  /*27f0*/  VIADD R50, R48, 0xffffffff ;  /* 0xffffffff30327836 */ /* 0x000fe20000000000 */
[----:B------:R-:W-:Y:S01]  /*2800*/  BSSY.RECONVERGENT B1, `(.L_x_294) ;  /* 0x000003b000017945 */ /* 0x000fe20003800200 */
[----:B------:R-:W-:-:S03]  /*2810*/  VIADD R51, R23, 0xffffffff ;  /* 0xffffffff17337836 */ /* 0x000fc60000000000 */
[----:B------:R-:W-:Y:S02]  /*2820*/  IABS R14, R50 ;  /* 0x00000032000e7213 */ /* 0x000fe40000000000 */
        /* <DEDUP_REMOVED lines=9> */
[----:B------:R-:W-:Y:S02]  /*28c0*/  @!P1 IADD3 R12, PT, PT, R12, -R15, RZ ;  /* 0x8000000f0c0c9210 */ /* 0x000fe40007ffe0ff */
[----:B------:R-:W-:Y:S02]  /*28d0*/  ISETP.GE.AND P1, PT, R50, R51, PT ;  /* 0x000000333200720c */ /* 0x000fe40003f26270 */
[----:B------:R-:W-:Y:S02]  /*28e0*/  @!P2 IADD3 R12, PT, PT, -R12, RZ, RZ ;  /* 0x000000ff0c0ca210 */ /* 0x000fe40007ffe1ff */
[----:B------:R-:W-:-:S05]  /*28f0*/  @!P3 LOP3.LUT R12, RZ, R11, RZ, 0x33, !PT ;  /* 0x0000000bff0cb212 */ /* 0x000fca00078e33ff */
[----:B----4-:R-:W-:Y:S01]  /*2900*/  IMAD.SHL.U32 R78, R12, 0x8, RZ ;  /* 0x000000080c4e7824 */ /* 0x010fe200078e00ff */
[----:B--2---:R-:W-:-:S03]  /*2910*/  ISETP.NE.AND P2, PT, R75, RZ, P0 ;  /* 0x000000ff4b00720c */ /* 0x004fc60000745270 */
[----:B------:R-:W-:Y:S10]  /*2920*/  @P1 BRA `(.L_x_295) ;  /* 0x0000000000a01947 */ /* 0x000ff40003800000 */
[----:B------:R-:W-:Y:S01]  /*2930*/  ISETP.GE.AND P1, PT, R78, R45, PT ;  /* 0x0000002d4e00720c */ /* 0x000fe20003f26270 */
[----:B------:R-:W-:Y:S01]  /*2940*/  BSSY.RECONVERGENT B2, `(.L_x_296) ;  /* 0x0000012000027945 */ /* 0x000fe20003800200 */
[----:B------:R-:W-:-:S11]  /*2950*/  MOV R53, RZ ;  /* 0x000000ff00357202 */ /* 0x000fd60000000f00 */
[----:B------:R-:W-:Y:S05]  /*2960*/  @P1 BRA `(.L_x_297) ;  /* 0x00000000003c1947 */ /* 0x000fea0003800000 */
[----:B------:R-:W-:-:S05]  /*2970*/  IADD3 R13, P3, PT, R17, R12, RZ ;  /* 0x0000000c110d7210 */ /* 0x000fca0007f7e0ff */
[----:B------:R-:W-:Y:S01]  /*2980*/  IMAD.X R14, RZ, RZ, R16, P3 ;  /* 0x000000ffff0e7224 */ /* 0x000fe200018e0610 */
[----:B------:R-:W-:-:S04]  /*2990*/  LEA R80, P3, R13, UR8, 0x2 ;  /* 0x000000080d507c11 */ /* 0x000fc8000f8610ff */
[----:B------:R-:W-:-:S05]  /*29a0*/  LEA.HI.X R81, R13, UR9, R14, 0x2, P3 ;  /* 0x000000090d517c11 */ /* 0x000fca00098f140e */
[----:B------:R-:W2:Y:S01]  /*29b0*/  LDG.E R80, desc[UR36][R80.64] ;  /* 0x0000002450507981 */ /* 0x000ea2000c1e1900 */
[----:B------:R-:W-:-:S04]  /*29c0*/  SHF.L.U32 R13, R19, 0x1, RZ ;  /* 0x00000001130d7819 */ /* 0x000fc800000006ff */
[----:B------:R-:W-:-:S05]  /*29d0*/  LOP3.LUT R14, R13, 0x6, RZ, 0xc0, !PT ;  /* 0x000000060d0e7812 */ /* 0x000fca00078ec0ff */
[----:B------:R-:W-:-:S05]  /*29e0*/  IMAD R14, R11, UR4, R14 ;  /* 0x000000040b0e7c24 */ /* 0x000fca000f8e020e */
[----:B------:R-:W-:Y:S01]  /*29f0*/  SHF.R.S32.HI R82, RZ, 0x1f, R14 ;  /* 0x0000001fff527819 */ /* 0x000fe2000001140e */
[----:B--2---:R-:W-:-:S05]  /*2a00*/  IMAD R13, R47, R80, R78 ;  /* 0x000000502f0d7224 */ /* 0x004fca00078e024e */
[----:B------:R-:W-:-:S04]  /*2a10*/  IADD3 R15, P3, PT, R13, R14, RZ ;  /* 0x0000000e0d0f7210 */ /* 0x000fc80007f7e0ff */
[----:B------:R-:W-:Y:S02]  /*2a20*/  LEA.HI.X.SX32 R82, R13, R82, 0x1, P3 ;  /* 0x000000520d527211 */ /* 0x000fe400018f0eff */
[----:B------:R-:W-:-:S04]  /*2a30*/  LEA R14, P3, R15, UR10, 0x1 ;  /* 0x0000000a0f0e7c11 */ /* 0x000fc8000f8608ff */
[----:B------:R-:W-:-:S05]  /*2a40*/  LEA.HI.X R15, R15, UR11, R82, 0x1, P3 ;  /* 0x0000000b0f0f7c11 */ /* 0x000fca00098f0c52 */
[----:B------:R0:W5:Y:S04]  /*2a50*/  LDG.E R53, desc[UR36][R14.64] ;  /* 0x000000240e357981 */ /* 0x000168000c1e1900 */
.L_x_297:
[----:B------:R-:W-:Y:S05]  /*2a60*/  BSYNC.RECONVERGENT B2 ;  /* 0x0000000000027941 */ /* 0x000fea0003800200 */
.L_x_296:
[----:B------:R-:W-:-:S09]  /*2a70*/  UISETP.NE.AND UP0, UPT, UR19, URZ, UPT ;  /* 0x000000ff1300728c */ /* 0x000fd2000bf05270 */
[----:B------:R-:W-:Y:S05]  /*2a80*/  BRA.U UP0, `(.L_x_295) ;  /* 0x0000000100487547 */ /* 0x000fea000b800000 */
[----:B------:R-:W-:Y:S01]  /*2a90*/  ISETP.NE.AND P4, PT, R2, RZ, PT ;  /* 0x000000ff0200720c */ /* 0x000fe20003f85270 */
[----:B------:R-:W1:Y:S01]  /*2aa0*/  @!P1 S2R R13, SR_CTAID.Y ;  /* 0x00000000000d9919 */ /* 0x000e620000002600 */
[----:B------:R-:W1:Y:S01]  /*2ab0*/  @!P1 LDC R75, c[0x0][0x3f8] ;  /* 0x0000fe00ff4b9b82 */ /* 0x000e620000000800 */
[----:B------:R-:W1:Y:S07]  /*2ac0*/  @!P1 S2R R82, SR_CTAID.X ;  /* 0x0000000000529919 */ /* 0x000e6e0000002500 */
[----:B0-----:R-:W0:Y:S03]  /*2ad0*/  @!P1 LDC.64 R14, c[0x0][0x3b8] ;  /* 0x0000ee00ff0e9b82 */ /* 0x001e260000000a00 */
[----:B------:R-:W2:Y:S01]  /*2ae0*/  @P4 LDG.E R80, desc[UR36][R76.64] ;  /* 0x000000244c504981 */ /* 0x000ea2000c1e1900 */
[----:B------:R-:W-:-:S02]  /*2af0*/  @!P1 IMAD.SHL.U32 R79, R19, 0x2, RZ ;  /* 0x00000002134f9824 */ /* 0x000fc400078e00ff */
[----:B-----5:R-:W-:-:S03]  /*2b00*/  HFMA2 R53, R53, 1, 1, R24 ;  /* 0x3c003c0035357831 */ /* 0x020fc60000000018 */
[----:B------:R-:W-:Y:S01]  /*2b10*/  @!P1 LOP3.LUT R84, R79, 0x6, RZ, 0xc0, !PT ;  /* 0x000000064f549812 */ /* 0x000fe200078ec0ff */
[----:B-1----:R-:W-:-:S04]  /*2b20*/  @!P1 IMAD R82, R13, R75, R82 ;  /* 0x0000004b0d529224 */ /* 0x002fc800078e0252 */
[----:B------:R-:W-:-:S04]  /*2b30*/  @!P1 IMAD R13, R82, R11, RZ ;  /* 0x0000000b520d9224 */ /* 0x000fc800078e02ff */
[----:B------:R-:W-:-:S05]  /*2b40*/  @!P1 IMAD R13, R13, 0x50, R84 ;  /* 0x000000500d0d9824 */ /* 0x000fca00078e0254 */
[----:B------:R-:W-:-:S04]  /*2b50*/  @!P1 IADD3 R75, P3, PT, R78, R13, RZ ;  /* 0x0000000d4e4b9210 */ /* 0x000fc80007f7e0ff */
[----:B------:R-:W-:Y:S02]  /*2b60*/  @!P1 LEA.HI.X.SX32 R82, R13, RZ, 0x1, P3 ;  /* 0x000000ff0d529211 */ /* 0x000fe400018f0eff */
[----:B0-----:R-:W-:-:S04]  /*2b70*/  @!P1 LEA R14, P3, R75, R14, 0x1 ;  /* 0x0000000e4b0e9211 */ /* 0x001fc800078608ff */
[----:B------:R-:W-:Y:S01]  /*2b80*/  @!P1 LEA.HI.X R15, R75, R15, R82, 0x1, P3 ;  /* 0x0000000f4b0f9211 */ /* 0x000fe200018f0c52 */
[----:B--2---:R-:W-:-:S05]  /*2b90*/  @P4 HMUL2 R53, R53, R80 ;  /* 0x0000005035354232 */ /* 0x004fca0000000000 */
[----:B------:R1:W-:Y:S03]  /*2ba0*/  @!P1 STG.E desc[UR36][R14.64], R53 ;  /* 0x000000350e009986 */ /* 0x0003e6000c101924 */
.L_x_295:
[----:B------:R-:W-:Y:S05]  /*2bb0*/  BSYNC.RECONVERGENT B1 ;  /* 0x0000000000017941 */ /* 0x000fea0003800200 */
.L_x_294:
[----:B------:R-:W-:Y:S01]  /*2bc0*/  ISETP.GE.AND P1, PT, R50, R51, PT ;  /* 0x000000333200720c */ /* 0x000fe20003f26270 */
[----:B------:R-:W-:Y:S01]  /*2bd0*/  BSSY.RECONVERGENT B1, `(.L_x_298) ;  /* 0x0000057000017945 */ /* 0x000fe20003800200 */
[----:B------:R-:W-:-:S11]  /*2be0*/  IADD3 R82, PT, PT, R12, R11, RZ ;  /* 0x0000000b0c527210 */ /* 0x000fd60007ffe0ff */
[----:B------:R-:W-:Y:S05]  /*2bf0*/  @P1 BRA `(.L_x_299) ;  /* 0x0000000400501947 */ /* 0x000fea0003800000 */
[----:B------:R-:W-:Y:S01]  /*2c00*/  IMAD.SHL.U32 R86, R82, 0x8, RZ ;  /* 0x0000000852567824 */ /* 0x000fe200078e00ff */
[----:B------:R-:W-:Y:S01]  /*2c10*/  LEA R84, R11, R78, 0x4 ;  /* 0x0000004e0b547211 */ /* 0x000fe200078e20ff */
[----:B------:R-:W-:Y:S01]  /*2c20*/  BSSY.RECONVERGENT B2, `(.L_x_300) ;  /* 0x0000014000027945 */ /* 0x000fe20003800200 */
[----:B------:R-:W-:Y:S02]  /*2c30*/  IMAD.MOV.U32 R52, RZ, RZ, RZ ;  /* 0x000000ffff347224 */ /* 0x000fe400078e00ff */
[-C--:B------:R-:W-:Y:S02]  /*2c40*/  ISETP.GE.AND P3, PT, R86, R45.reuse, PT ;  /* 0x0000002d5600720c */ /* 0x080fe40003f66270 */
[----:B------:R-:W-:-:S11]  /*2c50*/  ISETP.GE.AND P4, PT, R84, R45, PT ;  /* 0x0000002d5400720c */ /* 0x000fd60003f86270 */
[----:B------:R-:W-:Y:S05]  /*2c60*/  @P3 BRA `(.L_x_301) ;  /* 0x00000000003c3947 */ /* 0x000fea0003800000 */
[----:B------:R-:W-:-:S04]  /*2c70*/  IADD3 R13, P5, PT, R17, R12, RZ ;  /* 0x0000000c110d7210 */ /* 0x000fc80007fbe0ff */
[----:B------:R-:W-:Y:S02]  /*2c80*/  IADD3.X R52, PT, PT, RZ, R16, RZ, P5, !PT ;  /* 0x00000010ff347210 */ /* 0x000fe40002ffe4ff */
[----:B01----:R-:W-:-:S04]  /*2c90*/  LEA R14, P5, R13, UR8, 0x2 ;  /* 0x000000080d0e7c11 */ /* 0x003fc8000f8a10ff */
[----:B------:R-:W-:-:S05]  /*2ca0*/  LEA.HI.X R15, R13, UR9, R52, 0x2, P5 ;  /* 0x000000090d0f7c11 */ /* 0x000fca000a8f1434 */
[----:B------:R-:W2:Y:S01]  /*2cb0*/  LDG.E R14, desc[UR36][R14.64] ;  /* 0x000000240e0e7981 */ /* 0x000ea2000c1e1900 */
[----:B------:R-:W-:-:S05]  /*2cc0*/  IMAD.SHL.U32 R13, R19, 0x2, RZ ;  /* 0x00000002130d7824 */ /* 0x000fca00078e00ff */
[----:B------:R-:W-:-:S05]  /*2cd0*/  LOP3.LUT R52, R13, 0x6, RZ, 0xc0, !PT ;  /* 0x000000060d347812 */ /* 0x000fca00078ec0ff */
[----:B------:R-:W-:Y:S02]  /*2ce0*/  IMAD R55, R11, UR4, R52 ;  /* 0x000000040b377c24 */ /* 0x000fe4000f8e0234 */
[----:B--2---:R-:W-:-:S05]  /*2cf0*/  IMAD R13, R47, R14, R86 ;  /* 0x0000000e2f0d7224 */ /* 0x004fca00078e0256 */
[----:B------:R-:W-:Y:S02]  /*2d00*/  SHF.R.S32.HI R52, RZ, 0x1f, R13 ;  /* 0x0000001fff347819 */ /* 0x000fe4000001140d */
[----:B------:R-:W-:-:S04]  /*2d10*/  IADD3 R13, P5, PT, R55, R13, RZ ;  /* 0x0000000d370d7210 */ /* 0x000fc80007fbe0ff */
[----:B------:R-:W-:Y:S02]  /*2d20*/  LEA.HI.X.SX32 R52, R55, R52, 0x1, P5 ;  /* 0x0000003437347211 */ /* 0x000fe400028f0eff */
[----:B------:R-:W-:-:S04]  /*2d30*/  LEA R80, P5, R13, UR10, 0x1 ;  /* 0x0000000a0d507c11 */ /* 0x000fc8000f8a08ff */
[----:B------:R-:W-:-:S05]  /*2d40*/  LEA.HI.X R81, R13, UR11, R52, 0x1, P5 ;  /* 0x0000000b0d517c11 */ /* 0x000fca000a8f0c34 */
[----:B------:R2:W5:Y:S04]  /*2d50*/  LDG.E R52, desc[UR36][R80.64] ;  /* 0x0000002450347981 */ /* 0x000568000c1e1900 */
.L_x_301:
[----:B------:R-:W-:Y:S05]  /*2d60*/  BSYNC.RECONVERGENT B2 ;  /* 0x0000000000027941 */ /* 0x000fea0003800200 */
.L_x_300:
[----:B------:R-:W-:Y:S01]  /*2d70*/  UISETP.NE.AND UP0, UPT, UR19, URZ, UPT ;  /* 0x000000ff1300728c */ /* 0x000fe2000bf05270 */
[----:B------:R-:W-:-:S08]  /*2d80*/  MOV R55, RZ ;  /* 0x000000ff00377202 */ /* 0x000fd00000000f00 */
[----:B------:R-:W-:Y:S05]  /*2d90*/  BRA.U UP0, `(.L_x_302) ;  /* 0x00000001004c7547 */ /* 0x000fea000b800000 */
[----:B------:R-:W-:Y:S01]  /*2da0*/  ISETP.NE.AND P6, PT, R2, RZ, PT ;  /* 0x000000ff0200720c */ /* 0x000fe20003fc5270 */
[----:B------:R-:W3:Y:S01]  /*2db0*/  @!P3 S2R R75, SR_CTAID.Y ;  /* 0x00000000004bb919 */ /* 0x000ee20000002600 */
[----:B------:R-:W3:Y:S01]  /*2dc0*/  @!P3 LDC R79, c[0x0][0x3f8] ;  /* 0x0000fe00ff4fbb82 */ /* 0x000ee20000000800 */
[----:B--2---:R-:W3:Y:S07]  /*2dd0*/  @!P3 S2R R80, SR_CTAID.X ;  /* 0x000000000050b919 */ /* 0x004eee0000002500 */
[----:B01----:R-:W0:Y:S03]  /*2de0*/  @!P3 LDC.64 R14, c[0x0][0x3b8] ;  /* 0x0000ee00ff0ebb82 */ /* 0x003e260000000a00 */
[----:B------:R-:W2:Y:S01]  /*2df0*/  @P6 LDG.E R13, desc[UR36][R76.64+0x10] ;  /* 0x000010244c0d6981 */ /* 0x000ea2000c1e1900 */
[----:B------:R-:W-:-:S02]  /*2e00*/  @!P3 IMAD.SHL.U32 R81, R19, 0x2, RZ ;  /* 0x000000021351b824 */ /* 0x000fc400078e00ff */
[----:B-----5:R-:W-:-:S03]  /*2e10*/  HADD2 R52, R52, R25 ;  /* 0x0000001934347230 */ /* 0x020fc60000000000 */
[----:B------:R-:W-:Y:S01]  /*2e20*/  @!P3 LOP3.LUT R81, R81, 0x6, RZ, 0xc0, !PT ;  /* 0x000000065151b812 */ /* 0x000fe200078ec0ff */
[----:B---3--:R-:W-:Y:S01]  /*2e30*/  @!P3 IMAD R80, R75, R79, R80 ;  /* 0x0000004f4b50b224 */ /* 0x008fe200078e0250 */
[----:B------:R-:W-:-:S03]  /*2e40*/  @!P3 SHF.R.S32.HI R75, RZ, 0x1f, R86 ;  /* 0x0000001fff4bb819 */ /* 0x000fc60000011456 */
[----:B------:R-:W-:-:S04]  /*2e50*/  @!P3 IMAD R80, R80, R11, RZ ;  /* 0x0000000b5050b224 */ /* 0x000fc800078e02ff */
[----:B------:R-:W-:-:S05]  /*2e60*/  @!P3 IMAD R80, R80, 0x50, R81 ;  /* 0x000000505050b824 */ /* 0x000fca00078e0251 */
[----:B------:R-:W-:-:S04]  /*2e70*/  @!P3 IADD3 R86, P5, PT, R80, R86, RZ ;  /* 0x000000565056b210 */ /* 0x000fc80007fbe0ff */
[----:B------:R-:W-:Y:S02]  /*2e80*/  @!P3 LEA.HI.X.SX32 R75, R80, R75, 0x1, P5 ;  /* 0x0000004b504bb211 */ /* 0x000fe400028f0eff */
[----:B0-----:R-:W-:-:S04]  /*2e90*/  @!P3 LEA R14, P5, R86, R14, 0x1 ;  /* 0x0000000e560eb211 */ /* 0x001fc800078a08ff */
[----:B------:R-:W-:Y:S01]  /*2ea0*/  @!P3 LEA.HI.X R15, R86, R15, R75, 0x1, P5 ;  /* 0x0000000f560fb211 */ /* 0x000fe200028f0c4b */
[----:B--2---:R-:W-:-:S05]  /*2eb0*/  @P6 HFMA2 R52, R52, R13, -RZ ;  /* 0x0000000d34346231 */ /* 0x004fca00001000ff */
[----:B------:R3:W-:Y:S03]  /*2ec0*/  @!P3 STG.E desc[UR36][R14.64], R52 ;  /* 0x000000340e00b986 */ /* 0x0007e6000c101924 */
.L_x_302:
[----:B------:R-:W-:Y:S04]  /*2ed0*/  BSSY.RECONVERGENT B2, `(.L_x_303) ;  /* 0x0000011000027945 */ /* 0x000fe80003800200 */
[----:B------:R-:W-:Y:S05]  /*2ee0*/  @P4 BRA `(.L_x_304) ;  /* 0x00000000003c4947 */ /* 0x000fea0003800000 */
[----:B------:R-:W-:-:S04]  /*2ef0*/  IADD3 R13, P3, PT, R17, R12, RZ ;  /* 0x0000000c110d7210 */ /* 0x000fc80007f7e0ff */
[----:B--2---:R-:W-:Y:S02]  /*2f00*/  IADD3.X R80, PT, PT, RZ, R16, RZ, P3, !PT ;  /* 0x00000010ff507210 */ /* 0x004fe40001ffe4ff */
[----:B01-3--:R-:W-:-:S04]  /*2f10*/  LEA R14, P3, R13, UR8, 0x2 ;  /* 0x000000080d0e7c11 */ /* 0x00bfc8000f8610ff */
        /* <DEDUP_REMOVED lines=12> */
.L_x_304:
[----:B------:R-:W-:Y:S05]  /*2fe0*/  BSYNC.RECONVERGENT B2 ;  /* 0x0000000000027941 */ /* 0x000fea0003800200 */
.L_x_303:
[----:B------:R-:W-:-:S09]  /*2ff0*/  UISETP.NE.AND UP0, UPT, UR19, URZ, UPT ;  /* 0x000000ff1300728c */ /* 0x000fd2000bf05270 */
[----:B------:R-:W-:Y:S05]  /*3000*/  BRA.U UP0, `(.L_x_299) ;  /* 0x00000001004c7547 */ /* 0x000fea000b800000 */
[----:B------:R-:W-:-:S13]  /*3010*/  ISETP.NE.AND P4, PT, R2, RZ, PT ;  /* 0x000000ff0200720c */ /* 0x000fda0003f85270 */
[----:B01-3--:R-:W3:Y:S01]  /*3020*/  @P4 LDG.E R14, desc[UR36][R76.64+0x20] ;  /* 0x000020244c0e4981 */ /* 0x00bee2000c1e1900 */
[----:B------:R-:W-:Y:S01]  /*3030*/  ISETP.GE.AND P3, PT, R84, R45, PT ;  /* 0x0000002d5400720c */ /* 0x000fe20003f66270 */
[----:B-----5:R-:W-:-:S04]  /*3040*/  HADD2 R55, R55, R26 ;  /* 0x0000001a37377230 */ /* 0x020fc80000000000 */
[----:B---3--:R-:W-:-:S08]  /*3050*/  @P4 HMUL2 R55, R55, R14 ;  /* 0x0000000e37374232 */ /* 0x008fd00000000000 */
[----:B------:R-:W-:Y:S05]  /*3060*/  @P3 BRA `(.L_x_299) ;  /* 0x0000000000343947 */ /* 0x000fea0003800000 */
        /* <DEDUP_REMOVED lines=12> */
[----:B------:R0:W-:Y:S04]  /*3130*/  STG.E desc[UR36][R14.64], R55 ;  /* 0x000000370e007986 */ /* 0x0001e8000c101924 */
.L_x_299:
[----:B------:R-:W-:Y:S05]  /*3140*/  BSYNC.RECONVERGENT B1 ;  /* 0x0000000000017941 */ /* 0x000fea0003800200 */
.L_x_298:
[----:B------:R-:W-:Y:S04]  /*3150*/  BSSY.RECONVERGENT B1, `(.L_x_305) ;  /* 0x000005a000017945 */ /* 0x000fe80003800200 */
[----:B------:R-:W-:Y:S05]  /*3160*/  @P1 BRA `(.L_x_306) ;  /* 0x0000000400601947 */ /* 0x000fea0003800000 */
[----:B------:R-:W-:Y:S01]  /*3170*/  IMAD R84, R11, 0x2, R82 ;  /* 0x000000020b547824 */ /* 0x000fe200078e0252 */
[----:B------:R-:W-:Y:S01]  /*3180*/  BSSY.RECONVERGENT B2, `(.L_x_307) ;  /* 0x0000014000027945 */ /* 0x000fe20003800200 */
[----:B------:R-:W-:-:S03]  /*3190*/  IMAD.MOV.U32 R54, RZ, RZ, RZ ;  /* 0x000000ffff367224 */ /* 0x000fc600078e00ff */
[----:B------:R-:W-:-:S04]  /*31a0*/  SHF.L.U32 R84, R84, 0x3, RZ ;  /* 0x0000000354547819 */ /* 0x000fc800000006ff */
[----:B------:R-:W-:-:S13]  /*31b0*/  ISETP.GE.AND P3, PT, R84, R45, PT ;  /* 0x0000002d5400720c */ /* 0x000fda0003f66270 */
[----:B------:R-:W-:Y:S05]  /*31c0*/  @P3 BRA `(.L_x_308) ;  /* 0x00000000003c3947 */ /* 0x000fea0003800000 */
[----:B------:R-:W-:-:S04]  /*31d0*/  IADD3 R13, P3, PT, R17, R12, RZ ;  /* 0x0000000c110d7210 */ /* 0x000fc80007f7e0ff */
[----:B------:R-:W-:Y:S02]  /*31e0*/  IADD3.X R54, PT, PT, RZ, R16, RZ, P3, !PT ;  /* 0x00000010ff367210 */ /* 0x000fe40001ffe4ff */
[----:B01-3--:R-:W-:-:S04]  /*31f0*/  LEA R14, P3, R13, UR8, 0x2 ;  /* 0x000000080d0e7c11 */ /* 0x00bfc8000f8610ff */
[----:B------:R-:W-:-:S05]  /*3200*/  LEA.HI.X R15, R13, UR9, R54, 0x2, P3 ;  /* 0x000000090d0f7c11 */ /* 0x000fca00098f1436 */
[----:B------:R-:W3:Y:S01]  /*3210*/  LDG.E R14, desc[UR36][R14.64] ;  /* 0x000000240e0e7981 */ /* 0x000ee2000c1e1900 */
[----:B------:R-:W-:-:S05]  /*3220*/  IMAD.SHL.U32 R13, R19, 0x2, RZ ;  /* 0x00000002130d7824 */ /* 0x000fca00078e00ff */
[----:B------:R-:W-:-:S05]  /*3230*/  LOP3.LUT R54, R13, 0x6, RZ, 0xc0, !PT ;  /* 0x000000060d367812 */ /* 0x000fca00078ec0ff */
[----:B------:R-:W-:Y:S02]  /*3240*/  IMAD R75, R11, UR4, R54 ;  /* 0x000000040b4b7c24 */ /* 0x000fe4000f8e0236 */
[----:B---3--:R-:W-:-:S05]  /*3250*/  IMAD R13, R47, R14, R84 ;  /* 0x0000000e2f0d7224 */ /* 0x008fca00078e0254 */
[----:B------:R-:W-:Y:S02]  /*3260*/  SHF.R.S32.HI R54, RZ, 0x1f, R13 ;  /* 0x0000001fff367819 */ /* 0x000fe4000001140d */
[----:B------:R-:W-:-:S04]  /*3270*/  IADD3 R13, P3, PT, R75, R13, RZ ;  /* 0x0000000d4b0d7210 */ /* 0x000fc80007f7e0ff */
[----:B------:R-:W-:Y:S02]  /*3280*/  LEA.HI.X.SX32 R54, R75, R54, 0x1, P3 ;  /* 0x000000364b367211 */ /* 0x000fe400018f0eff */
[----:B--2-4-:R-:W-:-:S04]  /*3290*/  LEA R80, P3, R13, UR10, 0x1 ;  /* 0x0000000a0d507c11 */ /* 0x014fc8000f8608ff */
[----:B------:R-:W-:-:S05]  /*32a0*/  LEA.HI.X R81, R13, UR11, R54, 0x1, P3 ;  /* 0x0000000b0d517c11 */ /* 0x000fca00098f0c36 */
[----:B------:R0:W5:Y:S04]  /*32b0*/  LDG.E R54, desc[UR36][R80.64] ;  /* 0x0000002450367981 */ /* 0x000168000c1e1900 */
.L_x_308:
[----:B------:R-:W-:Y:S05]  /*32c0*/  BSYNC.RECONVERGENT B2 ;  /* 0x0000000000027941 */ /* 0x000fea0003800200 */
.L_x_307:
[----:B------:R-:W-:-:S09]  /*32d0*/  UISETP.NE.AND UP0, UPT, UR19, URZ, UPT ;  /* 0x000000ff1300728c */ /* 0x000fd2000bf05270 */
[----:B------:R-:W-:Y:S05]  /*32e0*/  BRA.U UP0, `(.L_x_309) ;  /* 0x0000000100547547 */ /* 0x000fea000b800000 */
[----:B------:R-:W-:-:S13]  /*32f0*/  ISETP.NE.AND P4, PT, R2, RZ, PT ;  /* 0x000000ff0200720c */ /* 0x000fda0003f85270 */
[----:B------:R-:W2:Y:S01]  /*3300*/  @P4 LDG.E R13, desc[UR36][R76.64+0x30] ;  /* 0x000030244c0d4981 */ /* 0x000ea2000c1e1900 */
[----:B------:R-:W-:Y:S01]  /*3310*/  ISETP.GE.AND P3, PT, R84, R45, PT ;  /* 0x0000002d5400720c */ /* 0x000fe20003f66270 */
[----:B-----5:R-:W-:Y:S01]  /*3320*/  HFMA2 R54, R54, 1, 1, R27 ;  /* 0x3c003c0036367831 */ /* 0x020fe2000000001b */
[----:B------:R-:W-:Y:S03]  /*3330*/  BSSY.RECONVERGENT B2, `(.L_x_309) ;  /* 0x0000010000027945 */ /* 0x000fe60003800200 */
[----:B--2---:R-:W-:-:S08]  /*3340*/  @P4 HMUL2 R54, R54, R13 ;  /* 0x0000000d36364232 */ /* 0x004fd00000000000 */
[----:B------:R-:W-:Y:S05]  /*3350*/  @P3 BRA `(.L_x_310) ;  /* 0x0000000000343947 */ /* 0x000fea0003800000 */
[----:B------:R-:W-:Y:S01]  /*3360*/  S2UR UR5, SR_CTAID.Y ;  /* 0x00000000000579c3 */ /* 0x000fe20000002600 */
[----:B------:R-:W-:-:S04]  /*3370*/  SHF.L.U32 R13, R19, 0x1, RZ ;  /* 0x00000001130d7819 */ /* 0x000fc800000006ff */
[----:B01-3--:R-:W-:-:S03]  /*3380*/  LOP3.LUT R14, R13, 0x6, RZ, 0xc0, !PT ;  /* 0x000000060d0e7812 */ /* 0x00bfc600078ec0ff */
        /* <DEDUP_REMOVED lines=10> */
.L_x_310:
[----:B------:R-:W-:Y:S05]  /*3430*/  BSYNC.RECONVERGENT B2 ;  /* 0x0000000000027941 */ /* 0x000fea0003800200 */
.L_x_309:
[----:B------:R-:W-:Y:S05]  /*3440*/  @P1 BRA `(.L_x_306) ;  /* 0x0000000000a81947 */ /* 0x000fea0003800000 */
[----:B------:R-:W-:Y:S01]  /*3450*/  IMAD R84, R11, 0x20, R78 ;  /* 0x000000200b547824 */ /* 0x000fe200078e024e */
[----:B------:R-:W-:Y:S01]  /*3460*/  BSSY.RECONVERGENT B2, `(.L_x_311) ;  /* 0x0000013000027945 */ /* 0x000fe20003800200 */
[----:B------:R-:W-:-:S03]  /*3470*/  MOV R57, RZ ;  /* 0x000000ff00397202 */ /* 0x000fc60000000f00 */
[----:B------:R-:W-:-:S13]  /*3480*/  ISETP.GE.AND P3, PT, R84, R45, PT ;  /* 0x0000002d5400720c */ /* 0x000fda0003f66270 */
[----:B------:R-:W-:Y:S05]  /*3490*/  @P3 BRA `(.L_x_312) ;  /* 0x00000000003c3947 */ /* 0x000fea0003800000 */
[----:B------:R-:W-:-:S05]  /*34a0*/  IADD3 R13, P3, PT, R17, R12, RZ ;  /* 0x0000000c110d7210 */ /* 0x000fca0007f7e0ff */
[----:B0-2-4-:R-:W-:Y:S01]  /*34b0*/  IMAD.X R80, RZ, RZ, R16, P3 ;  /* 0x000000ffff507224 */ /* 0x015fe200018e0610 */
[----:B-1-3--:R-:W-:-:S04]  /*34c0*/  LEA R14, P3, R13, UR8, 0x2 ;  /* 0x000000080d0e7c11 */ /* 0x00afc8000f8610ff */
[----:B------:R-:W-:-:S05]  /*34d0*/  LEA.HI.X R15, R13, UR9, R80, 0x2, P3 ;  /* 0x000000090d0f7c11 */ /* 0x000fca00098f1450 */
[----:B------:R-:W2:Y:S01]  /*34e0*/  LDG.E R14, desc[UR36][R14.64] ;  /* 0x000000240e0e7981 */ /* 0x000ea2000c1e1900 */
[----:B------:R-:W-:-:S04]  /*34f0*/  SHF.L.U32 R13, R19, 0x1, RZ ;  /* 0x00000001130d7819 */ /* 0x000fc800000006ff */
        /* <DEDUP_REMOVED lines=9> */
.L_x_312:
[----:B------:R-:W-:Y:S05]  /*3590*/  BSYNC.RECONVERGENT B2 ;  /* 0x0000000000027941 */ /* 0x000fea0003800200 */
.L_x_311:
[----:B------:R-:W-:-:S09]  /*35a0*/  UISETP.NE.AND UP0, UPT, UR19, URZ, UPT ;  /* 0x000000ff1300728c */ /* 0x000fd2000bf05270 */
[----:B------:R-:W-:Y:S05]  /*35b0*/  BRA.U UP0, `(.L_x_306) ;  /* 0x00000001004c7547 */ /* 0x000fea000b800000 */
[----:B------:R-:W-:-:S13]  /*35c0*/  ISETP.NE.AND P4, PT, R2, RZ, PT ;  /* 0x000000ff0200720c */ /* 0x000fda0003f85270 */
[----:B0123--:R-:W2:Y:S01]  /*35d0*/  @P4 LDG.E R14, desc[UR36][R76.64+0x40] ;  /* 0x000040244c0e4981 */ /* 0x00fea2000c1e1900 */
[----:B------:R-:W-:Y:S01]  /*35e0*/  ISETP.GE.AND P3, PT, R84, R45, PT ;  /* 0x0000002d5400720c */ /* 0x000fe20003f66270 */
[----:B-----5:R-:W-:-:S04]  /*35f0*/  HADD2 R57, R57, R28 ;  /* 0x0000001c39397230 */ /* 0x020fc80000000000 */
[----:B--2---:R-:W-:-:S08]  /*3600*/  @P4 HFMA2 R57, R57, R14, -RZ ;  /* 0x0000000e39394231 */ /* 0x004fd000001000ff */
[----:B------:R-:W-:Y:S05]  /*3610*/  @P3 BRA `(.L_x_306) ;  /* 0x0000000000343947 */ /* 0x000fea0003800000 */
        /* <DEDUP_REMOVED lines=13> */
.L_x_306:
[----:B------:R-:W-:Y:S05]  /*36f0*/  BSYNC.RECONVERGENT B1 ;  /* 0x0000000000017941 */ /* 0x000fea0003800200 */
.L_x_305:
[----:B------:R-:W-:Y:S01]  /*3700*/  BSSY.RECONVERGENT B1, `(.L_x_313) ;  /* 0x000002d000017945 */ /* 0x000fe20003800200 */
[----:B------:R-:W-:-:S03]  /*3710*/  LEA R82, R11, R82, 0x2 ;  /* 0x000000520b527211 */ /* 0x000fc600078e10ff */
[----:B------:R-:W-:Y:S05]  /*3720*/  @P1 BRA `(.L_x_314) ;  /* 0x0000000000a81947 */ /* 0x000fea0003800000 */
[----:B------:R-:W-:Y:S01]  /*3730*/  IMAD.SHL.U32 R84, R82, 0x8, RZ ;  /* 0x0000000852547824 */ /* 0x000fe200078e00ff */
[----:B------:R-:W-:Y:S01]  /*3740*/  BSSY.RECONVERGENT B2, `(.L_x_315) ;  /* 0x0000013000027945 */ /* 0x000fe20003800200 */
[----:B------:R-:W-:-:S03]  /*3750*/  MOV R56, RZ ;  /* 0x000000ff00387202 */ /* 0x000fc60000000f00 */
[----:B------:R-:W-:-:S13]  /*3760*/  ISETP.GE.AND P3, PT, R84, R45, PT ;  /* 0x0000002d5400720c */ /* 0x000fda0003f66270 */
[----:B------:R-:W-:Y:S05]  /*3770*/  @P3 BRA `(.L_x_316) ;  /* 0x00000000003c3947 */ /* 0x000fea0003800000 */
[----:B------:R-:W-:-:S05]  /*3780*/  IADD3 R13, P4, PT, R17, R12, RZ ;  /* 0x0000000c110d7210 */ /* 0x000fca0007f9e0ff */
[----:B------:R-:W-:Y:S01]  /*3790*/  IMAD.X R56, RZ, RZ, R16, P4 ;  /* 0x000000ffff387224 */ /* 0x000fe200020e0610 */
[----:B0123--:R-:W-:-:S04]  /*37a0*/  LEA R14, P4, R13, UR8, 0x2 ;  /* 0x000000080d0e7c11 */ /* 0x00ffc8000f8810ff */
        /* <DEDUP_REMOVED lines=9> */
[----:B----4-:R-:W-:-:S04]  /*3840*/  LEA R80, P4, R13, UR10, 0x1 ;  /* 0x0000000a0d507c11 */ /* 0x010fc8000f8808ff */
[----:B------:R-:W-:-:S05]  /*3850*/  LEA.HI.X R81, R13, UR11, R56, 0x1, P4 ;  /* 0x0000000b0d517c11 */ /* 0x000fca000a0f0c38 */
[----:B------:R0:W5:Y:S04]  /*3860*/  LDG.E R56, desc[UR36][R80.64] ;  /* 0x0000002450387981 */ /* 0x000168000c1e1900 */
.L_x_316:
[----:B------:R-:W-:Y:S05]  /*3870*/  BSYNC.RECONVERGENT B2 ;  /* 0x0000000000027941 */ /* 0x000fea0003800200 */
.L_x_315:
[----:B------:R-:W-:-:S09]  /*3880*/  UISETP.NE.AND UP0, UPT, UR19, URZ, UPT ;  /* 0x000000ff1300728c */ /* 0x000fd2000bf05270 */
[----:B------:R-:W-:Y:S05]  /*3890*/  BRA.U UP0, `(.L_x_314) ;  /* 0x00000001004c7547 */ /* 0x000fea000b800000 */
[----:B------:R-:W-:Y:S01]  /*38a0*/  ISETP.NE.AND P5, PT, R2, RZ, PT ;  /* 0x000000ff0200720c */ /* 0x000fe20003fa5270 */
[----:B------:R-:W1:Y:S01]  /*38b0*/  @!P3 S2R R75, SR_CTAID.Y ;  /* 0x00000000004bb919 */ /* 0x000e620000002600 */
[----:B------:R-:W1:Y:S01]  /*38c0*/  @!P3 LDC R79, c[0x0][0x3f8] ;  /* 0x0000fe00ff4fbb82 */ /* 0x000e620000000800 */
[----:B0-2-4-:R-:W0:Y:S07]  /*38d0*/  @!P3 S2R R80, SR_CTAID.X ;  /* 0x000000000050b919 */ /* 0x015e2e0000002500 */
[----:B-1-3--:R-:W1:Y:S03]  /*38e0*/  @!P3 LDC.64 R14, c[0x0][0x3b8] ;  /* 0x0000ee00ff0ebb82 */ /* 0x00ae660000000a00 */
[----:B------:R-:W2:Y:S01]  /*38f0*/  @P5 LDG.E R13, desc[UR36][R76.64+0x50] ;  /* 0x000050244c0d5981 */ /* 0x000ea2000c1e1900 */
[----:B------:R-:W-:-:S02]  /*3900*/  @!P3 IMAD.SHL.U32 R81, R19, 0x2, RZ ;  /* 0x000000021351b824 */ /* 0x000fc400078e00ff */
[----:B-----5:R-:W-:-:S03]  /*3910*/  HADD2 R56, R56, R29 ;  /* 0x0000001d38387230 */ /* 0x020fc60000000000 */
[----:B------:R-:W-:Y:S01]  /*3920*/  @!P3 LOP3.LUT R81, R81, 0x6, RZ, 0xc0, !PT ;  /* 0x000000065151b812 */ /* 0x000fe200078ec0ff */
[----:B0-----:R-:W-:Y:S01]  /*3930*/  @!P3 IMAD R80, R75, R79, R80 ;  /* 0x0000004f4b50b224 */ /* 0x001fe200078e0250 */
[----:B------:R-:W-:-:S03]  /*3940*/  @!P3 SHF.R.S32.HI R75, RZ, 0x1f, R84 ;  /* 0x0000001fff4bb819 */ /* 0x000fc60000011454 */
[----:B------:R-:W-:-:S04]  /*3950*/  @!P3 IMAD R80, R80, R11, RZ ;  /* 0x0000000b5050b224 */ /* 0x000fc800078e02ff */
[----:B------:R-:W-:-:S05]  /*3960*/  @!P3 IMAD R80, R80, 0x50, R81 ;  /* 0x000000505050b824 */ /* 0x000fca00078e0251 */
[----:B------:R-:W-:-:S04]  /*3970*/  @!P3 IADD3 R84, P4, PT, R80, R84, RZ ;  /* 0x000000545054b210 */ /* 0x000fc80007f9e0ff */
[----:B------:R-:W-:Y:S02]  /*3980*/  @!P3 LEA.HI.X.SX32 R75, R80, R75, 0x1, P4 ;  /* 0x0000004b504bb211 */ /* 0x000fe400020f0eff */
[----:B-1----:R-:W-:-:S04]  /*3990*/  @!P3 LEA R14, P4, R84, R14, 0x1 ;  /* 0x0000000e540eb211 */ /* 0x002fc800078808ff */
[----:B------:R-:W-:Y:S01]  /*39a0*/  @!P3 LEA.HI.X R15, R84, R15, R75, 0x1, P4 ;  /* 0x0000000f540fb211 */ /* 0x000fe200020f0c4b */
[----:B--2---:R-:W-:-:S05]  /*39b0*/  @P5 HMUL2 R56, R56, R13 ;  /* 0x0000000d38385232 */ /* 0x004fca0000000000 */
[----:B------:R0:W-:Y:S03]  /*39c0*/  @!P3 STG.E desc[UR36][R14.64], R56 ;  /* 0x000000380e00b986 */ /* 0x0001e6000c101924 */
.L_x_314:
[----:B------:R-:W-:Y:S05]  /*39d0*/  BSYNC.RECONVERGENT B1 ;  /* 0x0000000000017941 */ /* 0x000fea0003800200 */
.L_x_313:
[----:B------:R-:W-:Y:S01]  /*39e0*/  BSSY.RECONVERGENT B1, `(.L_x_317) ;  /* 0x000002d000017945 */ /* 0x000fe20003800200 */
[----:B------:R-:W-:-:S03]  /*39f0*/  IADD3 R82, PT, PT, R82, R11, RZ ;  /* 0x0000000b52527210 */ /* 0x000fc60007ffe0ff */
[----:B------:R-:W-:Y:S05]  /*3a00*/  @P1 BRA `(.L_x_318) ;  /* 0x0000000000a81947 */ /* 0x000fea0003800000 */
[----:B------:R-:W-:Y:S01]  /*3a10*/  IMAD.SHL.U32 R84, R82, 0x8, RZ ;  /* 0x0000000852547824 */ /* 0x000fe200078e00ff */
[----:B------:R-:W-:Y:S01]  /*3a20*/  BSSY.RECONVERGENT B2, `(.L_x_319) ;  /* 0x0000013000027945 */ /* 0x000fe20003800200 */
[----:B------:R-:W-:-:S03]  /*3a30*/  HFMA2 R58, -RZ, RZ, 0, 0 ;  /* 0x00000000ff3a7431 */ /* 0x000fc600000001ff */
        /* <DEDUP_REMOVED lines=17> */
.L_x_320:
[----:B------:R-:W-:Y:S05]  /*3b50*/  BSYNC.RECONVERGENT B2 ;  /* 0x0000000000027941 */ /* 0x000fea0003800200 */
.L_x_319:
        /* <DEDUP_REMOVED lines=21> */
.L_x_318:
[----:B------:R-:W-:Y:S05]  /*3cb0*/  BSYNC.RECONVERGENT B1 ;  /* 0x0000000000017941 */ /* 0x000fea0003800200 */
.L_x_317:
[----:B------:R-:W-:Y:S01]  /*3cc0*/  BSSY.RECONVERGENT B1, `(.L_x_321) ;  /* 0x000002d000017945 */ /* 0x000fe20003800200 */
[----:B------:R-:W-:-:S03]  /*3cd0*/  IADD3 R82, PT, PT, R82, R11, RZ ;  /* 0x0000000b52527210 */ /* 0x000fc60007ffe0ff */
[----:B------:R-:W-:Y:S05]  /*3ce0*/  @P1 BRA `(.L_x_322) ;  /* 0x0000000000a81947 */ /* 0x000fea0003800000 */
[----:B------:R-:W-:Y:S01]  /*3cf0*/  IMAD.SHL.U32 R84, R82, 0x8, RZ ;  /* 0x0000000852547824 */ /* 0x000fe200078e00ff */
        /* <DEDUP_REMOVED lines=19> */
.L_x_324:
[----:B------:R-:W-:Y:S05]  /*3e30*/  BSYNC.RECONVERGENT B2 ;  /* 0x0000000000027941 */ /* 0x000fea0003800200 */
.L_x_323:
[----:B------:R-:W-:-:S09]  /*3e40*/  UISETP.NE.AND UP0, UPT, UR19, URZ, UPT ;  /* 0x000000ff1300728c */ /* 0x000fd2000bf05270 */
[----:B------:R-:W-:Y:S05]  /*3e50*/  BRA.U UP0, `(.L_x_322) ;  /* 0x00000001004c7547 */ /* 0x000fea000b800000 */
[----:B------:R-:W-:Y:S01]  /*3e60*/  ISETP.NE.AND P5, PT, R2, RZ, PT ;  /* 0x000000ff0200720c */ /* 0x000fe20003fa5270 */
[----:B------:R-:W4:Y:S01]  /*3e70*/  @!P3 S2R R13, SR_CTAID.Y ;  /* 0x00000000000db919 */ /* 0x000f220000002600 */
[----:B------:R-:W4:Y:S01]  /*3e80*/  @!P3 LDC R75, c[0x0][0x3f8] ;  /* 0x0000fe00ff4bbb82 */ /* 0x000f220000000800 */
[----:B------:R-:W4:Y:S07]  /*3e90*/  @!P3 S2R R86, SR_CTAID.X ;  /* 0x000000000056b919 */ /* 0x000f2e0000002500 */
[----:B0123--:R-:W0:Y:S03]  /*3ea0*/  @!P3 LDC.64 R14, c[0x0][0x3b8] ;  /* 0x0000ee00ff0ebb82 */ /* 0x00fe260000000a00 */
[----:B----4-:R-:W2:Y:S01]  /*3eb0*/  @P5 LDG.E R80, desc[UR36][R76.64+0x70] ;  /* 0x000070244c505981 */ /* 0x010ea2000c1e1900 */
[----:B------:R-:W-:-:S02]  /*3ec0*/  @!P3 IMAD.SHL.U32 R79, R19, 0x2, RZ ;  /* 0x00000002134fb824 */ /* 0x000fc400078e00ff */
[----:B-----5:R-:W-:-:S03]  /*3ed0*/  HFMA2 R59, R59, 1, 1, R31 ;  /* 0x3c003c003b3b7831 */ /* 0x020fc6000000001f */
[----:B------:R-:W-:Y:S01]  /*3ee0*/  @!P3 LOP3.LUT R79, R79, 0x6, RZ, 0xc0, !PT ;  /* 0x000000064f4fb812 */ /* 0x000fe200078ec0ff */
[----:B------:R-:W-:Y:S01]  /*3ef0*/  @!P3 IMAD R86, R13, R75, R86 ;  /* 0x0000004b0d56b224 */ /* 0x000fe200078e0256 */
[----:B------:R-:W-:-:S03]  /*3f00*/  @!P3 SHF.R.S32.HI R13, RZ, 0x1f, R84 ;  /* 0x0000001fff0db819 */ /* 0x000fc60000011454 */
[----:B------:R-:W-:-:S04]  /*3f10*/  @!P3 IMAD R86, R86, R11, RZ ;  /* 0x0000000b5656b224 */ /* 0x000fc800078e02ff */
[----:B------:R-:W-:-:S05]  /*3f20*/  @!P3 IMAD R79, R86, 0x50, R79 ;  /* 0x00000050564fb824 */ /* 0x000fca00078e024f */
[----:B------:R-:W-:-:S04]  /*3f30*/  @!P3 IADD3 R84, P4, PT, R79, R84, RZ ;  /* 0x000000544f54b210 */ /* 0x000fc80007f9e0ff */
[----:B------:R-:W-:Y:S02]  /*3f40*/  @!P3 LEA.HI.X.SX32 R13, R79, R13, 0x1, P4 ;  /* 0x0000000d4f0db211 */ /* 0x000fe400020f0eff */
[----:B0-----:R-:W-:-:S04]  /*3f50*/  @!P3 LEA R14, P4, R84, R14, 0x1 ;  /* 0x0000000e540eb211 */ /* 0x001fc800078808ff */
[----:B------:R-:W-:Y:S01]  /*3f60*/  @!P3 LEA.HI.X R15, R84, R15, R13, 0x1, P4 ;  /* 0x0000000f540fb211 */ /* 0x000fe200020f0c0d */
[----:B--2---:R-:W-:-:S05]  /*3f70*/  @P5 HMUL2 R59, R59, R80 ;  /* 0x000000503b3b5232 */ /* 0x004fca0000000000 */
[----:B------:R0:W-:Y:S03]  /*3f80*/  @!P3 STG.E desc[UR36][R14.64], R59 ;  /* 0x0000003b0e00b986 */ /* 0x0001e6000c101924 */
.L_x_322:
[----:B------:R-:W-:Y:S05]  /*3f90*/  BSYNC.RECONVERGENT B1 ;  /* 0x0000000000017941 */ /* 0x000fea0003800200 */
.L_x_321:
[----:B------:R-:W-:Y:S01]  /*3fa0*/  BSSY.RECONVERGENT B1, `(.L_x_325) ;  /* 0x000002c000017945 */ /* 0x000fe20003800200 */
[----:B0-2-4-:R-:W-:-:S03]  /*3fb0*/  LEA R80, R11, R78, 0x6 ;  /* 0x0000004e0b507211 */ /* 0x015fc600078e30ff */
[----:B------:R-:W-:Y:S05]  /*3fc0*/  @P1 BRA `(.L_x_326) ;  /* 0x0000000000a41947 */ /* 0x000fea0003800000 */
[----:B------:R-:W-:Y:S01]  /*3fd0*/  ISETP.GE.AND P3, PT, R80, R45, PT ;  /* 0x0000002d5000720c */ /* 0x000fe20003f66270 */
[----:B------:R-:W-:Y:S01]  /*3fe0*/  BSSY.RECONVERGENT B2, `(.L_x_327) ;  /* 0x0000012000027945 */ /* 0x000fe20003800200 */
[----:B------:R-:W-:-:S11]  /*3ff0*/  IMAD.MOV.U32 R60, RZ, RZ, RZ ;  /* 0x000000ffff3c7224 */ /* 0x000fd600078e00ff */
[----:B------:R-:W-:Y:S05]  /*4000*/  @P3 BRA `(.L_x_328) ;  /* 0x00000000003c3947 */ /* 0x000fea0003800000 */
[----:B------:R-:W-:-:S04]  /*4010*/  IADD3 R13, P4, PT, R17, R12, RZ ;  /* 0x0000000c110d7210 */ /* 0x000fc80007f9e0ff */
[----:B------:R-:W-:Y:S02]  /*4020*/  IADD3.X R60, PT, PT, RZ, R16, RZ, P4, !PT ;  /* 0x00000010ff3c7210 */ /* 0x000fe400027fe4ff */
[----:B-1-3--:R-:W-:-:S04]  /*4030*/  LEA R14, P4, R13, UR8, 0x2 ;  /* 0x000000080d0e7c11 */ /* 0x00afc8000f8810ff */
        /* <DEDUP_REMOVED lines=12> */
.L_x_328:
[----:B------:R-:W-:Y:S05]  /*4100*/  BSYNC.RECONVERGENT B2 ;  /* 0x0000000000027941 */ /* 0x000fea0003800200 */
.L_x_327:
[----:B------:R-:W-:-:S09]  /*4110*/  UISETP.NE.AND UP0, UPT, UR19, URZ, UPT ;  /* 0x000000ff1300728c */ /* 0x000fd2000bf05270 */
[----:B------:R-:W-:Y:S05]  /*4120*/  BRA.U UP0, `(.L_x_326) ;  /* 0x00000001004c7547 */ /* 0x000fea000b800000 */
[----:B------:R-:W-:Y:S01]  /*4130*/  ISETP.NE.AND P5, PT, R2, RZ, PT ;  /* 0x000000ff0200720c */ /* 0x000fe20003fa5270 */
[----:B------:R-:W2:Y:S01]  /*4140*/  @!P3 S2R R75, SR_CTAID.Y ;  /* 0x00000000004bb919 */ /* 0x000ea20000002600 */
[----:B0-----:R-:W2:Y:S01]  /*4150*/  @!P3 LDC R79, c[0x0][0x3f8] ;  /* 0x0000fe00ff4fbb82 */ /* 0x001ea20000000800 */
[----:B------:R-:W2:Y:S07]  /*4160*/  @!P3 S2R R78, SR_CTAID.X ;  /* 0x00000000004eb919 */ /* 0x000eae0000002500 */
[----:B-1-3--:R-:W0:Y:S03]  /*4170*/  @!P3 LDC.64 R14, c[0x0][0x3b8] ;  /* 0x0000ee00ff0ebb82 */ /* 0x00ae260000000a00 */
[----:B------:R-:W3:Y:S01]  /*4180*/  @P5 LDG.E R13, desc[UR36][R76.64+0x80] ;  /* 0x000080244c0d5981 */ /* 0x000ee2000c1e1900 */
[----:B------:R-:W-:Y:S01]  /*4190*/  @!P3 SHF.L.U32 R81, R19, 0x1, RZ ;  /* 0x000000011351b819 */ /* 0x000fe200000006ff */
[----:B-----5:R-:W-:-:S03]  /*41a0*/  HADD2 R60, R60, R32 ;  /* 0x000000203c3c7230 */ /* 0x020fc60000000000 */
[----:B------:R-:W-:Y:S01]  /*41b0*/  @!P3 LOP3.LUT R81, R81, 0x6, RZ, 0xc0, !PT ;  /* 0x000000065151b812 */ /* 0x000fe200078ec0ff */
[----:B--2---:R-:W-:Y:S01]  /*41c0*/  @!P3 IMAD R78, R75, R79, R78 ;  /* 0x0000004f4b4eb224 */ /* 0x004fe200078e024e */
[----:B------:R-:W-:-:S03]  /*41d0*/  @!P3 SHF.R.S32.HI R75, RZ, 0x1f, R80 ;  /* 0x0000001fff4bb819 */ /* 0x000fc60000011450 */
[----:B------:R-:W-:-:S04]  /*41e0*/  @!P3 IMAD R78, R78, R11, RZ ;  /* 0x0000000b4e4eb224 */ /* 0x000fc800078e02ff */
[----:B------:R-:W-:-:S05]  /*41f0*/  @!P3 IMAD R78, R78, 0x50, R81 ;  /* 0x000000504e4eb824 */ /* 0x000fca00078e0251 */
[----:B------:R-:W-:-:S04]  /*4200*/  @!P3 IADD3 R80, P4, PT, R78, R80, RZ ;  /* 0x000000504e50b210 */ /* 0x000fc80007f9e0ff */
[----:B------:R-:W-:Y:S02]  /*4210*/  @!P3 LEA.HI.X.SX32 R75, R78, R75, 0x1, P4 ;  /* 0x0000004b4e4bb211 */ /* 0x000fe400020f0eff */
[----:B0-----:R-:W-:-:S04]  /*4220*/  @!P3 LEA R14, P4, R80, R14, 0x1 ;  /* 0x0000000e500eb211 */ /* 0x001fc800078808ff */
[----:B------:R-:W-:Y:S01]  /*4230*/  @!P3 LEA.HI.X R15, R80, R15, R75, 0x1, P4 ;  /* 0x0000000f500fb211 */ /* 0x000fe200020f0c4b */
[----:B---3--:R-:W-:-:S05]  /*4240*/  @P5 HFMA2 R60, R60, R13, -RZ ;  /* 0x0000000d3c3c5231 */ /* 0x008fca00001000ff */
[----:B------:R2:W-:Y:S03]  /*4250*/  @!P3 STG.E desc[UR36][R14.64], R60 ;  /* 0x0000003c0e00b986 */ /* 0x0005e6000c101924 */
.L_x_326:
[----:B------:R-:W-:Y:S05]  /*4260*/  BSYNC.RECONVERGENT B1 ;  /* 0x0000000000017941 */ /* 0x000fea0003800200 */
.L_x_325:
[----:B------:R-:W-:Y:S01]  /*4270*/  BSSY.RECONVERGENT B1, `(.L_x_329) ;  /* 0x000002d000017945 */ /* 0x000fe20003800200 */
[----:B------:R-:W-:-:S03]  /*4280*/  IMAD R82, R11, 0x2, R82 ;  /* 0x000000020b527824 */ /* 0x000fc600078e0252 */
[----:B------:R-:W-:Y:S05]  /*4290*/  @P1 BRA `(.L_x_330) ;  /* 0x0000000000a81947 */ /* 0x000fea0003800000 */
[----:B------:R-:W-:Y:S01]  /*42a0*/  SHF.L.U32 R80, R82, 0x3, RZ ;  /* 0x0000000352507819 */ /* 0x000fe200000006ff */
[----:B------:R-:W-:Y:S01]  /*42b0*/  BSSY.RECONVERGENT B2, `(.L_x_331) ;  /* 0x0000013000027945 */ /* 0x000fe20003800200 */
[----:B------:R-:W-:Y:S02]  /*42c0*/  IMAD.MOV.U32 R61, RZ, RZ, RZ ;  /* 0x000000ffff3d7224 */ /* 0x000fe400078e00ff */
[----:B------:R-:W-:-:S13]  /*42d0*/  ISETP.GE.AND P3, PT, R80, R45, PT ;  /* 0x0000002d5000720c */ /* 0x000fda0003f66270 */
[----:B------:R-:W-:Y:S05]  /*42e0*/  @P3 BRA `(.L_x_332) ;  /* 0x00000000003c3947 */ /* 0x000fea0003800000 */
[----:B------:R-:W-:-:S04]  /*42f0*/  IADD3 R13, P4, PT, R17, R12, RZ ;  /* 0x0000000c110d7210 */ /* 0x000fc80007f9e0ff */
[----:B0-----:R-:W-:Y:S02]  /*4300*/  IADD3.X R78, PT, PT, RZ, R16, RZ, P4, !PT ;  /* 0x00000010ff4e7210 */ /* 0x001fe400027fe4ff */
[----:B-123--:R-:W-:-:S04]  /*4310*/  LEA R14, P4, R13, UR8, 0x2 ;  /* 0x000000080d0e7c11 */ /* 0x00efc8000f8810ff */
        /* <DEDUP_REMOVED lines=12> */
.L_x_332:
[----:B------:R-:W-:Y:S05]  /*43e0*/  BSYNC.RECONVERGENT B2 ;  /* 0x0000000000027941 */ /* 0x000fea0003800200 */
.L_x_331:
[----:B------:R-:W-:-:S09]  /*43f0*/  UISETP.NE.AND UP0, UPT, UR19, URZ, UPT ;  /* 0x000000ff1300728c */ /* 0x000fd2000bf05270 */
[----:B------:R-:W-:Y:S05]  /*4400*/  BRA.U UP0, `(.L_x_330) ;  /* 0x00000001004c7547 */ /* 0x000fea000b800000 */
[----:B------:R-:W-:Y:S01]  /*4410*/  ISETP.NE.AND P5, PT, R2, RZ, PT ;  /* 0x000000ff0200720c */ /* 0x000fe20003fa5270 */
[----:B------:R-:W0:Y:S01]  /*4420*/  @!P3 S2R R13, SR_CTAID.Y ;  /* 0x00000000000db919 */ /* 0x000e220000002600 */
[----:B------:R-:W0:Y:S01]  /*4430*/  @!P3 LDC R75, c[0x0][0x3f8] ;  /* 0x0000fe00ff4bbb82 */ /* 0x000e220000000800 */
[----:B------:R-:W0:Y:S07]  /*4440*/  @!P3 S2R R84, SR_CTAID.X ;  /* 0x000000000054b919 */ /* 0x000e2e0000002500 */
[----:B-123--:R-:W1:Y:S03]  /*4450*/  @!P3 LDC.64 R14, c[0x0][0x3b8] ;  /* 0x0000ee00ff0ebb82 */ /* 0x00ee660000000a00 */
[----:B0---4-:R-:W2:Y:S01]  /*4460*/  @P5 LDG.E R78, desc[UR36][R76.64+0x90] ;  /* 0x000090244c4e5981 */ /* 0x011ea2000c1e1900 */
[----:B------:R-:W-:Y:S01]  /*4470*/  @!P3 SHF.L.U32 R79, R19, 0x1, RZ ;  /* 0x00000001134fb819 */ /* 0x000fe200000006ff */
[----:B-----5:R-:W-:-:S03]  /*4480*/  HADD2 R61, R61, R33 ;  /* 0x000000213d3d7230 */ /* 0x020fc60000000000 */
[----:B------:R-:W-:Y:S01]  /*4490*/  @!P3 LOP3.LUT R79, R79, 0x6, RZ, 0xc0, !PT ;  /* 0x000000064f4fb812 */ /* 0x000fe200078ec0ff */
[----:B------:R-:W-:Y:S01]  /*44a0*/  @!P3 IMAD R84, R13, R75, R84 ;  /* 0x0000004b0d54b224 */ /* 0x000fe200078e0254 */
        /* <DEDUP_REMOVED lines=9> */
.L_x_330:
[----:B------:R-:W-:Y:S05]  /*4540*/  BSYNC.RECONVERGENT B1 ;  /* 0x0000000000017941 */ /* 0x000fea0003800200 */
.L_x_329:
[----:B------:R-:W-:Y:S01]  /*4550*/  BSSY.RECONVERGENT B1, `(.L_x_333) ;  /* 0x000002d000017945 */ /* 0x000fe20003800200 */
[----:B------:R-:W-:-:S03]  /*4560*/  IMAD.IADD R82, R82, 0x1, R11 ;  /* 0x0000000152527824 */ /* 0x000fc600078e020b */
[----:B------:R-:W-:Y:S05]  /*4570*/  @P1 BRA `(.L_x_334) ;  /* 0x0000000000a81947 */ /* 0x000fea0003800000 */
[----:B------:R-:W-:Y:S01]  /*4580*/  SHF.L.U32 R80, R82, 0x3, RZ ;  /* 0x0000000352507819 */ /* 0x000fe200000006ff */
[----:B------:R-:W-:Y:S01]  /*4590*/  BSSY.RECONVERGENT B2, `(.L_x_335) ;  /* 0x0000013000027945 */ /* 0x000fe20003800200 */
[----:B------:R-:W-:Y:S02]  /*45a0*/  IMAD.MOV.U32 R62, RZ, RZ, RZ ;  /* 0x000000ffff3e7224 */ /* 0x000fe400078e00ff */
[----:B------:R-:W-:-:S13]  /*45b0*/  ISETP.GE.AND P3, PT, R80, R45, PT ;  /* 0x0000002d5000720c */ /* 0x000fda0003f66270 */
[----:B------:R-:W-:Y:S05]  /*45c0*/  @P3 BRA `(.L_x_336) ;  /* 0x00000000003c3947 */ /* 0x000fea0003800000 */
[----:B------:R-:W-:-:S04]  /*45d0*/  IADD3 R13, P4, PT, R17, R12, RZ ;  /* 0x0000000c110d7210 */ /* 0x000fc80007f9e0ff */
[----:B------:R-:W-:Y:S02]  /*45e0*/  IADD3.X R62, PT, PT, RZ, R16, RZ, P4, !PT ;  /* 0x00000010ff3e7210 */ /* 0x000fe400027fe4ff */
[----:B0123--:R-:W-:-:S04]  /*45f0*/  LEA R14, P4, R13, UR8, 0x2 ;  /* 0x000000080d0e7c11 */ /* 0x00ffc8000f8810ff */
        /* <DEDUP_REMOVED lines=12> */
.L_x_336:
[----:B------:R-:W-:Y:S05]  /*46c0*/  BSYNC.RECONVERGENT B2 ;  /* 0x0000000000027941 */ /* 0x000fea0003800200 */
.L_x_335:
[----:B------:R-:W-:-:S09]  /*46d0*/  UISETP.NE.AND UP0, UPT, UR19, URZ, UPT ;  /* 0x000000ff1300728c */ /* 0x000fd2000bf05270 */
[----:B------:R-:W-:Y:S05]  /*46e0*/  BRA.U UP0, `(.L_x_334) ;  /* 0x00000001004c7547 */ /* 0x000fea000b800000 */
[----:B------:R-:W-:Y:S01]  /*46f0*/  ISETP.NE.AND P5, PT, R2, RZ, PT ;  /* 0x000000ff0200720c */ /* 0x000fe20003fa5270 */
[----:B------:R-:W1:Y:S01]  /*4700*/  @!P3 S2R R75, SR_CTAID.Y ;  /* 0x00000000004bb919 */ /* 0x000e620000002600 */
[----:B0---4-:R-:W0:Y:S01]  /*4710*/  @!P3 LDC R79, c[0x0][0x3f8] ;  /* 0x0000fe00ff4fbb82 */ /* 0x011e220000000800 */
[----:B------:R-:W0:Y:S07]  /*4720*/  @!P3 S2R R78, SR_CTAID.X ;  /* 0x00000000004eb919 */ /* 0x000e2e0000002500 */
[----:B-123--:R-:W1:Y:S03]  /*4730*/  @!P3 LDC.64 R14, c[0x0][0x3b8] ;  /* 0x0000ee00ff0ebb82 */ /* 0x00ee660000000a00 */
[----:B------:R-:W2:Y:S01]  /*4740*/  @P5 LDG.E R13, desc[UR36][R76.64+0xa0] ;  /* 0x0000a0244c0d5981 */ /* 0x000ea2000c1e1900 */
[----:B------:R-:W-:Y:S01]  /*4750*/  @!P3 SHF.L.U32 R81, R19, 0x1, RZ ;  /* 0x000000011351b819 */ /* 0x000fe200000006ff */
[----:B-----5:R-:W-:-:S03]  /*4760*/  HFMA2 R62, R62, 1, 1, R34 ;  /* 0x3c003c003e3e7831 */ /* 0x020fc60000000022 */
        /* <DEDUP_REMOVED lines=11> */
.L_x_334:
[----:B------:R-:W-:Y:S05]  /*4820*/  BSYNC.RECONVERGENT B1 ;  /* 0x0000000000017941 */ /* 0x000fea0003800200 */
.L_x_333:
        /* <DEDUP_REMOVED lines=9> */
[----:B0---4-:R-:W-:Y:S02]  /*48c0*/  IADD3.X R78, PT, PT, RZ, R16, RZ, P4, !PT ;  /* 0x00000010ff4e7210 */ /* 0x011fe400027fe4ff */
        /* <DEDUP_REMOVED lines=13> */
.L_x_340:
[----:B------:R-:W-:Y:S05]  /*49a0*/  BSYNC.RECONVERGENT B2 ;  /* 0x0000000000027941 */ /* 0x000fea0003800200 */
.L_x_339:
        /* <DEDUP_REMOVED lines=21> */
.L_x_338:
[----:B------:R-:W-:Y:S05]  /*4b00*/  BSYNC.RECONVERGENT B1 ;  /* 0x0000000000017941 */ /* 0x000fea0003800200 */
.L_x_337:
        /* <DEDUP_REMOVED lines=23> */
.L_x_344:
[----:B------:R-:W-:Y:S05]  /*4c80*/  BSYNC.RECONVERGENT B2 ;  /* 0x0000000000027941 */ /* 0x000fea0003800200 */
.L_x_343:
        /* <DEDUP_REMOVED lines=21> */
.L_x_342:
[----:B------:R-:W-:Y:S05]  /*4de0*/  BSYNC.RECONVERGENT B1 ;  /* 0x0000000000017941 */ /* 0x000fea0003800200 */
.L_x_341:
        /* <DEDUP_REMOVED lines=23> */
.L_x_348:
[----:B------:R-:W-:Y:S05]  /*4f60*/  BSYNC.RECONVERGENT B2 ;  /* 0x0000000000027941 */ /* 0x000fea0003800200 */
.L_x_347:
        /* <DEDUP_REMOVED lines=21> */
.L_x_346:
[----:B------:R-:W-:Y:S05]  /*50c0*/  BSYNC.RECONVERGENT B1 ;  /* 0x0000000000017941 */ /* 0x000fea0003800200 */
.L_x_345:
        /* <DEDUP_REMOVED lines=23> */
.L_x_352:
[----:B------:R-:W-:Y:S05]  /*5240*/  BSYNC.RECONVERGENT B2 ;  /* 0x0000000000027941 */ /* 0x000fea0003800200 */
.L_x_351:
        /* <DEDUP_REMOVED lines=21> */
.L_x_350:
[----:B------:R-:W-:Y:S05]  /*53a0*/  BSYNC.RECONVERGENT B1 ;  /* 0x0000000000017941 */ /* 0x000fea0003800200 */
.L_x_349:
[----:B------:R-:W-:Y:S04]  /*53b0*/  BSSY.RECONVERGENT B1, `(.L_x_353) ;  /* 0x000002d000017945 */ /* 0x000fe80003800200 */
[----:B------:R-:W-:Y:S05]  /*53c0*/  @P1 BRA `(.L_x_354) ;  /* 0x0000000000ac1947 */ /* 0x000fea0003800000 */
[----:B0---4-:R-:W-:Y:S01]  /*53d0*/  IMAD.IADD R78, R82, 0x1, R11 ;  /* 0x00000001524e7824 */ /* 0x011fe200078e020b */
[----:B------:R-:W-:Y:S01]  /*53e0*/  BSSY.RECONVERGENT B2, `(.L_x_355) ;  /* 0x0000014000027945 */ /* 0x000fe20003800200 */
[----:B------:R-:W-:-:S03]  /*53f0*/  IMAD.MOV.U32 R66, RZ, RZ, RZ ;  /* 0x000000ffff427224 */ /* 0x000fc600078e00ff */
[----:B------:R-:W-:-:S04]  /*5400*/  SHF.L.U32 R78, R78, 0x3, RZ ;  /* 0x000000034e4e7819 */ /* 0x000fc800000006ff */
[----:B------:R-:W-:-:S13]  /*5410*/  ISETP.GE.AND P1, PT, R78, R45, PT ;  /* 0x0000002d4e00720c */ /* 0x000fda0003f26270 */
[----:B------:R-:W-:Y:S05]  /*5420*/  @P1 BRA `(.L_x_356) ;  /* 0x00000000003c1947 */ /* 0x000fea0003800000 */
[----:B------:R-:W-:-:S04]  /*5430*/  IADD3 R13, P3, PT, R17, R12, RZ ;  /* 0x0000000c110d7210 */ /* 0x000fc80007f7e0ff */
[----:B-123--:R-:W-:Y:S02]  /*5440*/  IADD3.X R14, PT, PT, RZ, R16, RZ, P3, !PT ;  /* 0x00000010ff0e7210 */ /* 0x00efe40001ffe4ff */
[----:B------:R-:W-:-:S04]  /*5450*/  LEA R12, P3, R13, UR8, 0x2 ;  /* 0x000000080d0c7c11 */ /* 0x000fc8000f8610ff */
        /* <DEDUP_REMOVED lines=12> */
.L_x_356:
[----:B------:R-:W-:Y:S05]  /*5520*/  BSYNC.RECONVERGENT B2 ;  /* 0x0000000000027941 */ /* 0x000fea0003800200 */
.L_x_355:
[----:B------:R-:W-:-:S09]  /*5530*/  UISETP.NE.AND UP0, UPT, UR19, URZ, UPT ;  /* 0x000000ff1300728c */ /* 0x000fd2000bf05270 */
[----:B------:R-:W-:Y:S05]  /*5540*/  BRA.U UP0, `(.L_x_354) ;  /* 0x00000001004c7547 */ /* 0x000fea000b800000 */
[----:B------:R-:W-:Y:S01]  /*5550*/  ISETP.NE.AND P4, PT, R2, RZ, PT ;  /* 0x000000ff0200720c */ /* 0x000fe20003f85270 */
[----:B------:R-:W4:Y:S01]  /*5560*/  @!P1 S2R R12, SR_CTAID.Y ;  /* 0x00000000000c9919 */ /* 0x000f220000002600 */
[----:B------:R-:W4:Y:S01]  /*5570*/  @!P1 LDC R79, c[0x0][0x3f8] ;  /* 0x0000fe00ff4f9b82 */ /* 0x000f220000000800 */
[----:B------:R-:W4:Y:S07]  /*5580*/  @!P1 S2R R75, SR_CTAID.X ;  /* 0x00000000004b9919 */ /* 0x000f2e0000002500 */
[----:B0123--:R-:W0:Y:S03]  /*5590*/  @!P1 LDC.64 R14, c[0x0][0x3b8] ;  /* 0x0000ee00ff0e9b82 */ /* 0x00fe260000000a00 */
[----:B------:R-:W2:Y:S01]  /*55a0*/  @P4 LDG.E R13, desc[UR36][R76.64+0xf0] ;  /* 0x0000f0244c0d4981 */ /* 0x000ea2000c1e1900 */
[----:B------:R-:W-:Y:S01]  /*55b0*/  @!P1 SHF.L.U32 R80, R19, 0x1, RZ ;  /* 0x0000000113509819 */ /* 0x000fe200000006ff */
[----:B-----5:R-:W-:-:S02]  /*55c0*/  HADD2 R66, R66, R39 ;  /* 0x0000002742427230 */ /* 0x020fc40000000000 */
[----:B----4-:R-:W-:Y:S01]  /*55d0*/  @!P1 IMAD R12, R12, R79, R75 ;  /* 0x0000004f0c0c9224 */ /* 0x010fe200078e024b */
[----:B------:R-:W-:-:S03]  /*55e0*/  @!P1 LOP3.LUT R75, R80, 0x6, RZ, 0xc0, !PT ;  /* 0x00000006504b9812 */ /* 0x000fc600078ec0ff */
[----:B------:R-:W-:Y:S01]  /*55f0*/  @!P1 IMAD R12, R12, R11, RZ ;  /* 0x0000000b0c0c9224 */ /* 0x000fe200078e02ff */
[----:B------:R-:W-:-:S03]  /*5600*/  @!P1 SHF.R.S32.HI R11, RZ, 0x1f, R78 ;  /* 0x0000001fff0b9819 */ /* 0x000fc6000001144e */
[----:B------:R-:W-:-:S05]  /*5610*/  @!P1 IMAD R12, R12, 0x50, R75 ;  /* 0x000000500c0c9824 */ /* 0x000fca00078e024b */
[----:B------:R-:W-:-:S04]  /*5620*/  @!P1 IADD3 R78, P3, PT, R12, R78, RZ ;  /* 0x0000004e0c4e9210 */ /* 0x000fc80007f7e0ff */
[----:B------:R-:W-:Y:S02]  /*5630*/  @!P1 LEA.HI.X.SX32 R11, R12, R11, 0x1, P3 ;  /* 0x0000000b0c0b9211 */ /* 0x000fe400018f0eff */
[----:B0-----:R-:W-:-:S04]  /*5640*/  @!P1 LEA R14, P3, R78, R14, 0x1 ;  /* 0x0000000e4e0e9211 */ /* 0x001fc800078608ff */
[----:B------:R-:W-:Y:S01]  /*5650*/  @!P1 LEA.HI.X R15, R78, R15, R11, 0x1, P3 ;  /* 0x0000000f4e0f9211 */ /* 0x000fe200018f0c0b */
[----:B--2---:R-:W-:-:S05]  /*5660*/  @P4 HMUL2 R66, R66, R13 ;  /* 0x0000000d42424232 */ /* 0x004fca0000000000 */
[----:B------:R0:W-:Y:S03]  /*5670*/  @!P1 STG.E desc[UR36][R14.64], R66 ;  /* 0x000000420e009986 */ /* 0x0001e6000c101924 */
.L_x_354:
[----:B------:R-:W-:Y:S05]  /*5680*/  BSYNC.RECONVERGENT B1 ;  /* 0x0000000000017941 */ /* 0x000fea0003800200 */
.L_x_353:
[----:B-----5:R-:W-:Y:S01]  /*5690*/  HFMA2 R11, R72, R53, -RZ ;  /* 0x00000035480b7231 */ /* 0x020fe200001000ff */
[----:B------:R-:W-:Y:S01]  /*56a0*/  UMOV UR5, 0xffffffff ;  /* 0xffffffff00057882 */ /* 0x000fe20000000000 */
[----:B------:R-:W-:Y:S02]  /*56b0*/  LOP3.LUT P1, RZ, R19, 0x3, RZ, 0xc0, !PT ;  /* 0x0000000313ff7812 */ /* 0x000fe4000782c0ff */
[----:B------:R-:W-:-:S04]  /*56c0*/  HFMA2 R11, R73, R52, R11 ;  /* 0x00000034490b7231 */ /* 0x000fc8000000000b */
        /* <DEDUP_REMOVED lines=13> */
[----:B------:R-:W-:-:S05]  /*57a0*/  HFMA2 R11, R21, R66, R11 ;  /* 0x00000042150b7231 */ /* 0x000fca000000000b */
[--C-:B------:R-:W-:Y:S02]  /*57b0*/  HADD2.F32 R13, -RZ, R11.reuse.H0_H0 ;  /* 0x2000000bff0d7230 */ /* 0x100fe40000004100 */
[----:B------:R-:W-:-:S05]  /*57c0*/  HADD2.F32 R12, -RZ, R11.H1_H1 ;  /* 0x3000000bff0c7230 */ /* 0x000fca0000004100 */
[----:B------:R-:W-:Y:S01]  /*57d0*/  FADD.FTZ R13, R13, R12 ;  /* 0x0000000c0d0d7221 */ /* 0x000fe20000010000 */
[----:B------:R-:W-:Y:S06]  /*57e0*/  BRA.DIV UR5, `(.L_x_357) ;  /* 0x0000004e054c7947 */ /* 0x000fec000b800000 */
[----:B0123--:R-:W0:Y:S02]  /*57f0*/  SHFL.BFLY PT, R14, R13, 0x2, 0x1f ;  /* 0x0c401f000d0e7f89 */ /* 0x00fe2400000e0000 */
[----:B0-----:R-:W-:-:S05]  /*5800*/  FADD.FTZ R13, R13, R14 ;  /* 0x0000000e0d0d7221 */ /* 0x001fca0000010000 */
[----:B------:R0:W1:Y:S02]  /*5810*/  SHFL.BFLY PT, R14, R13, 0x1, 0x1f ;  /* 0x0c201f000d0e7f89 */ /* 0x00006400000e0000 */
.L_x_430:
[----:B------:R-:W-:Y:S01]  /*5820*/  ISETP.GE.OR P1, PT, R50, R51, P1 ;  /* 0x000000333200720c */ /* 0x000fe20000f26670 */
[----:B-1----:R-:W-:Y:S01]  /*5830*/  FADD.FTZ R14, R13, R14 ;  /* 0x0000000e0d0e7221 */ /* 0x002fe20000010000 */
[----:B------:R-:W-:Y:S03]  /*5840*/  BSSY.RECONVERGENT B1, `(.L_x_358) ;  /* 0x000001b000017945 */ /* 0x000fe60003800200 */
[----:B------:R-:W-:-:S08]  /*5850*/  FMUL.FTZ R11, R14, UR20 ;  /* 0x000000140e0b7c20 */ /* 0x000fd00008410000 */
[----:B------:R-:W-:Y:S05]  /*5860*/  @P1 BRA `(.L_x_359) ;  /* 0x0000000000601947 */ /* 0x000fea0003800000 */
[----:B------:R-:W-:Y:S02]  /*5870*/  ISETP.NE.U32.AND P1, PT, RZ, UR12, PT ;  /* 0x0000000cff007c0c */ /* 0x000fe4000bf25070 */
[----:B------:R-:W-:Y:S02]  /*5880*/  ISETP.NE.U32.AND P3, PT, RZ, UR22, PT ;  /* 0x00000016ff007c0c */ /* 0x000fe4000bf65070 */
[----:B------:R-:W-:Y:S02]  /*5890*/  ISETP.NE.AND.EX P1, PT, RZ, UR13, PT, P1 ;  /* 0x0000000dff007c0c */ /* 0x000fe4000bf25310 */
[----:B------:R-:W-:-:S11]  /*58a0*/  ISETP.NE.AND.EX P3, PT, RZ, UR23, PT, P3 ;  /* 0x00000017ff007c0c */ /* 0x000fd6000bf65330 */
[----:B------:R-:W1:Y:S01]  /*58b0*/  @P1 S2R R51, SR_CTAID.X ;  /* 0x0000000000331919 */ /* 0x000e620000002500 */
[----:B------:R-:W1:Y:S08]  /*58c0*/  @P1 LDC.64 R14, c[0x0][0x448] ;  /* 0x00011200ff0e1b82 */ /* 0x000e700000000a00 */
[----:B0-----:R-:W0:Y:S08]  /*58d0*/  @P3 LDC.64 R12, c[0x0][0x438] ;  /* 0x00010e00ff0c3b82 */ /* 0x001e300000000a00 */
[----:B----4-:R-:W2:Y:S01]  /*58e0*/  @P1 LDC R78, c[0x0][0x430] ;  /* 0x00010c00ff4e1b82 */ /* 0x010ea20000000800 */
[----:B-1----:R-:W-:-:S07]  /*58f0*/  @P1 IMAD.WIDE.U32 R14, R51, 0x2, R14 ;  /* 0x00000002330e1825 */ /* 0x002fce00078e000e */
[----:B------:R-:W2:Y:S01]  /*5900*/  @P1 LDC R51, c[0x0][0x408] ;  /* 0x00010200ff331b82 */ /* 0x000ea20000000800 */
[----:B0-----:R-:W-:Y:S01]  /*5910*/  @P3 IMAD.WIDE R12, R46, 0x2, R12 ;  /* 0x000000022e0c3825 */ /* 0x001fe200078e020c */
[----:B------:R-:W3:Y:S05]  /*5920*/  @P1 LDG.E.U16 R14, desc[UR36][R14.64] ;  /* 0x000000240e0e1981 */ /* 0x000eea000c1e1500 */
[----:B------:R-:W4:Y:S01]  /*5930*/  @P3 LDG.E.U16 R12, desc[UR36][R12.64] ;  /* 0x000000240c0c3981 */ /* 0x000f22000c1e1500 */
[----:B--2---:R-:W-:-:S05]  /*5940*/  @P1 IMAD.IADD R51, R51, 0x1, R78 ;  /* 0x0000000133331824 */ /* 0x004fca00078e024e */
[----:B------:R-:W-:-:S04]  /*5950*/  @P1 ISETP.GE.AND P4, PT, R50, R51, PT ;  /* 0x000000333200120c */ /* 0x000fc80003f86270 */
[----:B------:R-:W-:-:S04]  /*5960*/  @P1 SEL R51, R18, RZ, !P4 ;  /* 0x000000ff12331207 */ /* 0x000fc80006000000 */
[----:B------:R-:W-:Y:S01]  /*5970*/  @P1 IADD3 R51, PT, PT, R48, R51, -R23 ;  /* 0x0000003330331210 */ /* 0x000fe20007ffe817 */
[----:B---3--:R-:W-:Y:S02]  /*5980*/  @P1 HADD2.F32 R75, -RZ, R14.H0_H0 ;  /* 0x2000000eff4b1230 */ /* 0x008fe40000004100 */
[----:B----4-:R-:W-:Y:S01]  /*5990*/  @P3 HADD2.F32 R50, -RZ, R12.H0_H0 ;  /* 0x2000000cff323230 */ /* 0x010fe20000004100 */
[----:B------:R-:W-:-:S04]  /*59a0*/  @P1 I2FP.F32.S32 R12, R51 ;  /* 0x00000033000c1245 */ /* 0x000fc80000201400 */
[----:B------:R-:W-:-:S04]  /*59b0*/  @P3 FADD.FTZ R11, R11, R50 ;  /* 0x000000320b0b3221 */ /* 0x000fc80000010000 */
[----:B------:R-:W-:-:S05]  /*59c0*/  @P1 FFMA.FTZ R11, R12, R75, R11 ;  /* 0x0000004b0c0b1223 */ /* 0x000fca000001000b */
[----:B------:R1:W-:Y:S01]  /*59d0*/  STS [R49], R11 ;  /* 0x0000000b31007388 */ /* 0x0003e20000000800 */
[----:B------:R-:W-:-:S07]  /*59e0*/  @!P2 FMNMX.FTZ R74, R74, R11, !PT ;  /* 0x0000000b4a4aa209 */ /* 0x000fce0007810000 */
.L_x_359:
[----:B------:R-:W-:Y:S05]  /*59f0*/  BSYNC.RECONVERGENT B1 ;  /* 0x0000000000017941 */ /* 0x000fea0003800200 */
.L_x_358:
        /* <DEDUP_REMOVED lines=8> */
.L_x_293:
[----:B0-----:R-:W-:Y:S05]  /*5a80*/  BSYNC B0 ;  /* 0x0000000000007941 */ /* 0x001fea0003800000 */
.L_x_292:
[----:B------:R-:W-:-:S03]  /*5a90*/  UMOV UR5, 0xffffffff ;  /* 0xffffffff00057882 */ /* 0x000fc60000000000 */
[----:B------:R-:W-:Y:S05]  /*5aa0*/  BRA.DIV UR5, `(.L_x_361) ;  /* 0x0000004a05dc7947 */ /* 0x000fea000b800000 */
[----:B------:R-:W1:Y:S02]  /*5ab0*/  SHFL.BFLY PT, R14, R74, 0x10, 0x1f ;  /* 0x0e001f004a0e7f89 */ /* 0x000e6400000e0000 */
[----:B-1----:R-:W-:-:S05]  /*5ac0*/  FMNMX.FTZ R13, R14, R74, !PT ;  /* 0x0000004a0e0d7209 */ /* 0x002fca0007810000 */
[----:B------:R-:W0:Y:S02]  /*5ad0*/  SHFL.BFLY PT, R14, R13, 0x8, 0x1f ;  /* 0x0d001f000d0e7f89 */ /* 0x000e2400000e0000 */
[----:B0-----:R-:W-:-:S05]  /*5ae0*/  FMNMX.FTZ R3, R13, R14, !PT ;  /* 0x0000000e0d037209 */ /* 0x001fca0007810000 */
[----:B------:R0:W1:Y:S02]  /*5af0*/  SHFL.BFLY PT, R14, R3, 0x4, 0x1f ;  /* 0x0c801f00030e7f89 */ /* 0x00006400000e0000 */
.L_x_435:
[----:B-----5:R-:W2:Y:S01]  /*5b00*/  S2R R18, SR_CgaCtaId ;  /* 0x0000000000127919 */ /* 0x020ea20000008800 */
[----:B------:R-:W-:Y:S01]  /*5b10*/  LOP3.LUT P0, R5, R19, 0x1f, RZ, 0xc0, !PT ;  /* 0x0000001f13057812 */ /* 0x000fe2000780c0ff */
[----:B------:R-:W-:Y:S05]  /*5b20*/  WARPSYNC.ALL ;  /* 0x0000000000007948 */ /* 0x000fea0003800000 */
[----:B------:R-:W-:Y:S02]  /*5b30*/  MOV R13, 0x400 ;  /* 0x00000400000d7802 */ /* 0x000fe40000000f00 */
[----:B-1----:R-:W-:Y:S02]  /*5b40*/  FMNMX.FTZ R14, R3, R14, !PT ;  /* 0x0000000e030e7209 */ /* 0x002fe40007810000 */
[----:B--2---:R-:W-:-:S04]  /*5b50*/  LEA R6, R18, R13, 0x18 ;  /* 0x0000000d12067211 */ /* 0x004fc800078ec0ff */
[----:B0-----:R-:W-:-:S05]  /*5b60*/  LEA.HI R3, R19, R6, RZ, 0x1d ;  /* 0x0000000613037211 */ /* 0x001fca00078fe8ff */
        /* <DEDUP_REMOVED lines=10> */
[----:B------:R-:W-:-:S05]  /*5c10*/  IMAD.IADD R4, R19, 0x1, R0 ;  /* 0x0000000113047824 */ /* 0x000fca00078e0200 */
[----:B------:R-:W-:Y:S01]  /*5c20*/  ISETP.GE.AND P0, PT, R4, R23, PT ;  /* 0x000000170400720c */ /* 0x000fe20003f06270 */
[----:B------:R-:W0:-:S12]  /*5c30*/  SHFL.IDX PT, R7, R7, RZ, 0x1f ;  /* 0x00001fff07077589 */ /* 0x000e1800000e0000 */
[----:B------:R-:W-:Y:S05]  /*5c40*/  @P0 BRA `(.L_x_363) ;  /* 0x00000014000c0947 */ /* 0x000fea0003800000 */
[----:B------:R-:W1:Y:S02]  /*5c50*/  LDC.64 R10, c[0x0][0x420] ;  /* 0x00010800ff0a7b82 */ /* 0x000e640000000a00 */
[----:B-1----:R-:W-:-:S04]  /*5c60*/  ISETP.NE.U32.AND P0, PT, R10, RZ, PT ;  /* 0x000000ff0a00720c */ /* 0x002fc80003f05070 */
[----:B------:R-:W-:-:S13]  /*5c70*/  ISETP.NE.AND.EX P0, PT, R11, RZ, PT, P0 ;  /* 0x000000ff0b00720c */ /* 0x000fda0003f05300 */
[----:B------:R-:W-:Y:S05]  /*5c80*/  @P0 BRA `(.L_x_364) ;  /* 0x0000000c008c0947 */ /* 0x000fea0003800000 */
[----:B------:R-:W-:Y:S01]  /*5c90*/  VIADDMNMX R9, R4, 0x40, R23, !PT ;  /* 0x0000004004097846 */ /* 0x000fe20007800117 */
[----:B------:R-:W-:Y:S01]  /*5ca0*/  BSSY.RECONVERGENT B1, `(.L_x_365) ;  /* 0x000001c000017945 */ /* 0x000fe20003800200 */
[----:B------:R-:W-:Y:S02]  /*5cb0*/  LOP3.LUT R8, RZ, R19, RZ, 0x33, !PT ;  /* 0x00000013ff087212 */ /* 0x000fe400078e33ff */
[----:B------:R-:W-:Y:S02]  /*5cc0*/  MOV R10, R4 ;  /* 0x00000004000a7202 */ /* 0x000fe40000000f00 */
[----:B------:R-:W-:-:S04]  /*5cd0*/  IADD3 R9, PT, PT, -R0, R9, R8 ;  /* 0x0000000900097210 */ /* 0x000fc80007ffe108 */
[C---:B------:R-:W-:Y:S02]  /*5ce0*/  LOP3.LUT R8, R9.reuse, 0xc0, RZ, 0xc0, !PT ;  /* 0x000000c009087812 */ /* 0x040fe400078ec0ff */
[----:B------:R-:W-:Y:S02]  /*5cf0*/  ISETP.GE.U32.AND P1, PT, R9, 0xc0, PT ;  /* 0x000000c00900780c */ /* 0x000fe40003f26070 */
[----:B------:R-:W-:Y:S01]  /*5d00*/  ISETP.NE.AND P0, PT, R8, 0xc0, PT ;  /* 0x000000c00800780c */ /* 0x000fe20003f05270 */
[----:B------:R-:W-:-:S12]  /*5d10*/  IMAD.MOV.U32 R8, RZ, RZ, RZ ;  /* 0x000000ffff087224 */ /* 0x000fd800078e00ff */
[----:B------:R-:W-:Y:S05]  /*5d20*/  @!P0 BRA `(.L_x_366) ;  /* 0x00000000004c8947 */ /* 0x000fea0003800000 */
[----:B------:R-:W-:Y:S01]  /*5d30*/  VIADD R11, R13, 0x210 ;  /* 0x000002100d0b7836 */ /* 0x000fe20000000000 */
[----:B------:R-:W-:Y:S01]  /*5d40*/  LEA.HI R8, R9, 0x1, RZ, 0x1a ;  /* 0x0000000109087811 */ /* 0x000fe200078fd0ff */
[----:B------:R-:W-:-:S03]  /*5d50*/  IMAD.MOV.U32 R10, RZ, RZ, R4 ;  /* 0x000000ffff0a7224 */ /* 0x000fc600078e0004 */
[----:B------:R-:W-:Y:S01]  /*5d60*/  LOP3.LUT R9, R8, 0x3, RZ, 0xc0, !PT ;  /* 0x0000000308097812 */ /* 0x000fe200078ec0ff */
[----:B------:R-:W-:Y:S01]  /*5d70*/  HFMA2 R8, -RZ, RZ, 0, 0 ;  /* 0x00000000ff087431 */ /* 0x000fe200000001ff */
[----:B------:R-:W-:-:S03]  /*5d80*/  LEA R12, R18, R11, 0x18 ;  /* 0x0000000b120c7211 */ /* 0x000fc600078ec0ff */
[----:B------:R-:W-:Y:S01]  /*5d90*/  IMAD.MOV R9, RZ, RZ, -R9 ;  /* 0x000000ffff097224 */ /* 0x000fe200078e0a09 */
[----:B------:R-:W-:-:S07]  /*5da0*/  LEA R11, R19, R12, 0x2 ;  /* 0x0000000c130b7211 */ /* 0x000fce00078e10ff */
.L_x_367:
[----:B------:R-:W0:Y:S01]  /*5db0*/  LDS R12, [R11] ;  /* 0x000000000b0c7984 */ /* 0x000e220000000800 */
[----:B------:R-:W-:Y:S01]  /*5dc0*/  IADD3 R9, PT, PT, R9, 0x1, RZ ;  /* 0x0000000109097810 */ /* 0x000fe20007ffe0ff */
[----:B------:R-:W-:-:S03]  /*5dd0*/  VIADD R10, R10, 0x40 ;  /* 0x000000400a0a7836 */ /* 0x000fc60000000000 */
[----:B------:R-:W-:Y:S01]  /*5de0*/  ISETP.NE.AND P0, PT, R9, RZ, PT ;  /* 0x000000ff0900720c */ /* 0x000fe20003f05270 */
[----:B0-----:R-:W-:-:S04]  /*5df0*/  FADD.FTZ R12, -R7, R12 ;  /* 0x0000000c070c7221 */ /* 0x001fc80000010100 */
[----:B------:R-:W-:-:S06]  /*5e00*/  FMUL.FTZ R12, R12, 1.4426950216293334961 ;  /* 0x3fb8aa3b0c0c7820 */ /* 0x000fcc0000410000 */
[----:B------:R-:W0:Y:S02]  /*5e10*/  MUFU.EX2 R12, R12 ;  /* 0x0000000c000c7308 */ /* 0x000e240000000800 */
[----:B0-----:R0:W-:Y:S01]  /*5e20*/  STS [R11], R12 ;  /* 0x0000000c0b007388 */ /* 0x0011e20000000800 */
[----:B------:R-:W-:Y:S01]  /*5e30*/  FADD.FTZ R8, R12, R8 ;  /* 0x000000080c087221 */ /* 0x000fe20000010000 */
[----:B0-----:R-:W-:Y:S01]  /*5e40*/  IADD3 R11, PT, PT, R11, 0x100, RZ ;  /* 0x000001000b0b7810 */ /* 0x001fe20007ffe0ff */
[----:B------:R-:W-:Y:S06]  /*5e50*/  @P0 BRA `(.L_x_367) ;  /* 0xfffffffc00d40947 */ /* 0x000fec000383ffff */
.L_x_366:
[----:B------:R-:W-:Y:S05]  /*5e60*/  BSYNC.RECONVERGENT B1 ;  /* 0x0000000000017941 */ /* 0x000fea0003800200 */
.L_x_365:
[----:B------:R-:W-:Y:S05]  /*5e70*/  @!P1 BRA `(.L_x_363) ;  /* 0x0000001000809947 */ /* 0x000fea0003800000 */
[----:B------:R-:W-:Y:S01]  /*5e80*/  IMAD.IADD R11, R23, 0x1, -R10 ;  /* 0x00000001170b7824 */ /* 0x000fe200078e0a0a */
[----:B------:R-:W-:Y:S01]  /*5e90*/  IADD3 R13, PT, PT, R13, 0x210, RZ ;  /* 0x000002100d0d7810 */ /* 0x000fe20007ffe0ff */
[----:B------:R-:W-:Y:S01]  /*5ea0*/  IMAD.SHL.U32 R9, R0, 0x4, RZ ;  /* 0x0000000400097824 */ /* 0x000fe200078e00ff */
[----:B------:R-:W-:Y:S01]  /*5eb0*/  BSSY.RECONVERGENT B1, `(.L_x_368) ;  /* 0x000006d000017945 */ /* 0x000fe20003800200 */
[----:B------:R-:W-:Y:S02]  /*5ec0*/  PLOP3.LUT P0, PT, PT, PT, PT, 0x80, 0x8 ;  /* 0x000000000008781c */ /* 0x000fe40003f0f070 */
[----:B------:R-:W-:Y:S02]  /*5ed0*/  ISETP.GT.AND P1, PT, R11, 0x300, PT ;  /* 0x000003000b00780c */ /* 0x000fe40003f24270 */
[----:B------:R-:W-:Y:S02]  /*5ee0*/  LEA R18, R18, R13, 0x18 ;  /* 0x0000000d12127211 */ /* 0x000fe400078ec0ff */
[----:B------:R-:W-:-:S04]  /*5ef0*/  LEA R9, R10, -R9, 0x2 ;  /* 0x800000090a097211 */ /* 0x000fc800078e10ff */
[----:B------:R-:W-:-:S05]  /*5f00*/  IADD3 R9, PT, PT, R9, 0x200, R18 ;  /* 0x0000020009097810 */ /* 0x000fca0007ffe012 */
[----:B------:R-:W-:Y:S05]  /*5f10*/  @!P1 BRA `(.L_x_369) ;  /* 0x0000000400989947 */ /* 0x000fea0003800000 */
[----:B------:R-:W-:Y:S01]  /*5f20*/  PLOP3.LUT P0, PT, PT, PT, PT, 0x8, 0x80 ;  /* 0x000000000080781c */ /* 0x000fe20003f0e170 */
[----:B------:R-:W-:-:S12]  /*5f30*/  VIADD R11, R23, 0xfffffd00 ;  /* 0xfffffd00170b7836 */ /* 0x000fd80000000000 */
.L_x_370:
[----:B------:R-:W0:Y:S01]  /*5f40*/  LDS R12, [R9+-0x200] ;  /* 0xfffe0000090c7984 */ /* 0x000e220000000800 */
[----:B------:R-:W-:-:S03]  /*5f50*/  IADD3 R10, PT, PT, R10, 0x400, RZ ;  /* 0x000004000a0a7810 */ /* 0x000fc60007ffe0ff */
[----:B------:R-:W1:Y:S01]  /*5f60*/  LDS R14, [R9+-0x100] ;  /* 0xffff0000090e7984 */ /* 0x000e620000000800 */
[----:B------:R-:W-:-:S03]  /*5f70*/  ISETP.GE.AND P1, PT, R10, R11, PT ;  /* 0x0000000b0a00720c */ /* 0x000fc60003f26270 */
[----:B------:R-:W2:Y:S04]  /*5f80*/  LDS R18, [R9] ;  /* 0x0000000009127984 */ /* 0x000ea80000000800 */
[----:B------:R-:W3:Y:S04]  /*5f90*/  LDS R20, [R9+0x100] ;  /* 0x0001000009147984 */ /* 0x000ee80000000800 */
[----:B------:R-:W5:Y:S04]  /*5fa0*/  LDS R24, [R9+0x200] ;  /* 0x0002000009187984 */ /* 0x000f680000000800 */
[----:B------:R-:W4:Y:S04]  /*5fb0*/  LDS R26, [R9+0x300] ;  /* 0x00030000091a7984 */ /* 0x000f280000000800 */
[----:B------:R-:W4:Y:S04]  /*5fc0*/  LDS R28, [R9+0x400] ;  /* 0x00040000091c7984 */ /* 0x000f280000000800 */
        /* <DEDUP_REMOVED lines=13> */
[C---:B---3--:R-:W-:Y:S01]  /*60a0*/  FADD.FTZ R20, -R7.reuse, R20 ;  /* 0x0000001407147221 */ /* 0x048fe20000010100 */
[----:B------:R-:W-:Y:S01]  /*60b0*/  FMUL.FTZ R18, R18, 1.4426950216293334961 ;  /* 0x3fb8aa3b12127820 */ /* 0x000fe20000410000 */
[----:B------:R-:W3:Y:S01]  /*60c0*/  MUFU.EX2 R14, R14 ;  /* 0x0000000e000e7308 */ /* 0x000ee20000000800 */
[----:B------:R-:W1:Y:S01]  /*60d0*/  LDS R44, [R9+0xc00] ;  /* 0x000c0000092c7984 */ /* 0x000e620000000800 */
[C---:B-----5:R-:W-:Y:S01]  /*60e0*/  FADD.FTZ R24, -R7.reuse, R24 ;  /* 0x0000001807187221 */ /* 0x060fe20000010100 */
[----:B------:R-:W-:Y:S01]  /*60f0*/  FMUL.FTZ R20, R20, 1.4426950216293334961 ;  /* 0x3fb8aa3b14147820 */ /* 0x000fe20000410000 */
[C---:B----4-:R-:W-:Y:S01]  /*6100*/  FADD.FTZ R26, -R7.reuse, R26 ;  /* 0x0000001a071a7221 */ /* 0x050fe20000010100 */
[----:B------:R-:W4:Y:S01]  /*6110*/  MUFU.EX2 R18, R18 ;  /* 0x0000001200127308 */ /* 0x000f220000000800 */
[----:B------:R-:W5:Y:S01]  /*6120*/  LDS R46, [R9+0xd00] ;  /* 0x000d0000092e7984 */ /* 0x000f620000000800 */
[----:B------:R-:W-:Y:S01]  /*6130*/  FMUL.FTZ R24, R24, 1.4426950216293334961 ;  /* 0x3fb8aa3b18187820 */ /* 0x000fe20000410000 */
[C---:B------:R-:W-:Y:S01]  /*6140*/  FADD.FTZ R28, -R7.reuse, R28 ;  /* 0x0000001c071c7221 */ /* 0x040fe20000010100 */
[----:B------:R-:W4:Y:S01]  /*6150*/  MUFU.EX2 R20, R20 ;  /* 0x0000001400147308 */ /* 0x000f220000000800 */
[----:B------:R-:W-:Y:S01]  /*6160*/  FMUL.FTZ R26, R26, 1.4426950216293334961 ;  /* 0x3fb8aa3b1a1a7820 */ /* 0x000fe20000410000 */
[----:B--2---:R-:W-:Y:S01]  /*6170*/  FADD.FTZ R8, R12, R8 ;  /* 0x000000080c087221 */ /* 0x004fe20000010000 */
[C---:B------:R-:W-:Y:S01]  /*6180*/  FADD.FTZ R30, -R7.reuse, R30 ;  /* 0x0000001e071e7221 */ /* 0x040fe20000010100 */
[----:B------:R-:W2:Y:S01]  /*6190*/  MUFU.EX2 R24, R24 ;  /* 0x0000001800187308 */ /* 0x000ea20000000800 */
        /* <DEDUP_REMOVED lines=9> */
[----:B------:R-:W-:Y:S01]  /*6230*/  FADD.FTZ R8, R8, R20 ;  /* 0x0000001408087221 */ /* 0x000fe20000010000 */
[C---:B------:R-:W-:Y:S01]  /*6240*/  FADD.FTZ R36, -R7.reuse, R36 ;  /* 0x0000002407247221 */ /* 0x040fe20000010100 */
[----:B------:R-:W4:Y:S01]  /*6250*/  MUFU.EX2 R30, R30 ;  /* 0x0000001e001e7308 */ /* 0x000f220000000800 */
[----:B------:R-:W-:Y:S01]  /*6260*/  FMUL.FTZ R34, R34, 1.4426950216293334961 ;  /* 0x3fb8aa3b22227820 */ /* 0x000fe20000410000 */
[----:B--2---:R-:W-:Y:S01]  /*6270*/  FADD.FTZ R8, R8, R24 ;  /* 0x0000001808087221 */ /* 0x004fe20000010000 */
[C---:B0-----:R-:W-:Y:S01]  /*6280*/  FADD.FTZ R38, -R7.reuse, R38 ;  /* 0x0000002607267221 */ /* 0x041fe20000010100 */
[----:B------:R-:W0:Y:S01]  /*6290*/  MUFU.EX2 R32, R32 ;  /* 0x0000002000207308 */ /* 0x000e220000000800 */
[----:B------:R-:W-:Y:S01]  /*62a0*/  FMUL.FTZ R36, R36, 1.4426950216293334961 ;  /* 0x3fb8aa3b24247820 */ /* 0x000fe20000410000 */
[----:B---3--:R-:W-:Y:S01]  /*62b0*/  FADD.FTZ R8, R8, R26 ;  /* 0x0000001a08087221 */ /* 0x008fe20000010000 */
[C---:B-1----:R-:W-:Y:S01]  /*62c0*/  FADD.FTZ R40, -R7.reuse, R40 ;  /* 0x0000002807287221 */ /* 0x042fe20000010100 */
[----:B------:R-:W1:Y:S01]  /*62d0*/  MUFU.EX2 R34, R34 ;  /* 0x0000002200227308 */ /* 0x000e620000000800 */
[----:B------:R-:W-:Y:S01]  /*62e0*/  FMUL.FTZ R38, R38, 1.4426950216293334961 ;  /* 0x3fb8aa3b26267820 */ /* 0x000fe20000410000 */
[----:B----4-:R-:W-:Y:S01]  /*62f0*/  FADD.FTZ R8, R8, R28 ;  /* 0x0000001c08087221 */ /* 0x010fe20000010000 */
[----:B------:R-:W-:Y:S01]  /*6300*/  FMUL.FTZ R40, R40, 1.4426950216293334961 ;  /* 0x3fb8aa3b28287820 */ /* 0x000fe20000410000 */
[----:B------:R-:W2:Y:S01]  /*6310*/  MUFU.EX2 R36, R36 ;  /* 0x0000002400247308 */ /* 0x000ea20000000800 */
[C---:B------:R-:W-:Y:S01]  /*6320*/  FADD.FTZ R42, -R7.reuse, R42 ;  /* 0x0000002a072a7221 */ /* 0x040fe20000010100 */
[----:B------:R-:W-:Y:S01]  /*6330*/  FADD.FTZ R8, R8, R30 ;  /* 0x0000001e08087221 */ /* 0x000fe20000010000 */
[----:B------:R-:W-:Y:S01]  /*6340*/  STS [R9+-0x200], R12 ;  /* 0xfffe000c09007388 */ /* 0x000fe20000000800 */
[----:B------:R-:W3:Y:S01]  /*6350*/  MUFU.EX2 R38, R38 ;  /* 0x0000002600267308 */ /* 0x000ee20000000800 */
[C---:B------:R-:W-:Y:S01]  /*6360*/  FADD.FTZ R44, -R7.reuse, R44 ;  /* 0x0000002c072c7221 */ /* 0x040fe20000010100 */
[----:B------:R-:W-:Y:S01]  /*6370*/  FMUL.FTZ R42, R42, 1.4426950216293334961 ;  /* 0x3fb8aa3b2a2a7820 */ /* 0x000fe20000410000 */
[----:B0-----:R-:W-:Y:S01]  /*6380*/  FADD.FTZ R8, R8, R32 ;  /* 0x0000002008087221 */ /* 0x001fe20000010000 */
[----:B------:R-:W0:Y:S01]  /*6390*/  MUFU.EX2 R40, R40 ;  /* 0x0000002800287308 */ /* 0x000e220000000800 */
[----:B-----5:R-:W-:Y:S01]  /*63a0*/  FADD.FTZ R46, -R7, R46 ;  /* 0x0000002e072e7221 */ /* 0x020fe20000010100 */
        /* <DEDUP_REMOVED lines=27> */
[----:B0-----:R-:W-:Y:S01]  /*6560*/  VIADD R9, R9, 0x1000 ;  /* 0x0000100009097836 */ /* 0x001fe20000000000 */
[----:B------:R-:W-:Y:S06]  /*6570*/  @!P1 BRA `(.L_x_370) ;  /* 0xfffffff800709947 */ /* 0x000fec000383ffff */
.L_x_369:
[----:B------:R-:W-:Y:S05]  /*6580*/  BSYNC.RECONVERGENT B1 ;  /* 0x0000000000017941 */ /* 0x000fea0003800200 */
.L_x_368:
[----:B------:R-:W-:Y:S01]  /*6590*/  IADD3 R11, PT, PT, R23, -R10, RZ ;  /* 0x8000000a170b7210 */ /* 0x000fe20007ffe0ff */
        /* <DEDUP_REMOVED lines=8> */
[----:B------:R-:W3:Y:S04]  /*6620*/  LDS R20, [R9+0x100] ;  /* 0x0001000009147984 */ /* 0x000ee80000000800 */
[----:B------:R-:W5:Y:S04]  /*6630*/  LDS R24, [R9+0x200] ;  /* 0x0002000009187984 */ /* 0x000f680000000800 */
[----:B------:R-:W4:Y:S04]  /*6640*/  LDS R26, [R9+0x300] ;  /* 0x00030000091a7984 */ /* 0x000f280000000800 */
[----:B------:R-:W4:Y:S04]  /*6650*/  LDS R28, [R9+0x400] ;  /* 0x00040000091c7984 */ /* 0x000f280000000800 */
[----:B------:R-:W4:Y:S01]  /*6660*/  LDS R30, [R9+0x500] ;  /* 0x00050000091e7984 */ /* 0x000f220000000800 */
[C---:B0-----:R-:W-:Y:S01]  /*6670*/  FADD.FTZ R12, -R7.reuse, R12 ;  /* 0x0000000c070c7221 */ /* 0x041fe20000010100 */
[----:B-1----:R-:W-:-:S03]  /*6680*/  FADD.FTZ R14, -R7, R14 ;  /* 0x0000000e070e7221 */ /* 0x002fc60000010100 */
[----:B------:R-:W-:Y:S01]  /*6690*/  FMUL.FTZ R12, R12, 1.4426950216293334961 ;  /* 0x3fb8aa3b0c0c7820 */ /* 0x000fe20000410000 */
[----:B--2---:R-:W-:Y:S01]  /*66a0*/  FADD.FTZ R18, -R7, R18 ;  /* 0x0000001207127221 */ /* 0x004fe20000010100 */
[----:B------:R-:W-:-:S04]  /*66b0*/  FMUL.FTZ R14, R14, 1.4426950216293334961 ;  /* 0x3fb8aa3b0e0e7820 */ /* 0x000fc80000410000 */
[----:B------:R-:W0:Y:S01]  /*66c0*/  MUFU.EX2 R12, R12 ;  /* 0x0000000c000c7308 */ /* 0x000e220000000800 */
[C---:B---3--:R-:W-:Y:S01]  /*66d0*/  FADD.FTZ R20, -R7.reuse, R20 ;  /* 0x0000001407147221 */ /* 0x048fe20000010100 */
[----:B------:R-:W-:Y:S02]  /*66e0*/  FMUL.FTZ R18, R18, 1.4426950216293334961 ;  /* 0x3fb8aa3b12127820 */ /* 0x000fe40000410000 */
[----:B------:R-:W1:Y:S01]  /*66f0*/  MUFU.EX2 R14, R14 ;  /* 0x0000000e000e7308 */ /* 0x000e620000000800 */
[C---:B-----5:R-:W-:Y:S01]  /*6700*/  FADD.FTZ R24, -R7.reuse, R24 ;  /* 0x0000001807187221 */ /* 0x060fe20000010100 */
[----:B------:R-:W-:Y:S02]  /*6710*/  FMUL.FTZ R20, R20, 1.4426950216293334961 ;  /* 0x3fb8aa3b14147820 */ /* 0x000fe40000410000 */
[----:B------:R-:W2:Y:S01]  /*6720*/  MUFU.EX2 R18, R18 ;  /* 0x0000001200127308 */ /* 0x000ea20000000800 */
[----:B----4-:R-:W-:Y:S01]  /*6730*/  FADD.FTZ R26, -R7, R26 ;  /* 0x0000001a071a7221 */ /* 0x010fe20000010100 */
[----:B------:R-:W-:-:S02]  /*6740*/  FMUL.FTZ R24, R24, 1.4426950216293334961 ;  /* 0x3fb8aa3b18187820 */ /* 0x000fc40000410000 */
        /* <DEDUP_REMOVED lines=27> */
.L_x_372:
[----:B------:R-:W-:Y:S05]  /*6900*/  BSYNC.RECONVERGENT B1 ;  /* 0x0000000000017941 */ /* 0x000fea0003800200 */
.L_x_371:
[----:B------:R-:W-:-:S13]  /*6910*/  ISETP.LT.OR P0, PT, R10, R23, P0 ;  /* 0x000000170a00720c */ /* 0x000fda0000701670 */
[----:B------:R-:W-:Y:S05]  /*6920*/  @!P0 BRA `(.L_x_363) ;  /* 0x0000000400d48947 */ /* 0x000fea0003800000 */
[----:B------:R-:W0:Y:S04]  /*6930*/  LDS R10, [R9+-0x200] ;  /* 0xfffe0000090a7984 */ /* 0x000e280000000800 */
[----:B------:R-:W1:Y:S04]  /*6940*/  LDS R12, [R9+-0x100] ;  /* 0xffff0000090c7984 */ /* 0x000e680000000800 */
[----:B------:R-:W2:Y:S04]  /*6950*/  LDS R14, [R9] ;  /* 0x00000000090e7984 */ /* 0x000ea80000000800 */
[----:B------:R-:W3:Y:S01]  /*6960*/  LDS R18, [R9+0x100] ;  /* 0x0001000009127984 */ /* 0x000ee20000000800 */
[C---:B0-----:R-:W-:Y:S01]  /*6970*/  FADD.FTZ R10, -R7.reuse, R10 ;  /* 0x0000000a070a7221 */ /* 0x041fe20000010100 */
[----:B-1----:R-:W-:-:S03]  /*6980*/  FADD.FTZ R12, -R7, R12 ;  /* 0x0000000c070c7221 */ /* 0x002fc60000010100 */
[----:B------:R-:W-:Y:S01]  /*6990*/  FMUL.FTZ R10, R10, 1.4426950216293334961 ;  /* 0x3fb8aa3b0a0a7820 */ /* 0x000fe20000410000 */
[----:B--2---:R-:W-:Y:S01]  /*69a0*/  FADD.FTZ R14, -R7, R14 ;  /* 0x0000000e070e7221 */ /* 0x004fe20000010100 */
[----:B------:R-:W-:-:S04]  /*69b0*/  FMUL.FTZ R12, R12, 1.4426950216293334961 ;  /* 0x3fb8aa3b0c0c7820 */ /* 0x000fc80000410000 */
[----:B------:R-:W0:Y:S01]  /*69c0*/  MUFU.EX2 R10, R10 ;  /* 0x0000000a000a7308 */ /* 0x000e220000000800 */
[----:B---3--:R-:W-:Y:S01]  /*69d0*/  FADD.FTZ R18, -R7, R18 ;  /* 0x0000001207127221 */ /* 0x008fe20000010100 */
[----:B------:R-:W-:Y:S02]  /*69e0*/  FMUL.FTZ R14, R14, 1.4426950216293334961 ;  /* 0x3fb8aa3b0e0e7820 */ /* 0x000fe40000410000 */
[----:B------:R-:W1:Y:S01]  /*69f0*/  MUFU.EX2 R12, R12 ;  /* 0x0000000c000c7308 */ /* 0x000e620000000800 */
[----:B------:R-:W-:-:S03]  /*6a00*/  FMUL.FTZ R18, R18, 1.4426950216293334961 ;  /* 0x3fb8aa3b12127820 */ /* 0x000fc60000410000 */
[----:B------:R-:W2:Y:S04]  /*6a10*/  MUFU.EX2 R14, R14 ;  /* 0x0000000e000e7308 */ /* 0x000ea80000000800 */
[----:B------:R-:W3:Y:S01]  /*6a20*/  MUFU.EX2 R18, R18 ;  /* 0x0000001200127308 */ /* 0x000ee20000000800 */
        /* <DEDUP_REMOVED lines=9> */
.L_x_364:
        /* <DEDUP_REMOVED lines=12> */
[--C-:B------:R-:W-:Y:S01]  /*6b80*/  IMAD.MOV.U32 R12, RZ, RZ, R4.reuse ;  /* 0x000000ffff0c7224 */ /* 0x100fe200078e0004 */
[----:B------:R-:W-:Y:S02]  /*6b90*/  IADD3 R10, P1, P2, R17, R10, R4 ;  /* 0x0000000a110a7210 */ /* 0x000fe40007a3e004 */
[----:B------:R-:W-:Y:S01]  /*6ba0*/  LOP3.LUT R9, R8, 0x3, RZ, 0xc0, !PT ;  /* 0x0000000308097812 */ /* 0x000fe200078ec0ff */
[----:B------:R-:W-:Y:S01]  /*6bb0*/  HFMA2 R8, -RZ, RZ, 0, 0 ;  /* 0x00000000ff087431 */ /* 0x000fe200000001ff */
[----:B------:R-:W-:Y:S02]  /*6bc0*/  LEA R18, R18, R13, 0x18 ;  /* 0x0000000d12127211 */ /* 0x000fe400078ec0ff */
[----:B------:R-:W-:Y:S01]  /*6bd0*/  IADD3.X R11, PT, PT, R16, R11, RZ, P1, P2 ;  /* 0x0000000b100b7210 */ /* 0x000fe20000fe44ff */
[----:B------:R-:W-:Y:S01]  /*6be0*/  IMAD.MOV R9, RZ, RZ, -R9 ;  /* 0x000000ffff097224 */ /* 0x000fe200078e0a09 */
[----:B------:R-:W-:-:S07]  /*6bf0*/  LEA R13, R19, R18, 0x2 ;  /* 0x00000012130d7211 */ /* 0x000fce00078e10ff */
.L_x_375:
[----:B------:R1:W2:Y:S01]  /*6c00*/  LDG.E.U8 R14, desc[UR36][R10.64] ;  /* 0x000000240a0e7981 */ /* 0x0002a2000c1e1100 */
[----:B------:R-:W-:Y:S01]  /*6c10*/  VIADD R9, R9, 0x1 ;  /* 0x0000000109097836 */ /* 0x000fe20000000000 */
[----:B------:R-:W-:Y:S02]  /*6c20*/  IADD3 R12, PT, PT, R12, 0x40, RZ ;  /* 0x000000400c0c7810 */ /* 0x000fe40007ffe0ff */
[----:B-1----:R-:W-:-:S05]  /*6c30*/  IADD3 R10, P2, PT, R10, 0x40, RZ ;  /* 0x000000400a0a7810 */ /* 0x002fca0007f5e0ff */
[----:B------:R-:W-:Y:S01]  /*6c40*/  IMAD.X R11, RZ, RZ, R11, P2 ;  /* 0x000000ffff0b7224 */ /* 0x000fe200010e060b */
[----:B--2---:R-:W-:-:S13]  /*6c50*/  ISETP.NE.AND P1, PT, R14, RZ, PT ;  /* 0x000000ff0e00720c */ /* 0x004fda0003f25270 */
[----:B------:R-:W0:Y:S02]  /*6c60*/  @!P1 LDS R14, [R13] ;  /* 0x000000000d0e9984 */ /* 0x000e240000000800 */
[----:B0-----:R-:W-:Y:S01]  /*6c70*/  @!P1 FADD.FTZ R15, -R7, R14 ;  /* 0x0000000e070f9221 */ /* 0x001fe20000010100 */
[----:B------:R-:W-:-:S03]  /*6c80*/  MOV R14, RZ ;  /* 0x000000ff000e7202 */ /* 0x000fc60000000f00 */
[----:B------:R-:W-:-:S04]  /*6c90*/  @!P1 FMUL.FTZ R15, R15, 1.4426950216293334961 ;  /* 0x3fb8aa3b0f0f9820 */ /* 0x000fc80000410000 */
[----:B------:R-:W0:Y:S01]  /*6ca0*/  @!P1 MUFU.EX2 R14, R15 ;  /* 0x0000000f000e9308 */ /* 0x000e220000000800 */
[----:B------:R-:W-:Y:S01]  /*6cb0*/  ISETP.NE.AND P1, PT, R9, RZ, PT ;  /* 0x000000ff0900720c */ /* 0x000fe20003f25270 */
[----:B0-----:R0:W-:Y:S01]  /*6cc0*/  STS [R13], R14 ;  /* 0x0000000e0d007388 */ /* 0x0011e20000000800 */
[----:B------:R-:W-:Y:S01]  /*6cd0*/  FADD.FTZ R8, R14, R8 ;  /* 0x000000080e087221 */ /* 0x000fe20000010000 */
[----:B0-----:R-:W-:-:S10]  /*6ce0*/  IADD3 R13, PT, PT, R13, 0x100, RZ ;  /* 0x000001000d0d7810 */ /* 0x001fd40007ffe0ff */
[----:B------:R-:W-:Y:S05]  /*6cf0*/  @P1 BRA `(.L_x_375) ;  /* 0xfffffffc00c01947 */ /* 0x000fea000383ffff */
.L_x_374:
[----:B------:R-:W-:Y:S05]  /*6d00*/  BSYNC.RECONVERGENT B1 ;  /* 0x0000000000017941 */ /* 0x000fea0003800200 */
.L_x_373:
[----:B------:R-:W-:Y:S05]  /*6d10*/  @!P0 BRA `(.L_x_363) ;  /* 0x0000000000d88947 */ /* 0x000fea0003800000 */
[----:B------:R-:W1:Y:S01]  /*6d20*/  S2R R14, SR_CgaCtaId ;  /* 0x00000000000e7919 */ /* 0x000e620000008800 */
[----:B------:R-:W2:Y:S01]  /*6d30*/  LDCU.64 UR6, c[0x0][0x420] ;  /* 0x00008400ff0677ac */ /* 0x000ea20008000a00 */
[----:B------:R-:W-:Y:S01]  /*6d40*/  MOV R11, 0x400 ;  /* 0x00000400000b7802 */ /* 0x000fe20000000f00 */
[----:B------:R-:W-:-:S03]  /*6d50*/  IMAD.SHL.U32 R9, R0, 0x4, RZ ;  /* 0x0000000400097824 */ /* 0x000fc600078e00ff */
[----:B------:R-:W-:Y:S01]  /*6d60*/  IADD3 R11, PT, PT, R11, 0x210, RZ ;  /* 0x000002100b0b7810 */ /* 0x000fe20007ffe0ff */
[----:B------:R-:W-:Y:S01]  /*6d70*/  IMAD R9, R12, 0x4, -R9 ;  /* 0x000000040c097824 */ /* 0x000fe200078e0a09 */
[----:B--2---:R-:W-:-:S04]  /*6d80*/  IADD3 R10, P0, P1, R17, UR6, R12 ;  /* 0x00000006110a7c10 */ /* 0x004fc8000f91e00c */
[----:B------:R-:W-:Y:S02]  /*6d90*/  IADD3 R10, P2, PT, R10, 0x80, RZ ;  /* 0x000000800a0a7810 */ /* 0x000fe40007f5e0ff */
[----:B-1----:R-:W-:Y:S02]  /*6da0*/  LEA R14, R14, R11, 0x18 ;  /* 0x0000000b0e0e7211 */ /* 0x002fe400078ec0ff */
[----:B------:R-:W-:Y:S02]  /*6db0*/  IADD3.X R11, PT, PT, R16, UR7, RZ, P0, P1 ;  /* 0x00000007100b7c10 */ /* 0x000fe400087e24ff */
[----:B------:R-:W-:Y:S02]  /*6dc0*/  IADD3 R9, PT, PT, R9, 0x200, R14 ;  /* 0x0000020009097810 */ /* 0x000fe40007ffe00e */
[----:B------:R-:W-:-:S07]  /*6dd0*/  IADD3.X R11, PT, PT, RZ, R11, RZ, P2, !PT ;  /* 0x0000000bff0b7210 */ /* 0x000fce00017fe4ff */
.L_x_376:
[----:B------:R-:W2:Y:S04]  /*6de0*/  LDG.E.U8 R18, desc[UR36][R10.64+-0x80] ;  /* 0xffff80240a127981 */ /* 0x000ea8000c1e1100 */
[----:B------:R-:W3:Y:S04]  /*6df0*/  LDG.E.U8 R13, desc[UR36][R10.64+-0x40] ;  /* 0xffffc0240a0d7981 */ /* 0x000ee8000c1e1100 */
[----:B------:R-:W5:Y:S04]  /*6e00*/  LDG.E.U8 R14, desc[UR36][R10.64] ;  /* 0x000000240a0e7981 */ /* 0x000f68000c1e1100 */
[----:B------:R-:W4:Y:S01]  /*6e10*/  LDG.E.U8 R15, desc[UR36][R10.64+0x40] ;  /* 0x000040240a0f7981 */ /* 0x000f22000c1e1100 */
[----:B------:R-:W-:Y:S01]  /*6e20*/  VIADD R12, R12, 0x100 ;  /* 0x000001000c0c7836 */ /* 0x000fe20000000000 */
[----:B--2---:R-:W-:-:S02]  /*6e30*/  ISETP.NE.AND P0, PT, R18, RZ, PT ;  /* 0x000000ff1200720c */ /* 0x004fc40003f05270 */
[----:B---3--:R-:W-:Y:S01]  /*6e40*/  ISETP.NE.AND P1, PT, R13, RZ, PT ;  /* 0x000000ff0d00720c */ /* 0x008fe20003f25270 */
[----:B------:R-:W-:Y:S01]  /*6e50*/  IMAD.MOV.U32 R13, RZ, RZ, RZ ;  /* 0x000000ffff0d7224 */ /* 0x000fe200078e00ff */
[----:B-----5:R-:W-:Y:S02]  /*6e60*/  ISETP.NE.AND P2, PT, R14, RZ, PT ;  /* 0x000000ff0e00720c */ /* 0x020fe40003f45270 */
[----:B----4-:R-:W-:-:S07]  /*6e70*/  ISETP.NE.AND P3, PT, R15, RZ, PT ;  /* 0x000000ff0f00720c */ /* 0x010fce0003f65270 */
[----:B------:R-:W0:Y:S04]  /*6e80*/  @!P0 LDS R14, [R9+-0x200] ;  /* 0xfffe0000090e8984 */ /* 0x000e280000000800 */
[----:B------:R-:W1:Y:S04]  /*6e90*/  @!P1 LDS R18, [R9+-0x100] ;  /* 0xffff000009129984 */ /* 0x000e680000000800 */
[----:B------:R-:W2:Y:S04]  /*6ea0*/  @!P2 LDS R20, [R9] ;  /* 0x000000000914a984 */ /* 0x000ea80000000800 */
[----:B------:R-:W3:Y:S01]  /*6eb0*/  @!P3 LDS R24, [R9+0x100] ;  /* 0x000100000918b984 */ /* 0x000ee20000000800 */
[----:B0-----:R-:W-:-:S04]  /*6ec0*/  @!P0 FADD.FTZ R14, -R7, R14 ;  /* 0x0000000e070e8221 */ /* 0x001fc80000010100 */
[----:B------:R-:W-:Y:S01]  /*6ed0*/  @!P0 FMUL.FTZ R14, R14, 1.4426950216293334961 ;  /* 0x3fb8aa3b0e0e8820 */ /* 0x000fe20000410000 */
[----:B-1----:R-:W-:Y:S01]  /*6ee0*/  @!P1 FADD.FTZ R15, -R7, R18 ;  /* 0x00000012070f9221 */ /* 0x002fe20000010100 */
[----:B------:R-:W-:Y:S02]  /*6ef0*/  MOV R18, RZ ;  /* 0x000000ff00127202 */ /* 0x000fe40000000f00 */
[----:B------:R-:W0:Y:S01]  /*6f00*/  @!P0 MUFU.EX2 R13, R14 ;  /* 0x0000000e000d8308 */ /* 0x000e220000000800 */
[----:B------:R-:W-:Y:S01]  /*6f10*/  @!P1 FMUL.FTZ R15, R15, 1.4426950216293334961 ;  /* 0x3fb8aa3b0f0f9820 */ /* 0x000fe20000410000 */
[C---:B--2---:R-:W-:Y:S01]  /*6f20*/  @!P2 FADD.FTZ R21, -R7.reuse, R20 ;  /* 0x000000140715a221 */ /* 0x044fe20000010100 */
[----:B------:R-:W-:Y:S02]  /*6f30*/  IMAD.MOV.U32 R20, RZ, RZ, RZ ;  /* 0x000000ffff147224 */ /* 0x000fe400078e00ff */
[----:B---3--:R-:W-:Y:S01]  /*6f40*/  @!P3 FADD.FTZ R25, -R7, R24 ;  /* 0x000000180719b221 */ /* 0x008fe20000010100 */
[----:B------:R0:W1:Y:S01]  /*6f50*/  @!P1 MUFU.EX2 R18, R15 ;  /* 0x0000000f00129308 */ /* 0x0000620000000800 */
[----:B------:R-:W-:Y:S01]  /*6f60*/  @!P2 FMUL.FTZ R21, R21, 1.4426950216293334961 ;  /* 0x3fb8aa3b1515a820 */ /* 0x000fe20000410000 */
[----:B------:R-:W-:-:S02]  /*6f70*/  HFMA2 R24, -RZ, RZ, 0, 0 ;  /* 0x00000000ff187431 */ /* 0x000fc400000001ff */
[----:B------:R-:W-:Y:S01]  /*6f80*/  @!P3 FMUL.FTZ R25, R25, 1.4426950216293334961 ;  /* 0x3fb8aa3b1919b820 */ /* 0x000fe20000410000 */
[----:B------:R-:W-:Y:S01]  /*6f90*/  ISETP.GE.AND P0, PT, R12, R23, PT ;  /* 0x000000170c00720c */ /* 0x000fe20003f06270 */
[----:B------:R-:W2:Y:S01]  /*6fa0*/  @!P2 MUFU.EX2 R20, R21 ;  /* 0x000000150014a308 */ /* 0x000ea20000000800 */
[----:B------:R-:W-:-:S03]  /*6fb0*/  IADD3 R10, P1, PT, R10, 0x100, RZ ;  /* 0x000001000a0a7810 */ /* 0x000fc60007f3e0ff */
[----:B------:R-:W3:Y:S01]  /*6fc0*/  @!P3 MUFU.EX2 R24, R25 ;  /* 0x000000190018b308 */ /* 0x000ee20000000800 */
[----:B0-----:R-:W-:Y:S01]  /*6fd0*/  FADD.FTZ R15, R13, R8 ;  /* 0x000000080d0f7221 */ /* 0x001fe20000010000 */
[----:B------:R-:W-:Y:S01]  /*6fe0*/  STS [R9+-0x200], R13 ;  /* 0xfffe000d09007388 */ /* 0x000fe20000000800 */
[----:B------:R-:W-:Y:S02]  /*6ff0*/  IADD3.X R11, PT, PT, RZ, R11, RZ, P1, !PT ;  /* 0x0000000bff0b7210 */ /* 0x000fe40000ffe4ff */
[----:B-1----:R-:W-:Y:S01]  /*7000*/  FADD.FTZ R15, R15, R18 ;  /* 0x000000120f0f7221 */ /* 0x002fe20000010000 */
[----:B------:R-:W-:Y:S03]  /*7010*/  STS [R9+-0x100], R18 ;  /* 0xffff001209007388 */ /* 0x000fe60000000800 */
[----:B--2---:R-:W-:Y:S01]  /*7020*/  FADD.FTZ R15, R15, R20 ;  /* 0x000000140f0f7221 */ /* 0x004fe20000010000 */
[----:B------:R-:W-:Y:S03]  /*7030*/  STS [R9], R20 ;  /* 0x0000001409007388 */ /* 0x000fe60000000800 */
[----:B---3--:R-:W-:Y:S01]  /*7040*/  FADD.FTZ R8, R15, R24 ;  /* 0x000000180f087221 */ /* 0x008fe20000010000 */
[----:B------:R0:W-:Y:S02]  /*7050*/  STS [R9+0x100], R24 ;  /* 0x0001001809007388 */ /* 0x0001e40000000800 */
[----:B0-----:R-:W-:Y:S01]  /*7060*/  VIADD R9, R9, 0x400 ;  /* 0x0000040009097836 */ /* 0x001fe20000000000 */
[----:B------:R-:W-:Y:S06]  /*7070*/  @!P0 BRA `(.L_x_376) ;  /* 0xfffffffc00588947 */ /* 0x000fec000383ffff */
.L_x_363:
[----:B------:R-:W-:Y:S05]  /*7080*/  BSYNC.RECONVERGENT B0 ;  /* 0x0000000000007941 */ /* 0x000fea0003800200 */
.L_x_362:
[----:B0-----:R-:W0:Y:S01]  /*7090*/  SHFL.BFLY PT, R7, R8, 0x10, 0x1f ;  /* 0x0e001f0008077f89 */ /* 0x001e2200000e0000 */
[C---:B------:R-:W-:Y:S01]  /*70a0*/  ISETP.NE.AND P0, PT, R5.reuse, RZ, PT ;  /* 0x000000ff0500720c */ /* 0x040fe20003f05270 */
[----:B------:R-:W1:Y:S01]  /*70b0*/  LDCU UR5, c[0x0][0x3f4] ;  /* 0x00007e80ff0577ac */ /* 0x000e620008000800 */
[----:B------:R-:W-:Y:S01]  /*70c0*/  ISETP.GT.U32.AND P1, PT, R5, 0x1, PT ;  /* 0x000000010500780c */ /* 0x000fe20003f24070 */
[----:B------:R-:W2:Y:S01]  /*70d0*/  S2R R31, SR_CTAID.X ;  /* 0x00000000001f7919 */ /* 0x000ea20000002500 */
[----:B------:R-:W3:Y:S01]  /*70e0*/  LDCU.U8 UR8, c[0x0][0x48c] ;  /* 0x00009180ff0877ac */ /* 0x000ee20008000000 */
[----:B-1----:R-:W-:Y:S01]  /*70f0*/  UIADD3 UR5, UPT, UPT, UR5, 0x4, URZ ;  /* 0x0000000405057890 */ /* 0x002fe2000fffe0ff */
[----:B0-----:R-:W-:-:S03]  /*7100*/  FADD.FTZ R7, R7, R8 ;  /* 0x0000000807077221 */ /* 0x001fc60000010000 */
[----:B------:R-:W-:Y:S02]  /*7110*/  USHF.R.S32.HI UR6, URZ, 0x1f, UR5 ;  /* 0x0000001fff067899 */ /* 0x000fe40008011405 */
[----:B------:R-:W0:Y:S02]  /*7120*/  SHFL.BFLY PT, R10, R7, 0x8, 0x1f ;  /* 0x0d001f00070a7f89 */ /* 0x000e2400000e0000 */
[----:B------:R-:W-:-:S04]  /*7130*/  ULEA.HI UR6, UR6, UR5, URZ, 0x2 ;  /* 0x0000000506067291 */ /* 0x000fc8000f8f10ff */
[----:B------:R-:W-:-:S04]  /*7140*/  USHF.L.U32 UR6, UR6, 0x2, URZ ;  /* 0x0000000206067899 */ /* 0x000fc800080006ff */
[----:B------:R-:W-:Y:S01]  /*7150*/  ULOP3.LUT UR6, UR6, 0xfffffff0, URZ, 0xc0, !UPT ;  /* 0xfffffff006067892 */ /* 0x000fe2000f8ec0ff */
        /* <DEDUP_REMOVED lines=10> */
[----:B------:R0:W1:Y:S01]  /*7200*/  @!P1 LDS R8, [R6+0x8] ;  /* 0x0000080006089984 */ /* 0x0000620000000800 */
[----:B------:R-:W-:Y:S02]  /*7210*/  ISETP.GE.AND P1, PT, R4, R23, PT ;  /* 0x000000170400720c */ /* 0x000fe40003f26270 */
[----:B0-----:R-:W-:Y:S01]  /*7220*/  CS2R R6, SRZ ;  /* 0x0000000000067805 */ /* 0x001fe2000001ff00 */
[----:B-1----:R-:W0:Y:S02]  /*7230*/  SHFL.BFLY PT, R5, R8, 0x1, 0x1f ;  /* 0x0c201f0008057f89 */ /* 0x002e2400000e0000 */
[----:B0-----:R-:W-:-:S06]  /*7240*/  FADD.FTZ R5, R5, R8 ;  /* 0x0000000805057221 */ /* 0x001fcc0000010000 */
[----:B------:R-:W0:Y:S02]  /*7250*/  SHFL.IDX PT, R5, R5, RZ, 0x1f ;  /* 0x00001fff05057589 */ /* 0x000e2400000e0000 */
[----:B0-----:R-:W-:-:S04]  /*7260*/  FADD.FTZ R3, R5, 9.9999999747524270788e-07 ;  /* 0x358637bd05037421 */ /* 0x001fc80000010000 */
[----:B------:R0:W1:Y:S01]  /*7270*/  MUFU.RCP R15, R3 ;  /* 0x00000003000f7308 */ /* 0x0000620000001000 */
[----:B--2---:R-:W-:Y:S05]  /*7280*/  @!P0 BRA `(.L_x_377) ;  /* 0x0000000000248947 */ /* 0x004fea0003800000 */
[----:B------:R-:W2:Y:S01]  /*7290*/  S2R R6, SR_CTAID.Y ;  /* 0x0000000000067919 */ /* 0x000ea20000002600 */
[----:B------:R-:W2:Y:S08]  /*72a0*/  LDC R5, c[0x0][0x3f8] ;  /* 0x0000fe00ff057b82 */ /* 0x000eb00000000800 */
[----:B0-----:R-:W0:Y:S08]  /*72b0*/  LDC R3, c[0x0][0x488] ;  /* 0x00012200ff037b82 */ /* 0x001e300000000800 */
[----:B------:R-:W0:Y:S08]  /*72c0*/  LDC R7, c[0x0][0x40c] ;  /* 0x00010300ff077b82 */ /* 0x000e300000000800 */
[----:B------:R-:W3:Y:S01]  /*72d0*/  LDC R8, c[0x0][0x3f4] ;  /* 0x0000fd00ff087b82 */ /* 0x000ee20000000800 */
[----:B--2---:R-:W-:-:S04]  /*72e0*/  IMAD R6, R6, R5, R31 ;  /* 0x0000000506067224 */ /* 0x004fc800078e021f */
[----:B0-----:R-:W-:-:S04]  /*72f0*/  IMAD R3, R6, R3, R7 ;  /* 0x0000000306037224 */ /* 0x001fc800078e0207 */
[----:B---3--:R-:W-:-:S05]  /*7300*/  IMAD R6, R3, R8, RZ ;  /* 0x0000000803067224 */ /* 0x008fca00078e02ff */
[----:B------:R-:W-:-:S07]  /*7310*/  SHF.R.S32.HI R7, RZ, 0x1f, R6 ;  /* 0x0000001fff077819 */ /* 0x000fce0000011406 */
.L_x_377:
[----:B------:R-:W-:Y:S04]  /*7320*/  BSSY.RECONVERGENT B0, `(.L_x_378) ;  /* 0x0000061000007945 */ /* 0x000fe80003800200 */
[----:B------:R-:W-:Y:S05]  /*7330*/  @P1 BRA `(.L_x_379) ;  /* 0x00000004007c1947 */ /* 0x000fea0003800000 */
[----:B0-----:R-:W-:Y:S01]  /*7340*/  VIADDMNMX R3, R4, 0x40, R23, !PT ;  /* 0x0000004004037846 */ /* 0x001fe20007800117 */
[----:B------:R-:W-:Y:S01]  /*7350*/  BSSY.RECONVERGENT B1, `(.L_x_380) ;  /* 0x0000028000017945 */ /* 0x000fe20003800200 */
[----:B------:R-:W-:-:S04]  /*7360*/  LOP3.LUT R5, RZ, R19, RZ, 0x33, !PT ;  /* 0x00000013ff057212 */ /* 0x000fc800078e33ff */
[----:B------:R-:W-:-:S04]  /*7370*/  IADD3 R3, PT, PT, -R0, R3, R5 ;  /* 0x0000000300037210 */ /* 0x000fc80007ffe105 */
[C---:B------:R-:W-:Y:S02]  /*7380*/  LOP3.LUT R5, R3.reuse, 0xc0, RZ, 0xc0, !PT ;  /* 0x000000c003057812 */ /* 0x040fe400078ec0ff */
[----:B------:R-:W-:Y:S02]  /*7390*/  ISETP.GE.U32.AND P1, PT, R3, 0xc0, PT ;  /* 0x000000c00300780c */ /* 0x000fe40003f26070 */
[----:B------:R-:W-:-:S13]  /*73a0*/  ISETP.NE.AND P2, PT, R5, 0xc0, PT ;  /* 0x000000c00500780c */ /* 0x000fda0003f45270 */
[----:B------:R-:W-:Y:S05]  /*73b0*/  @!P2 BRA `(.L_x_381) ;  /* 0x000000000084a947 */ /* 0x000fea0003800000 */
[----:B------:R-:W0:Y:S01]  /*73c0*/  S2UR UR7, SR_CgaCtaId ;  /* 0x00000000000779c3 */ /* 0x000e220000008800 */
[----:B------:R-:W2:Y:S01]  /*73d0*/  LDCU.64 UR10, c[0x0][0x480] ;  /* 0x00009000ff0a77ac */ /* 0x000ea20008000a00 */
[----:B------:R-:W-:Y:S02]  /*73e0*/  LEA.HI R3, R3, 0x1, RZ, 0x1a ;  /* 0x0000000103037811 */ /* 0x000fe400078fd0ff */
[----:B------:R-:W-:Y:S01]  /*73f0*/  IADD3 R12, P2, PT, R4, R6, RZ ;  /* 0x00000006040c7210 */ /* 0x000fe20007f5e0ff */
[----:B------:R-:W-:Y:S01]  /*7400*/  UMOV UR5, 0x400 ;  /* 0x0000040000057882 */ /* 0x000fe20000000000 */
[C---:B------:R-:W-:Y:S01]  /*7410*/  SHF.L.U32 R5, R3.reuse, 0x6, RZ ;  /* 0x0000000603057819 */ /* 0x040fe200000006ff */
[----:B------:R-:W-:Y:S01]  /*7420*/  UIADD3 UR5, UPT, UPT, UR5, 0x210, URZ ;  /* 0x0000021005057890 */ /* 0x000fe2000fffe0ff */
[----:B------:R-:W-:Y:S01]  /*7430*/  LOP3.LUT R3, R3, 0x3, RZ, 0xc0, !PT ;  /* 0x0000000303037812 */ /* 0x000fe200078ec0ff */
[----:B------:R-:W-:Y:S01]  /*7440*/  IMAD.X R13, RZ, RZ, R7, P2 ;  /* 0x000000ffff0d7224 */ /* 0x000fe200010e0607 */
[----:B------:R-:W-:-:S02]  /*7450*/  LOP3.LUT R9, R5, 0xc0, RZ, 0xc0, !PT ;  /* 0x000000c005097812 */ /* 0x000fc400078ec0ff */
[----:B------:R-:W-:Y:S01]  /*7460*/  LEA R5, R19, UR6, 0x1 ;  /* 0x0000000613057c11 */ /* 0x000fe2000f8e08ff */
[----:B------:R-:W-:Y:S01]  /*7470*/  IMAD.MOV R10, RZ, RZ, -R3 ;  /* 0x000000ffff0a7224 */ /* 0x000fe200078e0a03 */
[----:B------:R-:W-:Y:S02]  /*7480*/  IADD3 R4, PT, PT, R4, R9, RZ ;  /* 0x0000000904047210 */ /* 0x000fe40007ffe0ff */
[----:B--2---:R-:W-:-:S04]  /*7490*/  LEA R11, P2, R12, UR10, 0x2 ;  /* 0x0000000a0c0b7c11 */ /* 0x004fc8000f8410ff */
[----:B------:R-:W-:Y:S01]  /*74a0*/  LEA.HI.X R12, R12, UR11, R13, 0x2, P2 ;  /* 0x0000000b0c0c7c11 */ /* 0x000fe200090f140d */
[----:B0-----:R-:W-:-:S06]  /*74b0*/  ULEA UR5, UR7, UR5, 0x18 ;  /* 0x0000000507057291 */ /* 0x001fcc000f8ec0ff */
[----:B------:R-:W-:Y:S02]  /*74c0*/  IADD3 R5, PT, PT, R5, UR5, RZ ;  /* 0x0000000505057c10 */ /* 0x000fe4000fffe0ff */
[----:B------:R-:W-:-:S07]  /*74d0*/  LEA R3, R19, UR5, 0x2 ;  /* 0x0000000513037c11 */ /* 0x000fce000f8e10ff */
.L_x_382:
[----:B--2---:R0:W1:Y:S01]  /*74e0*/  LDS R8, [R3] ;  /* 0x0000000003087984 */ /* 0x0040620000000800 */
[----:B------:R-:W-:Y:S01]  /*74f0*/  @P0 MOV R9, R12 ;  /* 0x0000000c00090202 */ /* 0x000fe20000000f00 */
[----:B------:R-:W-:-:S05]  /*7500*/  VIADD R10, R10, 0x1 ;  /* 0x000000010a0a7836 */ /* 0x000fca0000000000 */
[----:B------:R-:W-:Y:S02]  /*7510*/  ISETP.NE.AND P3, PT, R10, RZ, PT ;  /* 0x000000ff0a00720c */ /* 0x000fe40003f65270 */
[----:B0-----:R-:W-:Y:S01]  /*7520*/  IADD3 R3, PT, PT, R3, 0x100, RZ ;  /* 0x0000010003037810 */ /* 0x001fe20007ffe0ff */
[----:B-1----:R-:W-:-:S05]  /*7530*/  FMUL.FTZ R13, R8, R15 ;  /* 0x0000000f080d7220 */ /* 0x002fca0000410000 */
[----:B------:R-:W-:-:S04]  /*7540*/  F2FP.F16.F32.PACK_AB R8, RZ, R13 ;  /* 0x0000000dff08723e */ /* 0x000fc800000000ff */
[----:B------:R-:W-:Y:S01]  /*7550*/  PRMT R14, R8, 0x7610, R14 ;  /* 0x00007610080e7816 */ /* 0x000fe2000000000e */
[----:B------:R-:W-:Y:S01]  /*7560*/  @P0 IMAD.MOV.U32 R8, RZ, RZ, R11 ;  /* 0x000000ffff080224 */ /* 0x000fe200078e000b */
[----:B------:R-:W-:-:S03]  /*7570*/  IADD3 R11, P2, PT, R11, 0x100, RZ ;  /* 0x000001000b0b7810 */ /* 0x000fc60007f5e0ff */
[----:B------:R0:W-:Y:S02]  /*7580*/  STS.U16 [R5], R14 ;  /* 0x0000000e05007388 */ /* 0x0001e40000000400 */
[----:B------:R-:W-:Y:S02]  /*7590*/  IMAD.X R12, RZ, RZ, R12, P2 ;  /* 0x000000ffff0c7224 */ /* 0x000fe400010e060c */
[----:B------:R2:W-:Y:S01]  /*75a0*/  @P0 STG.E desc[UR36][R8.64], R13 ;  /* 0x0000000d08000986 */ /* 0x0005e2000c101924 */
[----:B0-----:R-:W-:Y:S01]  /*75b0*/  IADD3 R5, PT, PT, R5, 0x80, RZ ;  /* 0x0000008005057810 */ /* 0x001fe20007ffe0ff */
[----:B------:R-:W-:Y:S06]  /*75c0*/  @P3 BRA `(.L_x_382) ;  /* 0xfffffffc00c43947 */ /* 0x000fec000383ffff */
.L_x_381:
[----:B------:R-:W-:Y:S05]  /*75d0*/  BSYNC.RECONVERGENT B1 ;  /* 0x0000000000017941 */ /* 0x000fea0003800200 */
.L_x_380:
[----:B------:R-:W-:Y:S05]  /*75e0*/  @!P1 BRA `(.L_x_379) ;  /* 0x0000000000d09947 */ /* 0x000fea0003800000 */
[----:B--2---:R-:W0:Y:S01]  /*75f0*/  S2R R8, SR_CgaCtaId ;  /* 0x0000000000087919 */ /* 0x004e220000008800 */
[----:B------:R-:W2:Y:S01]  /*7600*/  LDCU.64 UR10, c[0x0][0x480] ;  /* 0x00009000ff0a77ac */ /* 0x000ea20008000a00 */
[----:B------:R-:W-:Y:S02]  /*7610*/  MOV R3, 0x400 ;  /* 0x0000040000037802 */ /* 0x000fe40000000f00 */
[C---:B------:R-:W-:Y:S01]  /*7620*/  IADD3 R6, P0, PT, R4.reuse, R6, RZ ;  /* 0x0000000604067210 */ /* 0x040fe20007f1e0ff */
[----:B------:R-:W-:Y:S01]  /*7630*/  UISETP.NE.AND UP0, UPT, UR8, URZ, UPT ;  /* 0x000000ff0800728c */ /* 0x000fe2000bf05270 */
[----:B------:R-:W-:Y:S01]  /*7640*/  LEA R5, R4, UR6, 0x1 ;  /* 0x0000000604057c11 */ /* 0x000fe2000f8e08ff */
[----:B------:R-:W-:Y:S01]  /*7650*/  VIADD R3, R3, 0x210 ;  /* 0x0000021003037836 */ /* 0x000fe20000000000 */
[----:B------:R-:W-:Y:S02]  /*7660*/  IADD3.X R7, PT, PT, RZ, R7, RZ, P0, !PT ;  /* 0x00000007ff077210 */ /* 0x000fe400007fe4ff */
[----:B------:R-:W-:Y:S01]  /*7670*/  ISETP.NE.AND P1, PT, RZ, UR8, PT ;  /* 0x00000008ff007c0c */ /* 0x000fe2000bf25270 */
[----:B------:R-:W-:Y:S01]  /*7680*/  IMAD R5, R0, -0x2, R5 ;  /* 0xfffffffe00057824 */ /* 0x000fe200078e0205 */
[----:B------:R-:W-:-:S02]  /*7690*/  PLOP3.LUT P0, PT, PT, PT, UP0, 0x80, 0x8 ;  /* 0x000000000008781c */ /* 0x000fc40003f0f008 */
[----:B--2---:R-:W-:-:S04]  /*76a0*/  LEA R9, P3, R6, UR10, 0x2 ;  /* 0x0000000a06097c11 */ /* 0x004fc8000f8610ff */
[----:B------:R-:W-:Y:S02]  /*76b0*/  IADD3 R9, P2, PT, R9, 0x200, RZ ;  /* 0x0000020009097810 */ /* 0x000fe40007f5e0ff */
[----:B------:R-:W-:-:S05]  /*76c0*/  LEA.HI.X R7, R6, UR11, R7, 0x2, P3 ;  /* 0x0000000b06077c11 */ /* 0x000fca00098f1407 */
[----:B------:R-:W-:Y:S01]  /*76d0*/  IMAD.X R10, RZ, RZ, R7, P2 ;  /* 0x000000ffff0a7224 */ /* 0x000fe200010e0607 */
[----:B0-----:R-:W-:Y:S01]  /*76e0*/  LEA R8, R8, R3, 0x18 ;  /* 0x0000000308087211 */ /* 0x001fe200078ec0ff */
[----:B------:R-:W-:-:S03]  /*76f0*/  IMAD.SHL.U32 R3, R0, 0x4, RZ ;  /* 0x0000000400037824 */ /* 0x000fc600078e00ff */
[----:B------:R-:W-:Y:S02]  /*7700*/  IADD3 R5, PT, PT, R5, 0x100, R8 ;  /* 0x0000010005057810 */ /* 0x000fe40007ffe008 */
[----:B------:R-:W-:-:S04]  /*7710*/  LEA R3, R4, -R3, 0x2 ;  /* 0x8000000304037211 */ /* 0x000fc800078e10ff */
[----:B------:R-:W-:-:S07]  /*7720*/  IADD3 R3, PT, PT, R3, 0x200, R8 ;  /* 0x0000020003037810 */ /* 0x000fce0007ffe008 */
.L_x_383:
[----:B------:R-:W1:Y:S01]  /*7730*/  LDS R6, [R3+-0x200] ;  /* 0xfffe000003067984 */ /* 0x000e620000000800 */
[----:B------:R-:W-:-:S04]  /*7740*/  IADD3 R4, PT, PT, R4, 0x100, RZ ;  /* 0x0000010004047810 */ /* 0x000fc80007ffe0ff */
[----:B------:R-:W-:Y:S01]  /*7750*/  ISETP.GE.AND P2, PT, R4, R23, PT ;  /* 0x000000170400720c */ /* 0x000fe20003f46270 */
        /* <DEDUP_REMOVED lines=29> */
.L_x_379:
[----:B------:R-:W-:Y:S05]  /*7930*/  BSYNC.RECONVERGENT B0 ;  /* 0x0000000000007941 */ /* 0x000fea0003800200 */
.L_x_378:
[----:B------:R-:W-:Y:S01]  /*7940*/  IADD3 R30, PT, PT, R23, -0x1, RZ ;  /* 0xffffffff171e7810 */ /* 0x000fe20007ffe0ff */
[----:B------:R-:W3:Y:S01]  /*7950*/  LDCU UR5, c[0x0][0x40c] ;  /* 0x00008180ff0577ac */ /* 0x000ee20008000800 */
[----:B------:R-:W5:Y:S01]  /*7960*/  S2R R44, SR_CgaCtaId ;  /* 0x00000000002c7919 */ /* 0x000f620000008800 */
[----:B------:R-:W-:Y:S01]  /*7970*/  SHF.R.U32.HI R33, RZ, 0x4, R19 ;  /* 0x00000004ff217819 */ /* 0x000fe20000011613 */
[----:B------:R-:W-:Y:S01]  /*7980*/  BSSY.RECONVERGENT B0, `(.L_x_384) ;  /* 0x000001e000007945 */ /* 0x000fe20003800200 */
[----:B0-----:R-:W-:Y:S02]  /*7990*/  SHF.R.S32.HI R3, RZ, 0x1f, R30 ;  /* 0x0000001fff037819 */ /* 0x001fe4000001141e */
[----:B------:R-:W-:Y:S02]  /*79a0*/  CS2R R26, SRZ ;  /* 0x00000000001a7805 */ /* 0x000fe4000001ff00 */
[----:B------:R-:W-:Y:S02]  /*79b0*/  SHF.L.U32 R34, R19, 0x3, RZ ;  /* 0x0000000313227819 */ /* 0x000fe400000006ff */
[----:B------:R-:W-:-:S02]  /*79c0*/  CS2R R24, SRZ ;  /* 0x0000000000187805 */ /* 0x000fc4000001ff00 */
[----:B------:R-:W-:Y:S02]  /*79d0*/  LEA.HI R3, R3, R30, RZ, 0x2 ;  /* 0x0000001e03037211 */ /* 0x000fe400078f10ff */
[----:B------:R-:W-:Y:S02]  /*79e0*/  LOP3.LUT R34, R34, 0x78, RZ, 0xc0, !PT ;  /* 0x0000007822227812 */ /* 0x000fe400078ec0ff */
[----:B------:R-:W-:Y:S02]  /*79f0*/  LOP3.LUT R3, R3, 0xfffffffc, RZ, 0xc0, !PT ;  /* 0xfffffffc03037812 */ /* 0x000fe400078ec0ff */
[----:B------:R-:W-:-:S03]  /*7a00*/  MOV R4, 0x400 ;  /* 0x0000040000047802 */ /* 0x000fc60000000f00 */
[----:B------:R-:W-:Y:S01]  /*7a10*/  IMAD.IADD R32, R30, 0x1, -R3 ;  /* 0x000000011e207824 */ /* 0x000fe200078e0a03 */
[----:B------:R-:W-:Y:S01]  /*7a20*/  SHF.L.U32 R3, R19, 0x4, RZ ;  /* 0x0000000413037819 */ /* 0x000fe200000006ff */
[----:B---3--:R-:W-:Y:S02]  /*7a30*/  IMAD.U32 R52, RZ, RZ, UR5 ;  /* 0x00000005ff347e24 */ /* 0x008fe4000f8e00ff */
[----:B------:R-:W-:Y:S01]  /*7a40*/  VIADD R5, R4, 0x110 ;  /* 0x0000011004057836 */ /* 0x000fe20000000000 */
[----:B------:R-:W-:Y:S02]  /*7a50*/  ISETP.NE.AND P0, PT, R33, R32, PT ;  /* 0x000000202100720c */ /* 0x000fe40003f05270 */
[----:B------:R-:W-:Y:S02]  /*7a60*/  LOP3.LUT R3, R3, 0xf0, RZ, 0xc0, !PT ;  /* 0x000000f003037812 */ /* 0x000fe400078ec0ff */
        /* <DEDUP_REMOVED lines=10> */
[----:B------:R-:W0:Y:S01]  /*7b10*/  LDC.64 R24, c[0x0][0x3b0] ;  /* 0x0000ec00ff187b82 */ /* 0x000e220000000a00 */
[----:B------:R-:W-:-:S04]  /*7b20*/  IMAD R3, R31, 0x50, R34 ;  /* 0x000000501f037824 */ /* 0x000fc800078e0222 */
[----:B0-----:R-:W-:-:S06]  /*7b30*/  IMAD.WIDE.U32 R24, R3, 0x2, R24 ;  /* 0x0000000203187825 */ /* 0x001fcc00078e0018 */
[----:B------:R-:W5:Y:S02]  /*7b40*/  LDG.E.128 R24, desc[UR36][R24.64] ;  /* 0x0000002418187981 */ /* 0x000f64000c1e1d00 */
.L_x_386:
[----:B-----5:R0:W-:Y:S02]  /*7b50*/  STS.128 [R35], R24 ;  /* 0x0000001823007388 */ /* 0x0201e40000000c00 */
.L_x_385:
[----:B------:R-:W-:Y:S05]  /*7b60*/  BSYNC.RECONVERGENT B0 ;  /* 0x0000000000007941 */ /* 0x000fea0003800200 */
.L_x_384:
[----:B------:R-:W3:Y:S01]  /*7b70*/  S2UR UR5, SR_CTAID.Y ;  /* 0x00000000000579c3 */ /* 0x000ee20000002600 */
[----:B------:R-:W-:-:S07]  /*7b80*/  ISETP.GT.U32.AND P0, PT, R34, 0x4f, PT ;  /* 0x0000004f2200780c */ /* 0x000fce0003f04070 */
[----:B------:R-:W-:Y:S01]  /*7b90*/  BAR.SYNC.DEFER_BLOCKING 0x0 ;  /* 0x0000000000007b1d */ /* 0x000fe20000010000 */
[----:B------:R-:W-:Y:S01]  /*7ba0*/  HFMA2 R3, -RZ, RZ, 0, 0 ;  /* 0x00000000ff037431 */ /* 0x000fe200000001ff */
[----:B------:R-:W-:Y:S02]  /*7bb0*/  MOV R48, RZ ;  /* 0x000000ff00307202 */ /* 0x000fe40000000f00 */
[----:B------:R-:W-:Y:S02]  /*7bc0*/  CS2R R46, SRZ ;  /* 0x00000000002e7805 */ /* 0x000fe4000001ff00 */
[----:B------:R-:W-:Y:S02]  /*7bd0*/  CS2R R42, SRZ ;  /* 0x00000000002a7805 */ /* 0x000fe4000001ff00 */
[----:B------:R-:W-:Y:S01]  /*7be0*/  CS2R R40, SRZ ;  /* 0x0000000000287805 */ /* 0x000fe2000001ff00 */
[----:B------:R-:W3:Y:S01]  /*7bf0*/  LDC R6, c[0x0][0x3f8] ;  /* 0x0000fe00ff067b82 */ /* 0x000ee20000000800 */
[----:B------:R-:W0:Y:S01]  /*7c00*/  LDCU UR7, c[0x0][0x40c] ;  /* 0x00008180ff0777ac */ /* 0x000e220008000800 */
[----:B------:R-:W-:Y:S01]  /*7c10*/  BSSY.RECONVERGENT B0, `(.L_x_387) ;  /* 0x00001de000007945 */ /* 0x000fe20003800200 */
[----:B------:R-:W0:Y:S01]  /*7c20*/  LDCU.64 UR10, c[0x0][0x3c8] ;  /* 0x00007900ff0a77ac */ /* 0x000e220008000a00 */
[----:B---3--:R-:W-:-:S04]  /*7c30*/  IMAD R37, R6, UR5, R31 ;  /* 0x0000000506257c24 */ /* 0x008fc8000f8e021f */
[----:B------:R-:W-:Y:S01]  /*7c40*/  IMAD R37, R37, 0x50, RZ ;  /* 0x0000005025257824 */ /* 0x000fe200078e02ff */
[----:B0-----:R-:W-:Y:S06]  /*7c50*/  @P0 BRA `(.L_x_388) ;  /* 0x0000001c00640947 */ /* 0x001fec0003800000 */
[----:B------:R-:W0:Y:S01]  /*7c60*/  LDC R7, c[0x0][0x3f4] ;  /* 0x0000fd00ff077b82 */ /* 0x000e220000000800 */
[----:B------:R-:W-:Y:S01]  /*7c70*/  IADD3 R45, PT, PT, R33, R0, RZ ;  /* 0x00000000212d7210 */ /* 0x000fe20007ffe0ff */
[----:B------:R-:W-:Y:S01]  /*7c80*/  VIADD R3, R4, 0x210 ;  /* 0x0000021004037836 */ /* 0x000fe20000000000 */
[----:B------:R-:W-:Y:S04]  /*7c90*/  BSSY.RECONVERGENT B1, `(.L_x_389) ;  /* 0x00000ab000017945 */ /* 0x000fe80003800200 */
[----:B------:R-:W-:Y:S01]  /*7ca0*/  LEA R44, R44, R3, 0x18 ;  /* 0x000000032c2c7211 */ /* 0x000fe200078ec0ff */
[----:B------:R-:W3:Y:S03]  /*7cb0*/  LDC.64 R20, c[0x0][0x3c0] ;  /* 0x0000f000ff147b82 */ /* 0x000ee60000000a00 */
[----:B------:R-:W-:-:S04]  /*7cc0*/  IADD3 R36, PT, PT, R44, UR6, RZ ;  /* 0x000000062c247c10 */ /* 0x000fc8000fffe0ff */
[----:B------:R-:W-:Y:S02]  /*7cd0*/  LEA R49, R33, R36, 0x1 ;  /* 0x0000002421317211 */ /* 0x000fe400078e08ff */
[-C--:B0-----:R-:W-:Y:S01]  /*7ce0*/  VIMNMX R50, PT, PT, R30, R7.reuse, PT ;  /* 0x000000071e327248 */ /* 0x081fe20003fe0100 */
[--C-:B------:R-:W-:Y:S02]  /*7cf0*/  IMAD R29, R37, R7, R34.reuse ;  /* 0x00000007251d7224 */ /* 0x100fe400078e0222 */
[----:B------:R-:W-:Y:S01]  /*7d00*/  IMAD R3, R7, UR4, R34 ;  /* 0x0000000407037c24 */ /* 0x000fe2000f8e0222 */
[----:B------:R-:W-:Y:S01]  /*7d10*/  ISETP.GE.AND P0, PT, R45, R50, PT ;  /* 0x000000322d00720c */ /* 0x000fe20003f06270 */
[----:B---3--:R-:W-:-:S04]  /*7d20*/  IMAD.WIDE R28, R29, 0x2, R20 ;  /* 0x000000021d1c7825 */ /* 0x008fc800078e0214 */
[----:B------:R-:W-:-:S04]  /*7d30*/  IMAD.WIDE R20, R3, 0x2, R20 ;  /* 0x0000000203147825 */ /* 0x000fc800078e0214 */
[----:B------:R-:W-:-:S04]  /*7d40*/  IMAD.MOV.U32 R3, RZ, RZ, RZ ;  /* 0x000000ffff037224 */ /* 0x000fc800078e00ff */
[----:B------:R-:W-:Y:S05]  /*7d50*/  @P0 BRA `(.L_x_390) ;  /* 0x0000000800780947 */ /* 0x000fea0003800000 */
[----:B------:R-:W-:Y:S01]  /*7d60*/  IADD3 R53, PT, PT, R45, 0x4, RZ ;  /* 0x000000042d357810 */ /* 0x000fe20007ffe0ff */
[----:B------:R-:W0:Y:S01]  /*7d70*/  LDC.64 R38, c[0x0][0x458] ;  /* 0x00011600ff267b82 */ /* 0x000e220000000a00 */
[----:B------:R-:W-:Y:S01]  /*7d80*/  LOP3.LUT R5, RZ, R0, RZ, 0x33, !PT ;  /* 0x00000000ff057212 */ /* 0x000fe200078e33ff */
[----:B------:R-:W-:Y:S01]  /*7d90*/  IMAD R3, R22, R6, R31 ;  /* 0x0000000616037224 */ /* 0x000fe200078e021f */
[----:B------:R-:W-:Y:S01]  /*7da0*/  VIMNMX R4, PT, PT, R50, R53, !PT ;  /* 0x0000003532047248 */ /* 0x000fe20007fe0100 */
[----:B------:R-:W-:Y:S01]  /*7db0*/  IMAD R6, R6, R7, RZ ;  /* 0x0000000706067224 */ /* 0x000fe200078e02ff */
[----:B------:R-:W-:Y:S01]  /*7dc0*/  BSSY.RECONVERGENT B2, `(.L_x_391) ;  /* 0x000003a000027945 */ /* 0x000fe20003800200 */
[----:B------:R-:W-:Y:S01]  /*7dd0*/  IMAD R3, R3, 0x50, R34 ;  /* 0x0000005003037824 */ /* 0x000fe200078e0222 */
[----:B------:R-:W-:Y:S01]  /*7de0*/  IADD3 R54, PT, PT, -R33, R4, R5 ;  /* 0x0000000421367210 */ /* 0x000fe20007ffe105 */
[----:B------:R-:W-:Y:S01]  /*7df0*/  HFMA2 R48, -RZ, RZ, 0, 0 ;  /* 0x00000000ff307431 */ /* 0x000fe200000001ff */
[----:B------:R-:W-:Y:S01]  /*7e00*/  CS2R R40, SRZ ;  /* 0x0000000000287805 */ /* 0x000fe2000001ff00 */
[----:B------:R-:W-:Y:S01]  /*7e10*/  IMAD.MOV.U32 R18, RZ, RZ, R45 ;  /* 0x000000ffff127224 */ /* 0x000fe200078e002d */
[----:B------:R-:W-:-:S02]  /*7e20*/  LOP3.LUT P0, RZ, R54, 0x4, RZ, 0xc0, !PT ;  /* 0x0000000436ff7812 */ /* 0x000fc4000780c0ff */
[----:B------:R-:W-:Y:S02]  /*7e30*/  CS2R R42, SRZ ;  /* 0x00000000002a7805 */ /* 0x000fe4000001ff00 */
[----:B------:R-:W-:Y:S01]  /*7e40*/  CS2R R46, SRZ ;  /* 0x00000000002e7805 */ /* 0x000fe2000001ff00 */
[----:B------:R-:W-:Y:S02]  /*7e50*/  IMAD R51, R6, 0x50, RZ ;  /* 0x0000005006337824 */ /* 0x000fe400078e02ff */
[----:B0-----:R-:W-:Y:S01]  /*7e60*/  IMAD.WIDE R38, R3, 0x2, R38 ;  /* 0x0000000203267825 */ /* 0x001fe200078e0226 */
[----:B------:R-:W-:-:S05]  /*7e70*/  MOV R3, RZ ;  /* 0x000000ff00037202 */ /* 0x000fca0000000f00 */
[----:B------:R-:W-:Y:S05]  /*7e80*/  @P0 BRA `(.L_x_392) ;  /* 0x0000000000b40947 */ /* 0x000fea0003800000 */
[----:B------:R-:W0:Y:S01]  /*7e90*/  LDCU.64 UR8, c[0x0][0x3c8] ;  /* 0x00007900ff0877ac */ /* 0x000e220008000a00 */
[----:B------:R-:W-:-:S05]  /*7ea0*/  IADD3 R3, P0, PT, R17, R45, RZ ;  /* 0x0000002d11037210 */ /* 0x000fca0007f1e0ff */
[----:B--2---:R-:W-:Y:S01]  /*7eb0*/  IMAD.X R8, RZ, RZ, R16, P0 ;  /* 0x000000ffff087224 */ /* 0x004fe200000e0610 */
        /* <DEDUP_REMOVED lines=8> */
[----:B-1----:R-:W5:Y:S01]  /*7f40*/  LDG.E.128 R12, desc[UR36][R12.64] ;  /* 0x000000240c0c7981 */ /* 0x002f62000c1e1d00 */
[----:B0-----:R-:W-:Y:S01]  /*7f50*/  HADD2.F32 R3, -RZ, R3.H0_H0 ;  /* 0x20000003ff037230 */ /* 0x001fe20000004100 */
[----:B------:R-:W-:Y:S06]  /*7f60*/  @P0 BRA `(.L_x_393) ;  /* 0x0000000000380947 */ /* 0x000fec0003800000 */
[----:B------:R-:W-:Y:S01]  /*7f70*/  ISETP.NE.AND P1, PT, R2, RZ, PT ;  /* 0x000000ff0200720c */ /* 0x000fe20003f25270 */
[----:B------:R-:W0:-:S12]  /*7f80*/  LDS.128 R8, [R35] ;  /* 0x0000000023087984 */ /* 0x000e180000000c00 */
[----:B------:R-:W2:Y:S01]  /*7f90*/  @P1 LDG.E.128 R4, desc[UR36][R38.64] ;  /* 0x0000002426041981 */ /* 0x000ea2000c1e1d00 */
[----:B0----5:R-:W-:Y:S02]  /*7fa0*/  HFMA2 R12, R12, 1, 1, R8 ;  /* 0x3c003c000c0c7831 */ /* 0x021fe40000000008 */
[----:B------:R-:W-:Y:S02]  /*7fb0*/  HADD2 R13, R13, R9 ;  /* 0x000000090d0d7230 */ /* 0x000fe40000000000 */
[----:B------:R-:W-:Y:S02]  /*7fc0*/  HFMA2 R14, R14, 1, 1, R10 ;  /* 0x3c003c000e0e7831 */ /* 0x000fe4000000000a */
[----:B------:R-:W-:Y:S02]  /*7fd0*/  HADD2 R15, R15, R11 ;  /* 0x0000000b0f0f7230 */ /* 0x000fe40000000000 */
[----:B------:R-:W-:Y:S02]  /*7fe0*/  IMAD R9, R45, 0x50, RZ ;  /* 0x000000502d097824 */ /* 0x000fe400078e02ff */
[----:B--2---:R-:W-:-:S02]  /*7ff0*/  @P1 HMUL2 R12, R12, R4 ;  /* 0x000000040c0c1232 */ /* 0x004fc40000000000 */
[----:B------:R-:W-:Y:S02]  /*8000*/  @P1 HFMA2 R13, R13, R5, -RZ ;  /* 0x000000050d0d1231 */ /* 0x000fe400001000ff */
[----:B------:R-:W-:Y:S02]  /*8010*/  @P1 HMUL2 R14, R14, R6 ;  /* 0x000000060e0e1232 */ /* 0x000fe40000000000 */
[----:B------:R-:W-:Y:S02]  /*8020*/  @P1 HFMA2 R15, R15, R7, -RZ ;  /* 0x000000070f0f1231 */ /* 0x000fe400001000ff */
[----:B------:R-:W-:-:S05]  /*8030*/  IMAD.WIDE.U32 R4, R9, 0x2, R28 ;  /* 0x0000000209047825 */ /* 0x000fca00078e001c */
[----:B------:R0:W-:Y:S02]  /*8040*/  STG.E.128 desc[UR36][R4.64], R12 ;  /* 0x0000000c04007986 */ /* 0x0001e4000c101d24 */
.L_x_393:
[--C-:B-----5:R-:W-:Y:S02]  /*8050*/  HADD2.F32 R40, -RZ, R12.reuse.H0_H0 ;  /* 0x2000000cff287230 */ /* 0x120fe40000004100 */
[----:B0-----:R-:W-:Y:S02]  /*8060*/  HADD2.F32 R4, -RZ, R12.H1_H1 ;  /* 0x3000000cff047230 */ /* 0x001fe40000004100 */
[--C-:B------:R-:W-:Y:S02]  /*8070*/  HADD2.F32 R10, -RZ, R14.reuse.H0_H0 ;  /* 0x2000000eff0a7230 */ /* 0x100fe40000004100 */
        /* <DEDUP_REMOVED lines=14> */
.L_x_392:
[----:B------:R-:W-:Y:S05]  /*8160*/  BSYNC.RECONVERGENT B2 ;  /* 0x0000000000027941 */ /* 0x000fea0003800200 */
.L_x_391:
[----:B------:R-:W-:-:S13]  /*8170*/  ISETP.GE.U32.AND P0, PT, R54, 0x4, PT ;  /* 0x000000043600780c */ /* 0x000fda0003f06070 */
[----:B------:R-:W-:Y:S05]  /*8180*/  @!P0 BRA `(.L_x_390) ;  /* 0x00000004006c8947 */ /* 0x000fea0003800000 */
[C---:B------:R-:W-:Y:S01]  /*8190*/  LEA R5, R18.reuse, UR6, 0x1 ;  /* 0x0000000612057c11 */ /* 0x040fe2000f8e08ff */
[----:B------:R-:W-:Y:S01]  /*81a0*/  IMAD R56, R18, 0x50, RZ ;  /* 0x0000005012387824 */ /* 0x000fe200078e02ff */
[----:B------:R-:W-:-:S03]  /*81b0*/  ISETP.NE.AND P1, PT, R52, RZ, PT ;  /* 0x000000ff3400720c */ /* 0x000fc60003f25270 */
[----:B------:R-:W-:-:S05]  /*81c0*/  IMAD R5, R0, -0x2, R5 ;  /* 0xfffffffe00057824 */ /* 0x000fca00078e0205 */
[----:B------:R-:W-:-:S07]  /*81d0*/  IADD3 R53, PT, PT, R5, 0x8, R44 ;  /* 0x0000000805357810 */ /* 0x000fce0007ffe02c */
.L_x_397:
[----:B------:R-:W-:Y:S02]  /*81e0*/  IADD3 R4, P0, PT, R17, R18, RZ ;  /* 0x0000001211047210 */ /* 0x000fe40007f1e0ff */
[----:B------:R-:W-:Y:S02]  /*81f0*/  ISETP.NE.AND P2, PT, R2, RZ, PT ;  /* 0x000000ff0200720c */ /* 0x000fe40003f45270 */
[----:B------:R-:W-:Y:S02]  /*8200*/  IADD3.X R5, PT, PT, RZ, R16, RZ, P0, !PT ;  /* 0x00000010ff057210 */ /* 0x000fe400007fe4ff */
[----:B------:R-:W-:-:S04]  /*8210*/  LEA R54, P0, R4, UR10, 0x2 ;  /* 0x0000000a04367c11 */ /* 0x000fc8000f8010ff */
[----:B------:R-:W-:-:S05]  /*8220*/  LEA.HI.X R55, R4, UR11, R5, 0x2, P0 ;  /* 0x0000000b04377c11 */ /* 0x000fca00080f1405 */
[----:B------:R-:W3:Y:S02]  /*8230*/  LDG.E R4, desc[UR36][R54.64] ;  /* 0x0000002436047981 */ /* 0x000ee4000c1e1900 */
[----:B---3--:R-:W-:-:S04]  /*8240*/  IMAD R5, R51, R4, R56 ;  /* 0x0000000433057224 */ /* 0x008fc800078e0238 */
[----:B------:R-:W-:-:S06]  /*8250*/  IMAD.WIDE R4, R5, 0x2, R20 ;  /* 0x0000000205047825 */ /* 0x000fcc00078e0214 */
[----:B------:R-:W5:Y:S01]  /*8260*/  LDG.E.128 R4, desc[UR36][R4.64] ;  /* 0x0000002404047981 */ /* 0x000f62000c1e1d00 */
[----:B------:R-:W-:Y:S04]  /*8270*/  BSSY.RECONVERGENT B2, `(.L_x_394) ;  /* 0x000000e000027945 */ /* 0x000fe80003800200 */
[----:B------:R-:W-:Y:S05]  /*8280*/  @P1 BRA `(.L_x_395) ;  /* 0x0000000000301947 */ /* 0x000fea0003800000 */
[----:B--2---:R-:W2:Y:S04]  /*8290*/  @P2 LDG.E.128 R8, desc[UR36][R38.64] ;  /* 0x0000002426082981 */ /* 0x004ea8000c1e1d00 */
[----:B-1----:R-:W0:Y:S02]  /*82a0*/  LDS.128 R12, [R35] ;  /* 0x00000000230c7984 */ /* 0x002e240000000c00 */
[----:B0----5:R-:W-:Y:S02]  /*82b0*/  HFMA2 R4, R4, 1, 1, R12 ;  /* 0x3c003c0004047831 */ /* 0x021fe4000000000c */
[----:B------:R-:W-:Y:S02]  /*82c0*/  HADD2 R5, R5, R13 ;  /* 0x0000000d05057230 */ /* 0x000fe40000000000 */
[----:B------:R-:W-:-:S02]  /*82d0*/  HFMA2 R6, R6, 1, 1, R14 ;  /* 0x3c003c0006067831 */ /* 0x000fc4000000000e */
[----:B------:R-:W-:Y:S02]  /*82e0*/  HADD2 R7, R7, R15 ;  /* 0x0000000f07077230 */ /* 0x000fe40000000000 */
[----:B--2---:R-:W-:Y:S02]  /*82f0*/  @P2 HMUL2 R4, R4, R8 ;  /* 0x0000000804042232 */ /* 0x004fe40000000000 */
[----:B------:R-:W-:Y:S02]  /*8300*/  @P2 HFMA2 R5, R5, R9, -RZ ;  /* 0x0000000905052231 */ /* 0x000fe400001000ff */
[----:B------:R-:W-:Y:S02]  /*8310*/  @P2 HMUL2 R6, R6, R10 ;  /* 0x0000000a06062232 */ /* 0x000fe40000000000 */
[----:B------:R-:W-:Y:S02]  /*8320*/  @P2 HFMA2 R7, R7, R11, -RZ ;  /* 0x0000000b07072231 */ /* 0x000fe400001000ff */
[----:B------:R-:W-:-:S05]  /*8330*/  IMAD.WIDE.U32 R8, R56, 0x2, R28 ;  /* 0x0000000238087825 */ /* 0x000fca00078e001c */
[----:B------:R0:W-:Y:S02]  /*8340*/  STG.E.128 desc[UR36][R8.64], R4 ;  /* 0x0000000408007986 */ /* 0x0001e4000c101d24 */
.L_x_395:
[----:B------:R-:W-:Y:S05]  /*8350*/  BSYNC.RECONVERGENT B2 ;  /* 0x0000000000027941 */ /* 0x000fea0003800200 */
.L_x_394:
[----:B------:R-:W0:Y:S04]  /*8360*/  LDG.E R54, desc[UR36][R54.64+0x10] ;  /* 0x0000102436367981 */ /* 0x000e28000c1e1900 */
[----:B------:R-:W3:Y:S01]  /*8370*/  LDS.U16 R12, [R53+-0x8] ;  /* 0xfffff800350c7984 */ /* 0x000ee20000000400 */
[----:B------:R-:W-:Y:S01]  /*8380*/  MOV R52, UR7 ;  /* 0x0000000700347c02 */ /* 0x000fe20008000f00 */
[----:B0-2---:R-:W-:-:S04]  /*8390*/  IMAD R8, R51, R54, R56 ;  /* 0x0000003633087224 */ /* 0x005fc800078e0238 */
[----:B------:R-:W-:-:S04]  /*83a0*/  VIADD R9, R8, 0x140 ;  /* 0x0000014008097836 */ /* 0x000fc80000000000 */
[----:B------:R-:W-:-:S06]  /*83b0*/  IMAD.WIDE R8, R9, 0x2, R20 ;  /* 0x0000000209087825 */ /* 0x000fcc00078e0214 */
[----:B------:R-:W5:Y:S01]  /*83c0*/  LDG.E.128 R8, desc[UR36][R8.64] ;  /* 0x0000002408087981 */ /* 0x000f62000c1e1d00 */
[----:B------:R-:W-:Y:S01]  /*83d0*/  ISETP.NE.AND P1, PT, R52, RZ, PT ;  /* 0x000000ff3400720c */ /* 0x000fe20003f25270 */
[----:B---3--:R-:W-:Y:S02]  /*83e0*/  HADD2.F32 R13, -RZ, R12.H0_H0 ;  /* 0x2000000cff0d7230 */ /* 0x008fe40000004100 */
[--C-:B-1---5:R-:W-:Y:S02]  /*83f0*/  HADD2.F32 R15, -RZ, R5.reuse.H0_H0 ;  /* 0x20000005ff0f7230 */ /* 0x122fe40000004100 */
[----:B------:R-:W-:Y:S02]  /*8400*/  HADD2.F32 R14, -RZ, R5.H1_H1 ;  /* 0x30000005ff0e7230 */ /* 0x000fe40000004100 */
        /* <DEDUP_REMOVED lines=8> */
[--C-:B------:R-:W-:Y:S02]  /*8490*/  HADD2.F32 R55, -RZ, R7.reuse.H0_H0 ;  /* 0x20000007ff377230 */ /* 0x100fe40000004100 */
[----:B------:R-:W-:Y:S01]  /*84a0*/  FFMA.FTZ R41, R13, R4, R41 ;  /* 0x000000040d297223 */ /* 0x000fe20000010029 */
[----:B------:R-:W-:-:S02]  /*84b0*/  HADD2.F32 R54, -RZ, R7.H1_H1 ;  /* 0x30000007ff367230 */ /* 0x000fc40000004100 */
[C---:B------:R-:W-:Y:S01]  /*84c0*/  FFMA.FTZ R47, R13.reuse, R6, R47 ;  /* 0x000000060d2f7223 */ /* 0x040fe2000001002f */
[C---:B------:R-:W-:Y:S02]  /*84d0*/  FFMA.FTZ R55, R13.reuse, R55, R48 ;  /* 0x000000370d377223 */ /* 0x040fe40000010030 */
[----:B------:R-:W-:Y:S01]  /*84e0*/  FFMA.FTZ R61, R13, R54, R3 ;  /* 0x000000360d3d7223 */ /* 0x000fe20000010003 */
[----:B------:R-:W-:Y:S06]  /*84f0*/  @P1 BRA `(.L_x_396) ;  /* 0x0000000000341947 */ /* 0x000fec0003800000 */
[----:B------:R-:W2:Y:S01]  /*8500*/  @P2 LDG.E.128 R4, desc[UR36][R38.64] ;  /* 0x0000002426042981 */ /* 0x000ea2000c1e1d00 */
[----:B------:R-:W-:-:S03]  /*8510*/  IADD3 R3, PT, PT, R56, 0x140, RZ ;  /* 0x0000014038037810 */ /* 0x000fc60007ffe0ff */
[----:B------:R-:W0:Y:S02]  /*8520*/  LDS.128 R12, [R35] ;  /* 0x00000000230c7984 */ /* 0x000e240000000c00 */
[----:B0-----:R-:W-:Y:S02]  /*8530*/  HFMA2 R8, R8, 1, 1, R12 ;  /* 0x3c003c0008087831 */ /* 0x001fe4000000000c */
[----:B------:R-:W-:Y:S02]  /*8540*/  HADD2 R9, R9, R13 ;  /* 0x0000000d09097230 */ /* 0x000fe40000000000 */
[----:B------:R-:W-:Y:S02]  /*8550*/  HFMA2 R10, R10, 1, 1, R14 ;  /* 0x3c003c000a0a7831 */ /* 0x000fe4000000000e */
[----:B------:R-:W-:Y:S02]  /*8560*/  HADD2 R11, R11, R15 ;  /* 0x0000000f0b0b7230 */ /* 0x000fe40000000000 */
[----:B--2---:R-:W-:-:S02]  /*8570*/  @P2 HMUL2 R8, R8, R4 ;  /* 0x0000000408082232 */ /* 0x004fc40000000000 */
[----:B------:R-:W-:Y:S02]  /*8580*/  @P2 HFMA2 R9, R9, R5, -RZ ;  /* 0x0000000509092231 */ /* 0x000fe400001000ff */
[----:B------:R-:W-:Y:S02]  /*8590*/  @P2 HMUL2 R10, R10, R6 ;  /* 0x000000060a0a2232 */ /* 0x000fe40000000000 */
[----:B------:R-:W-:Y:S02]  /*85a0*/  @P2 HFMA2 R11, R11, R7, -RZ ;  /* 0x000000070b0b2231 */ /* 0x000fe400001000ff */
[----:B------:R-:W-:-:S05]  /*85b0*/  IMAD.WIDE.U32 R4, R3, 0x2, R28 ;  /* 0x0000000203047825 */ /* 0x000fca00078e001c */
[----:B------:R0:W-:Y:S02]  /*85c0*/  STG.E.128 desc[UR36][R4.64], R8 ;  /* 0x0000000804007986 */ /* 0x0001e4000c101d24 */
.L_x_396:
[----:B------:R1:W2:Y:S01]  /*85d0*/  LDS.U16 R3, [R53] ;  /* 0x0000000035037984 */ /* 0x0002a20000000400 */
[----:B------:R-:W-:Y:S01]  /*85e0*/  VIADD R18, R18, 0x8 ;  /* 0x0000000812127836 */ /* 0x000fe20000000000 */
[----:B------:R-:W-:Y:S01]  /*85f0*/  IADD3 R56, PT, PT, R56, 0x280, RZ ;  /* 0x0000028038387810 */ /* 0x000fe20007ffe0ff */
[----:B------:R-:W-:Y:S02]  /*8600*/  HADD2.F32 R40, -RZ, R8.H0_H0 ;  /* 0x20000008ff287230 */ /* 0x000fe40000004100 */
[----:B------:R-:W-:Y:S01]  /*8610*/  HADD2.F32 R46, -RZ, R10.H0_H0 ;  /* 0x2000000aff2e7230 */ /* 0x000fe20000004100 */
[----:B------:R-:W-:Y:S01]  /*8620*/  ISETP.GE.AND P0, PT, R18, R50, PT ;  /* 0x000000321200720c */ /* 0x000fe20003f06270 */
[----:B0-----:R-:W-:Y:S01]  /*8630*/  HADD2.F32 R8, -RZ, R8.H1_H1 ;  /* 0x30000008ff087230 */ /* 0x001fe20000004100 */
[----:B-1----:R-:W-:Y:S01]  /*8640*/  IADD3 R53, PT, PT, R53, 0x10, RZ ;  /* 0x0000001035357810 */ /* 0x002fe20007ffe0ff */
[--C-:B------:R-:W-:Y:S02]  /*8650*/  HADD2.F32 R42, -RZ, R9.reuse.H0_H0 ;  /* 0x20000009ff2a7230 */ /* 0x100fe40000004100 */
[----:B------:R-:W-:-:S02]  /*8660*/  HADD2.F32 R4, -RZ, R9.H1_H1 ;  /* 0x30000009ff047230 */ /* 0x000fc40000004100 */
[----:B------:R-:W-:Y:S02]  /*8670*/  HADD2.F32 R10, -RZ, R10.H1_H1 ;  /* 0x3000000aff0a7230 */ /* 0x000fe40000004100 */
[--C-:B------:R-:W-:Y:S02]  /*8680*/  HADD2.F32 R48, -RZ, R11.reuse.H0_H0 ;  /* 0x2000000bff307230 */ /* 0x100fe40000004100 */
[----:B------:R-:W-:Y:S02]  /*8690*/  HADD2.F32 R6, -RZ, R11.H1_H1 ;  /* 0x3000000bff067230 */ /* 0x000fe40000004100 */
        /* <DEDUP_REMOVED lines=10> */
.L_x_390:
[----:B------:R-:W-:Y:S05]  /*8740*/  BSYNC.RECONVERGENT B1 ;  /* 0x0000000000017941 */ /* 0x000fea0003800200 */
.L_x_389:
[----:B------:R-:W-:Y:S01]  /*8750*/  ISETP.GE.AND P0, PT, R45, R30, PT ;  /* 0x0000001e2d00720c */ /* 0x000fe20003f06270 */
[----:B------:R-:W-:-:S12]  /*8760*/  BSSY.RECONVERGENT B1, `(.L_x_398) ;  /* 0x00000f6000017945 */ /* 0x000fd80003800200 */
[----:B------:R-:W-:Y:S05]  /*8770*/  @P0 BRA `(.L_x_399) ;  /* 0x0000000c00d00947 */ /* 0x000fea0003800000 */
[----:B------:R-:W-:Y:S01]  /*8780*/  VIADD R51, R45, 0x4 ;  /* 0x000000042d337836 */ /* 0x000fe20000000000 */
[----:B------:R-:W0:Y:S01]  /*8790*/  LDC R6, c[0x0][0x3f4] ;  /* 0x0000fd00ff067b82 */ /* 0x000e220000000800 */
[----:B------:R-:W3:Y:S01]  /*87a0*/  LDCU UR5, c[0x0][0x3f8] ;  /* 0x00007f00ff0577ac */ /* 0x000ee20008000800 */
[----:B------:R-:W-:Y:S01]  /*87b0*/  LOP3.LUT R4, RZ, R0, RZ, 0x33, !PT ;  /* 0x00000000ff047212 */ /* 0x000fe200078e33ff */
[----:B------:R-:W-:Y:S01]  /*87c0*/  BSSY.RECONVERGENT B2, `(.L_x_400) ;  /* 0x0000053000027945 */ /* 0x000fe20003800200 */
[----:B------:R-:W-:-:S04]  /*87d0*/  VIMNMX R50, PT, PT, R30, R51, !PT ;  /* 0x000000331e327248 */ /* 0x000fc80007fe0100 */
[----:B------:R-:W5:Y:S01]  /*87e0*/  LDC.64 R38, c[0x0][0x458] ;  /* 0x00011600ff267b82 */ /* 0x000f620000000a00 */
[----:B------:R-:W-:Y:S02]  /*87f0*/  IADD3 R50, PT, PT, -R33, R50, R4 ;  /* 0x0000003221327210 */ /* 0x000fe40007ffe104 */
[----:B------:R-:W-:Y:S02]  /*8800*/  MOV R4, R45 ;  /* 0x0000002d00047202 */ /* 0x000fe40000000f00 */
[----:B------:R-:W-:Y:S01]  /*8810*/  LOP3.LUT P0, RZ, R50, 0x4, RZ, 0xc0, !PT ;  /* 0x0000000432ff7812 */ /* 0x000fe2000780c0ff */
[----:B---3--:R-:W-:-:S04]  /*8820*/  IMAD R5, R22, UR5, R31 ;  /* 0x0000000516057c24 */ /* 0x008fc8000f8e021f */
[----:B------:R-:W-:Y:S02]  /*8830*/  IMAD R5, R5, 0x50, R34 ;  /* 0x0000005005057824 */ /* 0x000fe400078e0222 */
[----:B0-----:R-:W-:Y:S02]  /*8840*/  IMAD R18, R6, UR5, RZ ;  /* 0x0000000506127c24 */ /* 0x001fe4000f8e02ff */
[----:B-----5:R-:W-:-:S04]  /*8850*/  IMAD.WIDE R38, R5, 0x2, R38 ;  /* 0x0000000205267825 */ /* 0x020fc800078e0226 */
[----:B------:R-:W-:Y:S05]  /*8860*/  @P0 BRA `(.L_x_401) ;  /* 0x0000000400200947 */ /* 0x000fea0003800000 */
[----:B------:R-:W-:Y:S02]  /*8870*/  ISETP.GE.AND P0, PT, R45, R6, PT ;  /* 0x000000062d00720c */ /* 0x000fe40003f06270 */
[----:B------:R-:W-:-:S11]  /*8880*/  MOV R4, R51 ;  /* 0x0000003300047202 */ /* 0x000fd60000000f00 */
[----:B------:R-:W-:Y:S05]  /*8890*/  @!P0 BRA `(.L_x_401) ;  /* 0x0000000400148947 */ /* 0x000fea0003800000 */
[----:B------:R-:W-:Y:S01]  /*88a0*/  IABS R7, R6 ;  /* 0x0000000600077213 */ /* 0x000fe20000000000 */
[----:B------:R-:W0:Y:S01]  /*88b0*/  LDCU.64 UR8, c[0x0][0x3c8] ;  /* 0x00007900ff0877ac */ /* 0x000e220008000a00 */
[----:B------:R-:W-:Y:S01]  /*88c0*/  IABS R10, R45 ;  /* 0x0000002d000a7213 */ /* 0x000fe20000000000 */
[----:B------:R-:W3:Y:S01]  /*88d0*/  LDS.U16 R49, [R49] ;  /* 0x0000000031317984 */ /* 0x000ee20000000400 */
[----:B--2---:R-:W2:Y:S01]  /*88e0*/  I2F.RP R8, R7 ;  /* 0x0000000700087306 */ /* 0x004ea20000209400 */
        /* <DEDUP_REMOVED lines=19> */
[----:B------:R-:W-:-:S04]  /*8a20*/  IADD3 R5, P0, PT, R17, R4, RZ ;  /* 0x0000000411057210 */ /* 0x000fc80007f1e0ff */
[----:B------:R-:W-:Y:S02]  /*8a30*/  IADD3.X R6, PT, PT, RZ, R16, RZ, P0, !PT ;  /* 0x00000010ff067210 */ /* 0x000fe400007fe4ff */
        /* <DEDUP_REMOVED lines=9> */
[----:B---3--:R-:W-:-:S03]  /*8ad0*/  HADD2.F32 R53, -RZ, R49.H0_H0 ;  /* 0x20000031ff357230 */ /* 0x008fc60000004100 */
[----:B------:R-:W-:Y:S05]  /*8ae0*/  @P0 BRA `(.L_x_403) ;  /* 0x0000000000380947 */ /* 0x000fea0003800000 */
[----:B------:R-:W-:Y:S01]  /*8af0*/  ISETP.NE.AND P3, PT, R2, RZ, PT ;  /* 0x000000ff0200720c */ /* 0x000fe20003f65270 */
[----:B-1----:R-:W0:-:S12]  /*8b00*/  LDS.128 R12, [R35] ;  /* 0x00000000230c7984 */ /* 0x002e180000000c00 */
[----:B------:R-:W2:Y:S01]  /*8b10*/  @P3 LDG.E.128 R8, desc[UR36][R38.64] ;  /* 0x0000002426083981 */ /* 0x000ea2000c1e1d00 */
[----:B------:R-:W-:Y:S02]  /*8b20*/  IMAD R45, R45, 0x50, RZ ;  /* 0x000000502d2d7824 */ /* 0x000fe400078e02ff */
[----:B0----5:R-:W-:Y:S02]  /*8b30*/  HFMA2 R4, R4, 1, 1, R12 ;  /* 0x3c003c0004047831 */ /* 0x021fe4000000000c */
        /* <DEDUP_REMOVED lines=9> */
.L_x_403:
[----:B------:R-:W-:Y:S05]  /*8bd0*/  BSYNC.RECONVERGENT B3 ;  /* 0x0000000000037941 */ /* 0x000fea0003800200 */
.L_x_402:
[--C-:B0----5:R-:W-:Y:S02]  /*8be0*/  HADD2.F32 R8, -RZ, R4.reuse.H0_H0 ;  /* 0x20000004ff087230 */ /* 0x121fe40000004100 */
[--C-:B------:R-:W-:Y:S02]  /*8bf0*/  HADD2.F32 R9, -RZ, R5.reuse.H0_H0 ;  /* 0x20000005ff097230 */ /* 0x100fe40000004100 */
[----:B------:R-:W-:Y:S02]  /*8c00*/  HADD2.F32 R10, -RZ, R5.H1_H1 ;  /* 0x30000005ff0a7230 */ /* 0x000fe40000004100 */
[C---:B------:R-:W-:Y:S01]  /*8c10*/  FFMA.FTZ R40, R53.reuse, R8, R40 ;  /* 0x0000000835287223 */ /* 0x040fe20000010028 */
[----:B------:R-:W-:Y:S02]  /*8c20*/  HADD2.F32 R4, -RZ, R4.H1_H1 ;  /* 0x30000004ff047230 */ /* 0x000fe40000004100 */
[----:B------:R-:W-:Y:S01]  /*8c30*/  FFMA.FTZ R42, R53, R9, R42 ;  /* 0x00000009352a7223 */ /* 0x000fe2000001002a */
[----:B------:R-:W-:-:S02]  /*8c40*/  HADD2.F32 R5, -RZ, R6.H0_H0 ;  /* 0x20000006ff057230 */ /* 0x000fc40000004100 */
[C---:B------:R-:W-:Y:S01]  /*8c50*/  FFMA.FTZ R43, R53.reuse, R10, R43 ;  /* 0x0000000a352b7223 */ /* 0x040fe2000001002b */
[----:B------:R-:W-:Y:S02]  /*8c60*/  HADD2.F32 R6, -RZ, R6.H1_H1 ;  /* 0x30000006ff067230 */ /* 0x000fe40000004100 */
[C---:B------:R-:W-:Y:S01]  /*8c70*/  FFMA.FTZ R41, R53.reuse, R4, R41 ;  /* 0x0000000435297223 */ /* 0x040fe20000010029 */
[--C-:B------:R-:W-:Y:S02]  /*8c80*/  HADD2.F32 R11, -RZ, R7.reuse.H0_H0 ;  /* 0x20000007ff0b7230 */ /* 0x100fe40000004100 */
[C---:B------:R-:W-:Y:S01]  /*8c90*/  FFMA.FTZ R46, R53.reuse, R5, R46 ;  /* 0x00000005352e7223 */ /* 0x040fe2000001002e */
[----:B------:R-:W-:Y:S02]  /*8ca0*/  HADD2.F32 R12, -RZ, R7.H1_H1 ;  /* 0x30000007ff0c7230 */ /* 0x000fe40000004100 */
[----:B------:R-:W-:Y:S01]  /*8cb0*/  FFMA.FTZ R47, R53, R6, R47 ;  /* 0x00000006352f7223 */ /* 0x000fe2000001002f */
[----:B------:R-:W-:-:S02]  /*8cc0*/  IMAD.MOV.U32 R4, RZ, RZ, R51 ;  /* 0x000000ffff047224 */ /* 0x000fc400078e0033 */
[C---:B------:R-:W-:Y:S01]  /*8cd0*/  FFMA.FTZ R48, R53.reuse, R11, R48 ;  /* 0x0000000b35307223 */ /* 0x040fe20000010030 */
[----:B------:R-:W-:-:S07]  /*8ce0*/  FFMA.FTZ R3, R53, R12, R3 ;  /* 0x0000000c35037223 */ /* 0x000fce0000010003 */
.L_x_401:
[----:B------:R-:W-:Y:S05]  /*8cf0*/  BSYNC.RECONVERGENT B2 ;  /* 0x0000000000027941 */ /* 0x000fea0003800200 */
.L_x_400:
[----:B------:R-:W-:-:S13]  /*8d00*/  ISETP.GE.U32.AND P0, PT, R50, 0x4, PT ;  /* 0x000000043200780c */ /* 0x000fda0003f06070 */
[----:B------:R-:W-:Y:S05]  /*8d10*/  @!P0 BRA `(.L_x_399) ;  /* 0x0000000800688947 */ /* 0x000fea0003800000 */
[C---:B------:R-:W-:Y:S01]  /*8d20*/  LEA R5, R4.reuse, UR6, 0x1 ;  /* 0x0000000604057c11 */ /* 0x040fe2000f8e08ff */
[C---:B------:R-:W-:Y:S01]  /*8d30*/  IMAD R49, R4.reuse, 0x50, RZ ;  /* 0x0000005004317824 */ /* 0x040fe200078e02ff */
[----:B------:R-:W-:-:S03]  /*8d40*/  IADD3 R45, PT, PT, R4, 0x4, RZ ;  /* 0x00000004042d7810 */ /* 0x000fc60007ffe0ff */
[----:B------:R-:W-:-:S05]  /*8d50*/  IMAD R5, R0, -0x2, R5 ;  /* 0xfffffffe00057824 */ /* 0x000fca00078e0205 */
[----:B------:R-:W-:-:S07]  /*8d60*/  IADD3 R44, PT, PT, R5, 0x8, R44 ;  /* 0x00000008052c7810 */ /* 0x000fce0007ffe02c */
.L_x_410:
[----:B------:R-:W0:Y:S01]  /*8d70*/  LDC R50, c[0x0][0x3f4] ;  /* 0x0000fd00ff327b82 */ /* 0x000e220000000800 */
[----:B------:R-:W-:Y:S01]  /*8d80*/  IADD3 R7, PT, PT, R45, -0x4, RZ ;  /* 0xfffffffc2d077810 */ /* 0x000fe20007ffe0ff */
[----:B------:R-:W-:Y:S03]  /*8d90*/  BSSY.RECONVERGENT B2, `(.L_x_404) ;  /* 0x0000045000027945 */ /* 0x000fe60003800200 */
[----:B0-----:R-:W-:-:S13]  /*8da0*/  ISETP.GE.AND P0, PT, R7, R50, PT ;  /* 0x000000320700720c */ /* 0x001fda0003f06270 */
[----:B------:R-:W-:Y:S05]  /*8db0*/  @!P0 BRA `(.L_x_405) ;  /* 0x0000000400088947 */ /* 0x000fea0003800000 */
[----:B--2---:R-:W-:Y:S01]  /*8dc0*/  IABS R9, R50 ;  /* 0x0000003200097213 */ /* 0x004fe20000000000 */
[----:B------:R-:W0:Y:S01]  /*8dd0*/  LDCU.64 UR8, c[0x0][0x3c8] ;  /* 0x00007900ff0877ac */ /* 0x000e220008000a00 */
[----:B------:R-:W-:Y:S02]  /*8de0*/  IABS R10, R7 ;  /* 0x00000007000a7213 */ /* 0x000fe40000000000 */
[----:B------:R-:W2:Y:S01]  /*8df0*/  I2F.RP R6, R9 ;  /* 0x0000000900067306 */ /* 0x000ea20000209400 */
[----:B------:R-:W-:Y:S01]  /*8e00*/  ISETP.GE.AND P1, PT, R7, RZ, PT ;  /* 0x000000ff0700720c */ /* 0x000fe20003f26270 */
[----:B------:R-:W3:Y:S01]  /*8e10*/  LDCU UR5, c[0x0][0x40c] ;  /* 0x00008180ff0577ac */ /* 0x000ee20008000800 */
        /* <DEDUP_REMOVED lines=8> */
[----:B------:R-:W-:Y:S02]  /*8ea0*/  IMAD.MOV.U32 R5, RZ, RZ, R10 ;  /* 0x000000ffff057224 */ /* 0x000fe400078e000a */
[----:B------:R-:W2:Y:S02]  /*8eb0*/  LDS.U16 R10, [R44+-0x8] ;  /* 0xfffff8002c0a7984 */ /* 0x000ea40000000400 */
        /* <DEDUP_REMOVED lines=13> */
[----:B------:R-:W4:Y:S01]  /*8f90*/  LDG.E R9, desc[UR36][R8.64] ;  /* 0x0000002408097981 */ /* 0x000f22000c1e1900 */
[----:B---3--:R-:W-:Y:S01]  /*8fa0*/  UISETP.NE.AND UP0, UPT, UR5, URZ, UPT ;  /* 0x000000ff0500728c */ /* 0x008fe2000bf05270 */
[----:B----4-:R-:W-:-:S04]  /*8fb0*/  IMAD R4, R18, R9, R4 ;  /* 0x0000000912047224 */ /* 0x010fc800078e0204 */
[----:B------:R-:W-:-:S04]  /*8fc0*/  IMAD R5, R4, 0x50, RZ ;  /* 0x0000005004057824 */ /* 0x000fc800078e02ff */
[----:B------:R-:W-:-:S06]  /*8fd0*/  IMAD.WIDE R4, R5, 0x2, R20 ;  /* 0x0000000205047825 */ /* 0x000fcc00078e0214 */
[----:B------:R-:W5:Y:S01]  /*8fe0*/  LDG.E.128 R4, desc[UR36][R4.64] ;  /* 0x0000002404047981 */ /* 0x000f62000c1e1d00 */
[----:B--2---:R-:W-:Y:S01]  /*8ff0*/  HADD2.F32 R51, -RZ, R10.H0_H0 ;  /* 0x2000000aff337230 */ /* 0x004fe20000004100 */
[----:B------:R-:W-:Y:S06]  /*9000*/  BRA.U UP0, `(.L_x_406) ;  /* 0x0000000100347547 */ /* 0x000fec000b800000 */
[----:B------:R-:W-:Y:S01]  /*9010*/  ISETP.NE.AND P3, PT, R2, RZ, PT ;  /* 0x000000ff0200720c */ /* 0x000fe20003f65270 */
[----:B-1----:R-:W0:-:S12]  /*9020*/  LDS.128 R12, [R35] ;  /* 0x00000000230c7984 */ /* 0x002e180000000c00 */
[----:B------:R-:W2:Y:S01]  /*9030*/  @P3 LDG.E.128 R8, desc[UR36][R38.64] ;  /* 0x0000002426083981 */ /* 0x000ea2000c1e1d00 */
[----:B0----5:R-:W-:Y:S02]  /*9040*/  HFMA2 R4, R4, 1, 1, R12 ;  /* 0x3c003c0004047831 */ /* 0x021fe4000000000c */
[----:B------:R-:W-:Y:S02]  /*9050*/  HADD2 R5, R5, R13 ;  /* 0x0000000d05057230 */ /* 0x000fe40000000000 */
[----:B------:R-:W-:Y:S02]  /*9060*/  HFMA2 R6, R6, 1, 1, R14 ;  /* 0x3c003c0006067831 */ /* 0x000fe4000000000e */
[----:B------:R-:W-:Y:S02]  /*9070*/  HADD2 R7, R7, R15 ;  /* 0x0000000f07077230 */ /* 0x000fe40000000000 */
[----:B--2---:R-:W-:Y:S02]  /*9080*/  @P3 HMUL2 R4, R4, R8 ;  /* 0x0000000804043232 */ /* 0x004fe40000000000 */
[----:B------:R-:W-:-:S02]  /*9090*/  @P3 HFMA2 R5, R5, R9, -RZ ;  /* 0x0000000905053231 */ /* 0x000fc400001000ff */
[----:B------:R-:W-:Y:S02]  /*90a0*/  @P3 HMUL2 R6, R6, R10 ;  /* 0x0000000a06063232 */ /* 0x000fe40000000000 */
[----:B------:R-:W-:Y:S02]  /*90b0*/  @P3 HFMA2 R7, R7, R11, -RZ ;  /* 0x0000000b07073231 */ /* 0x000fe400001000ff */
[----:B------:R-:W-:-:S05]  /*90c0*/  IMAD.WIDE.U32 R8, R49, 0x2, R28 ;  /* 0x0000000231087825 */ /* 0x000fca00078e001c */
[----:B------:R0:W-:Y:S02]  /*90d0*/  STG.E.128 desc[UR36][R8.64], R4 ;  /* 0x0000000408007986 */ /* 0x0001e4000c101d24 */
.L_x_406:
[--C-:B0----5:R-:W-:Y:S02]  /*90e0*/  HADD2.F32 R9, -RZ, R5.reuse.H0_H0 ;  /* 0x20000005ff097230 */ /* 0x121fe40000004100 */
[----:B------:R-:W-:Y:S02]  /*90f0*/  HADD2.F32 R10, -RZ, R5.H1_H1 ;  /* 0x30000005ff0a7230 */ /* 0x000fe40000004100 */
        /* <DEDUP_REMOVED lines=8> */
[--C-:B------:R-:W-:Y:S02]  /*9180*/  HADD2.F32 R11, -RZ, R7.reuse.H0_H0 ;  /* 0x20000007ff0b7230 */ /* 0x100fe40000004100 */
[C---:B------:R-:W-:Y:S01]  /*9190*/  FFMA.FTZ R41, R51.reuse, R4, R41 ;  /* 0x0000000433297223 */ /* 0x040fe20000010029 */
[----:B------:R-:W-:Y:S02]  /*91a0*/  HADD2.F32 R12, -RZ, R7.H1_H1 ;  /* 0x30000007ff0c7230 */ /* 0x000fe40000004100 */
[C---:B------:R-:W-:Y:S01]  /*91b0*/  FFMA.FTZ R47, R51.reuse, R6, R47 ;  /* 0x00000006332f7223 */ /* 0x040fe2000001002f */
[----:B------:R-:W-:-:S02]  /*91c0*/  FFMA.FTZ R48, R51, R11, R48 ;  /* 0x0000000b33307223 */ /* 0x000fc40000010030 */
[----:B------:R-:W-:-:S07]  /*91d0*/  FFMA.FTZ R3, R51, R12, R3 ;  /* 0x0000000c33037223 */ /* 0x000fce0000010003 */
.L_x_405:
[----:B------:R-:W-:Y:S05]  /*91e0*/  BSYNC.RECONVERGENT B2 ;  /* 0x0000000000027941 */ /* 0x000fea0003800200 */
.L_x_404:
[----:B------:R-:W-:Y:S01]  /*91f0*/  ISETP.GE.AND P0, PT, R45, R50, PT ;  /* 0x000000322d00720c */ /* 0x000fe20003f06270 */
[----:B------:R-:W-:-:S12]  /*9200*/  BSSY.RECONVERGENT B2, `(.L_x_407) ;  /* 0x0000045000027945 */ /* 0x000fd80003800200 */
[----:B------:R-:W-:Y:S05]  /*9210*/  @!P0 BRA `(.L_x_408) ;  /* 0x00000004000c8947 */ /* 0x000fea0003800000 */
[----:B------:R-:W-:Y:S01]  /*9220*/  IABS R7, R50 ;  /* 0x0000003200077213 */ /* 0x000fe20000000000 */
[----:B------:R-:W0:Y:S01]  /*9230*/  LDCU.64 UR8, c[0x0][0x3c8] ;  /* 0x00007900ff0877ac */ /* 0x000e220008000a00 */
[----:B------:R-:W-:Y:S02]  /*9240*/  IABS R10, R45 ;  /* 0x0000002d000a7213 */ /* 0x000fe40000000000 */
[----:B------:R-:W3:Y:S01]  /*9250*/  I2F.RP R6, R7 ;  /* 0x0000000700067306 */ /* 0x000ee20000209400 */
[----:B------:R-:W-:Y:S01]  /*9260*/  ISETP.GE.AND P1, PT, R45, RZ, PT ;  /* 0x000000ff2d00720c */ /* 0x000fe20003f26270 */
[----:B------:R-:W1:Y:S01]  /*9270*/  LDCU UR5, c[0x0][0x40c] ;  /* 0x00008180ff0577ac */ /* 0x000e620008000800 */
[----:B------:R-:W-:-:S05]  /*9280*/  ISETP.NE.AND P2, PT, R50, RZ, PT ;  /* 0x000000ff3200720c */ /* 0x000fca0003f45270 */
[----:B---3--:R-:W2:Y:S02]  /*9290*/  MUFU.RCP R6, R6 ;  /* 0x0000000600067308 */ /* 0x008ea40000001000 */
[----:B--2---:R-:W-:-:S06]  /*92a0*/  VIADD R8, R6, 0xffffffe ;  /* 0x0ffffffe06087836 */ /* 0x004fcc0000000000 */
[----:B------:R-:W2:Y:S02]  /*92b0*/  F2I.FTZ.U32.TRUNC.NTZ R5, R8 ;  /* 0x0000000800057305 */ /* 0x000ea4000021f000 */
[----:B--2---:R-:W-:-:S05]  /*92c0*/  IADD3 R4, PT, PT, RZ, -R5, RZ ;  /* 0x80000005ff047210 */ /* 0x004fca0007ffe0ff */
[----:B------:R-:W-:Y:S01]  /*92d0*/  IMAD R9, R4, R7, RZ ;  /* 0x0000000704097224 */ /* 0x000fe200078e02ff */
[----:B------:R-:W-:-:S05]  /*92e0*/  MOV R4, RZ ;  /* 0x000000ff00047202 */ /* 0x000fca0000000f00 */
[----:B------:R-:W-:-:S04]  /*92f0*/  IMAD.HI.U32 R4, R5, R9, R4 ;  /* 0x0000000905047227 */ /* 0x000fc800078e0004 */
[----:B------:R-:W-:Y:S02]  /*9300*/  IMAD.MOV.U32 R5, RZ, RZ, R10 ;  /* 0x000000ffff057224 */ /* 0x000fe400078e000a */
[----:B------:R-:W2:Y:S02]  /*9310*/  LDS.U16 R10, [R44] ;  /* 0x000000002c0a7984 */ /* 0x000ea40000000400 */
        /* <DEDUP_REMOVED lines=13> */
[----:B------:R-:W3:Y:S01]  /*93f0*/  LDG.E R9, desc[UR36][R8.64] ;  /* 0x0000002408097981 */ /* 0x000ee2000c1e1900 */
[----:B-1----:R-:W-:Y:S01]  /*9400*/  UISETP.NE.AND UP0, UPT, UR5, URZ, UPT ;  /* 0x000000ff0500728c */ /* 0x002fe2000bf05270 */
[----:B---3--:R-:W-:-:S04]  /*9410*/  IMAD R4, R18, R9, R4 ;  /* 0x0000000912047224 */ /* 0x008fc800078e0204 */
[----:B------:R-:W-:-:S04]  /*9420*/  IMAD R5, R4, 0x50, RZ ;  /* 0x0000005004057824 */ /* 0x000fc800078e02ff */
[----:B------:R-:W-:-:S06]  /*9430*/  IMAD.WIDE R4, R5, 0x2, R20 ;  /* 0x0000000205047825 */ /* 0x000fcc00078e0214 */
[----:B------:R-:W5:Y:S01]  /*9440*/  LDG.E.128 R4, desc[UR36][R4.64] ;  /* 0x0000002404047981 */ /* 0x000f62000c1e1d00 */
[----:B--2---:R-:W-:Y:S01]  /*9450*/  HADD2.F32 R51, -RZ, R10.H0_H0 ;  /* 0x2000000aff337230 */ /* 0x004fe20000004100 */
[----:B------:R-:W-:Y:S06]  /*9460*/  BRA.U UP0, `(.L_x_409) ;  /* 0x0000000100387547 */ /* 0x000fec000b800000 */
[----:B------:R-:W-:Y:S01]  /*9470*/  ISETP.NE.AND P3, PT, R2, RZ, PT ;  /* 0x000000ff0200720c */ /* 0x000fe20003f65270 */
[----:B------:R-:W0:-:S12]  /*9480*/  LDS.128 R12, [R35] ;  /* 0x00000000230c7984 */ /* 0x000e180000000c00 */
[----:B------:R-:W2:Y:S01]  /*9490*/  @P3 LDG.E.128 R8, desc[UR36][R38.64] ;  /* 0x0000002426083981 */ /* 0x000ea2000c1e1d00 */
[----:B0----5:R-:W-:Y:S02]  /*94a0*/  HFMA2 R4, R4, 1, 1, R12 ;  /* 0x3c003c0004047831 */ /* 0x021fe4000000000c */
[----:B------:R-:W-:Y:S02]  /*94b0*/  HADD2 R5, R5, R13 ;  /* 0x0000000d05057230 */ /* 0x000fe40000000000 */
[----:B------:R-:W-:Y:S02]  /*94c0*/  HFMA2 R6, R6, 1, 1, R14 ;  /* 0x3c003c0006067831 */ /* 0x000fe4000000000e */
[----:B------:R-:W-:Y:S02]  /*94d0*/  HADD2 R7, R7, R15 ;  /* 0x0000000f07077230 */ /* 0x000fe40000000000 */
[----:B------:R-:W-:Y:S02]  /*94e0*/  VIADD R13, R49, 0x140 ;  /* 0x00000140310d7836 */ /* 0x000fe40000000000 */
[----:B--2---:R-:W-:-:S02]  /*94f0*/  @P3 HMUL2 R4, R4, R8 ;  /* 0x0000000804043232 */ /* 0x004fc40000000000 */
[----:B------:R-:W-:Y:S02]  /*9500*/  @P3 HFMA2 R5, R5, R9, -RZ ;  /* 0x0000000905053231 */ /* 0x000fe400001000ff */
[----:B------:R-:W-:Y:S02]  /*9510*/  @P3 HMUL2 R6, R6, R10 ;  /* 0x0000000a06063232 */ /* 0x000fe40000000000 */
[----:B------:R-:W-:Y:S02]  /*9520*/  @P3 HFMA2 R7, R7, R11, -RZ ;  /* 0x0000000b07073231 */ /* 0x000fe400001000ff */
[----:B------:R-:W-:-:S05]  /*9530*/  IMAD.WIDE.U32 R8, R13, 0x2, R28 ;  /* 0x000000020d087825 */ /* 0x000fca00078e001c */
[----:B------:R0:W-:Y:S02]  /*9540*/  STG.E.128 desc[UR36][R8.64], R4 ;  /* 0x0000000408007986 */ /* 0x0001e4000c101d24 */
.L_x_409:
        /* <DEDUP_REMOVED lines=16> */
.L_x_408:
[----:B------:R-:W-:Y:S05]  /*9650*/  BSYNC.RECONVERGENT B2 ;  /* 0x0000000000027941 */ /* 0x000fea0003800200 */
.L_x_407:
[----:B------:R-:W-:Y:S01]  /*9660*/  IADD3 R5, PT, PT, R45, 0x4, RZ ;  /* 0x000000042d057810 */ /* 0x000fe20007ffe0ff */
[----:B------:R-:W-:Y:S01]  /*9670*/  VIADD R49, R49, 0x280 ;  /* 0x0000028031317836 */ /* 0x000fe20000000000 */
[----:B------:R-:W-:Y:S02]  /*9680*/  IADD3 R45, PT, PT, R45, 0x8, RZ ;  /* 0x000000082d2d7810 */ /* 0x000fe40007ffe0ff */
[----:B------:R-:W-:Y:S02]  /*9690*/  ISETP.GE.AND P0, PT, R5, R30, PT ;  /* 0x0000001e0500720c */ /* 0x000fe40003f06270 */
[----:B------:R-:W-:-:S11]  /*96a0*/  IADD3 R44, PT, PT, R44, 0x10, RZ ;  /* 0x000000102c2c7810 */ /* 0x000fd60007ffe0ff */
[----:B------:R-:W-:Y:S05]  /*96b0*/  @!P0 BRA `(.L_x_410) ;  /* 0xfffffff400ac8947 */ /* 0x000fea000383ffff */
.L_x_399:
[----:B------:R-:W-:Y:S05]  /*96c0*/  BSYNC.RECONVERGENT B1 ;  /* 0x0000000000017941 */ /* 0x000fea0003800200 */
.L_x_398:
[----:B------:R-:W-:-:S13]  /*96d0*/  ISETP.NE.AND P0, PT, R33, R32, PT ;  /* 0x000000202100720c */ /* 0x000fda0003f05270 */
[----:B------:R-:W-:Y:S05]  /*96e0*/  @P0 BRA `(.L_x_388) ;  /* 0x0000000000c00947 */ /* 0x000fea0003800000 */
[----:B------:R-:W-:Y:S01]  /*96f0*/  MOV R2, 0x50 ;  /* 0x0000005000027802 */ /* 0x000fe20000000f00 */
[----:B------:R-:W0:Y:S04]  /*9700*/  LDCU UR5, c[0x0][0x40c] ;  /* 0x00008180ff0577ac */ /* 0x000e280008000800 */
[----:B------:R-:W-:-:S04]  /*9710*/  IMAD R5, R23, R2, -0x50 ;  /* 0xffffffb017057424 */ /* 0x000fc800078e0202 */
[----:B------:R-:W-:-:S06]  /*9720*/  IMAD.WIDE R4, R5, 0x2, R28 ;  /* 0x0000000205047825 */ /* 0x000fcc00078e021c */
[----:B------:R-:W5:Y:S01]  /*9730*/  LDG.E.128 R4, desc[UR36][R4.64] ;  /* 0x0000002404047981 */ /* 0x000f62000c1e1d00 */
[----:B------:R-:W-:Y:S01]  /*9740*/  IMAD.IADD R23, R23, 0x1, -R0 ;  /* 0x0000000117177824 */ /* 0x000fe200078e0a00 */
[----:B0-----:R-:W-:-:S04]  /*9750*/  UISETP.NE.AND UP0, UPT, UR5, URZ, UPT ;  /* 0x000000ff0500728c */ /* 0x001fc8000bf05270 */
[----:B------:R-:W-:-:S06]  /*9760*/  LEA R36, R23, R36, 0x1 ;  /* 0x0000002417247211 */ /* 0x000fcc00078e08ff */
[----:B------:R-:W2:Y:S02]  /*9770*/  LDS.U16 R36, [R36+-0x2] ;  /* 0xfffffe0024247984 */ /* 0x000ea40000000400 */
[----:B--2---:R-:W-:Y:S01]  /*9780*/  HADD2.F32 R13, -RZ, R36.H0_H0 ;  /* 0x20000024ff0d7230 */ /* 0x004fe20000004100 */
[----:B------:R-:W-:Y:S06]  /*9790*/  BRA.U UP0, `(.L_x_411) ;  /* 0x0000000100547547 */ /* 0x000fec000b800000 */
[----:B------:R-:W0:Y:S02]  /*97a0*/  LDCU.64 UR8, c[0x0][0x460] ;  /* 0x00008c00ff0877ac */ /* 0x000e240008000a00 */
[----:B0-----:R-:W-:-:S04]  /*97b0*/  ISETP.NE.U32.AND P0, PT, RZ, UR8, PT ;  /* 0x00000008ff007c0c */ /* 0x001fc8000bf05070 */
[----:B------:R-:W-:-:S13]  /*97c0*/  ISETP.NE.AND.EX P0, PT, RZ, UR9, PT, P0 ;  /* 0x00000009ff007c0c */ /* 0x000fda000bf05300 */
[----:B------:R-:W0:Y:S08]  /*97d0*/  @P0 LDC R0, c[0x0][0x3f8] ;  /* 0x0000fe00ff000b82 */ /* 0x000e300000000800 */
[----:B------:R-:W2:Y:S01]  /*97e0*/  @P0 LDC.64 R8, c[0x0][0x458] ;  /* 0x00011600ff080b82 */ /* 0x000ea20000000a00 */
[----:B0-----:R-:W-:-:S04]  /*97f0*/  @P0 IMAD R31, R22, R0, R31 ;  /* 0x00000000161f0224 */ /* 0x001fc800078e021f */
[----:B------:R-:W-:-:S04]  /*9800*/  @P0 IMAD R31, R31, 0x50, R34 ;  /* 0x000000501f1f0824 */ /* 0x000fc800078e0222 */
[----:B--2---:R-:W-:-:S06]  /*9810*/  @P0 IMAD.WIDE R8, R31, 0x2, R8 ;  /* 0x000000021f080825 */ /* 0x004fcc00078e0208 */
[----:B------:R-:W2:Y:S01]  /*9820*/  @P0 LDG.E.128 R8, desc[UR36][R8.64] ;  /* 0x0000002408080981 */ /* 0x000ea2000c1e1d00 */
[----:B------:R-:W-:Y:S01]  /*9830*/  UIMAD UR5, UR38, 0x50, URZ ;  /* 0x00000050260578a4 */ /* 0x000fe2000f8e02ff */
[----:B-----5:R-:W-:Y:S02]  /*9840*/  HFMA2 R4, R4, 1, 1, R24 ;  /* 0x3c003c0004047831 */ /* 0x020fe40000000018 */
[----:B------:R-:W-:Y:S02]  /*9850*/  HADD2 R5, R5, R25 ;  /* 0x0000001905057230 */ /* 0x000fe40000000000 */
[----:B------:R-:W-:Y:S02]  /*9860*/  HFMA2 R6, R6, 1, 1, R26 ;  /* 0x3c003c0006067831 */ /* 0x000fe4000000001a */
[----:B------:R-:W-:Y:S01]  /*9870*/  HADD2 R7, R7, R27 ;  /* 0x0000001b07077230 */ /* 0x000fe20000000000 */
[----:B-1----:R-:W-:-:S05]  /*9880*/  MOV R15, UR5 ;  /* 0x00000005000f7c02 */ /* 0x002fca0008000f00 */
[----:B------:R-:W-:-:S04]  /*9890*/  IMAD.WIDE R28, R15, 0x2, R28 ;  /* 0x000000020f1c7825 */ /* 0x000fc800078e021c */
[----:B--2---:R-:W-:Y:S02]  /*98a0*/  @P0 HMUL2 R4, R4, R8 ;  /* 0x0000000804040232 */ /* 0x004fe40000000000 */
[----:B------:R-:W-:Y:S02]  /*98b0*/  @P0 HFMA2 R5, R5, R9, -RZ ;  /* 0x0000000905050231 */ /* 0x000fe400001000ff */
[----:B------:R-:W-:Y:S02]  /*98c0*/  @P0 HMUL2 R6, R6, R10 ;  /* 0x0000000a06060232 */ /* 0x000fe40000000000 */
[----:B------:R-:W-:-:S05]  /*98d0*/  @P0 HFMA2 R7, R7, R11, -RZ ;  /* 0x0000000b07070231 */ /* 0x000fca00001000ff */
[----:B------:R0:W-:Y:S02]  /*98e0*/  STG.E.128 desc[UR36][R28.64], R4 ;  /* 0x000000041c007986 */ /* 0x0001e4000c101d24 */
.L_x_411:
[--C-:B-----5:R-:W-:Y:S02]  /*98f0*/  HADD2.F32 R9, -RZ, R5.reuse.H0_H0 ;  /* 0x20000005ff097230 */ /* 0x120fe40000004100 */
[----:B------:R-:W-:Y:S02]  /*9900*/  HADD2.F32 R2, -RZ, R5.H1_H1 ;  /* 0x30000005ff027230 */ /* 0x000fe40000004100 */
[----:B------:R-:W-:Y:S02]  /*9910*/  HADD2.F32 R0, -RZ, R4.H0_H0 ;  /* 0x20000004ff007230 */ /* 0x000fe40000004100 */
[C---:B------:R-:W-:Y:S01]  /*9920*/  FFMA.FTZ R42, R13.reuse, R9, R42 ;  /* 0x000000090d2a7223 */ /* 0x040fe2000001002a */
[----:B0-----:R-:W-:Y:S02]  /*9930*/  HADD2.F32 R5, -RZ, R6.H0_H0 ;  /* 0x20000006ff057230 */ /* 0x001fe40000004100 */
        /* <DEDUP_REMOVED lines=11> */
.L_x_388:
[----:B------:R-:W-:Y:S05]  /*99f0*/  BSYNC.RECONVERGENT B0 ;  /* 0x0000000000007941 */ /* 0x000fea0003800200 */
.L_x_387:
        /* <DEDUP_REMOVED lines=10> */
[----:B------:R-:W-:Y:S02]  /*9aa0*/  ISETP.GT.U32.AND P4, PT, R19, 0x1f, PT ;  /* 0x0000001f1300780c */ /* 0x000fe40003f84070 */
[----:B------:R-:W-:-:S02]  /*9ab0*/  ISETP.NE.AND P2, PT, R2, 0x10, PT ;  /* 0x000000100200780c */ /* 0x000fc40003f45270 */
        /* <DEDUP_REMOVED lines=9> */
.L_x_413:
[----:B------:R-:W-:Y:S05]  /*9b50*/  WARPSYNC.ALL ;  /* 0x0000000000007948 */ /* 0x000fea0003800000 */
[----:B------:R-:W-:Y:S06]  /*9b60*/  BAR.SYNC.DEFER_BLOCKING 0x0 ;  /* 0x0000000000007b1d */ /* 0x000fec0000010000 */
[----:B------:R-:W-:Y:S04]  /*9b70*/  BSSY.RECONVERGENT B0, `(.L_x_414) ;  /* 0x0000013000007945 */ /* 0x000fe80003800200 */
[----:B------:R-:W-:Y:S05]  /*9b80*/  @P4 BRA `(.L_x_415) ;  /* 0x0000000000444947 */ /* 0x000fea0003800000 */
[----:B0-----:R-:W0:Y:S02]  /*9b90*/  LDS.128 R4, [R33] ;  /* 0x0000000021047984 */ /* 0x001e240000000c00 */
[--C-:B0-----:R-:W-:Y:S02]  /*9ba0*/  HADD2.F32 R11, -RZ, R5.reuse.H0_H0 ;  /* 0x20000005ff0b7230 */ /* 0x101fe40000004100 */
[----:B------:R-:W-:Y:S02]  /*9bb0*/  HADD2.F32 R0, -RZ, R5.H1_H1 ;  /* 0x30000005ff007230 */ /* 0x000fe40000004100 */
[----:B--2---:R-:W-:Y:S02]  /*9bc0*/  HADD2.F32 R9, -RZ, R4.H0_H0 ;  /* 0x20000004ff097230 */ /* 0x004fe40000004100 */
[----:B------:R-:W-:Y:S01]  /*9bd0*/  FADD.FTZ R42, R42, R11 ;  /* 0x0000000b2a2a7221 */ /* 0x000fe20000010000 */
[----:B------:R-:W-:Y:S02]  /*9be0*/  HADD2.F32 R5, -RZ, R6.H0_H0 ;  /* 0x20000006ff057230 */ /* 0x000fe40000004100 */
        /* <DEDUP_REMOVED lines=11> */
.L_x_415:
[----:B------:R-:W-:Y:S05]  /*9ca0*/  BSYNC.RECONVERGENT B0 ;  /* 0x0000000000007941 */ /* 0x000fea0003800200 */
.L_x_414:
        /* <DEDUP_REMOVED lines=8> */
.L_x_417:
[----:B------:R-:W-:Y:S05]  /*9d30*/  BSYNC.RECONVERGENT B0 ;  /* 0x0000000000007941 */ /* 0x000fea0003800200 */
.L_x_416:
[----:B------:R-:W-:Y:S06]  /*9d40*/  BAR.SYNC.DEFER_BLOCKING 0x0 ;  /* 0x0000000000007b1d */ /* 0x000fec0000010000 */
[----:B------:R-:W-:Y:S04]  /*9d50*/  BSSY.RECONVERGENT B0, `(.L_x_418) ;  /* 0x0000013000007945 */ /* 0x000fe80003800200 */
[----:B------:R-:W-:Y:S05]  /*9d60*/  @P3 BRA `(.L_x_419) ;  /* 0x0000000000443947 */ /* 0x000fea0003800000 */
[----:B0--3--:R-:W0:Y:S02]  /*9d70*/  LDS.128 R4, [R33] ;  /* 0x0000000021047984 */ /* 0x009e240000000c00 */
        /* <DEDUP_REMOVED lines=16> */
.L_x_419:
[----:B------:R-:W-:Y:S05]  /*9e80*/  BSYNC.RECONVERGENT B0 ;  /* 0x0000000000007941 */ /* 0x000fea0003800200 */
.L_x_418:
[----:B------:R-:W-:Y:S06]  /*9e90*/  BAR.SYNC.DEFER_BLOCKING 0x0 ;  /* 0x0000000000007b1d */ /* 0x000fec0000010000 */
.L_x_412:
[----:B------:R-:W-:-:S13]  /*9ea0*/  ISETP.GT.U32.OR P0, PT, R19, 0xf, P0 ;  /* 0x0000000f1300780c */ /* 0x000fda0000704470 */
[----:B------:R-:W-:Y:S05]  /*9eb0*/  @P0 EXIT ;  /* 0x000000000000094d */ /* 0x000fea0003800000 */
[----:B------:R-:W5:Y:S02]  /*9ec0*/  LDCU UR4, c[0x0][0x478] ;  /* 0x00008f00ff0477ac */ /* 0x000f640008000800 */
[----:B-----5:R-:W-:-:S09]  /*9ed0*/  UISETP.NE.AND UP0, UPT, UR4, 0x2, UPT ;  /* 0x000000020400788c */ /* 0x020fd2000bf05270 */
[----:B------:R-:W-:Y:S05]  /*9ee0*/  BRA.U UP0, `(.L_x_420) ;  /* 0x0000000100e07547 */ /* 0x000fea000b800000 */
[----:B0--3--:R-:W0:Y:S01]  /*9ef0*/  LDC.64 R4, c[0x0][0x470] ;  /* 0x00011c00ff047b82 */ /* 0x009e220000000a00 */
[----:B------:R-:W2:Y:S01]  /*9f00*/  LDCU.64 UR4, c[0x0][0x380] ;  /* 0x00007000ff0477ac */ /* 0x000ea20008000a00 */
[----:B0-----:R-:W3:Y:S01]  /*9f10*/  LDG.E R4, desc[UR36][R4.64] ;  /* 0x0000002404047981 */ /* 0x001ee2000c1e1900 */
[----:B------:R-:W-:-:S04]  /*9f20*/  IADD3 R34, PT, PT, R37, R34, RZ ;  /* 0x0000002225227210 */ /* 0x000fc80007ffe0ff */
[----:B--2---:R-:W-:Y:S01]  /*9f30*/  IADD3 R8, P0, PT, R34, UR4, RZ ;  /* 0x0000000422087c10 */ /* 0x004fe2000ff1e0ff */
[C---:B---3--:R-:W-:Y:S01]  /*9f40*/  FMUL.FTZ R48, R4.reuse, R48 ;  /* 0x0000003004307220 */ /* 0x048fe20000410000 */
        /* <DEDUP_REMOVED lines=8> */
[----:B------:R-:W2:Y:S01]  /*9fd0*/  F2I.S8.NTZ R47, R47 ;  /* 0x0000002f002f7305 */ /* 0x000ea20000202100 */
[----:B0-----:R-:W-:-:S07]  /*9fe0*/  PRMT R0, R48, 0x8880, RZ ;  /* 0x0000888030007816 */ /* 0x001fce00000000ff */
[----:B------:R-:W0:Y:S01]  /*9ff0*/  F2I.S8.NTZ R3, R3 ;  /* 0x0000000300037305 */ /* 0x000e220000202100 */
[----:B------:R-:W-:Y:S02]  /*a000*/  PRMT R0, R0, 0x7710, RZ ;  /* 0x0000771000007816 */ /* 0x000fe400000000ff */
[----:B--2---:R-:W-:-:S05]  /*a010*/  PRMT R47, R47, 0x8880, RZ ;  /* 0x000088802f2f7816 */ /* 0x004fca00000000ff */
[----:B------:R-:W2:Y:S01]  /*a020*/  F2I.S8.NTZ R41, R41 ;  /* 0x0000002900297305 */ /* 0x000ea20000202100 */
[----:B------:R-:W-:-:S05]  /*a030*/  IMAD.U32 R0, R0, 0x10000, RZ ;  /* 0x0001000000007824 */ /* 0x000fca00078e00ff */
[----:B------:R-:W-:Y:S02]  /*a040*/  LOP3.LUT R9, R0, 0xff0000, RZ, 0xc0, !PT ;  /* 0x00ff000000097812 */ /* 0x000fe400078ec0ff */
[----:B------:R-:W3:Y:S01]  /*a050*/  F2I.S8.NTZ R42, R42 ;  /* 0x0000002a002a7305 */ /* 0x000ee20000202100 */
[----:B0-----:R-:W-:Y:S02]  /*a060*/  PRMT R2, R3, 0x8880, RZ ;  /* 0x0000888003027816 */ /* 0x001fe400000000ff */
[----:B------:R-:W-:Y:S02]  /*a070*/  PRMT R0, R47, 0x7710, RZ ;  /* 0x000077102f007816 */ /* 0x000fe400000000ff */
[----:B------:R-:W-:Y:S02]  /*a080*/  PRMT R2, R2, 0x7710, RZ ;  /* 0x0000771002027816 */ /* 0x000fe400000000ff */
[----:B------:R-:W-:Y:S01]  /*a090*/  SHF.L.U32 R0, R0, 0x8, RZ ;  /* 0x0000000800007819 */ /* 0x000fe200000006ff */
[----:B------:R-:W0:Y:S01]  /*a0a0*/  F2I.S8.NTZ R43, R43 ;  /* 0x0000002b002b7305 */ /* 0x000e220000202100 */
[----:B------:R-:W-:-:S02]  /*a0b0*/  PRMT R9, R9, 0x4210, R2 ;  /* 0x0000421009097816 */ /* 0x000fc40000000002 */
[----:B--2---:R-:W-:Y:S02]  /*a0c0*/  PRMT R41, R41, 0x8880, RZ ;  /* 0x0000888029297816 */ /* 0x004fe400000000ff */
[----:B------:R-:W-:Y:S02]  /*a0d0*/  LOP3.LUT R9, R9, 0xff00, R0, 0xf8, !PT ;  /* 0x0000ff0009097812 */ /* 0x000fe400078ef800 */
[----:B---3--:R-:W-:Y:S01]  /*a0e0*/  PRMT R2, R42, 0x8880, RZ ;  /* 0x000088802a027816 */ /* 0x008fe200000000ff */
[----:B------:R-:W2:Y:S01]  /*a0f0*/  F2I.S8.NTZ R46, R46 ;  /* 0x0000002e002e7305 */ /* 0x000ea20000202100 */
[----:B------:R-:W-:Y:S02]  /*a100*/  PRMT R0, R41, 0x7710, RZ ;  /* 0x0000771029007816 */ /* 0x000fe400000000ff */
[----:B------:R-:W-:Y:S02]  /*a110*/  PRMT R2, R2, 0x7710, RZ ;  /* 0x0000771002027816 */ /* 0x000fe400000000ff */
[----:B------:R-:W-:-:S02]  /*a120*/  LOP3.LUT R6, R0, 0xff, RZ, 0xc0, !PT ;  /* 0x000000ff00067812 */ /* 0x000fc400078ec0ff */
[----:B0-----:R-:W-:Y:S01]  /*a130*/  PRMT R3, R43, 0x8880, RZ ;  /* 0x000088802b037816 */ /* 0x001fe200000000ff */
[----:B------:R-:W0:Y:S01]  /*a140*/  F2I.S8.NTZ R4, R4 ;  /* 0x0000000400047305 */ /* 0x000e220000202100 */
[----:B------:R-:W-:Y:S01]  /*a150*/  LOP3.LUT R5, R2, 0xff, RZ, 0xc0, !PT ;  /* 0x000000ff02057812 */ /* 0x000fe200078ec0ff */
[----:B------:R-:W-:Y:S01]  /*a160*/  IMAD.WIDE.U32 R6, R6, 0x100, RZ ;  /* 0x0000010006067825 */ /* 0x000fe200078e00ff */
[----:B------:R-:W-:Y:S02]  /*a170*/  PRMT R3, R3, 0x7710, RZ ;  /* 0x0000771003037816 */ /* 0x000fe400000000ff */
[----:B--2---:R-:W-:Y:S02]  /*a180*/  PRMT R46, R46, 0x8880, RZ ;  /* 0x000088802e2e7816 */ /* 0x004fe400000000ff */
[----:B------:R-:W-:Y:S02]  /*a190*/  LOP3.LUT R3, R3, 0xff, RZ, 0xc0, !PT ;  /* 0x000000ff03037812 */ /* 0x000fe400078ec0ff */
[----:B------:R-:W-:-:S03]  /*a1a0*/  PRMT R0, R46, 0x7710, RZ ;  /* 0x000077102e007816 */ /* 0x000fc600000000ff */
[----:B------:R-:W-:Y:S01]  /*a1b0*/  IMAD.WIDE.U32 R2, R3, 0x1000000, RZ ;  /* 0x0100000003027825 */ /* 0x000fe200078e00ff */
[----:B0-----:R-:W-:Y:S02]  /*a1c0*/  PRMT R10, R4, 0x8880, RZ ;  /* 0x00008880040a7816 */ /* 0x001fe400000000ff */
        /* <DEDUP_REMOVED lines=10> */
.L_x_420:
[----:B0--3--:R-:W0:Y:S01]  /*a270*/  LDC.64 R4, c[0x0][0x380] ;  /* 0x0000e000ff047b82 */ /* 0x009e220000000a00 */
        /* <DEDUP_REMOVED lines=11> */
.L_x_290:
[----:B------:R-:W-:Y:S01]  /*a330*/  MOV R12, 0x10 ;  /* 0x00000010000c7802 */ /* 0x000fe20000000f00 */
[----:B------:R-:W-:Y:S01]  /*a340*/  IMAD.MOV.U32 R15, RZ, RZ, -0x1 ;  /* 0xffffffffff0f7424 */ /* 0x000fe200078e00ff */
[----:B------:R-:W-:-:S07]  /*a350*/  MOV R11, 0x1f ;  /* 0x0000001f000b7802 */ /* 0x000fce0000000f00 */
[----:B-1---5:R-:W-:Y:S05]  /*a360*/  WARPSYNC.COLLECTIVE R15, `(.L_x_421) ;  /* 0x000000000f087348 */ /* 0x022fea0003c00000 */
[----:B------:R0:W2:Y:S02]  /*a370*/  SHFL.BFLY P6, R14, R13, R12, R11 ;  /* 0x0c00000c0d0e7389 */ /* 0x0000a400000c000b */
[----:B012--5:R-:W-:Y:S05]  /*a380*/  ENDCOLLECTIVE ;  /* 0x000000000000791b */ /* 0x027fea0003800000 */
.L_x_421:
[----:B------:R-:W-:Y:S01]  /*a390*/  MOV R12, 0x8 ;  /* 0x00000008000c7802 */ /* 0x000fe20000000f00 */
[----:B------:R-:W-:-:S05]  /*a3a0*/  FADD.FTZ R3, R13, R14 ;  /* 0x0000000e0d037221 */ /* 0x000fca0000010000 */
[----:B------:R-:W-:-:S07]  /*a3b0*/  MOV R13, R3 ;  /* 0x00000003000d7202 */ /* 0x000fce0000000f00 */
[----:B------:R-:W-:Y:S05]  /*a3c0*/  WARPSYNC.COLLECTIVE R15, `(.L_x_422) ;  /* 0x000000000f087348 */ /* 0x000fea0003c00000 */
[----:B------:R0:W1:Y:S02]  /*a3d0*/  SHFL.BFLY P6, R14, R13, R12, R11 ;  /* 0x0c00000c0d0e7389 */ /* 0x00006400000c000b */
[----:B01----:R-:W-:Y:S05]  /*a3e0*/  ENDCOLLECTIVE ;  /* 0x000000000000791b */ /* 0x003fea0003800000 */
.L_x_422:
[----:B------:R-:W-:Y:S01]  /*a3f0*/  MOV R12, 0x4 ;  /* 0x00000004000c7802 */ /* 0x000fe20000000f00 */
[----:B------:R-:W-:-:S04]  /*a400*/  FADD.FTZ R4, R3, R14 ;  /* 0x0000000e03047221 */ /* 0x000fc80000010000 */
[----:B------:R-:W-:-:S07]  /*a410*/  IMAD.MOV.U32 R13, RZ, RZ, R4 ;  /* 0x000000ffff0d7224 */ /* 0x000fce00078e0004 */
[----:B------:R-:W-:Y:S05]  /*a420*/  WARPSYNC.COLLECTIVE R15, `(.L_x_423) ;  /* 0x000000000f087348 */ /* 0x000fea0003c00000 */
[----:B------:R0:W1:Y:S02]  /*a430*/  SHFL.BFLY P6, R14, R13, R12, R11 ;  /* 0x0c00000c0d0e7389 */ /* 0x00006400000c000b */
[----:B01----:R-:W-:Y:S05]  /*a440*/  ENDCOLLECTIVE ;  /* 0x000000000000791b */ /* 0x003fea0003800000 */
.L_x_423:
[----:B------:R-:W-:Y:S02]  /*a450*/  IMAD.MOV.U32 R12, RZ, RZ, 0x2 ;  /* 0x00000002ff0c7424 */ /* 0x000fe400078e00ff */
[----:B------:R-:W-:-:S05]  /*a460*/  FADD.FTZ R5, R4, R14 ;  /* 0x0000000e04057221 */ /* 0x000fca0000010000 */
[----:B------:R-:W-:-:S07]  /*a470*/  MOV R13, R5 ;  /* 0x00000005000d7202 */ /* 0x000fce0000000f00 */
[----:B------:R-:W-:Y:S05]  /*a480*/  WARPSYNC.COLLECTIVE R15, `(.L_x_424) ;  /* 0x000000000f087348 */ /* 0x000fea0003c00000 */
[----:B------:R0:W1:Y:S02]  /*a490*/  SHFL.BFLY P6, R14, R13, R12, R11 ;  /* 0x0c00000c0d0e7389 */ /* 0x00006400000c000b */
[----:B01----:R-:W-:Y:S05]  /*a4a0*/  ENDCOLLECTIVE ;  /* 0x000000000000791b */ /* 0x003fea0003800000 */
.L_x_424:
[----:B------:R-:W-:Y:S01]  /*a4b0*/  MOV R12, 0x1 ;  /* 0x00000001000c7802 */ /* 0x000fe20000000f00 */
[----:B------:R-:W-:-:S05]  /*a4c0*/  FADD.FTZ R6, R5, R14 ;  /* 0x0000000e05067221 */ /* 0x000fca0000010000 */
[----:B------:R-:W-:-:S07]  /*a4d0*/  MOV R13, R6 ;  /* 0x00000006000d7202 */ /* 0x000fce0000000f00 */
[----:B------:R-:W-:Y:S05]  /*a4e0*/  WARPSYNC.COLLECTIVE R15, `(.L_x_425) ;  /* 0x000000000f087348 */ /* 0x000fea0003c00000 */
[----:B------:R0:W1:Y:S02]  /*a4f0*/  SHFL.BFLY P6, R14, R13, R12, R11 ;  /* 0x0c00000c0d0e7389 */ /* 0x00006400000c000b */
[----:B01----:R-:W-:Y:S05]  /*a500*/  ENDCOLLECTIVE ;  /* 0x000000000000791b */ /* 0x003fea0003800000 */
.L_x_425:
[----:B------:R-:W-:Y:S05]  /*a510*/  BRA `(.L_x_426) ;  /* 0xffffff7800cc7947 */ /* 0x000fea000383ffff */
.L_x_357:
[----:B------:R-:W-:Y:S01]  /*a520*/  BSSY B1, `(.L_x_427) ;  /* 0x0000007000017945 */ /* 0x000fe20003800000 */
[----:B------:R-:W-:Y:S01]  /*a530*/  IMAD.MOV.U32 R12, RZ, RZ, 0x2 ;  /* 0x00000002ff0c7424 */ /* 0x000fe200078e00ff */
[----:B------:R-:W-:Y:S02]  /*a540*/  MOV R11, 0x1f ;  /* 0x0000001f000b7802 */ /* 0x000fe40000000f00 */
[----:B0123--:R-:W-:-:S07]  /*a550*/  MOV R15, 0xffffffff ;  /* 0xffffffff000f7802 */ /* 0x00ffce0000000f00 */
[----:B----4-:R-:W-:Y:S05]  /*a560*/  WARPSYNC.COLLECTIVE R15, `(.L_x_428) ;  /* 0x000000000f087348 */ /* 0x010fea0003c00000 */
[----:B------:R0:W1:Y:S02]  /*a570*/  SHFL.BFLY P6, R14, R13, R12, R11 ;  /* 0x0c00000c0d0e7389 */ /* 0x00006400000c000b */
[----:B01--4-:R-:W-:Y:S05]  /*a580*/  ENDCOLLECTIVE ;  /* 0x000000000000791b */ /* 0x013fea0003800000 */
.L_x_428:
[----:B------:R-:W-:Y:S05]  /*a590*/  BSYNC B1 ;  /* 0x0000000000017941 */ /* 0x000fea0003800000 */
.L_x_427:
[----:B------:R-:W-:Y:S01]  /*a5a0*/  FADD.FTZ R13, R13, R14 ;  /* 0x0000000e0d0d7221 */ /* 0x000fe20000010000 */
[----:B------:R-:W-:Y:S02]  /*a5b0*/  IMAD.MOV.U32 R12, RZ, RZ, 0x1 ;  /* 0x00000001ff0c7424 */ /* 0x000fe400078e00ff */
[----:B------:R-:W-:Y:S01]  /*a5c0*/  HFMA2 R11, -RZ, RZ, 0, 1.847743988037109375e-06 ;  /* 0x0000001fff0b7431 */ /* 0x000fe200000001ff */
[----:B------:R-:W-:-:S07]  /*a5d0*/  MOV R15, 0xffffffff ;  /* 0xffffffff000f7802 */ /* 0x000fce0000000f00 */
[----:B------:R-:W-:Y:S05]  /*a5e0*/  WARPSYNC.COLLECTIVE R15, `(.L_x_429) ;  /* 0x000000000f087348 */ /* 0x000fea0003c00000 */
[----:B------:R0:W1:Y:S02]  /*a5f0*/  SHFL.BFLY P6, R14, R13, R12, R11 ;  /* 0x0c00000c0d0e7389 */ /* 0x00006400000c000b */
[----:B01----:R-:W-:Y:S05]  /*a600*/  ENDCOLLECTIVE ;  /* 0x000000000000791b */ /* 0x003fea0003800000 */
.L_x_429:
[----:B------:R-:W-:Y:S05]  /*a610*/  BRA `(.L_x_430) ;  /* 0xffffffb000807947 */ /* 0x000fea000383ffff */
.L_x_361:
[----:B------:R-:W-:Y:S01]  /*a620*/  HFMA2 R12, -RZ, RZ, 0, 9.5367431640625e-07 ;  /* 0x00000010ff0c7431 */ /* 0x000fe200000001ff */
[----:B------:R-:W-:Y:S01]  /*a630*/  BSSY B0, `(.L_x_431) ;  /* 0x0000007000007945 */ /* 0x000fe20003800000 */
[----:B-1----:R-:W-:Y:S01]  /*a640*/  IMAD.MOV.U32 R13, RZ, RZ, R74 ;  /* 0x000000ffff0d7224 */ /* 0x002fe200078e004a */
[----:B------:R-:W-:Y:S01]  /*a650*/  MOV R11, 0x1f ;  /* 0x0000001f000b7802 */ /* 0x000fe20000000f00 */
[----:B------:R-:W-:-:S07]  /*a660*/  IMAD.MOV.U32 R15, RZ, RZ, -0x1 ;  /* 0xffffffffff0f7424 */ /* 0x000fce00078e00ff */
[----:B----45:R-:W-:Y:S05]  /*a670*/  WARPSYNC.COLLECTIVE R15, `(.L_x_432) ;  /* 0x000000000f087348 */ /* 0x030fea0003c00000 */
[----:B------:R0:W1:Y:S02]  /*a680*/  SHFL.BFLY P6, R14, R13, R12, R11 ;  /* 0x0c00000c0d0e7389 */ /* 0x00006400000c000b */
[----:B01--45:R-:W-:Y:S05]  /*a690*/  ENDCOLLECTIVE ;  /* 0x000000000000791b */ /* 0x033fea0003800000 */
.L_x_432:
[----:B------:R-:W-:Y:S05]  /*a6a0*/  BSYNC B0 ;  /* 0x0000000000007941 */ /* 0x000fea0003800000 */
.L_x_431:
[----:B------:R-:W-:Y:S01]  /*a6b0*/  FMNMX.FTZ R13, R14, R74, !PT ;  /* 0x0000004a0e0d7209 */ /* 0x000fe20007810000 */
[----:B------:R-:W-:Y:S01]  /*a6c0*/  HFMA2 R12, -RZ, RZ, 0, 4.76837158203125e-07 ;  /* 0x00000008ff0c7431 */ /* 0x000fe200000001ff */
[----:B------:R-:W-:Y:S01]  /*a6d0*/  MOV R11, 0x1f ;  /* 0x0000001f000b7802 */ /* 0x000fe20000000f00 */
[----:B------:R-:W-:-:S07]  /*a6e0*/  IMAD.MOV.U32 R15, RZ, RZ, -0x1 ;  /* 0xffffffffff0f7424 */ /* 0x000fce00078e00ff */
[----:B------:R-:W-:Y:S05]  /*a6f0*/  WARPSYNC.COLLECTIVE R15, `(.L_x_433) ;  /* 0x000000000f087348 */ /* 0x000fea0003c00000 */
[----:B------:R0:W1:Y:S02]  /*a700*/  SHFL.BFLY P6, R14, R13, R12, R11 ;  /* 0x0c00000c0d0e7389 */ /* 0x00006400000c000b */
[----:B01----:R-:W-:Y:S05]  /*a710*/  ENDCOLLECTIVE ;  /* 0x000000000000791b */ /* 0x003fea0003800000 */
.L_x_433:
[----:B------:R-:W-:Y:S01]  /*a720*/  HFMA2 R12, -RZ, RZ, 0, 2.384185791015625e-07 ;  /* 0x00000004ff0c7431 */ /* 0x000fe200000001ff */
[----:B------:R-:W-:-:S04]  /*a730*/  FMNMX.FTZ R3, R13, R14, !PT ;  /* 0x0000000e0d037209 */ /* 0x000fc80007810000 */
[----:B------:R-:W-:-:S07]  /*a740*/  MOV R13, R3 ;  /* 0x00000003000d7202 */ /* 0x000fce0000000f00 */
[----:B------:R-:W-:Y:S05]  /*a750*/  WARPSYNC.COLLECTIVE R15, `(.L_x_434) ;  /* 0x000000000f087348 */ /* 0x000fea0003c00000 */
[----:B------:R0:W1:Y:S02]  /*a760*/  SHFL.BFLY P6, R14, R13, R12, R11 ;  /* 0x0c00000c0d0e7389 */ /* 0x00006400000c000b */
[----:B01----:R-:W-:Y:S05]  /*a770*/  ENDCOLLECTIVE ;  /* 0x000000000000791b */ /* 0x003fea0003800000 */
.L_x_434:
[----:B------:R-:W-:Y:S05]  /*a780*/  BRA `(.L_x_435) ;  /* 0xffffffb000dc7947 */ /* 0x000fea000383ffff */
.L_x_436:
        /* <DEDUP_REMOVED lines=15> */
.L_x_4055:


//--------------------- .text._ZN4mmha33masked_multihead_attention_kernelItLi80ELi128ELi1ELi16ELi256ELb1ELb0EEEv26Multihead_attention_paramsIT_XT5_EE --------------------------
	.section	.text._ZN4mmha33masked_multihead_attention_kernelItLi80ELi128ELi1ELi16ELi256ELb1ELb0EEEv26Multihead_attention_paramsIT_XT5_EE,"ax",@progbits
	.align	128
        .global         _ZN4mmha33masked_multihead_attention_kernelItLi80ELi128ELi1ELi16ELi256ELb1ELb0EEEv26Multihead_attention_paramsIT_XT5_EE
        .type           _ZN4mmha33masked_multihead_attention_kernelItLi80ELi128ELi1ELi16ELi256ELb1ELb0EEEv26Multihead_attention_paramsIT_XT5_EE,@function
        .size           _ZN4mmha33masked_multihead_attention_kernelItLi80ELi128ELi1ELi16ELi256ELb1ELb0EEEv26Multihead_attention_paramsIT_XT5_EE,(.L_x_4056 - _ZN4mmha33masked_multihead_attention_kernelItLi80ELi128ELi1ELi16ELi256ELb1ELb0EEEv26Multihead_attention_paramsIT_XT5_EE)
        .other          _ZN4mmha33masked_multihead_attention_kernelItLi80ELi128ELi1ELi16ELi256ELb1ELb0EEEv26Multihead_attention_paramsIT_XT5_EE,@"STO_CUDA_ENTRY STV_DEFAULT"
_ZN4mmha33masked_multihead_attention_kernelItLi80ELi128ELi1ELi16ELi256ELb1ELb0EEEv26Multihead_attention_paramsIT_XT5_EE:
.text._ZN4mmha33masked_multihead_attention_kernelItLi80ELi128ELi1ELi16ELi256ELb1ELb0EEEv26Multihead_attention_paramsIT_XT5_EE:
        /* <DEDUP_REMOVED lines=12> */
.L_x_437:
[----:B------:R-:W1:Y:S08]  /*00c0*/  LDC R6, c[0x0][0x3f0] ;  /* 0x0000fc00ff067b82 */ /* 0x000e700000000800 */
[----:B------:R-:W3:Y:S08]  /*00d0*/  LDC.64 R8, c[0x0][0x460] ;  /* 0x00011800ff087b82 */ /* 0x000ef00000000a00 */
[----:B------:R-:W4:Y:S01]  /*00e0*/  LDC R34, c[0x0][0x40c] ;  /* 0x00010300ff227b82 */ /* 0x000f220000000800 */
[----:B-1----:R-:W-:-:S07]  /*00f0*/  IABS R5, R6 ;  /* 0x0000000600057213 */ /* 0x002fce0000000000 */
[----:B------:R-:W2:Y:S01]  /*0100*/  LDC.64 R16, c[0x0][0x498] ;  /* 0x00012600ff107b82 */ /* 0x000ea20000000a00 */
[----:B------:R-:W1:Y:S01]  /*0110*/  I2F.RP R0, R5 ;  /* 0x0000000500007306 */ /* 0x000e620000209400 */
[----:B---3--:R-:W-:Y:S01]  /*0120*/  ISETP.NE.U32.AND P0, PT, R8, RZ, PT ;  /* 0x000000ff0800720c */ /* 0x008fe20003f05070 */
[----:B------:R-:W3:Y:S05]  /*0130*/  S2R R29, SR_TID.X ;  /* 0x00000000001d7919 */ /* 0x000eea0000002100 */
[----:B------:R-:W0:Y:S01]  /*0140*/  LDC R35, c[0x0][0x3f8] ;  /* 0x0000fe00ff237b82 */ /* 0x000e220000000800 */
[----:B------:R-:W-:-:S04]  /*0150*/  ISETP.NE.AND.EX P0, PT, R9, RZ, PT, P0 ;  /* 0x000000ff0900720c */ /* 0x000fc80003f05300 */
[----:B----4-:R-:W-:Y:S01]  /*0160*/  ISETP.EQ.AND P3, PT, R34, RZ, P0 ;  /* 0x000000ff2200720c */ /* 0x010fe20000762270 */
[----:B-1----:R-:W1:Y:S01]  /*0170*/  MUFU.RCP R0, R0 ;  /* 0x0000000000007308 */ /* 0x002e620000001000 */
[----:B------:R-:W0:Y:S01]  /*0180*/  S2R R28, SR_CTAID.X ;  /* 0x00000000001c7919 */ /* 0x000e220000002500 */
[----:B------:R-:W-:Y:S01]  /*0190*/  BSSY.RECONVERGENT B0, `(.L_x_438) ;  /* 0x000003c000007945 */ /* 0x000fe20003800200 */
[----:B------:R-:W-:Y:S01]  /*01a0*/  P2R R19, PR, RZ, 0x8 ;  /* 0x00000008ff137803 */ /* 0x000fe20000000000 */
[----:B--2---:R-:W-:-:S06]  /*01b0*/  IMAD.WIDE.U32 R16, R21, 0x4, R16 ;  /* 0x0000000415107825 */ /* 0x004fcc00078e0010 */
[----:B------:R2:W5:Y:S01]  /*01c0*/  LDG.E R16, desc[UR36][R16.64] ;  /* 0x0000002410107981 */ /* 0x000562000c1e1900 */
[----:B-1----:R-:W-:-:S04]  /*01d0*/  IADD3 R2, PT, PT, R0, 0xffffffe, RZ ;  /* 0x0ffffffe00027810 */ /* 0x002fc80007ffe0ff */
[----:B------:R1:W4:Y:S02]  /*01e0*/  F2I.FTZ.U32.TRUNC.NTZ R3, R2 ;  /* 0x0000000200037305 */ /* 0x000324000021f000 */
[----:B-1----:R-:W-:Y:S01]  /*01f0*/  HFMA2 R2, -RZ, RZ, 0, 0 ;  /* 0x00000000ff027431 */ /* 0x002fe200000001ff */
[----:B----4-:R-:W-:-:S05]  /*0200*/  IADD3 R4, PT, PT, RZ, -R3, RZ ;  /* 0x80000003ff047210 */ /* 0x010fca0007ffe0ff */
[----:B------:R-:W-:Y:S01]  /*0210*/  IMAD R7, R4, R5, RZ ;  /* 0x0000000504077224 */ /* 0x000fe200078e02ff */
[----:B------:R-:W-:-:S03]  /*0220*/  IABS R4, R21 ;  /* 0x0000001500047213 */ /* 0x000fc60000000000 */
[----:B------:R-:W-:-:S06]  /*0230*/  IMAD.HI.U32 R3, R3, R7, R2 ;  /* 0x0000000703037227 */ /* 0x000fcc00078e0002 */
[----:B------:R-:W-:-:S05]  /*0240*/  IMAD.HI.U32 R3, R3, R4, RZ ;  /* 0x0000000403037227 */ /* 0x000fca00078e00ff */
[----:B------:R-:W-:-:S05]  /*0250*/  IADD3 R0, PT, PT, -R3, RZ, RZ ;  /* 0x000000ff03007210 */ /* 0x000fca0007ffe1ff */
[----:B------:R-:W-:-:S05]  /*0260*/  IMAD R0, R5, R0, R4 ;  /* 0x0000000005007224 */ /* 0x000fca00078e0204 */
[----:B------:R-:W-:-:S13]  /*0270*/  ISETP.GT.U32.AND P1, PT, R5, R0, PT ;  /* 0x000000000500720c */ /* 0x000fda0003f24070 */
[-C--:B------:R-:W-:Y:S02]  /*0280*/  @!P1 IADD3 R0, PT, PT, R0, -R5.reuse, RZ ;  /* 0x8000000500009210 */ /* 0x080fe40007ffe0ff */
[----:B------:R-:W-:Y:S02]  /*0290*/  @!P1 IADD3 R3, PT, PT, R3, 0x1, RZ ;  /* 0x0000000103039810 */ /* 0x000fe40007ffe0ff */
[----:B------:R-:W-:Y:S02]  /*02a0*/  ISETP.GE.U32.AND P0, PT, R0, R5, PT ;  /* 0x000000050000720c */ /* 0x000fe40003f06070 */
[----:B------:R-:W1:Y:S01]  /*02b0*/  @P3 LDC.64 R4, c[0x0][0x460] ;  /* 0x00011800ff043b82 */ /* 0x000e620000000a00 */
[----:B------:R-:W-:Y:S02]  /*02c0*/  LOP3.LUT R0, R21, R6, RZ, 0x3c, !PT ;  /* 0x0000000615007212 */ /* 0x000fe400078e3cff */
[----:B------:R-:W-:Y:S02]  /*02d0*/  ISETP.NE.AND P1, PT, R6, RZ, PT ;  /* 0x000000ff0600720c */ /* 0x000fe40003f25270 */
[----:B------:R-:W-:-:S03]  /*02e0*/  ISETP.GE.AND P2, PT, R0, RZ, PT ;  /* 0x000000ff0000720c */ /* 0x000fc60003f46270 */
[----:B------:R-:W4:Y:S03]  /*02f0*/  LDC R0, c[0x0][0x3e8] ;  /* 0x0000fa00ff007b82 */ /* 0x000f260000000800 */
[----:B------:R-:W-:-:S04]  /*0300*/  @P0 IADD3 R3, PT, PT, R3, 0x1, RZ ;  /* 0x0000000103030810 */ /* 0x000fc80007ffe0ff */
[----:B------:R-:W-:-:S04]  /*0310*/  MOV R84, R3 ;  /* 0x0000000300547202 */ /* 0x000fc80000000f00 */
[----:B------:R-:W-:Y:S02]  /*0320*/  @!P2 IADD3 R84, PT, PT, -R84, RZ, RZ ;  /* 0x000000ff5454a210 */ /* 0x000fe40007ffe1ff */
[----:B------:R-:W-:-:S05]  /*0330*/  @!P1 LOP3.LUT R84, RZ, R6, RZ, 0x33, !PT ;  /* 0x00000006ff549212 */ /* 0x000fca00078e33ff */
[----:B-1----:R-:W-:-:S05]  /*0340*/  @P3 IMAD.WIDE R4, R84, 0x4, R4 ;  /* 0x0000000454043825 */ /* 0x002fca00078e0204 */
[----:B------:R2:W5:Y:S01]  /*0350*/  @P3 LDG.E R2, desc[UR36][R4.64] ;  /* 0x0000002404023981 */ /* 0x000562000c1e1900 */
[----:B----4-:R-:W-:Y:S02]  /*0360*/  ISETP.NE.AND P0, PT, R0, RZ, PT ;  /* 0x000000ff0000720c */ /* 0x010fe40003f05270 */
[----:B---3--:R-:W-:Y:S01]  /*0370*/  ISETP.GT.U32.AND P2, PT, R29, 0x13, PT ;  /* 0x000000131d00780c */ /* 0x008fe20003f44070 */
[----:B0-----:R-:W-:Y:S01]  /*0380*/  IMAD R33, R21, R35, R28 ;  /* 0x0000002315217224 */ /* 0x001fe200078e021c */
[----:B------:R-:W-:-:S09]  /*0390*/  CS2R R26, SRZ ;  /* 0x00000000001a7805 */ /* 0x000fd2000001ff00 */
[----:B------:R-:W-:Y:S02]  /*03a0*/  @P0 IMAD R3, R21, R0, RZ ;  /* 0x0000000015030224 */ /* 0x000fe400078e02ff */
[----:B------:R-:W-:Y:S02]  /*03b0*/  @!P0 IMAD R0, R33, 0x50, RZ ;  /* 0x0000005021008824 */ /* 0x000fe400078e02ff */
[----:B------:R-:W-:Y:S01]  /*03c0*/  @P0 IMAD R0, R28, 0x50, R3 ;  /* 0x000000501c000824 */ /* 0x000fe200078e0203 */
[----:B------:R-:W-:Y:S01]  /*03d0*/  SHF.L.U32 R3, R29, 0x2, RZ ;  /* 0x000000021d037819 */ /* 0x000fe200000006ff */
[----:B--2---:R-:W-:Y:S06]  /*03e0*/  @P2 BRA `(.L_x_439) ;  /* 0x0000000000582947 */ /* 0x004fec0003800000 */
[----:B------:R-:W0:Y:S01]  /*03f0*/  LDC R4, c[0x0][0x478] ;  /* 0x00011e00ff047b82 */ /* 0x000e220000000800 */
[----:B------:R-:W-:Y:S02]  /*0400*/  IADD3 R23, PT, PT, R3, R0, RZ ;  /* 0x0000000003177210 */ /* 0x000fe40007ffe0ff */
        /* <DEDUP_REMOVED lines=20> */
.L_x_439:
[----:B------:R-:W-:Y:S05]  /*0550*/  BSYNC.RECONVERGENT B0 ;  /* 0x0000000000007941 */ /* 0x000fea0003800200 */
.L_x_438:
[----:B------:R-:W1:Y:S01]  /*0560*/  LDCU.64 UR6, c[0x0][0x3a0] ;  /* 0x00007400ff0677ac */ /* 0x000e620008000a00 */
[----:B------:R-:W2:Y:S01]  /*0570*/  LDC.64 R10, c[0x0][0x418] ;  /* 0x00010600ff0a7b82 */ /* 0x000ea20000000a00 */
[----:B------:R-:W-:Y:S01]  /*0580*/  ISETP.GT.U32.OR P3, PT, R29, 0x1f, !P3 ;  /* 0x0000001f1d00780c */ /* 0x000fe20005f64470 */
[----:B------:R-:W-:Y:S01]  /*0590*/  IMAD R33, R33, 0x50, RZ ;  /* 0x0000005021217824 */ /* 0x000fe200078e02ff */
[----:B------:R-:W3:Y:S01]  /*05a0*/  LDCU.64 UR4, c[0x0][0x390] ;  /* 0x00007200ff0477ac */ /* 0x000ee20008000a00 */
[----:B------:R-:W-:Y:S02]  /*05b0*/  SHF.R.U32.HI R31, RZ, 0x1, R29 ;  /* 0x00000001ff1f7819 */ /* 0x000fe4000001161d */
[----:B------:R-:W-:Y:S02]  /*05c0*/  CS2R R24, SRZ ;  /* 0x0000000000187805 */ /* 0x000fe4000001ff00 */
[----:B------:R-:W-:Y:S02]  /*05d0*/  LOP3.LUT R32, R3, 0x4, RZ, 0xc0, !PT ;  /* 0x0000000403207812 */ /* 0x000fe400078ec0ff */
[----:B------:R-:W-:Y:S01]  /*05e0*/  CS2R R22, SRZ ;  /* 0x0000000000167805 */ /* 0x000fe2000001ff00 */
[----:B------:R-:W4:Y:S01]  /*05f0*/  LDC R20, c[0x0][0x3f4] ;  /* 0x0000fd00ff147b82 */ /* 0x000f220000000800 */
[----:B-----5:R-:W-:-:S07]  /*0600*/  IADD3 R30, PT, PT, R16, -0x1, RZ ;  /* 0xffffffff101e7810 */ /* 0x020fce0007ffe0ff */
[----:B------:R-:W0:Y:S01]  /*0610*/  @!P2 LDC.64 R4, c[0x0][0x3b8] ;  /* 0x0000ee00ff04ab82 */ /* 0x000e220000000a00 */
[----:B-1----:R-:W-:-:S04]  /*0620*/  ISETP.NE.U32.AND P1, PT, RZ, UR6, PT ;  /* 0x00000006ff007c0c */ /* 0x002fc8000bf25070 */
[----:B------:R-:W-:Y:S02]  /*0630*/  ISETP.NE.AND.EX P1, PT, RZ, UR7, PT, P1 ;  /* 0x00000007ff007c0c */ /* 0x000fe4000bf25310 */
[----:B---3--:R-:W-:Y:S01]  /*0640*/  ISETP.NE.U32.AND P0, PT, RZ, UR4, PT ;  /* 0x00000004ff007c0c */ /* 0x008fe2000bf05070 */
[----:B------:R-:W1:Y:S01]  /*0650*/  LDCU.U8 UR4, c[0x0][0x404] ;  /* 0x00008080ff0477ac */ /* 0x000e620008000000 */
[C---:B------:R-:W-:Y:S02]  /*0660*/  ISETP.GT.U32.OR P1, PT, R29.reuse, 0x13, !P1 ;  /* 0x000000131d00780c */ /* 0x040fe40004f24470 */
[----:B------:R-:W-:Y:S02]  /*0670*/  ISETP.NE.AND.EX P0, PT, RZ, UR5, PT, P0 ;  /* 0x00000005ff007c0c */ /* 0x000fe4000bf05300 */
[----:B------:R-:W-:Y:S02]  /*0680*/  ISETP.NE.OR P4, PT, R34, RZ, P1 ;  /* 0x000000ff2200720c */ /* 0x000fe40000f85670 */
[----:B------:R-:W-:Y:S01]  /*0690*/  ISETP.GT.U32.OR P0, PT, R29, 0x13, !P0 ;  /* 0x000000131d00780c */ /* 0x000fe20004704470 */
[-C--:B----4-:R-:W-:Y:S01]  /*06a0*/  @!P2 IMAD R0, R33, R20.reuse, R32 ;  /* 0x000000142100a224 */ /* 0x090fe200078e0220 */
[----:B--2---:R-:W-:Y:S01]  /*06b0*/  ISETP.NE.U32.AND P1, PT, R10, RZ, PT ;  /* 0x000000ff0a00720c */ /* 0x004fe20003f25070 */
[----:B------:R-:W-:-:S03]  /*06c0*/  @!P2 IMAD R15, R31, R20, R30 ;  /* 0x000000141f0fa224 */ /* 0x000fc600078e021e */
[----:B------:R-:W-:Y:S02]  /*06d0*/  ISETP.NE.AND.EX P1, PT, R11, RZ, PT, P1 ;  /* 0x000000ff0b00720c */ /* 0x000fe40003f25310 */
[----:B------:R-:W2:Y:S01]  /*06e0*/  @!P3 LDC.64 R10, c[0x0][0x450] ;  /* 0x00011400ff0abb82 */ /* 0x000ea20000000a00 */
[----:B------:R-:W-:Y:S01]  /*06f0*/  @!P2 LEA R17, R15, R0, 0x3 ;  /* 0x000000000f11a211 */ /* 0x000fe200078e18ff */
[----:B------:R-:W-:Y:S02]  /*0700*/  IMAD R15, R28, 0x50, R3 ;  /* 0x000000501c0f7824 */ /* 0x000fe400078e0203 */
[----:B------:R-:W-:Y:S02]  /*0710*/  @!P3 IMAD R0, R2, R35, RZ ;  /* 0x000000230200b224 */ /* 0x000fe400078e02ff */
[----:B0-----:R-:W-:Y:S02]  /*0720*/  @!P2 IMAD.WIDE R4, R17, 0x2, R4 ;  /* 0x000000021104a825 */ /* 0x001fe400078e0204 */
[----:B------:R-:W0:Y:S02]  /*0730*/  @!P4 LDC.64 R8, c[0x0][0x3a0] ;  /* 0x0000e800ff08cb82 */ /* 0x000e240000000a00 */
[----:B------:R-:W-:Y:S01]  /*0740*/  @!P3 IMAD R17, R0, 0x50, R15 ;  /* 0x000000500011b824 */ /* 0x000fe200078e020f */
[----:B------:R3:W4:Y:S05]  /*0750*/  @!P2 LDG.E.64 R24, desc[UR36][R4.64] ;  /* 0x000000240418a981 */ /* 0x00072a000c1e1b00 */
[----:B------:R-:W1:Y:S01]  /*0760*/  @!P0 LDC.64 R6, c[0x0][0x390] ;  /* 0x0000e400ff068b82 */ /* 0x000e620000000a00 */
[----:B--2---:R-:W-:-:S07]  /*0770*/  @!P3 IMAD.WIDE R10, R17, 0x2, R10 ;  /* 0x00000002110ab825 */ /* 0x004fce00078e020a */
[----:B------:R-:W2:Y:S01]  /*0780*/  @P1 LDC.64 R12, c[0x0][0x418] ;  /* 0x00010600ff0c1b82 */ /* 0x000ea20000000a00 */
[----:B------:R-:W4:Y:S01]  /*0790*/  @!P3 LDG.E.64 R10, desc[UR36][R10.64] ;  /* 0x000000240a0ab981 */ /* 0x000f22000c1e1b00 */
[----:B0-----:R-:W-:-:S05]  /*07a0*/  @!P4 IMAD.WIDE.U32 R8, R15, 0x2, R8 ;  /* 0x000000020f08c825 */ /* 0x001fca00078e0008 */
[----:B------:R-:W4:Y:S01]  /*07b0*/  @!P4 LDG.E.64 R22, desc[UR36][R8.64] ;  /* 0x000000240816c981 */ /* 0x000f22000c1e1b00 */
[----:B-1----:R-:W-:Y:S01]  /*07c0*/  @!P0 IMAD.WIDE.U32 R6, R15, 0x2, R6 ;  /* 0x000000020f068825 */ /* 0x002fe200078e0006 */
[----:B------:R-:W-:-:S06]  /*07d0*/  CS2R R14, SRZ ;  /* 0x00000000000e7805 */ /* 0x000fcc000001ff00 */
[----:B------:R0:W4:Y:S01]  /*07e0*/  @!P0 LDG.E.64 R14, desc[UR36][R6.64] ;  /* 0x00000024060e8981 */ /* 0x000122000c1e1b00 */
[----:B--2---:R-:W-:Y:S01]  /*07f0*/  @P1 IMAD.WIDE.U32 R12, R21, 0x4, R12 ;  /* 0x00000004150c1825 */ /* 0x004fe200078e000c */
[----:B------:R-:W-:-:S04]  /*0800*/  IABS R21, R20 ;  /* 0x0000001400157213 */ /* 0x000fc80000000000 */
[----:B------:R-:W1:Y:S08]  /*0810*/  I2F.RP R0, R21 ;  /* 0x0000001500007306 */ /* 0x000e700000209400 */
[----:B-1----:R-:W3:Y:S02]  /*0820*/  MUFU.RCP R0, R0 ;  /* 0x0000000000007308 */ /* 0x002ee40000001000 */
[----:B---3--:R-:W-:-:S06]  /*0830*/  IADD3 R4, PT, PT, R0, 0xffffffe, RZ ;  /* 0x0ffffffe00047810 */ /* 0x008fcc0007ffe0ff */
[----:B------:R1:W0:Y:S01]  /*0840*/  F2I.FTZ.U32.TRUNC.NTZ R5, R4 ;  /* 0x0000000400057305 */ /* 0x000222000021f000 */
[----:B------:R-:W-:Y:S02]  /*0850*/  IABS R18, R30 ;  /* 0x0000001e00127213 */ /* 0x000fe40000000000 */
[----:B-1----:R-:W-:Y:S02]  /*0860*/  MOV R4, RZ ;  /* 0x000000ff00047202 */ /* 0x002fe40000000f00 */
[----:B0-----:R-:W-:-:S05]  /*0870*/  IADD3 R6, PT, PT, RZ, -R5, RZ ;  /* 0x80000005ff067210 */ /* 0x001fca0007ffe0ff */
[----:B------:R-:W-:Y:S02]  /*0880*/  IMAD R7, R6, R21, RZ ;  /* 0x0000001506077224 */ /* 0x000fe400078e02ff */
[----:B------:R-:W0:Y:S02]  /*0890*/  LDC R6, c[0x0][0x400] ;  /* 0x00010000ff067b82 */ /* 0x000e240000000800 */
[----:B------:R-:W-:-:S06]  /*08a0*/  IMAD.HI.U32 R5, R5, R7, R4 ;  /* 0x0000000705057227 */ /* 0x000fcc00078e0004 */
[----:B------:R-:W-:-:S05]  /*08b0*/  IMAD.HI.U32 R5, R5, R18, RZ ;  /* 0x0000001205057227 */ /* 0x000fca00078e00ff */
[----:B------:R-:W-:-:S05]  /*08c0*/  IADD3 R5, PT, PT, -R5, RZ, RZ ;  /* 0x000000ff05057210 */ /* 0x000fca0007ffe1ff */
[----:B------:R-:W-:-:S05]  /*08d0*/  IMAD R18, R21, R5, R18 ;  /* 0x0000000515127224 */ /* 0x000fca00078e0212 */
[----:B------:R-:W-:-:S13]  /*08e0*/  ISETP.GT.U32.AND P0, PT, R21, R18, PT ;  /* 0x000000121500720c */ /* 0x000fda0003f04070 */
[----:B------:R-:W-:-:S04]  /*08f0*/  @!P0 IADD3 R18, PT, PT, R18, -R21, RZ ;  /* 0x8000001512128210 */ /* 0x000fc80007ffe0ff */
[----:B------:R-:W-:Y:S01]  /*0900*/  ISETP.GT.U32.AND P0, PT, R21, R18, PT ;  /* 0x000000121500720c */ /* 0x000fe20003f04070 */
[----:B------:R-:W-:Y:S01]  /*0910*/  HFMA2 R17, -RZ, RZ, 0, 0 ;  /* 0x00000000ff117431 */ /* 0x000fe200000001ff */
[----:B------:R-:W-:Y:S02]  /*0920*/  ISETP.NE.AND P4, PT, R34, RZ, PT ;  /* 0x000000ff2200720c */ /* 0x000fe40003f85270 */
[----:B------:R-:W-:-:S03]  /*0930*/  ISETP.GE.AND P2, PT, R30, RZ, PT ;  /* 0x000000ff1e00720c */ /* 0x000fc60003f46270 */
[----:B------:R1:W5:Y:S06]  /*0940*/  @P1 LDG.E R17, desc[UR36][R12.64] ;  /* 0x000000240c111981 */ /* 0x00036c000c1e1900 */
[----:B------:R-:W-:Y:S02]  /*0950*/  @!P0 IADD3 R18, PT, PT, R18, -R21, RZ ;  /* 0x8000001512128210 */ /* 0x000fe40007ffe0ff */
[----:B------:R-:W-:Y:S02]  /*0960*/  ISETP.NE.AND P0, PT, RZ, UR4, PT ;  /* 0x00000004ff007c0c */ /* 0x000fe4000bf05270 */
[----:B------:R-:W-:-:S02]  /*0970*/  ISETP.NE.AND P1, PT, R20, RZ, PT ;  /* 0x000000ff1400720c */ /* 0x000fc40003f25270 */
[----:B0-----:R-:W-:Y:S01]  /*0980*/  ISETP.LT.OR P0, PT, R6, 0x1, P0 ;  /* 0x000000010600780c */ /* 0x001fe20000701670 */
[----:B------:R-:W-:Y:S01]  /*0990*/  BSSY.RECONVERGENT B6, `(.L_x_440) ;  /* 0x000013b000067945 */ /* 0x000fe20003800200 */
[----:B------:R-:W-:Y:S01]  /*09a0*/  @!P2 IADD3 R18, PT, PT, -R18, RZ, RZ ;  /* 0x000000ff1212a210 */ /* 0x000fe20007ffe1ff */
[----:B------:R-:W-:-:S08]  /*09b0*/  IMAD R84, R84, R35, RZ ;  /* 0x0000002354547224 */ /* 0x000fd000078e02ff */
[----:B------:R-:W-:Y:S01]  /*09c0*/  @!P1 LOP3.LUT R18, RZ, R20, RZ, 0x33, !PT ;  /* 0x00000014ff129212 */ /* 0x000fe200078e33ff */
[----:B----4-:R-:W-:Y:S02]  /*09d0*/  @!P4 HFMA2 R25, R25, 1, 1, R23 ;  /* 0x3c003c001919c831 */ /* 0x010fe40000000017 */
[----:B------:R-:W-:Y:S02]  /*09e0*/  @!P4 HADD2 R24, R24, R22 ;  /* 0x000000161818c230 */ /* 0x000fe40000000000 */
[----:B------:R-:W-:Y:S02]  /*09f0*/  @!P3 HFMA2 R25, R25, R11, -RZ ;  /* 0x0000000b1919b231 */ /* 0x000fe400001000ff */
[----:B------:R-:W-:Y:S02]  /*0a00*/  @!P3 HMUL2 R24, R24, R10 ;  /* 0x0000000a1818b232 */ /* 0x000fe40000000000 */
[----:B------:R-:W-:Y:S02]  /*0a10*/  HFMA2 R27, R27, 1, 1, R15 ;  /* 0x3c003c001b1b7831 */ /* 0x000fe4000000000f */
[----:B------:R-:W-:Y:S01]  /*0a20*/  HADD2 R26, R26, R14 ;  /* 0x0000000e1a1a7230 */ /* 0x000fe20000000000 */
[----:B-1----:R-:W-:Y:S06]  /*0a30*/  @P0 BRA `(.L_x_441) ;  /* 0x00000004006c0947 */ /* 0x002fec0003800000 */
[----:B------:R-:W-:Y:S05]  /*0a40*/  @P4 BRA `(.L_x_442) ;  /* 0x0000000000d04947 */ /* 0x000fea0003800000 */
[----:B------:R-:W-:-:S13]  /*0a50*/  ISETP.GE.AND P0, PT, R3, R6, PT ;  /* 0x000000060300720c */ /* 0x000fda0003f06270 */
[----:B------:R-:W-:Y:S05]  /*0a60*/  @P0 BRA `(.L_x_443) ;  /* 0x0000001000b40947 */ /* 0x000fea0003800000 */
[----:B------:R-:W-:Y:S01]  /*0a70*/  I2FP.F32.U32 R4, R6 ;  /* 0x0000000600047245 */ /* 0x000fe20000201000 */
[--C-:B------:R-:W-:Y:S01]  /*0a80*/  HADD2.F32 R8, -RZ, R25.reuse.H1_H1 ;  /* 0x30000019ff087230 */ /* 0x100fe20000004100 */
[----:B------:R-:W-:Y:S01]  /*0a90*/  IADD3 R0, PT, PT, R3, 0x2, RZ ;  /* 0x0000000203007810 */ /* 0x000fe20007ffe0ff */
[----:B------:R-:W-:Y:S01]  /*0aa0*/  HADD2.F32 R25, -RZ, R25.H0_H0 ;  /* 0x20000019ff197230 */ /* 0x000fe20000004100 */
[----:B------:R-:W-:Y:S02]  /*0ab0*/  I2FP.F32.U32 R3, R3 ;  /* 0x0000000300037245 */ /* 0x000fe40000201000 */
[----:B------:R-:W0:Y:S01]  /*0ac0*/  MUFU.RCP R4, R4 ;  /* 0x0000000400047308 */ /* 0x000e220000001000 */
[----:B------:R-:W-:-:S05]  /*0ad0*/  I2FP.F32.U32 R0, R0 ;  /* 0x0000000000007245 */ /* 0x000fca0000201000 */
[-C--:B0-----:R-:W-:Y:S01]  /*0ae0*/  FMUL.FTZ R0, R0, R4.reuse ;  /* 0x0000000400007220 */ /* 0x081fe20000410000 */
[----:B------:R-:W-:-:S03]  /*0af0*/  FMUL.FTZ R3, R3, R4 ;  /* 0x0000000403037220 */ /* 0x000fc60000410000 */
[----:B------:R-:W-:Y:S01]  /*0b00*/  FMUL.FTZ R5, R0, 13.28771209716796875 ;  /* 0x41549a7800057820 */ /* 0x000fe20000410000 */
[----:B------:R-:W-:Y:S01]  /*0b10*/  FMUL.FTZ R3, R3, 13.28771209716796875 ;  /* 0x41549a7803037820 */ /* 0x000fe20000410000 */
[----:B-----5:R-:W-:-:S04]  /*0b20*/  IADD3 R0, PT, PT, -R17, R34, RZ ;  /* 0x0000002211007210 */ /* 0x020fc80007ffe1ff */
[----:B------:R-:W0:Y:S01]  /*0b30*/  MUFU.EX2 R5, -R5 ;  /* 0x8000000500057308 */ /* 0x000e220000000800 */
[----:B------:R-:W-:-:S03]  /*0b40*/  I2FP.F32.S32 R0, R0 ;  /* 0x0000000000007245 */ /* 0x000fc60000201400 */
[----:B------:R-:W1:Y:S02]  /*0b50*/  MUFU.EX2 R3, -R3 ;  /* 0x8000000300037308 */ /* 0x000e640000000800 */
[----:B0-----:R-:W-:Y:S01]  /*0b60*/  FMUL.FTZ R4, R0, R5 ;  /* 0x0000000500047220 */ /* 0x001fe20000410000 */
[--C-:B------:R-:W-:Y:S02]  /*0b70*/  HADD2.F32 R5, -RZ, R27.reuse.H1_H1 ;  /* 0x3000001bff057230 */ /* 0x100fe40000004100 */
[----:B------:R-:W-:Y:S02]  /*0b80*/  HADD2.F32 R27, -RZ, R27.H0_H0 ;  /* 0x2000001bff1b7230 */ /* 0x000fe40000004100 */
[----:B------:R-:W-:Y:S01]  /*0b90*/  FMUL.RZ R11, R4, 0.15915493667125701904 ;  /* 0x3e22f983040b7820 */ /* 0x000fe2000040c000 */
[----:B-1----:R-:W-:-:S03]  /*0ba0*/  FMUL.FTZ R0, R0, R3 ;  /* 0x0000000300007220 */ /* 0x002fc60000410000 */
[----:B------:R-:W0:Y:S01]  /*0bb0*/  MUFU.SIN R7, R11 ;  /* 0x0000000b00077308 */ /* 0x000e220000000400 */
[----:B------:R-:W-:-:S07]  /*0bc0*/  FMUL.RZ R9, R0, 0.15915493667125701904 ;  /* 0x3e22f98300097820 */ /* 0x000fce000040c000 */
[----:B------:R1:W2:Y:S08]  /*0bd0*/  MUFU.COS R6, R11 ;  /* 0x0000000b00067308 */ /* 0x0002b00000000000 */
[----:B------:R-:W3:Y:S01]  /*0be0*/  MUFU.SIN R4, R9 ;  /* 0x0000000900047308 */ /* 0x000ee20000000400 */
[----:B-1----:R-:W-:Y:S02]  /*0bf0*/  HADD2.F32 R11, -RZ, R24.H1_H1 ;  /* 0x30000018ff0b7230 */ /* 0x002fe40000004100 */
[C---:B0-----:R-:W-:Y:S01]  /*0c00*/  FMUL.FTZ R3, R7.reuse, R5 ;  /* 0x0000000507037220 */ /* 0x041fe20000410000 */
[----:B------:R-:W-:-:S04]  /*0c10*/  FMUL.FTZ R12, R7, R8 ;  /* 0x00000008070c7220 */ /* 0x000fc80000410000 */
[----:B------:R0:W1:Y:S01]  /*0c20*/  MUFU.COS R0, R9 ;  /* 0x0000000900007308 */ /* 0x0000620000000000 */
[C---:B--2---:R-:W-:Y:S01]  /*0c30*/  FMUL.FTZ R10, R6.reuse, R5 ;  /* 0x00000005060a7220 */ /* 0x044fe20000410000 */
[C---:B------:R-:W-:Y:S01]  /*0c40*/  FMUL.FTZ R14, R6.reuse, R8 ;  /* 0x00000008060e7220 */ /* 0x040fe20000410000 */
[--C-:B------:R-:W-:Y:S02]  /*0c50*/  HADD2.F32 R5, -RZ, R26.reuse.H1_H1 ;  /* 0x3000001aff057230 */ /* 0x100fe40000004100 */
[C---:B------:R-:W-:Y:S01]  /*0c60*/  FFMA.FTZ R8, R6.reuse, R27, -R3 ;  /* 0x0000001b06087223 */ /* 0x040fe20000010803 */
[----:B------:R-:W-:Y:S01]  /*0c70*/  FFMA.FTZ R12, R6, R25, -R12 ;  /* 0x00000019060c7223 */ /* 0x000fe2000001080c */
[C---:B------:R-:W-:Y:S01]  /*0c80*/  FFMA.FTZ R27, R7.reuse, R27, R10 ;  /* 0x0000001b071b7223 */ /* 0x040fe2000001000a */
[----:B------:R-:W-:Y:S01]  /*0c90*/  FFMA.FTZ R25, R7, R25, R14 ;  /* 0x0000001907197223 */ /* 0x000fe2000001000e */
[----:B------:R-:W-:Y:S02]  /*0ca0*/  HADD2.F32 R3, -RZ, R26.H0_H0 ;  /* 0x2000001aff037230 */ /* 0x000fe40000004100 */
[----:B---3--:R-:W-:Y:S01]  /*0cb0*/  FMUL.FTZ R7, R4, R5 ;  /* 0x0000000504077220 */ /* 0x008fe20000410000 */
[----:B0-----:R-:W-:-:S02]  /*0cc0*/  HADD2.F32 R9, -RZ, R24.H0_H0 ;  /* 0x20000018ff097230 */ /* 0x001fc40000004100 */
[----:B------:R-:W-:Y:S01]  /*0cd0*/  FMUL.FTZ R6, R4, R11 ;  /* 0x0000000b04067220 */ /* 0x000fe20000410000 */
[----:B------:R-:W-:Y:S02]  /*0ce0*/  F2FP.F16.F32.PACK_AB R27, R27, R8 ;  /* 0x000000081b1b723e */ /* 0x000fe400000000ff */
[----:B------:R-:W-:Y:S01]  /*0cf0*/  F2FP.F16.F32.PACK_AB R25, R25, R12 ;  /* 0x0000000c1919723e */ /* 0x000fe200000000ff */
[C---:B-1----:R-:W-:Y:S01]  /*0d00*/  FMUL.FTZ R5, R0.reuse, R5 ;  /* 0x0000000500057220 */ /* 0x042fe20000410000 */
        /* <DEDUP_REMOVED lines=8> */
.L_x_442:
        /* <DEDUP_REMOVED lines=8> */
[----:B------:R-:W-:Y:S02]  /*0e10*/  I2FP.F32.U32 R5, R0 ;  /* 0x0000000000057245 */ /* 0x000fe40000201000 */
[----:B-----5:R-:W-:-:S04]  /*0e20*/  IADD3 R34, PT, PT, -R17, R34, RZ ;  /* 0x0000002211227210 */ /* 0x020fc80007ffe1ff */
[----:B------:R-:W-:Y:S01]  /*0e30*/  I2FP.F32.S32 R34, R34 ;  /* 0x0000002200227245 */ /* 0x000fe20000201400 */
[-C--:B0-----:R-:W-:Y:S01]  /*0e40*/  FMUL.FTZ R5, R5, R6.reuse ;  /* 0x0000000605057220 */ /* 0x081fe20000410000 */
[----:B------:R-:W-:-:S03]  /*0e50*/  FMUL.FTZ R3, R3, R6 ;  /* 0x0000000603037220 */ /* 0x000fc60000410000 */
[----:B------:R-:W-:Y:S01]  /*0e60*/  FMUL.FTZ R5, R5, 13.28771209716796875 ;  /* 0x41549a7805057820 */ /* 0x000fe20000410000 */
[----:B------:R-:W-:-:S05]  /*0e70*/  FMUL.FTZ R3, R3, 13.28771209716796875 ;  /* 0x41549a7803037820 */ /* 0x000fca0000410000 */
[----:B------:R-:W0:Y:S04]  /*0e80*/  MUFU.EX2 R5, -R5 ;  /* 0x8000000500057308 */ /* 0x000e280000000800 */
[----:B------:R-:W1:Y:S01]  /*0e90*/  MUFU.EX2 R3, -R3 ;  /* 0x8000000300037308 */ /* 0x000e620000000800 */
[C---:B0-----:R-:W-:Y:S01]  /*0ea0*/  FMUL.FTZ R0, R34.reuse, R5 ;  /* 0x0000000522007220 */ /* 0x041fe20000410000 */
[--C-:B------:R-:W-:Y:S02]  /*0eb0*/  HADD2.F32 R5, -RZ, R26.reuse.H1_H1 ;  /* 0x3000001aff057230 */ /* 0x100fe40000004100 */
[----:B-1----:R-:W-:Y:S01]  /*0ec0*/  FMUL.FTZ R34, R34, R3 ;  /* 0x0000000322227220 */ /* 0x002fe20000410000 */
[----:B------:R-:W-:Y:S01]  /*0ed0*/  FMUL.RZ R6, R0, 0.15915493667125701904 ;  /* 0x3e22f98300067820 */ /* 0x000fe2000040c000 */
[----:B------:R-:W-:-:S02]  /*0ee0*/  HADD2.F32 R3, -RZ, R26.H0_H0 ;  /* 0x2000001aff037230 */ /* 0x000fc40000004100 */
[----:B------:R-:W-:Y:S01]  /*0ef0*/  FMUL.RZ R34, R34, 0.15915493667125701904 ;  /* 0x3e22f98322227820 */ /* 0x000fe2000040c000 */
        /* <DEDUP_REMOVED lines=15> */
.L_x_441:
        /* <DEDUP_REMOVED lines=10> */
[----:B0-----:R-:W-:-:S02]  /*1090*/  IADD3 R4, PT, PT, R0, 0xffffffe, RZ ;  /* 0x0ffffffe00047810 */ /* 0x001fc40007ffe0ff */
[----:B------:R-:W-:-:S04]  /*10a0*/  IADD3 R0, PT, PT, RZ, -R11, RZ ;  /* 0x8000000bff007210 */ /* 0x000fc80007ffe0ff */
[----:B------:R0:W1:Y:S02]  /*10b0*/  F2I.FTZ.U32.TRUNC.NTZ R5, R4 ;  /* 0x0000000400057305 */ /* 0x000064000021f000 */
[----:B0-----:R-:W-:Y:S01]  /*10c0*/  HFMA2 R4, -RZ, RZ, 0, 0 ;  /* 0x00000000ff047431 */ /* 0x001fe200000001ff */
[----:B-1----:R-:W-:-:S05]  /*10d0*/  IADD3 R8, PT, PT, RZ, -R5, RZ ;  /* 0x80000005ff087210 */ /* 0x002fca0007ffe0ff */
[----:B------:R-:W-:Y:S01]  /*10e0*/  IMAD R9, R8, R7, RZ ;  /* 0x0000000708097224 */ /* 0x000fe200078e02ff */
[----:B------:R-:W-:-:S03]  /*10f0*/  MOV R8, R10 ;  /* 0x0000000a00087202 */ /* 0x000fc60000000f00 */
[----:B------:R-:W-:-:S06]  /*1100*/  IMAD.HI.U32 R5, R5, R9, R4 ;  /* 0x0000000905057227 */ /* 0x000fcc00078e0004 */
[----:B------:R-:W-:-:S04]  /*1110*/  IMAD.HI.U32 R5, R5, R8, RZ ;  /* 0x0000000805057227 */ /* 0x000fc800078e00ff */
[----:B------:R-:W-:-:S05]  /*1120*/  IMAD R0, R5, R0, R8 ;  /* 0x0000000005007224 */ /* 0x000fca00078e0208 */
[----:B------:R-:W-:-:S13]  /*1130*/  ISETP.GT.U32.AND P1, PT, R7, R0, PT ;  /* 0x000000000700720c */ /* 0x000fda0003f24070 */
[-C--:B------:R-:W-:Y:S02]  /*1140*/  @!P1 IADD3 R0, PT, PT, R0, -R7.reuse, RZ ;  /* 0x8000000700009210 */ /* 0x080fe40007ffe0ff */
[----:B------:R-:W-:Y:S02]  /*1150*/  @!P1 IADD3 R5, PT, PT, R5, 0x1, RZ ;  /* 0x0000000105059810 */ /* 0x000fe40007ffe0ff */
[----:B------:R-:W-:Y:S02]  /*1160*/  ISETP.GE.U32.AND P0, PT, R0, R7, PT ;  /* 0x000000070000720c */ /* 0x000fe40003f06070 */
[----:B------:R-:W-:Y:S02]  /*1170*/  LOP3.LUT R0, R3, R34, RZ, 0x3c, !PT ;  /* 0x0000002203007212 */ /* 0x000fe400078e3cff */
[----:B------:R-:W-:Y:S02]  /*1180*/  ISETP.NE.AND P1, PT, R34, RZ, PT ;  /* 0x000000ff2200720c */ /* 0x000fe40003f25270 */
[----:B------:R-:W-:-:S07]  /*1190*/  ISETP.GE.AND P2, PT, R0, RZ, PT ;  /* 0x000000ff0000720c */ /* 0x000fce0003f46270 */
[----:B------:R-:W-:Y:S02]  /*11a0*/  @P0 IADD3 R5, PT, PT, R5, 0x1, RZ ;  /* 0x0000000105050810 */ /* 0x000fe40007ffe0ff */
[----:B------:R-:W-:Y:S02]  /*11b0*/  ISETP.GE.AND P0, PT, R3, R6, PT ;  /* 0x000000060300720c */ /* 0x000fe40003f06270 */
[----:B------:R-:W-:-:S04]  /*11c0*/  MOV R35, R5 ;  /* 0x0000000500237202 */ /* 0x000fc80000000f00 */
[----:B------:R-:W-:Y:S02]  /*11d0*/  @!P2 IADD3 R35, PT, PT, -R35, RZ, RZ ;  /* 0x000000ff2323a210 */ /* 0x000fe40007ffe1ff */
        /* <DEDUP_REMOVED lines=9> */
[----:B------:R-:W-:Y:S02]  /*1270*/  MOV R8, 0x53f ;  /* 0x0000053f00087802 */ /* 0x000fe40000000f00 */
[----:B------:R1:W2:Y:S01]  /*1280*/  LDC.64 R14, c[0x4][R0] ;  /* 0x01000000000e7b82 */ /* 0x0002a20000000a00 */
[----:B------:R-:W3:Y:S01]  /*1290*/  LDCU.64 UR6, c[0x4][0xd0] ;  /* 0x01001a00ff0677ac */ /* 0x000ee20008000a00 */
[----:B------:R-:W-:Y:S02]  /*12a0*/  MOV R12, 0x1 ;  /* 0x00000001000c7802 */ /* 0x000fe40000000f00 */
[----:B------:R-:W-:Y:S01]  /*12b0*/  MOV R13, RZ ;  /* 0x000000ff000d7202 */ /* 0x000fe20000000f00 */
[----:B------:R-:W4:Y:S01]  /*12c0*/  LDCU.64 UR8, c[0x4][0xa8] ;  /* 0x01001500ff0877ac */ /* 0x000f220008000a00 */
[----:B0-----:R-:W-:-:S02]  /*12d0*/  MOV R4, UR4 ;  /* 0x0000000400047c02 */ /* 0x001fc40008000f00 */
[----:B------:R-:W-:Y:S02]  /*12e0*/  MOV R5, UR5 ;  /* 0x0000000500057c02 */ /* 0x000fe40008000f00 */
[----:B---3--:R-:W-:Y:S02]  /*12f0*/  MOV R6, UR6 ;  /* 0x0000000600067c02 */ /* 0x008fe40008000f00 */
[----:B------:R-:W-:Y:S02]  /*1300*/  MOV R7, UR7 ;  /* 0x0000000700077c02 */ /* 0x000fe40008000f00 */
[----:B----4-:R-:W-:Y:S02]  /*1310*/  MOV R10, UR8 ;  /* 0x00000008000a7c02 */ /* 0x010fe40008000f00 */
[----:B-1----:R-:W-:-:S07]  /*1320*/  MOV R11, UR9 ;  /* 0x00000009000b7c02 */ /* 0x002fce0008000f00 */
[----:B------:R-:W-:-:S07]  /*1330*/  LEPC R20, `(.L_x_444) ;  /* 0x000000001014794e */ /* 0x000fce0000000000 */
[----:B--2--5:R-:W-:Y:S05]  /*1340*/  CALL.ABS.NOINC R14 ;  /* 0x000000000e007343 */ /* 0x024fea0003c00000 */
.L_x_444:
[----:B------:R-:W0:Y:S01]  /*1350*/  S2R R3, SR_CgaCtaId ;  /* 0x0000000000037919 */ /* 0x000e220000008800 */
[----:B------:R-:W1:Y:S01]  /*1360*/  LDC R9, c[0x0][0x400] ;  /* 0x00010000ff097b82 */ /* 0x000e620000000800 */
[----:B------:R-:W-:Y:S02]  /*1370*/  ISETP.NE.AND P6, PT, R37, RZ, PT ;  /* 0x000000ff2500720c */ /* 0x000fe40003fc5270 */
[----:B------:R-:W-:-:S04]  /*1380*/  MOV R0, 0x400 ;  /* 0x0000040000007802 */ /* 0x000fc80000000f00 */
[----:B------:R-:W-:-:S04]  /*1390*/  IADD3 R0, PT, PT, R0, 0x240, RZ ;  /* 0x0000024000007810 */ /* 0x000fc80007ffe0ff */
[----:B0-----:R-:W-:-:S04]  /*13a0*/  LEA R0, R3, R0, 0x18 ;  /* 0x0000000003007211 */ /* 0x001fc800078ec0ff */
[----:B-1----:R-:W-:Y:S01]  /*13b0*/  LEA R3, R9, R0, 0x1 ;  /* 0x0000000009037211 */ /* 0x002fe200078e08ff */
        /* <DEDUP_REMOVED lines=8> */
.L_x_445:
        /* <DEDUP_REMOVED lines=10> */
[----:B------:R-:W-:Y:S01]  /*14e0*/  LEA R15, R5, R0, 0x1 ;  /* 0x00000000050f7211 */ /* 0x000fe200078e08ff */
[----:B------:R-:W0:Y:S01]  /*14f0*/  LDC R8, c[0x0][0x40c] ;  /* 0x00010300ff087b82 */ /* 0x000e220000000800 */
[----:B------:R-:W-:Y:S02]  /*1500*/  BSSY.RECONVERGENT B1, `(.L_x_448) ;  /* 0x0000072000017945 */ /* 0x000fe40003800200 */
        /* <DEDUP_REMOVED lines=9> */
[----:B------:R-:W-:Y:S02]  /*15a0*/  LEA.HI R5, R5, R5, RZ, 0x1 ;  /* 0x0000000505057211 */ /* 0x000fe400078f08ff */
[----:B------:R-:W-:Y:S01]  /*15b0*/  LEA R20, R34, R21, 0x1 ;  /* 0x0000001522147211 */ /* 0x000fe200078e08ff */
        /* <DEDUP_REMOVED lines=9> */
[----:B------:R-:W-:Y:S01]  /*1650*/  HADD2.F32 R11, -RZ, R25.H1_H1 ;  /* 0x30000019ff0b7230 */ /* 0x000fe20000004100 */
[----:B------:R-:W-:Y:S01]  /*1660*/  IADD3 R4, PT, PT, R7, 0x2, RZ ;  /* 0x0000000207047810 */ /* 0x000fe20007ffe0ff */
[----:B------:R-:W-:Y:S01]  /*1670*/  HADD2.F32 R37, -RZ, R27.H0_H0 ;  /* 0x2000001bff257230 */ /* 0x000fe20000004100 */
[----:B-----5:R-:W-:Y:S01]  /*1680*/  IADD3 R8, PT, PT, -R17, R8, RZ ;  /* 0x0000000811087210 */ /* 0x020fe20007ffe1ff */
[----:B------:R-:W-:Y:S01]  /*1690*/  HADD2.F32 R25, -RZ, R25.H0_H0 ;  /* 0x20000019ff197230 */ /* 0x000fe20000004100 */
[----:B------:R-:W0:Y:S01]  /*16a0*/  MUFU.RCP R5, R5 ;  /* 0x0000000500057308 */ /* 0x000e220000001000 */
[----:B------:R-:W-:Y:S02]  /*16b0*/  I2FP.F32.S32 R4, R4 ;  /* 0x0000000400047245 */ /* 0x000fe40000201400 */
        /* <DEDUP_REMOVED lines=41> */
.L_x_451:
[----:B------:R-:W-:Y:S05]  /*1950*/  BSYNC.RECONVERGENT B2 ;  /* 0x0000000000027941 */ /* 0x000fea0003800200 */
.L_x_450:
[C-C-:B------:R-:W-:Y:S02]  /*1960*/  PRMT R4, R24.reuse, 0x5410, R25.reuse ;  /* 0x0000541018047816 */ /* 0x140fe40000000019 */
[----:B------:R-:W-:-:S03]  /*1970*/  PRMT R5, R24, 0x7632, R25 ;  /* 0x0000763218057816 */ /* 0x000fc60000000019 */
[----:B------:R0:W-:Y:S04]  /*1980*/  STS [R21], R4 ;  /* 0x0000000415007388 */ /* 0x0001e80000000800 */
[----:B------:R0:W-:Y:S01]  /*1990*/  STS [R20], R5 ;  /* 0x0000000514007388 */ /* 0x0001e20000000800 */
[----:B------:R-:W-:Y:S05]  /*19a0*/  BRA `(.L_x_452) ;  /* 0x00000000009c7947 */ /* 0x000fea0003800000 */
.L_x_449:
        /* <DEDUP_REMOVED lines=39> */
.L_x_452:
[----:B------:R-:W-:Y:S05]  /*1c20*/  BSYNC.RECONVERGENT B1 ;  /* 0x0000000000017941 */ /* 0x000fea0003800200 */
.L_x_448:
[C-C-:B0-----:R-:W-:Y:S02]  /*1c30*/  PRMT R4, R26.reuse, 0x5410, R27.reuse ;  /* 0x000054101a047816 */ /* 0x141fe4000000001b */
[----:B------:R-:W-:-:S03]  /*1c40*/  PRMT R5, R26, 0x7632, R27 ;  /* 0x000076321a057816 */ /* 0x000fc6000000001b */
[----:B------:R0:W-:Y:S04]  /*1c50*/  STS [R15], R4 ;  /* 0x000000040f007388 */ /* 0x0001e80000000800 */
[----:B------:R0:W-:Y:S02]  /*1c60*/  STS [R14], R5 ;  /* 0x000000050e007388 */ /* 0x0001e40000000800 */
.L_x_447:
[----:B------:R-:W-:Y:S05]  /*1c70*/  BSYNC.RECONVERGENT B0 ;  /* 0x0000000000007941 */ /* 0x000fea0003800200 */
.L_x_446:
        /* <DEDUP_REMOVED lines=8> */
[----:B------:R-:W-:-:S05]  /*1d00*/  @!P0 LEA R3, R34, R3, 0x1 ;  /* 0x0000000322038211 */ /* 0x000fca00078e08ff */
[----:B------:R3:W2:Y:S02]  /*1d10*/  @!P0 LDS.64 R24, [R3] ;  /* 0x0000000003188984 */ /* 0x0006a40000000a00 */
.L_x_454:
[----:B------:R-:W-:Y:S05]  /*1d20*/  BSYNC.RECONVERGENT B0 ;  /* 0x0000000000007941 */ /* 0x000fea0003800200 */
.L_x_453:
[----:B------:R-:W-:Y:S06]  /*1d30*/  BAR.SYNC.DEFER_BLOCKING 0x0 ;  /* 0x0000000000007b1d */ /* 0x000fec0000010000 */
.L_x_443:
[----:B------:R-:W-:Y:S05]  /*1d40*/  BSYNC.RECONVERGENT B6 ;  /* 0x0000000000067941 */ /* 0x000fea0003800200 */
.L_x_440:
[----:B------:R-:W0:Y:S01]  /*1d50*/  LDCU UR4, c[0x0][0x3f4] ;  /* 0x00007e80ff0477ac */ /* 0x000e220008000800 */
[----:B------:R-:W-:Y:S02]  /*1d60*/  ISETP.GT.U32.AND P0, PT, R29, 0x1f, PT ;  /* 0x0000001f1d00780c */ /* 0x000fe40003f04070 */
[----:B---3--:R-:W-:Y:S02]  /*1d70*/  MOV R0, 0xff7fffff ;  /* 0xff7fffff00007802 */ /* 0x008fe40000000f00 */
[----:B0-----:R-:W-:-:S04]  /*1d80*/  MOV R3, UR4 ;  /* 0x0000000400037c02 */ /* 0x001fc80008000f00 */
[----:B-1----:R-:W-:-:S05]  /*1d90*/  VIADDMNMX R5, R16, -R3, RZ, !PT ;  /* 0x8000000310057246 */ /* 0x002fca00078001ff */
[----:B------:R-:W-:Y:S05]  /*1da0*/  @P0 BRA `(.L_x_455) ;  /* 0x0000000000e40947 */ /* 0x000fea0003800000 */
[----:B------:R-:W0:Y:S01]  /*1db0*/  LDCU UR4, c[0x0][0x40c] ;  /* 0x00008180ff0477ac */ /* 0x000e220008000800 */
[----:B------:R-:W1:Y:S01]  /*1dc0*/  S2R R21, SR_CgaCtaId ;  /* 0x0000000000157919 */ /* 0x000e620000008800 */
[----:B------:R-:W-:Y:S01]  /*1dd0*/  MOV R10, 0x400 ;  /* 0x00000400000a7802 */ /* 0x000fe20000000f00 */
[-C--:B------:R-:W-:Y:S02]  /*1de0*/  IMAD R32, R33, R3.reuse, R32 ;  /* 0x0000000321207224 */ /* 0x080fe400078e0220 */
[----:B--2-4-:R-:W-:Y:S02]  /*1df0*/  HMUL2 R12, R27, R25 ;  /* 0x000000191b0c7232 */ /* 0x014fe40000000000 */
[----:B------:R-:W-:Y:S01]  /*1e00*/  IMAD R31, R31, R3, R18 ;  /* 0x000000031f1f7224 */ /* 0x000fe200078e0212 */
[----:B------:R-:W-:Y:S01]  /*1e10*/  IADD3 R4, PT, PT, R10, 0x40, RZ ;  /* 0x000000400a047810 */ /* 0x000fe20007ffe0ff */
[----:B------:R-:W-:-:S03]  /*1e20*/  HFMA2 R12, R26, R24, R12 ;  /* 0x000000181a0c7231 */ /* 0x000fc6000000000c */
[----:B------:R-:W-:Y:S02]  /*1e30*/  LEA R31, R31, R32, 0x3 ;  /* 0x000000201f1f7211 */ /* 0x000fe400078e18ff */
[--C-:B------:R-:W-:Y:S02]  /*1e40*/  HADD2.F32 R13, -RZ, R12.reuse.H0_H0 ;  /* 0x2000000cff0d7230 */ /* 0x100fe40000004100 */
[----:B------:R-:W-:Y:S01]  /*1e50*/  HADD2.F32 R12, -RZ, R12.H1_H1 ;  /* 0x3000000cff0c7230 */ /* 0x000fe20000004100 */
[----:B0-----:R-:W-:Y:S01]  /*1e60*/  ISETP.NE.AND P1, PT, RZ, UR4, PT ;  /* 0x00000004ff007c0c */ /* 0x001fe2000bf25270 */
[----:B------:R-:W-:-:S03]  /*1e70*/  UMOV UR4, 0xffffffff ;  /* 0xffffffff00047882 */ /* 0x000fc60000000000 */
[----:B------:R-:W-:Y:S01]  /*1e80*/  FADD.FTZ R13, R13, R12 ;  /* 0x0000000c0d0d7221 */ /* 0x000fe20000010000 */
[----:B------:R-:W-:-:S08]  /*1e90*/  ISETP.GT.U32.OR P0, PT, R29, 0x13, P1 ;  /* 0x000000131d00780c */ /* 0x000fd00000f04470 */
[----:B------:R-:W-:Y:S02]  /*1ea0*/  @!P1 IADD3 R8, PT, PT, R10, 0x140, RZ ;  /* 0x000001400a089810 */ /* 0x000fe40007ffe0ff */
[----:B-1----:R-:W-:-:S03]  /*1eb0*/  LEA R4, R21, R4, 0x18 ;  /* 0x0000000415047211 */ /* 0x002fc600078ec0ff */
[----:B------:R-:W0:Y:S01]  /*1ec0*/  @!P0 LDC.64 R6, c[0x0][0x3b8] ;  /* 0x0000ee00ff068b82 */ /* 0x000e220000000a00 */
        /* <DEDUP_REMOVED lines=17> */
.L_x_569:
[----:B------:R-:W-:Y:S01]  /*1fe0*/  ISETP.NE.AND P0, PT, R29, RZ, PT ;  /* 0x000000ff1d00720c */ /* 0x000fe20003f05270 */
[----:B-1----:R-:W-:-:S12]  /*1ff0*/  FADD.FTZ R14, R8, R14 ;  /* 0x0000000e080e7221 */ /* 0x002fd80000010000 */
[----:B------:R-:W-:Y:S05]  /*2000*/  @P0 BRA `(.L_x_455) ;  /* 0x00000000004c0947 */ /* 0x000fea0003800000 */
[----:B------:R-:W1:Y:S02]  /*2010*/  LDCU.64 UR4, c[0x0][0x438] ;  /* 0x00008700ff0477ac */ /* 0x000e640008000a00 */
[----:B-1----:R-:W-:Y:S01]  /*2020*/  ISETP.NE.U32.AND P0, PT, RZ, UR4, PT ;  /* 0x00000004ff007c0c */ /* 0x002fe2000bf05070 */
[----:B------:R-:W1:Y:S03]  /*2030*/  LDCU UR4, c[0x0][0x410] ;  /* 0x00008200ff0477ac */ /* 0x000e660008000800 */
[----:B------:R-:W-:-:S13]  /*2040*/  ISETP.NE.AND.EX P0, PT, RZ, UR5, PT, P0 ;  /* 0x00000005ff007c0c */ /* 0x000fda000bf05300 */
[----:B------:R-:W2:Y:S01]  /*2050*/  @P0 LDC R0, c[0x0][0x440] ;  /* 0x00011000ff000b82 */ /* 0x000ea20000000800 */
[----:B-----5:R-:W-:-:S07]  /*2060*/  @P0 IADD3 R9, PT, PT, R30, -R17, RZ ;  /* 0x800000111e090210 */ /* 0x020fce0007ffe0ff */
[----:B------:R-:W3:Y:S01]  /*2070*/  @P0 LDC.64 R6, c[0x0][0x438] ;  /* 0x00010e00ff060b82 */ /* 0x000ee20000000a00 */
[----:B--2---:R-:W-:-:S04]  /*2080*/  @P0 IMAD R28, R28, R0, R9 ;  /* 0x000000001c1c0224 */ /* 0x004fc800078e0209 */
[----:B------:R-:W-:-:S04]  /*2090*/  @P0 IMAD R9, R28, R0, R9 ;  /* 0x000000001c090224 */ /* 0x000fc800078e0209 */
[----:B---3--:R-:W-:-:S06]  /*20a0*/  @P0 IMAD.WIDE R6, R9, 0x2, R6 ;  /* 0x0000000209060825 */ /* 0x008fcc00078e0206 */
[----:B------:R-:W2:Y:S01]  /*20b0*/  @P0 LDG.E.U16 R6, desc[UR36][R6.64] ;  /* 0x0000002406060981 */ /* 0x000ea2000c1e1500 */
[----:B------:R-:W-:Y:S01]  /*20c0*/  IADD3 R10, PT, PT, R10, 0x240, RZ ;  /* 0x000002400a0a7810 */ /* 0x000fe20007ffe0ff */
[----:B-1----:R-:W-:Y:S01]  /*20d0*/  FMUL.FTZ R0, R14, UR4 ;  /* 0x000000040e007c20 */ /* 0x002fe20008410000 */
[----:B------:R-:W-:Y:S02]  /*20e0*/  IADD3 R4, PT, PT, R16, -R5, RZ ;  /* 0x8000000510047210 */ /* 0x000fe40007ffe0ff */
[----:B------:R-:W-:-:S04]  /*20f0*/  LEA R11, R21, R10, 0x18 ;  /* 0x0000000a150b7211 */ /* 0x000fc800078ec0ff */
[----:B------:R-:W-:Y:S01]  /*2100*/  LEA R11, R4, R11, 0x2 ;  /* 0x0000000b040b7211 */ /* 0x000fe200078e10ff */
[----:B--2---:R-:W-:-:S05]  /*2110*/  @P0 HADD2.F32 R9, -RZ, R6.H0_H0 ;  /* 0x20000006ff090230 */ /* 0x004fca0000004100 */
[----:B------:R-:W-:-:S05]  /*2120*/  @P0 FADD.FTZ R0, R0, R9 ;  /* 0x0000000900000221 */ /* 0x000fca0000010000 */
[----:B------:R1:W-:Y:S02]  /*2130*/  STS [R11+-0x4], R0 ;  /* 0xfffffc000b007388 */ /* 0x0003e40000000800 */
.L_x_455:
[----:B------:R-:W-:Y:S05]  /*2140*/  WARPSYNC.ALL ;  /* 0x0000000000007948 */ /* 0x000fea0003800000 */
[----:B------:R-:W3:Y:S08]  /*2150*/  S2UR UR15, SR_CgaCtaId ;  /* 0x00000000000f79c3 */ /* 0x000ef00000008800 */
[----:B------:R-:W-:Y:S01]  /*2160*/  BAR.SYNC.DEFER_BLOCKING 0x0 ;  /* 0x0000000000007b1d */ /* 0x000fe20000010000 */
[----:B------:R-:W-:-:S04]  /*2170*/  LOP3.LUT R7, RZ, R5, RZ, 0x33, !PT ;  /* 0x00000005ff077212 */ /* 0x000fc800078e33ff */
[----:B------:R-:W-:Y:S01]  /*2180*/  IADD3 R7, PT, PT, R7, 0x1f, R16 ;  /* 0x0000001f07077810 */ /* 0x000fe20007ffe010 */
[----:B------:R-:W-:Y:S01]  /*2190*/  UMOV UR14, 0x400 ;  /* 0x00000400000e7882 */ /* 0x000fe20000000000 */
[----:B------:R-:W0:Y:S01]  /*21a0*/  LDCU UR5, c[0x0][0x40c] ;  /* 0x00008180ff0577ac */ /* 0x000e220008000800 */
[----:B------:R-:W1:Y:S01]  /*21b0*/  S2R R212, SR_TID.X ;  /* 0x0000000000d47919 */ /* 0x000e620000002100 */
[----:B------:R-:W1:Y:S01]  /*21c0*/  S2UR UR16, SR_CTAID.X ;  /* 0x00000000001079c3 */ /* 0x000e620000002500 */
[----:B------:R-:W-:Y:S01]  /*21d0*/  SHF.R.S32.HI R4, RZ, 0x1f, R7 ;  /* 0x0000001fff047819 */ /* 0x000fe20000011407 */
[----:B------:R-:W1:Y:S03]  /*21e0*/  LDCU UR18, c[0x0][0x40c] ;  /* 0x00008180ff1277ac */ /* 0x000e660008000800 */
[----:B------:R-:W-:Y:S01]  /*21f0*/  LEA.HI R4, R4, R7, RZ, 0x5 ;  /* 0x0000000704047211 */ /* 0x000fe200078f28ff */
[----:B------:R-:W1:Y:S02]  /*2200*/  LDCU UR17, c[0x0][0x3f8] ;  /* 0x00007f00ff1177ac */ /* 0x000e640008000800 */
[----:B------:R-:W1:Y:S01]  /*2210*/  LDC R9, c[0x0][0x3f0] ;  /* 0x0000fc00ff097b82 */ /* 0x000e620000000800 */
[----:B------:R-:W-:Y:S01]  /*2220*/  LOP3.LUT R214, R4, 0xffffffe0, RZ, 0xc0, !PT ;  /* 0xffffffe004d67812 */ /* 0x000fe200078ec0ff */
[----:B------:R-:W1:Y:S01]  /*2230*/  LDCU UR20, c[0x0][0x3f4] ;  /* 0x00007e80ff1477ac */ /* 0x000e620008000800 */
[----:B---3--:R-:W-:-:S02]  /*2240*/  ULEA UR4, UR15, UR14, 0x18 ;  /* 0x0000000e0f047291 */ /* 0x008fc4000f8ec0ff */
[----:B0-----:R-:W-:Y:S01]  /*2250*/  UISETP.NE.AND UP0, UPT, UR5, URZ, UPT ;  /* 0x000000ff0500728c */ /* 0x001fe2000bf05270 */
[----:B------:R-:W0:Y:S01]  /*2260*/  LDCU UR19, c[0x0][0x410] ;  /* 0x00008200ff1377ac */ /* 0x000e220008000800 */
[----:B------:R-:W3:Y:S05]  /*2270*/  LDCU.64 UR6, c[0x0][0x3b8] ;  /* 0x00007700ff0677ac */ /* 0x000eea0008000a00 */
[----:B------:R-:W0:Y:S01]  /*2280*/  LDS.128 R20, [UR4+0x40] ;  /* 0x00004004ff147984 */ /* 0x000e220008000c00 */
[----:B------:R-:W0:Y:S03]  /*2290*/  LDCU.64 UR8, c[0x0][0x438] ;  /* 0x00008700ff0877ac */ /* 0x000e260008000a00 */
[----:B--2-4-:R-:W2:Y:S01]  /*22a0*/  LDS.128 R24, [UR4+0x50] ;  /* 0x00005004ff187984 */ /* 0x014ea20008000c00 */
[----:B------:R-:W4:Y:S03]  /*22b0*/  LDCU.64 UR10, c[0x0][0x448] ;  /* 0x00008900ff0a77ac */ /* 0x000f260008000a00 */
[----:B------:R-:W0:Y:S01]  /*22c0*/  LDS.128 R28, [UR4+0x60] ;  /* 0x00006004ff1c7984 */ /* 0x000e220008000c00 */
[----:B-1----:R-:W-:Y:S01]  /*22d0*/  ISETP.GE.AND P0, PT, R212, R214, PT ;  /* 0x000000d6d400720c */ /* 0x002fe20003f06270 */
[----:B------:R-:W-:-:S02]  /*22e0*/  IMAD R4, R84, R9, UR16 ;  /* 0x0000001054047e24 */ /* 0x000fc4000f8e0209 */
[----:B------:R-:W1:Y:S04]  /*22f0*/  LDS.128 R32, [UR4+0x70] ;  /* 0x00007004ff207984 */ /* 0x000e680008000c00 */
        /* <DEDUP_REMOVED lines=29> */
.L_x_457:
[----:B------:R-:W-:Y:S01]  /*24d0*/  BSSY.RECONVERGENT B0, `(.L_x_458) ;  /* 0x000037a000007945 */ /* 0x000fe20003800200 */
[----:B------:R-:W-:-:S03]  /*24e0*/  IMAD R4, R4, 0x50, RZ ;  /* 0x0000005004047824 */ /* 0x000fc600078e02ff */
[----:B------:R-:W-:Y:S05]  /*24f0*/  @P0 BRA `(.L_x_459) ;  /* 0x0000003400dc0947 */ /* 0x000fea0003800000 */
[----:B------:R-:W-:Y:S01]  /*2500*/  IABS R6, R3 ;  /* 0x0000000300067213 */ /* 0x000fe20000000000 */
[----:B------:R-:W1:Y:S01]  /*2510*/  S2UR UR5, SR_CTAID.Y ;  /* 0x00000000000579c3 */ /* 0x000e620000002600 */
[----:B------:R-:W2:Y:S01]  /*2520*/  LDCU.64 UR12, c[0x0][0x420] ;  /* 0x00008400ff0c77ac */ /* 0x000ea20008000a00 */
[-C--:B------:R-:W-:Y:S01]  /*2530*/  IADD3 R12, PT, PT, R212, R5.reuse, RZ ;  /* 0x00000005d40c7210 */ /* 0x080fe20007ffe0ff */
[----:B------:R-:W3:Y:S01]  /*2540*/  I2F.RP R8, R6 ;  /* 0x0000000600087306 */ /* 0x000ee20000209400 */
[----:B------:R-:W-:Y:S01]  /*2550*/  IADD3 R214, PT, PT, R214, R5, RZ ;  /* 0x00000005d6d67210 */ /* 0x000fe20007ffe0ff */
[----:B------:R-:W-:Y:S01]  /*2560*/  UIADD3 UR4, UPT, UPT, UR14, 0x240, URZ ;  /* 0x000002400e047890 */ /* 0x000fe2000fffe0ff */
[----:B------:R-:W-:Y:S02]  /*2570*/  IADD3 R213, PT, PT, R12, 0x1, RZ ;  /* 0x000000010cd57810 */ /* 0x000fe40007ffe0ff */
[----:B------:R-:W4:Y:S01]  /*2580*/  LDC R13, c[0x0][0x440] ;  /* 0x00011000ff0d7b82 */ /* 0x000f220000000800 */
[----:B------:R-:W-:-:S06]  /*2590*/  ULEA UR4, UR15, UR4, 0x18 ;  /* 0x000000040f047291 */ /* 0x000fcc000f8ec0ff */
[----:B------:R-:W-:Y:S01]  /*25a0*/  LEA R212, R212, UR4, 0x2 ;  /* 0x00000004d4d47c11 */ /* 0x000fe2000f8e10ff */
[----:B---3--:R-:W3:Y:S01]  /*25b0*/  MUFU.RCP R8, R8 ;  /* 0x0000000800087308 */ /* 0x008ee20000001000 */
[----:B--2---:R-:W-:-:S04]  /*25c0*/  ISETP.NE.U32.AND P0, PT, RZ, UR12, PT ;  /* 0x0000000cff007c0c */ /* 0x004fc8000bf05070 */
[----:B------:R-:W-:Y:S01]  /*25d0*/  ISETP.NE.AND.EX P0, PT, RZ, UR13, PT, P0 ;  /* 0x0000000dff007c0c */ /* 0x000fe2000bf05300 */
[----:B-1----:R-:W-:-:S05]  /*25e0*/  IMAD R7, R3, UR5, RZ ;  /* 0x0000000503077c24 */ /* 0x002fca000f8e02ff */
[----:B------:R-:W-:Y:S01]  /*25f0*/  SHF.R.S32.HI R9, RZ, 0x1f, R7 ;  /* 0x0000001fff097819 */ /* 0x000fe20000011407 */
[----:B----4-:R-:W-:Y:S01]  /*2600*/  IMAD R3, R13, UR16, R16 ;  /* 0x000000100d037c24 */ /* 0x010fe2000f8e0210 */
[----:B---3--:R-:W-:-:S04]  /*2610*/  IADD3 R10, PT, PT, R8, 0xffffffe, RZ ;  /* 0x0ffffffe080a7810 */ /* 0x008fc80007ffe0ff */
[----:B------:R-:W-:Y:S01]  /*2620*/  IADD3 R3, PT, PT, R3, -0x1, RZ ;  /* 0xffffffff03037810 */ /* 0x000fe20007ffe0ff */
[----:B------:R1:W2:Y:S01]  /*2630*/  F2I.FTZ.U32.TRUNC.NTZ R11, R10 ;  /* 0x0000000a000b7305 */ /* 0x0002a2000021f000 */
[----:B------:R-:W-:-:S04]  /*2640*/  IADD3 R8, P1, P2, R7, UR12, R12 ;  /* 0x0000000c07087c10 */ /* 0x000fc8000fa3e00c */
[----:B------:R-:W-:Y:S01]  /*2650*/  IADD3.X R9, PT, PT, R9, UR13, RZ, P1, P2 ;  /* 0x0000000d09097c10 */ /* 0x000fe20008fe44ff */
[----:B-1----:R-:W-:Y:S01]  /*2660*/  HFMA2 R10, -RZ, RZ, 0, 0 ;  /* 0x00000000ff0a7431 */ /* 0x002fe200000001ff */
[----:B--2---:R-:W-:-:S05]  /*2670*/  IADD3 R15, PT, PT, RZ, -R11, RZ ;  /* 0x8000000bff0f7210 */ /* 0x004fca0007ffe0ff */
[----:B------:R-:W-:-:S04]  /*2680*/  IMAD R15, R15, R6, RZ ;  /* 0x000000060f0f7224 */ /* 0x000fc800078e02ff */
[----:B------:R-:W-:-:S04]  /*2690*/  IMAD.HI.U32 R7, R11, R15, R10 ;  /* 0x0000000f0b077227 */ /* 0x000fc800078e000a */
[----:B------:R-:W-:-:S07]  /*26a0*/  IMAD R11, R3, R13, R12 ;  /* 0x0000000d030b7224 */ /* 0x000fce00078e020c */
.L_x_494:
[----:B------:R-:W2:Y:S01]  /*26b0*/  @P0 LDG.E.U8 R211, desc[UR36][R8.64] ;  /* 0x0000002408d30981 */ /* 0x000ea2000c1e1100 */
[----:B------:R-:W-:Y:S01]  /*26c0*/  IADD3 R10, PT, PT, R213, -0x1, RZ ;  /* 0xffffffffd50a7810 */ /* 0x000fe20007ffe0ff */
[----:B------:R-:W-:Y:S01]  /*26d0*/  BSSY.RECONVERGENT B1, `(.L_x_460) ;  /* 0x000003d000017945 */ /* 0x000fe20003800200 */
[----:B------:R-:W-:Y:S02]  /*26e0*/  MOV R3, UR20 ;  /* 0x0000001400037c02 */ /* 0x000fe40008000f00 */
[----:B------:R-:W-:Y:S02]  /*26f0*/  IABS R210, R10 ;  /* 0x0000000a00d27213 */ /* 0x000fe40000000000 */
[----:B------:R-:W-:Y:S01]  /*2700*/  IABS R216, R3 ;  /* 0x0000000300d87213 */ /* 0x000fe20000000000 */
[----:B------:R-:W-:Y:S01]  /*2710*/  IMAD R215, R3, 0x50, RZ ;  /* 0x0000005003d77824 */ /* 0x000fe200078e02ff */
[----:B------:R-:W-:Y:S01]  /*2720*/  ISETP.GE.AND P2, PT, R10, RZ, PT ;  /* 0x000000ff0a00720c */ /* 0x000fe20003f46270 */
[----:B------:R-:W-:Y:S01]  /*2730*/  IMAD.HI.U32 R208, R7, R210, RZ ;  /* 0x000000d207d07227 */ /* 0x000fe200078e00ff */
[----:B------:R-:W-:-:S04]  /*2740*/  ISETP.NE.AND P4, PT, R3, RZ, PT ;  /* 0x000000ff0300720c */ /* 0x000fc80003f85270 */
[----:B------:R-:W-:-:S05]  /*2750*/  IADD3 R209, PT, PT, -R208, RZ, RZ ;  /* 0x000000ffd0d17210 */ /* 0x000fca0007ffe1ff */
[----:B------:R-:W-:-:S05]  /*2760*/  IMAD R209, R216, R209, R210 ;  /* 0x000000d1d8d17224 */ /* 0x000fca00078e02d2 */
[----:B------:R-:W-:-:S13]  /*2770*/  ISETP.GT.U32.AND P1, PT, R6, R209, PT ;  /* 0x000000d10600720c */ /* 0x000fda0003f24070 */
[----:B------:R-:W-:-:S04]  /*2780*/  @!P1 IADD3 R209, PT, PT, R209, -R216, RZ ;  /* 0x800000d8d1d19210 */ /* 0x000fc80007ffe0ff */
[----:B------:R-:W-:-:S13]  /*2790*/  ISETP.GT.U32.AND P1, PT, R6, R209, PT ;  /* 0x000000d10600720c */ /* 0x000fda0003f24070 */
[----:B------:R-:W-:-:S04]  /*27a0*/  @!P1 IADD3 R209, PT, PT, R209, -R216, RZ ;  /* 0x800000d8d1d19210 */ /* 0x000fc80007ffe0ff */
[----:B------:R-:W-:Y:S02]  /*27b0*/  MOV R220, R209 ;  /* 0x000000d100dc7202 */ /* 0x000fe40000000f00 */
[----:B------:R-:W-:Y:S02]  /*27c0*/  IADD3 R209, PT, PT, R16, -0x1, RZ ;  /* 0xffffffff10d17810 */ /* 0x000fe40007ffe0ff */
[----:B------:R-:W-:Y:S02]  /*27d0*/  @!P2 IADD3 R220, PT, PT, -R220, RZ, RZ ;  /* 0x000000ffdcdca210 */ /* 0x000fe40007ffe1ff */
[----:B------:R-:W-:Y:S02]  /*27e0*/  ISETP.GE.AND P1, PT, R10, R209, PT ;  /* 0x000000d10a00720c */ /* 0x000fe40003f26270 */
[----:B------:R-:W-:-:S04]  /*27f0*/  @!P4 LOP3.LUT R220, RZ, R3, RZ, 0x33, !PT ;  /* 0x00000003ffdcc212 */ /* 0x000fc800078e33ff */
[----:B------:R-:W-:Y:S02]  /*2800*/  SHF.L.U32 R216, R220, 0x3, RZ ;  /* 0x00000003dcd87819 */ /* 0x000fe400000006ff */
[----:B--2---:R-:W-:-:S05]  /*2810*/  ISETP.NE.AND P3, PT, R211, RZ, P0 ;  /* 0x000000ffd300720c */ /* 0x004fca0000765270 */
[----:B-----5:R-:W-:Y:S08]  /*2820*/  @P1 BRA `(.L_x_461) ;  /* 0x00000000009c1947 */ /* 0x020ff00003800000 */
[----:B------:R-:W-:Y:S02]  /*2830*/  ISETP.GE.AND P2, PT, R216, R215, PT ;  /* 0x000000d7d800720c */ /* 0x000fe40003f46270 */
[----:B------:R-:W-:-:S11]  /*2840*/  CS2R R150, SRZ ;  /* 0x0000000000967805 */ /* 0x000fd6000001ff00 */
[----:B------:R-:W1:Y:S01]  /*2850*/  @!P2 LDC.64 R208, c[0x0][0x3b8] ;  /* 0x0000ee00ffd0ab82 */ /* 0x000e620000000a00 */
[----:B------:R-:W-:-:S05]  /*2860*/  @!P2 IMAD R149, R4, R3, RZ ;  /* 0x000000030495a224 */ /* 0x000fca00078e02ff */
[----:B------:R-:W-:-:S04]  /*2870*/  @!P2 IADD3 R148, P4, PT, R216, R149, RZ ;  /* 0x00000095d894a210 */ /* 0x000fc80007f9e0ff */
[----:B------:R-:W-:Y:S02]  /*2880*/  @!P2 LEA.HI.X.SX32 R149, R149, RZ, 0x1, P4 ;  /* 0x000000ff9595a211 */ /* 0x000fe400020f0eff */
[----:B-1----:R-:W-:-:S04]  /*2890*/  @!P2 LEA R208, P4, R148, R208, 0x1 ;  /* 0x000000d094d0a211 */ /* 0x002fc800078808ff */
[----:B------:R-:W-:Y:S02]  /*28a0*/  @!P2 LEA.HI.X R209, R148, R209, R149, 0x1, P4 ;  /* 0x000000d194d1a211 */ /* 0x000fe400020f0c95 */
[----:B------:R-:W-:-:S06]  /*28b0*/  CS2R R148, SRZ ;  /* 0x0000000000947805 */ /* 0x000fcc000001ff00 */
[----:B------:R1:W5:Y:S01]  /*28c0*/  @!P2 LDG.E.128 R148, desc[UR36][R208.64] ;  /* 0x00000024d094a981 */ /* 0x000362000c1e1d00 */
[----:B------:R-:W-:-:S09]  /*28d0*/  UISETP.NE.AND UP0, UPT, UR18, URZ, UPT ;  /* 0x000000ff1200728c */ /* 0x000fd2000bf05270 */
[----:B-1----:R-:W-:Y:S05]  /*28e0*/  BRA.U UP0, `(.L_x_461) ;  /* 0x00000001006c7547 */ /* 0x002fea000b800000 */
[----:B------:R-:W-:-:S13]  /*28f0*/  ISETP.NE.AND P5, PT, R19, RZ, PT ;  /* 0x000000ff1300720c */ /* 0x000fda0003fa5270 */
[----:B------:R-:W1:Y:S01]  /*2900*/  @P5 S2R R211, SR_CTAID.X ;  /* 0x0000000000d35919 */ /* 0x000e620000002500 */
[----:B------:R-:W1:Y:S08]  /*2910*/  @P5 LDC R210, c[0x0][0x3f8] ;  /* 0x0000fe00ffd25b82 */ /* 0x000e700000000800 */
[----:B------:R-:W2:Y:S01]  /*2920*/  @P5 LDC.64 R208, c[0x0][0x450] ;  /* 0x00011400ffd05b82 */ /* 0x000ea20000000a00 */
[----:B-1----:R-:W-:-:S04]  /*2930*/  @P5 IMAD R210, R2, R210, R211 ;  /* 0x000000d202d25224 */ /* 0x002fc800078e02d3 */
[----:B------:R-:W-:-:S04]  /*2940*/  @P5 IMAD R211, R210, 0x50, RZ ;  /* 0x00000050d2d35824 */ /* 0x000fc800078e02ff */
[----:B--2---:R-:W-:-:S06]  /*2950*/  @P5 IMAD.WIDE R208, R211, 0x2, R208 ;  /* 0x00000002d3d05825 */ /* 0x004fcc00078e02d0 */
[----:B------:R-:W2:Y:S01]  /*2960*/  @P5 LDG.E.128 R208, desc[UR36][R208.64] ;  /* 0x00000024d0d05981 */ /* 0x000ea2000c1e1d00 */
[----:B-----5:R-:W-:Y:S02]  /*2970*/  HFMA2 R149, R149, 1, 1, R85 ;  /* 0x3c003c0095957831 */ /* 0x020fe40000000055 */
[----:B------:R-:W-:Y:S02]  /*2980*/  HADD2 R148, R148, R84 ;  /* 0x0000005494947230 */ /* 0x000fe40000000000 */
[----:B------:R-:W-:Y:S02]  /*2990*/  HFMA2 R151, R151, 1, 1, R87 ;  /* 0x3c003c0097977831 */ /* 0x000fe40000000057 */
[----:B------:R-:W-:Y:S02]  /*29a0*/  HADD2 R150, R150, R86 ;  /* 0x0000005696967230 */ /* 0x000fe40000000000 */
[----:B--2---:R-:W-:Y:S02]  /*29b0*/  @P5 HFMA2 R149, R149, R209, -RZ ;  /* 0x000000d195955231 */ /* 0x004fe400001000ff */
[----:B------:R-:W-:-:S02]  /*29c0*/  @P5 HMUL2 R148, R148, R208 ;  /* 0x000000d094945232 */ /* 0x000fc40000000000 */
[----:B------:R-:W-:Y:S02]  /*29d0*/  @P5 HFMA2 R151, R151, R211, -RZ ;  /* 0x000000d397975231 */ /* 0x000fe400001000ff */
[----:B------:R-:W-:Y:S01]  /*29e0*/  @P5 HMUL2 R150, R150, R210 ;  /* 0x000000d296965232 */ /* 0x000fe20000000000 */
[----:B------:R-:W-:Y:S06]  /*29f0*/  @P2 BRA `(.L_x_461) ;  /* 0x0000000000282947 */ /* 0x000fec0003800000 */
[----:B------:R-:W-:Y:S08]  /*2a00*/  S2UR UR4, SR_CTAID.Y ;  /* 0x00000000000479c3 */ /* 0x000ff00000002600 */
[----:B------:R-:W1:Y:S02]  /*2a10*/  S2UR UR5, SR_CTAID.X ;  /* 0x00000000000579c3 */ /* 0x000e640000002500 */
[----:B-1----:R-:W-:-:S06]  /*2a20*/  UIMAD UR4, UR4, UR17, UR5 ;  /* 0x00000011040472a4 */ /* 0x002fcc000f8e0205 */
[----:B------:R-:W-:-:S04]  /*2a30*/  IMAD R208, R3, UR4, RZ ;  /* 0x0000000403d07c24 */ /* 0x000fc8000f8e02ff */
[----:B------:R-:W-:-:S05]  /*2a40*/  IMAD R209, R208, 0x50, RZ ;  /* 0x00000050d0d17824 */ /* 0x000fca00078e02ff */
[----:B------:R-:W-:-:S04]  /*2a50*/  IADD3 R210, P2, PT, R216, R209, RZ ;  /* 0x000000d1d8d27210 */ /* 0x000fc80007f5e0ff */
[----:B------:R-:W-:Y:S02]  /*2a60*/  LEA.HI.X.SX32 R209, R209, RZ, 0x1, P2 ;  /* 0x000000ffd1d17211 */ /* 0x000fe400010f0eff */
[----:B------:R-:W-:-:S04]  /*2a70*/  LEA R208, P2, R210, UR6, 0x1 ;  /* 0x00000006d2d07c11 */ /* 0x000fc8000f8408ff */
[----:B------:R-:W-:-:S05]  /*2a80*/  LEA.HI.X R209, R210, UR7, R209, 0x1, P2 ;  /* 0x00000007d2d17c11 */ /* 0x000fca00090f0cd1 */
[----:B------:R1:W-:Y:S04]  /*2a90*/  STG.E.128 desc[UR36][R208.64], R148 ;  /* 0x00000094d0007986 */ /* 0x0003e8000c101d24 */
.L_x_461:
[----:B0-----:R-:W-:Y:S05]  /*2aa0*/  BSYNC.RECONVERGENT B1 ;  /* 0x0000000000017941 */ /* 0x001fea0003800200 */
.L_x_460:
[----:B------:R-:W-:Y:S01]  /*2ab0*/  BSSY.RECONVERGENT B1, `(.L_x_462) ;  /* 0x000005a000017945 */ /* 0x000fe20003800200 */
[----:B------:R-:W-:-:S03]  /*2ac0*/  IADD3 R220, PT, PT, R220, R3, RZ ;  /* 0x00000003dcdc7210 */ /* 0x000fc60007ffe0ff */
[----:B------:R-:W-:Y:S05]  /*2ad0*/  @P1 BRA `(.L_x_463) ;  /* 0x00000004005c1947 */ /* 0x000fea0003800000 */
[----:B------:R-:W-:Y:S01]  /*2ae0*/  SHF.L.U32 R224, R220, 0x3, RZ ;  /* 0x00000003dce07819 */ /* 0x000fe200000006ff */
[----:B------:R-:W-:Y:S01]  /*2af0*/  UISETP.NE.AND UP0, UPT, UR18, URZ, UPT ;  /* 0x000000ff1200728c */ /* 0x000fe2000bf05270 */
[----:B------:R-:W-:Y:S02]  /*2b00*/  LEA R222, R3, R216, 0x4 ;  /* 0x000000d803de7211 */ /* 0x000fe400078e20ff */
[----:B------:R-:W-:Y:S02]  /*2b10*/  CS2R R154, SRZ ;  /* 0x00000000009a7805 */ /* 0x000fe4000001ff00 */
[-C--:B------:R-:W-:Y:S02]  /*2b20*/  ISETP.GE.AND P2, PT, R224, R215.reuse, PT ;  /* 0x000000d7e000720c */ /* 0x080fe40003f46270 */
[----:B------:R-:W-:Y:S02]  /*2b30*/  CS2R R152, SRZ ;  /* 0x0000000000987805 */ /* 0x000fe4000001ff00 */
[----:B------:R-:W-:-:S09]  /*2b40*/  ISETP.GE.AND P4, PT, R222, R215, PT ;  /* 0x000000d7de00720c */ /* 0x000fd20003f86270 */
[----:B-1----:R-:W0:Y:S01]  /*2b50*/  @!P2 LDC.64 R208, c[0x0][0x3b8] ;  /* 0x0000ee00ffd0ab82 */ /* 0x002e220000000a00 */
[----:B------:R-:W-:Y:S01]  /*2b60*/  @!P2 IMAD R15, R4, R3, RZ ;  /* 0x00000003040fa224 */ /* 0x000fe200078e02ff */
[----:B------:R-:W-:-:S04]  /*2b70*/  @!P2 SHF.R.S32.HI R12, RZ, 0x1f, R224 ;  /* 0x0000001fff0ca819 */ /* 0x000fc800000114e0 */
[C---:B------:R-:W-:Y:S02]  /*2b80*/  @!P2 IADD3 R13, P5, PT, R15.reuse, R224, RZ ;  /* 0x000000e00f0da210 */ /* 0x040fe40007fbe0ff */
[----:B------:R-:W1:Y:S02]  /*2b90*/  @!P4 LDC.64 R218, c[0x0][0x3b8] ;  /* 0x0000ee00ffdacb82 */ /* 0x000e640000000a00 */
[----:B------:R-:W-:Y:S01]  /*2ba0*/  @!P2 LEA.HI.X.SX32 R12, R15, R12, 0x1, P5 ;  /* 0x0000000c0f0ca211 */ /* 0x000fe200028f0eff */
[----:B------:R-:W-:Y:S01]  /*2bb0*/  @!P4 IMAD R15, R4, R3, RZ ;  /* 0x00000003040fc224 */ /* 0x000fe200078e02ff */
[----:B0-----:R-:W-:-:S04]  /*2bc0*/  @!P2 LEA R208, P5, R13, R208, 0x1 ;  /* 0x000000d00dd0a211 */ /* 0x001fc800078a08ff */
[----:B------:R-:W-:Y:S02]  /*2bd0*/  @!P2 LEA.HI.X R209, R13, R209, R12, 0x1, P5 ;  /* 0x000000d10dd1a211 */ /* 0x000fe400028f0c0c */
[----:B------:R-:W-:Y:S02]  /*2be0*/  @!P4 SHF.R.S32.HI R12, RZ, 0x1f, R222 ;  /* 0x0000001fff0cc819 */ /* 0x000fe400000114de */
[----:B------:R-:W-:-:S04]  /*2bf0*/  @!P4 IADD3 R13, P5, PT, R15, R222, RZ ;  /* 0x000000de0f0dc210 */ /* 0x000fc80007fbe0ff */
[----:B------:R-:W-:Y:S02]  /*2c00*/  @!P4 LEA.HI.X.SX32 R12, R15, R12, 0x1, P5 ;  /* 0x0000000c0f0cc211 */ /* 0x000fe400028f0eff */
[----:B------:R-:W-:Y:S02]  /*2c10*/  CS2R R14, SRZ ;  /* 0x00000000000e7805 */ /* 0x000fe4000001ff00 */
[----:B-1----:R-:W-:-:S04]  /*2c20*/  @!P4 LEA R218, P5, R13, R218, 0x1 ;  /* 0x000000da0ddac211 */ /* 0x002fc800078a08ff */
[----:B------:R-:W-:Y:S02]  /*2c30*/  @!P4 LEA.HI.X R219, R13, R219, R12, 0x1, P5 ;  /* 0x000000db0ddbc211 */ /* 0x000fe400028f0c0c */
[----:B------:R-:W-:-:S06]  /*2c40*/  CS2R R12, SRZ ;  /* 0x00000000000c7805 */ /* 0x000fcc000001ff00 */
[----:B------:R0:W5:Y:S01]  /*2c50*/  @!P2 LDG.E.128 R12, desc[UR36][R208.64] ;  /* 0x00000024d00ca981 */ /* 0x000162000c1e1d00 */
[----:B------:R-:W-:Y:S05]  /*2c60*/  BRA.U UP0, `(.L_x_464) ;  /* 0x0000000100787547 */ /* 0x000fea000b800000 */
[----:B------:R-:W-:-:S13]  /*2c70*/  ISETP.NE.AND P6, PT, R19, RZ, PT ;  /* 0x000000ff1300720c */ /* 0x000fda0003fc5270 */
[----:B------:R-:W1:Y:S01]  /*2c80*/  @P6 S2R R211, SR_CTAID.X ;  /* 0x0000000000d36919 */ /* 0x000e620000002500 */
[----:B------:R-:W1:Y:S08]  /*2c90*/  @P6 LDC R210, c[0x0][0x3f8] ;  /* 0x0000fe00ffd26b82 */ /* 0x000e700000000800 */
[----:B0-----:R-:W0:Y:S01]  /*2ca0*/  @P6 LDC.64 R208, c[0x0][0x450] ;  /* 0x00011400ffd06b82 */ /* 0x001e220000000a00 */
[----:B-1----:R-:W-:-:S04]  /*2cb0*/  @P6 IMAD R210, R2, R210, R211 ;  /* 0x000000d202d26224 */ /* 0x002fc800078e02d3 */
[----:B------:R-:W-:-:S04]  /*2cc0*/  @P6 IMAD R211, R210, 0x50, RZ ;  /* 0x00000050d2d36824 */ /* 0x000fc800078e02ff */
[----:B0-----:R-:W-:-:S06]  /*2cd0*/  @P6 IMAD.WIDE R208, R211, 0x2, R208 ;  /* 0x00000002d3d06825 */ /* 0x001fcc00078e02d0 */
[----:B------:R-:W2:Y:S01]  /*2ce0*/  @P6 LDG.E.128 R208, desc[UR36][R208.64+0x10] ;  /* 0x00001024d0d06981 */ /* 0x000ea2000c1e1d00 */
[----:B-----5:R-:W-:Y:S02]  /*2cf0*/  HFMA2 R13, R13, 1, 1, R89 ;  /* 0x3c003c000d0d7831 */ /* 0x020fe40000000059 */
[----:B------:R-:W-:Y:S02]  /*2d00*/  HADD2 R12, R12, R88 ;  /* 0x000000580c0c7230 */ /* 0x000fe40000000000 */
[----:B------:R-:W-:Y:S02]  /*2d10*/  HFMA2 R15, R15, 1, 1, R91 ;  /* 0x3c003c000f0f7831 */ /* 0x000fe4000000005b */
[----:B------:R-:W-:Y:S01]  /*2d20*/  HADD2 R14, R14, R90 ;  /* 0x0000005a0e0e7230 */ /* 0x000fe20000000000 */
[----:B------:R-:W-:Y:S01]  /*2d30*/  BSSY.RECONVERGENT B2, `(.L_x_464) ;  /* 0x0000011000027945 */ /* 0x000fe20003800200 */
[----:B--2---:R-:W-:Y:S02]  /*2d40*/  @P6 HFMA2 R13, R13, R209, -RZ ;  /* 0x000000d10d0d6231 */ /* 0x004fe400001000ff */
[----:B------:R-:W-:-:S02]  /*2d50*/  @P6 HMUL2 R12, R12, R208 ;  /* 0x000000d00c0c6232 */ /* 0x000fc40000000000 */
[----:B------:R-:W-:Y:S02]  /*2d60*/  @P6 HFMA2 R15, R15, R211, -RZ ;  /* 0x000000d30f0f6231 */ /* 0x000fe400001000ff */
[----:B------:R-:W-:Y:S01]  /*2d70*/  @P6 HMUL2 R14, R14, R210 ;  /* 0x000000d20e0e6232 */ /* 0x000fe20000000000 */
[----:B------:R-:W-:Y:S06]  /*2d80*/  @P2 BRA `(.L_x_465) ;  /* 0x00000000002c2947 */ /* 0x000fec0003800000 */
[----:B------:R-:W-:Y:S01]  /*2d90*/  S2UR UR4, SR_CTAID.Y ;  /* 0x00000000000479c3 */ /* 0x000fe20000002600 */
[----:B------:R-:W-:-:S07]  /*2da0*/  SHF.R.S32.HI R209, RZ, 0x1f, R224 ;  /* 0x0000001fffd17819 */ /* 0x000fce00000114e0 */
[----:B------:R-:W0:Y:S02]  /*2db0*/  S2UR UR5, SR_CTAID.X ;  /* 0x00000000000579c3 */ /* 0x000e240000002500 */
[----:B0-----:R-:W-:-:S06]  /*2dc0*/  UIMAD UR4, UR4, UR17, UR5 ;  /* 0x00000011040472a4 */ /* 0x001fcc000f8e0205 */
[----:B------:R-:W-:-:S04]  /*2dd0*/  IMAD R208, R3, UR4, RZ ;  /* 0x0000000403d07c24 */ /* 0x000fc8000f8e02ff */
[----:B------:R-:W-:-:S05]  /*2de0*/  IMAD R208, R208, 0x50, RZ ;  /* 0x00000050d0d07824 */ /* 0x000fca00078e02ff */
[----:B------:R-:W-:-:S04]  /*2df0*/  IADD3 R224, P2, PT, R208, R224, RZ ;  /* 0x000000e0d0e07210 */ /* 0x000fc80007f5e0ff */
[----:B------:R-:W-:Y:S02]  /*2e00*/  LEA.HI.X.SX32 R209, R208, R209, 0x1, P2 ;  /* 0x000000d1d0d17211 */ /* 0x000fe400010f0eff */
[----:B------:R-:W-:-:S04]  /*2e10*/  LEA R208, P2, R224, UR6, 0x1 ;  /* 0x00000006e0d07c11 */ /* 0x000fc8000f8408ff */
[----:B------:R-:W-:-:S05]  /*2e20*/  LEA.HI.X R209, R224, UR7, R209, 0x1, P2 ;  /* 0x00000007e0d17c11 */ /* 0x000fca00090f0cd1 */
[----:B------:R0:W-:Y:S04]  /*2e30*/  STG.E.128 desc[UR36][R208.64], R12 ;  /* 0x0000000cd0007986 */ /* 0x0001e8000c101d24 */
.L_x_465:
[----:B------:R-:W-:Y:S05]  /*2e40*/  BSYNC.RECONVERGENT B2 ;  /* 0x0000000000027941 */ /* 0x000fea0003800200 */
.L_x_464:
[----:B------:R2:W5:Y:S01]  /*2e50*/  @!P4 LDG.E.128 R152, desc[UR36][R218.64] ;  /* 0x00000024da98c981 */ /* 0x000562000c1e1d00 */
[----:B------:R-:W-:-:S09]  /*2e60*/  UISETP.NE.AND UP0, UPT, UR18, URZ, UPT ;  /* 0x000000ff1200728c */ /* 0x000fd2000bf05270 */
[----:B--2---:R-:W-:Y:S05]  /*2e70*/  BRA.U UP0, `(.L_x_463) ;  /* 0x0000000100747547 */ /* 0x004fea000b800000 */
        /* <DEDUP_REMOVED lines=8> */
[----:B------:R-:W-:Y:S01]  /*2f00*/  ISETP.GE.AND P2, PT, R222, R215, PT ;  /* 0x000000d7de00720c */ /* 0x000fe20003f46270 */
[----:B-----5:R-:W-:Y:S02]  /*2f10*/  HFMA2 R153, R153, 1, 1, R93 ;  /* 0x3c003c0099997831 */ /* 0x020fe4000000005d */
[----:B------:R-:W-:Y:S02]  /*2f20*/  HADD2 R152, R152, R92 ;  /* 0x0000005c98987230 */ /* 0x000fe40000000000 */
[----:B------:R-:W-:Y:S02]  /*2f30*/  HFMA2 R155, R155, 1, 1, R95 ;  /* 0x3c003c009b9b7831 */ /* 0x000fe4000000005f */
[----:B------:R-:W-:Y:S02]  /*2f40*/  HADD2 R154, R154, R94 ;  /* 0x0000005e9a9a7230 */ /* 0x000fe40000000000 */
[----:B--2---:R-:W-:-:S02]  /*2f50*/  @P5 HFMA2 R153, R153, R209, -RZ ;  /* 0x000000d199995231 */ /* 0x004fc400001000ff */
[----:B------:R-:W-:Y:S02]  /*2f60*/  @P5 HMUL2 R152, R152, R208 ;  /* 0x000000d098985232 */ /* 0x000fe40000000000 */
[----:B------:R-:W-:Y:S02]  /*2f70*/  @P5 HFMA2 R155, R155, R211, -RZ ;  /* 0x000000d39b9b5231 */ /* 0x000fe400001000ff */
[----:B------:R-:W-:Y:S01]  /*2f80*/  @P5 HMUL2 R154, R154, R210 ;  /* 0x000000d29a9a5232 */ /* 0x000fe20000000000 */
[----:B------:R-:W-:Y:S06]  /*2f90*/  @P2 BRA `(.L_x_463) ;  /* 0x00000000002c2947 */ /* 0x000fec0003800000 */
[----:B------:R-:W-:Y:S08]  /*2fa0*/  S2UR UR4, SR_CTAID.Y ;  /* 0x00000000000479c3 */ /* 0x000ff00000002600 */
[----:B------:R-:W0:Y:S02]  /*2fb0*/  S2UR UR5, SR_CTAID.X ;  /* 0x00000000000579c3 */ /* 0x000e240000002500 */
[----:B0-----:R-:W-:-:S06]  /*2fc0*/  UIMAD UR4, UR4, UR17, UR5 ;  /* 0x00000011040472a4 */ /* 0x001fcc000f8e0205 */
[----:B------:R-:W-:-:S04]  /*2fd0*/  IMAD R208, R3, UR4, RZ ;  /* 0x0000000403d07c24 */ /* 0x000fc8000f8e02ff */
[----:B------:R-:W-:Y:S01]  /*2fe0*/  IMAD R209, R208, 0x50, RZ ;  /* 0x00000050d0d17824 */ /* 0x000fe200078e02ff */
[----:B------:R-:W-:-:S04]  /*2ff0*/  SHF.R.S32.HI R208, RZ, 0x1f, R222 ;  /* 0x0000001fffd07819 */ /* 0x000fc800000114de */
[----:B------:R-:W-:-:S04]  /*3000*/  IADD3 R222, P2, PT, R209, R222, RZ ;  /* 0x000000ded1de7210 */ /* 0x000fc80007f5e0ff */
[----:B------:R-:W-:Y:S02]  /*3010*/  LEA.HI.X.SX32 R209, R209, R208, 0x1, P2 ;  /* 0x000000d0d1d17211 */ /* 0x000fe400010f0eff */
[----:B------:R-:W-:-:S04]  /*3020*/  LEA R208, P2, R222, UR6, 0x1 ;  /* 0x00000006ded07c11 */ /* 0x000fc8000f8408ff */
[----:B------:R-:W-:-:S05]  /*3030*/  LEA.HI.X R209, R222, UR7, R209, 0x1, P2 ;  /* 0x00000007ded17c11 */ /* 0x000fca00090f0cd1 */
[----:B------:R2:W-:Y:S04]  /*3040*/  STG.E.128 desc[UR36][R208.64], R152 ;  /* 0x00000098d0007986 */ /* 0x0005e8000c101d24 */
.L_x_463:
[----:B------:R-:W-:Y:S05]  /*3050*/  BSYNC.RECONVERGENT B1 ;  /* 0x0000000000017941 */ /* 0x000fea0003800200 */
.L_x_462:
[----:B------:R-:W-:Y:S04]  /*3060*/  BSSY.RECONVERGENT B1, `(.L_x_466) ;  /* 0x000005c000017945 */ /* 0x000fe80003800200 */
[----:B------:R-:W-:Y:S05]  /*3070*/  @P1 BRA `(.L_x_467) ;  /* 0x0000000400681947 */ /* 0x000fea0003800000 */
[----:B------:R-:W-:-:S04]  /*3080*/  LEA R156, R3, R220, 0x1 ;  /* 0x000000dc039c7211 */ /* 0x000fc800078e08ff */
[----:B------:R-:W-:-:S04]  /*3090*/  SHF.L.U32 R218, R156, 0x3, RZ ;  /* 0x000000039cda7819 */ /* 0x000fc800000006ff */
[----:B------:R-:W-:-:S13]  /*30a0*/  ISETP.GE.AND P2, PT, R218, R215, PT ;  /* 0x000000d7da00720c */ /* 0x000fda0003f46270 */
[----:B012---:R-:W0:Y:S01]  /*30b0*/  @!P2 LDC.64 R208, c[0x0][0x3b8] ;  /* 0x0000ee00ffd0ab82 */ /* 0x007e220000000a00 */
[----:B------:R-:W-:Y:S01]  /*30c0*/  @!P2 IMAD R159, R4, R3, RZ ;  /* 0x00000003049fa224 */ /* 0x000fe200078e02ff */
[----:B------:R-:W-:-:S04]  /*30d0*/  @!P2 SHF.R.S32.HI R156, RZ, 0x1f, R218 ;  /* 0x0000001fff9ca819 */ /* 0x000fc800000114da */
        /* <DEDUP_REMOVED lines=9> */
[----:B------:R-:W-:-:S13]  /*3170*/  ISETP.NE.AND P5, PT, R19, RZ, PT ;  /* 0x000000ff1300720c */ /* 0x000fda0003fa5270 */
[----:B------:R-:W0:Y:S01]  /*3180*/  @P5 S2R R211, SR_CTAID.X ;  /* 0x0000000000d35919 */ /* 0x000e220000002500 */
[----:B------:R-:W0:Y:S08]  /*3190*/  @P5 LDC R210, c[0x0][0x3f8] ;  /* 0x0000fe00ffd25b82 */ /* 0x000e300000000800 */
[----:B------:R-:W1:Y:S01]  /*31a0*/  @P5 LDC.64 R208, c[0x0][0x450] ;  /* 0x00011400ffd05b82 */ /* 0x000e620000000a00 */
[----:B0-----:R-:W-:-:S04]  /*31b0*/  @P5 IMAD R210, R2, R210, R211 ;  /* 0x000000d202d25224 */ /* 0x001fc800078e02d3 */
[----:B------:R-:W-:-:S04]  /*31c0*/  @P5 IMAD R211, R210, 0x50, RZ ;  /* 0x00000050d2d35824 */ /* 0x000fc800078e02ff */
[----:B-1----:R-:W-:-:S06]  /*31d0*/  @P5 IMAD.WIDE R208, R211, 0x2, R208 ;  /* 0x00000002d3d05825 */ /* 0x002fcc00078e02d0 */
[----:B------:R-:W2:Y:S01]  /*31e0*/  @P5 LDG.E.128 R208, desc[UR36][R208.64+0x30] ;  /* 0x00003024d0d05981 */ /* 0x000ea2000c1e1d00 */
[----:B------:R-:W-:Y:S01]  /*31f0*/  ISETP.GE.AND P2, PT, R218, R215, PT ;  /* 0x000000d7da00720c */ /* 0x000fe20003f46270 */
[----:B-----5:R-:W-:Y:S02]  /*3200*/  HFMA2 R157, R157, 1, 1, R97 ;  /* 0x3c003c009d9d7831 */ /* 0x020fe40000000061 */
[----:B------:R-:W-:Y:S02]  /*3210*/  HADD2 R156, R156, R96 ;  /* 0x000000609c9c7230 */ /* 0x000fe40000000000 */
[----:B------:R-:W-:Y:S02]  /*3220*/  HFMA2 R159, R159, 1, 1, R99 ;  /* 0x3c003c009f9f7831 */ /* 0x000fe40000000063 */
[----:B------:R-:W-:Y:S01]  /*3230*/  HADD2 R158, R158, R98 ;  /* 0x000000629e9e7230 */ /* 0x000fe20000000000 */
[----:B------:R-:W-:Y:S01]  /*3240*/  BSSY.RECONVERGENT B2, `(.L_x_468) ;  /* 0x0000011000027945 */ /* 0x000fe20003800200 */
        /* <DEDUP_REMOVED lines=16> */
.L_x_469:
[----:B------:R-:W-:Y:S05]  /*3350*/  BSYNC.RECONVERGENT B2 ;  /* 0x0000000000027941 */ /* 0x000fea0003800200 */
.L_x_468:
[----:B------:R-:W-:Y:S05]  /*3360*/  @P1 BRA `(.L_x_467) ;  /* 0x0000000000ac1947 */ /* 0x000fea0003800000 */
[----:B------:R-:W-:-:S04]  /*3370*/  LEA R218, R3, R216, 0x5 ;  /* 0x000000d803da7211 */ /* 0x000fc800078e28ff */
[----:B------:R-:W-:-:S13]  /*3380*/  ISETP.GE.AND P2, PT, R218, R215, PT ;  /* 0x000000d7da00720c */ /* 0x000fda0003f46270 */
[----:B0-----:R-:W0:Y:S01]  /*3390*/  @!P2 LDC.64 R208, c[0x0][0x3b8] ;  /* 0x0000ee00ffd0ab82 */ /* 0x001e220000000a00 */
        /* <DEDUP_REMOVED lines=10> */
[----:B---3--:R-:W-:Y:S05]  /*3440*/  BRA.U UP0, `(.L_x_467) ;  /* 0x0000000100747547 */ /* 0x008fea000b800000 */
        /* <DEDUP_REMOVED lines=29> */
.L_x_467:
[----:B------:R-:W-:Y:S05]  /*3620*/  BSYNC.RECONVERGENT B1 ;  /* 0x0000000000017941 */ /* 0x000fea0003800200 */
.L_x_466:
[----:B------:R-:W-:Y:S01]  /*3630*/  BSSY.RECONVERGENT B1, `(.L_x_470) ;  /* 0x000002d000017945 */ /* 0x000fe20003800200 */
[----:B------:R-:W-:-:S03]  /*3640*/  LEA R220, R3, R220, 0x2 ;  /* 0x000000dc03dc7211 */ /* 0x000fc600078e10ff */
[----:B------:R-:W-:Y:S05]  /*3650*/  @P1 BRA `(.L_x_471) ;  /* 0x0000000000a81947 */ /* 0x000fea0003800000 */
[----:B------:R-:W-:-:S04]  /*3660*/  SHF.L.U32 R218, R220, 0x3, RZ ;  /* 0x00000003dcda7819 */ /* 0x000fc800000006ff */
[----:B------:R-:W-:-:S13]  /*3670*/  ISETP.GE.AND P2, PT, R218, R215, PT ;  /* 0x000000d7da00720c */ /* 0x000fda0003f46270 */
[----:B0123--:R-:W0:Y:S01]  /*3680*/  @!P2 LDC.64 R208, c[0x0][0x3b8] ;  /* 0x0000ee00ffd0ab82 */ /* 0x00fe220000000a00 */
        /* <DEDUP_REMOVED lines=39> */
.L_x_471:
[----:B------:R-:W-:Y:S05]  /*3900*/  BSYNC.RECONVERGENT B1 ;  /* 0x0000000000017941 */ /* 0x000fea0003800200 */
.L_x_470:
[----:B------:R-:W-:Y:S01]  /*3910*/  BSSY.RECONVERGENT B1, `(.L_x_472) ;  /* 0x000002d000017945 */ /* 0x000fe20003800200 */
[----:B------:R-:W-:-:S03]  /*3920*/  IADD3 R220, PT, PT, R220, R3, RZ ;  /* 0x00000003dcdc7210 */ /* 0x000fc60007ffe0ff */
[----:B------:R-:W-:Y:S05]  /*3930*/  @P1 BRA `(.L_x_473) ;  /* 0x0000000000a81947 */ /* 0x000fea0003800000 */
[----:B------:R-:W-:-:S04]  /*3940*/  SHF.L.U32 R218, R220, 0x3, RZ ;  /* 0x00000003dcda7819 */ /* 0x000fc800000006ff */
[----:B------:R-:W-:-:S13]  /*3950*/  ISETP.GE.AND P2, PT, R218, R215, PT ;  /* 0x000000d7da00720c */ /* 0x000fda0003f46270 */
[----:B01234-:R-:W0:Y:S01]  /*3960*/  @!P2 LDC.64 R208, c[0x0][0x3b8] ;  /* 0x0000ee00ffd0ab82 */ /* 0x01fe220000000a00 */
        /* <DEDUP_REMOVED lines=39> */
.L_x_473:
[----:B------:R-:W-:Y:S05]  /*3be0*/  BSYNC.RECONVERGENT B1 ;  /* 0x0000000000017941 */ /* 0x000fea0003800200 */
.L_x_472:
        /* <DEDUP_REMOVED lines=45> */
.L_x_475:
[----:B------:R-:W-:Y:S05]  /*3ec0*/  BSYNC.RECONVERGENT B1 ;  /* 0x0000000000017941 */ /* 0x000fea0003800200 */
.L_x_474:
[----:B------:R-:W-:Y:S01]  /*3ed0*/  BSSY.RECONVERGENT B1, `(.L_x_476) ;  /* 0x000002c000017945 */ /* 0x000fe20003800200 */
[----:B------:R-:W-:-:S03]  /*3ee0*/  LEA R216, R3, R216, 0x6 ;  /* 0x000000d803d87211 */ /* 0x000fc600078e30ff */
[----:B------:R-:W-:Y:S05]  /*3ef0*/  @P1 BRA `(.L_x_477) ;  /* 0x0000000000a41947 */ /* 0x000fea0003800000 */
        /* <DEDUP_REMOVED lines=41> */
.L_x_477:
[----:B------:R-:W-:Y:S05]  /*4190*/  BSYNC.RECONVERGENT B1 ;  /* 0x0000000000017941 */ /* 0x000fea0003800200 */
.L_x_476:
[----:B------:R-:W-:Y:S01]  /*41a0*/  BSSY.RECONVERGENT B1, `(.L_x_478) ;  /* 0x000002d000017945 */ /* 0x000fe20003800200 */
[----:B------:R-:W-:-:S03]  /*41b0*/  LEA R218, R3, R218, 0x1 ;  /* 0x000000da03da7211 */ /* 0x000fc600078e08ff */
        /* <DEDUP_REMOVED lines=43> */
.L_x_479:
[----:B------:R-:W-:Y:S05]  /*4470*/  BSYNC.RECONVERGENT B1 ;  /* 0x0000000000017941 */ /* 0x000fea0003800200 */
.L_x_478:
        /* <DEDUP_REMOVED lines=45> */
.L_x_481:
[----:B------:R-:W-:Y:S05]  /*4750*/  BSYNC.RECONVERGENT B1 ;  /* 0x0000000000017941 */ /* 0x000fea0003800200 */
.L_x_480:
        /* <DEDUP_REMOVED lines=45> */
.L_x_483:
[----:B------:R-:W-:Y:S05]  /*4a30*/  BSYNC.RECONVERGENT B1 ;  /* 0x0000000000017941 */ /* 0x000fea0003800200 */
.L_x_482:
        /* <DEDUP_REMOVED lines=45> */
.L_x_485:
[----:B------:R-:W-:Y:S05]  /*4d10*/  BSYNC.RECONVERGENT B1 ;  /* 0x0000000000017941 */ /* 0x000fea0003800200 */
.L_x_484:
        /* <DEDUP_REMOVED lines=45> */
.L_x_487:
[----:B------:R-:W-:Y:S05]  /*4ff0*/  BSYNC.RECONVERGENT B1 ;  /* 0x0000000000017941 */ /* 0x000fea0003800200 */
.L_x_486:
        /* <DEDUP_REMOVED lines=45> */
.L_x_489:
[----:B------:R-:W-:Y:S05]  /*52d0*/  BSYNC.RECONVERGENT B1 ;  /* 0x0000000000017941 */ /* 0x000fea0003800200 */
.L_x_488:
[----:B------:R-:W-:Y:S04]  /*52e0*/  BSSY.RECONVERGENT B1, `(.L_x_490) ;  /* 0x000002e000017945 */ /* 0x000fe80003800200 */
[----:B------:R-:W-:Y:S05]  /*52f0*/  @P1 BRA `(.L_x_491) ;  /* 0x0000000000b01947 */ /* 0x000fea0003800000 */
[----:B------:R-:W-:-:S04]  /*5300*/  IADD3 R204, PT, PT, R218, R3, RZ ;  /* 0x00000003dacc7210 */ /* 0x000fc80007ffe0ff */
        /* <DEDUP_REMOVED lines=15> */
[----:B------:R-:W0:Y:S01]  /*5400*/  @!P2 S2R R215, SR_CTAID.Y ;  /* 0x0000000000d7a919 */ /* 0x000e220000002600 */
[----:B------:R-:W0:Y:S01]  /*5410*/  @!P2 LDC R219, c[0x0][0x3f8] ;  /* 0x0000fe00ffdbab82 */ /* 0x000e220000000800 */
[----:B------:R-:W0:Y:S07]  /*5420*/  @!P2 S2R R220, SR_CTAID.X ;  /* 0x0000000000dca919 */ /* 0x000e2e0000002500 */
[----:B------:R-:W1:Y:S03]  /*5430*/  @!P2 LDC.64 R216, c[0x0][0x3b8] ;  /* 0x0000ee00ffd8ab82 */ /* 0x000e660000000a00 */
[----:B------:R-:W2:Y:S05]  /*5440*/  @P5 S2R R211, SR_CTAID.X ;  /* 0x0000000000d35919 */ /* 0x000eaa0000002500 */
[----:B------:R-:W2:Y:S08]  /*5450*/  @P5 LDC R210, c[0x0][0x3f8] ;  /* 0x0000fe00ffd25b82 */ /* 0x000eb00000000800 */
[----:B------:R-:W3:Y:S01]  /*5460*/  @P5 LDC.64 R208, c[0x0][0x450] ;  /* 0x00011400ffd05b82 */ /* 0x000ee20000000a00 */
[----:B--2---:R-:W-:-:S04]  /*5470*/  @P5 IMAD R210, R2, R210, R211 ;  /* 0x000000d202d25224 */ /* 0x004fc800078e02d3 */
[----:B------:R-:W-:-:S04]  /*5480*/  @P5 IMAD R211, R210, 0x50, RZ ;  /* 0x00000050d2d35824 */ /* 0x000fc800078e02ff */
[----:B---3--:R-:W-:-:S06]  /*5490*/  @P5 IMAD.WIDE R208, R211, 0x2, R208 ;  /* 0x00000002d3d05825 */ /* 0x008fcc00078e02d0 */
[----:B------:R-:W2:Y:S01]  /*54a0*/  @P5 LDG.E.128 R208, desc[UR36][R208.64+0xf0] ;  /* 0x0000f024d0d05981 */ /* 0x000ea2000c1e1d00 */
[----:B0-----:R-:W-:Y:S01]  /*54b0*/  @!P2 IMAD R220, R215, R219, R220 ;  /* 0x000000dbd7dca224 */ /* 0x001fe200078e02dc */
[----:B------:R-:W-:Y:S01]  /*54c0*/  @!P2 SHF.R.S32.HI R219, RZ, 0x1f, R218 ;  /* 0x0000001fffdba819 */ /* 0x000fe200000114da */
[----:B-----5:R-:W-:Y:S02]  /*54d0*/  HADD2 R204, R204, R144 ;  /* 0x00000090cccc7230 */ /* 0x020fe40000000000 */
[----:B------:R-:W-:Y:S02]  /*54e0*/  HFMA2 R205, R205, 1, 1, R145 ;  /* 0x3c003c00cdcd7831 */ /* 0x000fe40000000091 */
[----:B------:R-:W-:Y:S02]  /*54f0*/  @!P2 IMAD R220, R220, R3, RZ ;  /* 0x00000003dcdca224 */ /* 0x000fe400078e02ff */
[----:B------:R-:W-:Y:S02]  /*5500*/  HADD2 R206, R206, R146 ;  /* 0x00000092cece7230 */ /* 0x000fe40000000000 */
[----:B------:R-:W-:-:S02]  /*5510*/  HFMA2 R207, R207, 1, 1, R147 ;  /* 0x3c003c00cfcf7831 */ /* 0x000fc40000000093 */
[----:B------:R-:W-:-:S05]  /*5520*/  @!P2 IMAD R220, R220, 0x50, RZ ;  /* 0x00000050dcdca824 */ /* 0x000fca00078e02ff */
[----:B------:R-:W-:-:S04]  /*5530*/  @!P2 IADD3 R215, P4, PT, R220, R218, RZ ;  /* 0x000000dadcd7a210 */ /* 0x000fc80007f9e0ff */
[----:B------:R-:W-:Y:S02]  /*5540*/  @!P2 LEA.HI.X.SX32 R218, R220, R219, 0x1, P4 ;  /* 0x000000dbdcdaa211 */ /* 0x000fe400020f0eff */
[----:B-1----:R-:W-:-:S04]  /*5550*/  @!P2 LEA R216, P4, R215, R216, 0x1 ;  /* 0x000000d8d7d8a211 */ /* 0x002fc800078808ff */
[----:B------:R-:W-:Y:S01]  /*5560*/  @!P2 LEA.HI.X R217, R215, R217, R218, 0x1, P4 ;  /* 0x000000d9d7d9a211 */ /* 0x000fe200020f0cda */
[----:B--2---:R-:W-:Y:S02]  /*5570*/  @P5 HMUL2 R204, R204, R208 ;  /* 0x000000d0cccc5232 */ /* 0x004fe40000000000 */
[----:B------:R-:W-:Y:S02]  /*5580*/  @P5 HFMA2 R205, R205, R209, -RZ ;  /* 0x000000d1cdcd5231 */ /* 0x000fe400001000ff */
[----:B------:R-:W-:Y:S02]  /*5590*/  @P5 HMUL2 R206, R206, R210 ;  /* 0x000000d2cece5232 */ /* 0x000fe40000000000 */
[----:B------:R-:W-:-:S05]  /*55a0*/  @P5 HFMA2 R207, R207, R211, -RZ ;  /* 0x000000d3cfcf5231 */ /* 0x000fca00001000ff */
[----:B------:R0:W-:Y:S02]  /*55b0*/  @!P2 STG.E.128 desc[UR36][R216.64], R204 ;  /* 0x000000ccd800a986 */ /* 0x0001e4000c101d24 */
.L_x_491:
[----:B------:R-:W-:Y:S05]  /*55c0*/  BSYNC.RECONVERGENT B1 ;  /* 0x0000000000017941 */ /* 0x000fea0003800200 */
.L_x_490:
[----:B------:R-:W-:Y:S04]  /*55d0*/  BSSY.RECONVERGENT B1, `(.L_x_492) ;  /* 0x0000061000017945 */ /* 0x000fe80003800200 */
[----:B------:R-:W-:Y:S05]  /*55e0*/  @P1 BRA `(.L_x_493) ;  /* 0x00000004007c1947 */ /* 0x000fea0003800000 */
[----:B------:R-:W-:Y:S02]  /*55f0*/  ISETP.NE.U32.AND P1, PT, RZ, UR10, PT ;  /* 0x0000000aff007c0c */ /* 0x000fe4000bf25070 */
[----:B------:R-:W-:Y:S02]  /*5600*/  ISETP.NE.U32.AND P2, PT, RZ, UR8, PT ;  /* 0x00000008ff007c0c */ /* 0x000fe4000bf45070 */
[----:B------:R-:W-:Y:S02]  /*5610*/  ISETP.NE.AND.EX P1, PT, RZ, UR11, PT, P1 ;  /* 0x0000000bff007c0c */ /* 0x000fe4000bf25310 */
[----:B------:R-:W-:-:S11]  /*5620*/  ISETP.NE.AND.EX P2, PT, RZ, UR9, PT, P2 ;  /* 0x00000009ff007c0c */ /* 0x000fd6000bf45320 */
[----:B01234-:R-:W0:Y:S01]  /*5630*/  @P1 S2R R209, SR_CTAID.X ;  /* 0x0000000000d11919 */ /* 0x01fe220000002500 */
[----:B------:R-:W0:Y:S08]  /*5640*/  @P1 LDC.64 R216, c[0x0][0x448] ;  /* 0x00011200ffd81b82 */ /* 0x000e300000000a00 */
[----:B------:R-:W1:Y:S01]  /*5650*/  @P2 LDC.64 R210, c[0x0][0x438] ;  /* 0x00010e00ffd22b82 */ /* 0x000e620000000a00 */
[----:B0-----:R-:W-:-:S04]  /*5660*/  @P1 IMAD.WIDE.U32 R216, R209, 0x2, R216 ;  /* 0x00000002d1d81825 */ /* 0x001fc800078e00d8 */
[----:B-1----:R-:W-:Y:S01]  /*5670*/  @P2 IMAD.WIDE R210, R11, 0x2, R210 ;  /* 0x000000020bd22825 */ /* 0x002fe200078e02d2 */
[----:B------:R-:W2:Y:S04]  /*5680*/  @P1 LDG.E.U16 R209, desc[UR36][R216.64] ;  /* 0x00000024d8d11981 */ /* 0x000ea8000c1e1500 */
[----:B------:R0:W3:Y:S01]  /*5690*/  @P2 LDG.E.U16 R208, desc[UR36][R210.64] ;  /* 0x00000024d2d02981 */ /* 0x0000e2000c1e1500 */
[----:B-----5:R-:W-:-:S04]  /*56a0*/  HFMA2 R215, R21, R149, -RZ ;  /* 0x0000009515d77231 */ /* 0x020fc800001000ff */
[----:B------:R-:W-:Y:S02]  /*56b0*/  HFMA2 R215, R25, R13, R215 ;  /* 0x0000000d19d77231 */ /* 0x000fe400000000d7 */
[----:B0-----:R-:W-:Y:S01]  /*56c0*/  HMUL2 R211, R20, R148 ;  /* 0x0000009414d37232 */ /* 0x001fe20000000000 */
[----:B------:R-:W0:Y:S01]  /*56d0*/  @P1 LDC R210, c[0x0][0x408] ;  /* 0x00010200ffd21b82 */ /* 0x000e220000000800 */
[----:B------:R-:W-:Y:S02]  /*56e0*/  HMUL2 R217, R22, R150 ;  /* 0x0000009616d97232 */ /* 0x000fe40000000000 */
[----:B------:R-:W-:Y:S02]  /*56f0*/  HFMA2 R218, R24, R12, R211 ;  /* 0x0000000c18da7231 */ /* 0x000fe400000000d3 */
[----:B------:R-:W-:Y:S02]  /*5700*/  HMUL2 R211, R23, R151 ;  /* 0x0000009717d37232 */ /* 0x000fe40000000000 */
        /* <DEDUP_REMOVED lines=8> */
[----:B------:R-:W-:Y:S01]  /*5790*/  HFMA2 R217, R34, R158, R217 ;  /* 0x0000009e22d97231 */ /* 0x000fe200000000d9 */
[----:B------:R-:W0:Y:S01]  /*57a0*/  @P1 LDC R211, c[0x0][0x430] ;  /* 0x00010c00ffd31b82 */ /* 0x000e220000000800 */
        /* <DEDUP_REMOVED lines=48> */
[----:B------:R-:W-:Y:S02]  /*5ab0*/  HADD2 R216, R218, R216 ;  /* 0x000000d8dad87230 */ /* 0x000fe40000000000 */
[----:B------:R-:W-:Y:S02]  /*5ac0*/  HFMA2 R215, R83, R207, R215 ;  /* 0x000000cf53d77231 */ /* 0x000fe400000000d7 */
[----:B------:R-:W-:Y:S01]  /*5ad0*/  HADD2 R216, R216, R217 ;  /* 0x000000d9d8d87230 */ /* 0x000fe20000000000 */
[----:B0-----:R-:W-:-:S03]  /*5ae0*/  @P1 IADD3 R211, PT, PT, R210, R211, RZ ;  /* 0x000000d3d2d31210 */ /* 0x001fc60007ffe0ff */
[----:B------:R-:W-:Y:S01]  /*5af0*/  HFMA2 R215, R216, 1, 1, R215 ;  /* 0x3c003c00d8d77831 */ /* 0x000fe200000000d7 */
[----:B------:R-:W-:-:S04]  /*5b00*/  @P1 ISETP.GE.AND P4, PT, R10, R211, PT ;  /* 0x000000d30a00120c */ /* 0x000fc80003f86270 */
[--C-:B------:R-:W-:Y:S02]  /*5b10*/  HADD2.F32 R10, -RZ, R215.reuse.H0_H0 ;  /* 0x200000d7ff0a7230 */ /* 0x100fe40000004100 */
[----:B------:R-:W-:Y:S01]  /*5b20*/  HADD2.F32 R215, -RZ, R215.H1_H1 ;  /* 0x300000d7ffd77230 */ /* 0x000fe20000004100 */
[----:B------:R-:W-:-:S04]  /*5b30*/  @P1 SEL R210, R17, RZ, !P4 ;  /* 0x000000ff11d21207 */ /* 0x000fc80006000000 */
[----:B------:R-:W-:Y:S01]  /*5b40*/  FADD.FTZ R10, R10, R215 ;  /* 0x000000d70a0a7221 */ /* 0x000fe20000010000 */
[----:B------:R-:W-:-:S03]  /*5b50*/  @P1 IADD3 R210, PT, PT, R213, R210, -R16 ;  /* 0x000000d2d5d21210 */ /* 0x000fc60007ffe810 */
[----:B------:R-:W-:Y:S01]  /*5b60*/  FMUL.FTZ R211, R10, UR19 ;  /* 0x000000130ad37c20 */ /* 0x000fe20008410000 */
[----:B------:R-:W-:Y:S01]  /*5b70*/  @P1 I2FP.F32.S32 R210, R210 ;  /* 0x000000d200d21245 */ /* 0x000fe20000201400 */
[----:B--2---:R-:W-:Y:S02]  /*5b80*/  @P1 HADD2.F32 R209, -RZ, R209.H0_H0 ;  /* 0x200000d1ffd11230 */ /* 0x004fe40000004100 */
[----:B---3--:R-:W-:-:S05]  /*5b90*/  @P2 HADD2.F32 R208, -RZ, R208.H0_H0 ;  /* 0x200000d0ffd02230 */ /* 0x008fca0000004100 */
[----:B------:R-:W-:-:S04]  /*5ba0*/  @P2 FADD.FTZ R211, R211, R208 ;  /* 0x000000d0d3d32221 */ /* 0x000fc80000010000 */
[----:B------:R-:W-:-:S05]  /*5bb0*/  @P1 FFMA.FTZ R211, R210, R209, R211 ;  /* 0x000000d1d2d31223 */ /* 0x000fca00000100d3 */
[----:B------:R0:W-:Y:S01]  /*5bc0*/  STS [R212], R211 ;  /* 0x000000d3d4007388 */ /* 0x0001e20000000800 */
[----:B------:R-:W-:-:S07]  /*5bd0*/  @!P3 FMNMX.FTZ R0, R0, R211, !PT ;  /* 0x000000d30000b209 */ /* 0x000fce0007810000 */
.L_x_493:
[----:B------:R-:W-:Y:S05]  /*5be0*/  BSYNC.RECONVERGENT B1 ;  /* 0x0000000000017941 */ /* 0x000fea0003800200 */
.L_x_492:
[----:B01234-:R-:W-:Y:S02]  /*5bf0*/  IADD3 R209, PT, PT, R213, 0xff, RZ ;  /* 0x000000ffd5d17810 */ /* 0x01ffe40007ffe0ff */
[----:B------:R-:W-:Y:S02]  /*5c00*/  IADD3 R8, P2, PT, R8, 0x100, RZ ;  /* 0x0000010008087810 */ /* 0x000fe40007f5e0ff */
[----:B------:R-:W-:Y:S02]  /*5c10*/  ISETP.GE.AND P1, PT, R209, R214, PT ;  /* 0x000000d6d100720c */ /* 0x000fe40003f26270 */
[----:B------:R-:W-:Y:S02]  /*5c20*/  IADD3 R213, PT, PT, R213, 0x100, RZ ;  /* 0x00000100d5d57810 */ /* 0x000fe40007ffe0ff */
[----:B------:R-:W-:Y:S02]  /*5c30*/  IADD3 R212, PT, PT, R212, 0x400, RZ ;  /* 0x00000400d4d47810 */ /* 0x000fe40007ffe0ff */
[----:B------:R-:W-:-:S02]  /*5c40*/  IADD3 R11, PT, PT, R11, 0x100, RZ ;  /* 0x000001000b0b7810 */ /* 0x000fc40007ffe0ff */
[----:B------:R-:W-:-:S05]  /*5c50*/  IADD3.X R9, PT, PT, RZ, R9, RZ, P2, !PT ;  /* 0x00000009ff097210 */ /* 0x000fca00017fe4ff */
[----:B------:R-:W-:Y:S05]  /*5c60*/  @!P1 BRA `(.L_x_494) ;  /* 0xffffffc800909947 */ /* 0x000fea000383ffff */
.L_x_459:
[----:B0-----:R-:W-:Y:S05]  /*5c70*/  BSYNC.RECONVERGENT B0 ;  /* 0x0000000000007941 */ /* 0x001fea0003800200 */
.L_x_458:
[----:B------:R-:W0:Y:S01]  /*5c80*/  SHFL.BFLY PT, R7, R0, 0x10, 0x1f ;  /* 0x0e001f0000077f89 */ /* 0x000e2200000e0000 */
[----:B-----5:R-:W-:Y:S01]  /*5c90*/  MOV R17, 0x400 ;  /* 0x0000040000117802 */ /* 0x020fe20000000f00 */
[----:B------:R-:W-:Y:S01]  /*5ca0*/  BSSY.RECONVERGENT B0, `(.L_x_495) ;  /* 0x0000168000007945 */ /* 0x000fe20003800200 */
[----:B------:R-:W-:Y:S01]  /*5cb0*/  HFMA2 R14, -RZ, RZ, 0, 0 ;  /* 0x00000000ff0e7431 */ /* 0x000fe200000001ff */
[----:B------:R-:W1:Y:S01]  /*5cc0*/  S2R R22, SR_CgaCtaId ;  /* 0x0000000000167919 */ /* 0x000e620000008800 */
[----:B0-----:R-:W-:-:S05]  /*5cd0*/  FMNMX.FTZ R7, R7, R0, !PT ;  /* 0x0000000007077209 */ /* 0x001fca0007810000 */
[----:B------:R-:W0:Y:S02]  /*5ce0*/  SHFL.BFLY PT, R6, R7, 0x8, 0x1f ;  /* 0x0d001f0007067f89 */ /* 0x000e2400000e0000 */
[----:B0-----:R-:W-:Y:S02]  /*5cf0*/  FMNMX.FTZ R9, R7, R6, !PT ;  /* 0x0000000607097209 */ /* 0x001fe40007810000 */
[----:B-1----:R-:W-:-:S03]  /*5d00*/  LEA R7, R22, R17, 0x18 ;  /* 0x0000001116077211 */ /* 0x002fc600078ec0ff */
[----:B------:R-:W0:Y:S02]  /*5d10*/  SHFL.BFLY PT, R6, R9, 0x4, 0x1f ;  /* 0x0c801f0009067f89 */ /* 0x000e2400000e0000 */
[----:B0-----:R-:W-:Y:S02]  /*5d20*/  FMNMX.FTZ R10, R9, R6, !PT ;  /* 0x00000006090a7209 */ /* 0x001fe40007810000 */
[----:B------:R-:W0:Y:S03]  /*5d30*/  S2R R6, SR_TID.X ;  /* 0x0000000000067919 */ /* 0x000e260000002100 */
[----:B------:R-:W1:Y:S02]  /*5d40*/  SHFL.BFLY PT, R11, R10, 0x2, 0x1f ;  /* 0x0c401f000a0b7f89 */ /* 0x000e6400000e0000 */
[----:B-1----:R-:W-:Y:S02]  /*5d50*/  FMNMX.FTZ R11, R10, R11, !PT ;  /* 0x0000000b0a0b7209 */ /* 0x002fe40007810000 */
[----:B------:R-:W-:-:S02]  /*5d60*/  MOV R10, 0xff7fffff ;  /* 0xff7fffff000a7802 */ /* 0x000fc40000000f00 */
[C---:B0-----:R-:W-:Y:S01]  /*5d70*/  LOP3.LUT P0, R8, R6.reuse, 0x1f, RZ, 0xc0, !PT ;  /* 0x0000001f06087812 */ /* 0x041fe2000780c0ff */
[----:B------:R-:W0:Y:S01]  /*5d80*/  SHFL.BFLY PT, R12, R11, 0x1, 0x1f ;  /* 0x0c201f000b0c7f89 */ /* 0x000e2200000e0000 */
[-C--:B------:R-:W-:Y:S02]  /*5d90*/  LEA.HI R0, R6, R7.reuse, RZ, 0x1d ;  /* 0x0000000706007211 */ /* 0x080fe400078fe8ff */
[C---:B------:R-:W-:Y:S02]  /*5da0*/  ISETP.GT.U32.AND P1, PT, R8.reuse, 0x7, PT ;  /* 0x000000070800780c */ /* 0x040fe40003f24070 */
[----:B------:R-:W-:Y:S02]  /*5db0*/  LEA R9, R8, R7, 0x2 ;  /* 0x0000000708097211 */ /* 0x000fe400078e10ff */
[----:B0-----:R-:W-:-:S05]  /*5dc0*/  FMNMX.FTZ R15, R11, R12, !PT ;  /* 0x0000000c0b0f7209 */ /* 0x001fca0007810000 */
[----:B------:R-:W-:Y:S01]  /*5dd0*/  @!P0 STS [R0], R15 ;  /* 0x0000000f00008388 */ /* 0x000fe20000000800 */
[----:B------:R-:W-:Y:S06]  /*5de0*/  BAR.SYNC.DEFER_BLOCKING 0x0 ;  /* 0x0000000000007b1d */ /* 0x000fec0000010000 */
[----:B------:R-:W0:Y:S04]  /*5df0*/  @!P1 LDS R10, [R9] ;  /* 0x00000000090a9984 */ /* 0x000e280000000800 */
[----:B0-----:R-:W0:Y:S02]  /*5e00*/  SHFL.BFLY PT, R7, R10, 0x4, 0x1f ;  /* 0x0c801f000a077f89 */ /* 0x001e2400000e0000 */
[----:B0-----:R-:W-:-:S05]  /*5e10*/  FMNMX.FTZ R11, R7, R10, !PT ;  /* 0x0000000a070b7209 */ /* 0x001fca0007810000 */
[----:B------:R-:W0:Y:S02]  /*5e20*/  SHFL.BFLY PT, R12, R11, 0x2, 0x1f ;  /* 0x0c401f000b0c7f89 */ /* 0x000e2400000e0000 */
[----:B0-----:R-:W-:-:S05]  /*5e30*/  FMNMX.FTZ R12, R11, R12, !PT ;  /* 0x0000000c0b0c7209 */ /* 0x001fca0007810000 */
[----:B------:R-:W0:Y:S02]  /*5e40*/  SHFL.BFLY PT, R7, R12, 0x1, 0x1f ;  /* 0x0c201f000c077f89 */ /* 0x000e2400000e0000 */
[----:B0-----:R-:W-:Y:S02]  /*5e50*/  FMNMX.FTZ R13, R12, R7, !PT ;  /* 0x000000070c0d7209 */ /* 0x001fe40007810000 */
[----:B------:R-:W-:-:S03]  /*5e60*/  IADD3 R7, PT, PT, R6, R5, RZ ;  /* 0x0000000506077210 */ /* 0x000fc60007ffe0ff */
[----:B------:R0:W1:Y:S01]  /*5e70*/  SHFL.IDX PT, R38, R13, RZ, 0x1f ;  /* 0x00001fff0d267589 */ /* 0x00006200000e0000 */
[----:B------:R-:W-:-:S13]  /*5e80*/  ISETP.GE.AND P0, PT, R7, R16, PT ;  /* 0x000000100700720c */ /* 0x000fda0003f06270 */
[----:B0-----:R-:W-:Y:S05]  /*5e90*/  @P0 BRA `(.L_x_496) ;  /* 0x0000001400200947 */ /* 0x001fea0003800000 */
[----:B------:R-:W0:Y:S02]  /*5ea0*/  LDC.64 R10, c[0x0][0x420] ;  /* 0x00010800ff0a7b82 */ /* 0x000e240000000a00 */
[----:B0-----:R-:W-:-:S04]  /*5eb0*/  ISETP.NE.U32.AND P0, PT, R10, RZ, PT ;  /* 0x000000ff0a00720c */ /* 0x001fc80003f05070 */
[----:B------:R-:W-:-:S13]  /*5ec0*/  ISETP.NE.AND.EX P0, PT, R11, RZ, PT, P0 ;  /* 0x000000ff0b00720c */ /* 0x000fda0003f05300 */
[----:B------:R-:W-:Y:S05]  /*5ed0*/  @P0 BRA `(.L_x_497) ;  /* 0x0000000c008c0947 */ /* 0x000fea0003800000 */
[----:B------:R-:W-:Y:S01]  /*5ee0*/  VIADDMNMX R10, R7, 0x100, R16, !PT ;  /* 0x00000100070a7846 */ /* 0x000fe20007800110 */
[----:B------:R-:W-:Y:S01]  /*5ef0*/  BSSY.RECONVERGENT B1, `(.L_x_498) ;  /* 0x000001c000017945 */ /* 0x000fe20003800200 */
[----:B------:R-:W-:Y:S02]  /*5f00*/  LOP3.LUT R3, RZ, R6, RZ, 0x33, !PT ;  /* 0x00000006ff037212 */ /* 0x000fe400078e33ff */
[----:B------:R-:W-:Y:S02]  /*5f10*/  MOV R14, RZ ;  /* 0x000000ff000e7202 */ /* 0x000fe40000000f00 */
[----:B------:R-:W-:-:S04]  /*5f20*/  IADD3 R10, PT, PT, -R5, R10, R3 ;  /* 0x0000000a050a7210 */ /* 0x000fc80007ffe103 */
[C---:B------:R-:W-:Y:S02]  /*5f30*/  LOP3.LUT R3, R10.reuse, 0x300, RZ, 0xc0, !PT ;  /* 0x000003000a037812 */ /* 0x040fe400078ec0ff */
[----:B------:R-:W-:Y:S02]  /*5f40*/  ISETP.GE.U32.AND P1, PT, R10, 0x300, PT ;  /* 0x000003000a00780c */ /* 0x000fe40003f26070 */
[----:B------:R-:W-:Y:S02]  /*5f50*/  ISETP.NE.AND P0, PT, R3, 0x300, PT ;  /* 0x000003000300780c */ /* 0x000fe40003f05270 */
[----:B------:R-:W-:-:S11]  /*5f60*/  MOV R3, R7 ;  /* 0x0000000700037202 */ /* 0x000fd60000000f00 */
[----:B------:R-:W-:Y:S05]  /*5f70*/  @!P0 BRA `(.L_x_499) ;  /* 0x00000000004c8947 */ /* 0x000fea0003800000 */
[----:B------:R-:W-:Y:S01]  /*5f80*/  IADD3 R11, PT, PT, R17, 0x240, RZ ;  /* 0x00000240110b7810 */ /* 0x000fe20007ffe0ff */
[----:B------:R-:W-:Y:S01]  /*5f90*/  HFMA2 R14, -RZ, RZ, 0, 0 ;  /* 0x00000000ff0e7431 */ /* 0x000fe200000001ff */
[----:B------:R-:W-:Y:S02]  /*5fa0*/  LEA.HI R3, R10, 0x1, RZ, 0x18 ;  /* 0x000000010a037811 */ /* 0x000fe400078fc0ff */
[----:B------:R-:W-:Y:S02]  /*5fb0*/  LEA R11, R22, R11, 0x18 ;  /* 0x0000000b160b7211 */ /* 0x000fe400078ec0ff */
[----:B------:R-:W-:Y:S02]  /*5fc0*/  LOP3.LUT R10, R3, 0x3, RZ, 0xc0, !PT ;  /* 0x00000003030a7812 */ /* 0x000fe400078ec0ff */
[----:B------:R-:W-:Y:S02]  /*5fd0*/  MOV R3, R7 ;  /* 0x0000000700037202 */ /* 0x000fe40000000f00 */
[----:B------:R-:W-:-:S02]  /*5fe0*/  LEA R11, R6, R11, 0x2 ;  /* 0x0000000b060b7211 */ /* 0x000fc400078e10ff */
[----:B------:R-:W-:-:S07]  /*5ff0*/  IADD3 R10, PT, PT, -R10, RZ, RZ ;  /* 0x000000ff0a0a7210 */ /* 0x000fce0007ffe1ff */
.L_x_500:
[----:B------:R-:W1:Y:S01]  /*6000*/  LDS R12, [R11] ;  /* 0x000000000b0c7984 */ /* 0x000e620000000800 */
[----:B------:R-:W-:Y:S02]  /*6010*/  IADD3 R10, PT, PT, R10, 0x1, RZ ;  /* 0x000000010a0a7810 */ /* 0x000fe40007ffe0ff */
[----:B------:R-:W-:Y:S02]  /*6020*/  IADD3 R3, PT, PT, R3, 0x100, RZ ;  /* 0x0000010003037810 */ /* 0x000fe40007ffe0ff */
        /* <DEDUP_REMOVED lines=8> */
.L_x_499:
[----:B------:R-:W-:Y:S05]  /*60b0*/  BSYNC.RECONVERGENT B1 ;  /* 0x0000000000017941 */ /* 0x000fea0003800200 */
.L_x_498:
[----:B------:R-:W-:Y:S05]  /*60c0*/  @!P1 BRA `(.L_x_496) ;  /* 0x0000001000949947 */ /* 0x000fea0003800000 */
[----:B------:R-:W-:Y:S01]  /*60d0*/  IADD3 R11, PT, PT, R16, -R3, RZ ;  /* 0x80000003100b7210 */ /* 0x000fe20007ffe0ff */
[----:B------:R-:W-:Y:S01]  /*60e0*/  BSSY.RECONVERGENT B1, `(.L_x_501) ;  /* 0x000006f000017945 */ /* 0x000fe20003800200 */
[----:B------:R-:W-:Y:S02]  /*60f0*/  IADD3 R17, PT, PT, R17, 0x240, RZ ;  /* 0x0000024011117810 */ /* 0x000fe40007ffe0ff */
[----:B------:R-:W-:Y:S02]  /*6100*/  ISETP.GT.AND P1, PT, R11, 0xc00, PT ;  /* 0x00000c000b00780c */ /* 0x000fe40003f24270 */
[----:B------:R-:W-:Y:S02]  /*6110*/  SHF.L.U32 R10, R5, 0x2, RZ ;  /* 0x00000002050a7819 */ /* 0x000fe400000006ff */
[----:B------:R-:W-:Y:S02]  /*6120*/  LEA R17, R22, R17, 0x18 ;  /* 0x0000001116117211 */ /* 0x000fe400078ec0ff */
[----:B------:R-:W-:-:S02]  /*6130*/  LEA R10, R3, -R10, 0x2 ;  /* 0x8000000a030a7211 */ /* 0x000fc400078e10ff */
[----:B------:R-:W-:Y:S02]  /*6140*/  PLOP3.LUT P0, PT, PT, PT, PT, 0x80, 0x8 ;  /* 0x000000000008781c */ /* 0x000fe40003f0f070 */
[----:B------:R-:W-:-:S03]  /*6150*/  IADD3 R10, PT, PT, R10, 0x800, R17 ;  /* 0x000008000a0a7810 */ /* 0x000fc60007ffe011 */
[----:B------:R-:W-:Y:S08]  /*6160*/  @!P1 BRA `(.L_x_502) ;  /* 0x0000000400989947 */ /* 0x000ff00003800000 */
[----:B------:R-:W-:Y:S02]  /*6170*/  PLOP3.LUT P0, PT, PT, PT, PT, 0x8, 0x80 ;  /* 0x000000000080781c */ /* 0x000fe40003f0e170 */
[----:B------:R-:W-:-:S11]  /*6180*/  IADD3 R36, PT, PT, R16, -0xc00, RZ ;  /* 0xfffff40010247810 */ /* 0x000fd60007ffe0ff */
.L_x_503:
[----:B------:R-:W1:Y:S01]  /*6190*/  LDS R11, [R10+-0x800] ;  /* 0xfff800000a0b7984 */ /* 0x000e620000000800 */
[----:B------:R-:W-:-:S03]  /*61a0*/  IADD3 R3, PT, PT, R3, 0x1000, RZ ;  /* 0x0000100003037810 */ /* 0x000fc60007ffe0ff */
[----:B------:R-:W0:Y:S01]  /*61b0*/  LDS R12, [R10+-0x400] ;  /* 0xfffc00000a0c7984 */ /* 0x000e220000000800 */
[----:B------:R-:W-:-:S03]  /*61c0*/  ISETP.GE.AND P1, PT, R3, R36, PT ;  /* 0x000000240300720c */ /* 0x000fc60003f26270 */
[----:B------:R-:W2:Y:S04]  /*61d0*/  LDS R13, [R10] ;  /* 0x000000000a0d7984 */ /* 0x000ea80000000800 */
[----:B------:R-:W3:Y:S04]  /*61e0*/  LDS R15, [R10+0x400] ;  /* 0x000400000a0f7984 */ /* 0x000ee80000000800 */
[----:B------:R-:W4:Y:S04]  /*61f0*/  LDS R20, [R10+0x800] ;  /* 0x000800000a147984 */ /* 0x000f280000000800 */
[----:B------:R-:W5:Y:S04]  /*6200*/  LDS R21, [R10+0xc00] ;  /* 0x000c00000a157984 */ /* 0x000f680000000800 */
[----:B------:R-:W5:Y:S04]  /*6210*/  LDS R22, [R10+0x1000] ;  /* 0x001000000a167984 */ /* 0x000f680000000800 */
[----:B------:R-:W5:Y:S04]  /*6220*/  LDS R24, [R10+0x1400] ;  /* 0x001400000a187984 */ /* 0x000f680000000800 */
[----:B------:R-:W5:Y:S04]  /*6230*/  LDS R25, [R10+0x1800] ;  /* 0x001800000a197984 */ /* 0x000f680000000800 */
[----:B------:R-:W5:Y:S01]  /*6240*/  LDS R27, [R10+0x1c00] ;  /* 0x001c00000a1b7984 */ /* 0x000f620000000800 */
[----:B-1----:R-:W-:-:S03]  /*6250*/  FADD.FTZ R11, -R38, R11 ;  /* 0x0000000b260b7221 */ /* 0x002fc60000010100 */
[----:B------:R-:W1:Y:S01]  /*6260*/  LDS R29, [R10+0x2000] ;  /* 0x002000000a1d7984 */ /* 0x000e620000000800 */
[----:B------:R-:W-:-:S03]  /*6270*/  FMUL.FTZ R11, R11, 1.4426950216293334961 ;  /* 0x3fb8aa3b0b0b7820 */ /* 0x000fc60000410000 */
[----:B------:R-:W1:Y:S01]  /*6280*/  LDS R30, [R10+0x2400] ;  /* 0x002400000a1e7984 */ /* 0x000e620000000800 */
[C---:B0-----:R-:W-:Y:S01]  /*6290*/  FADD.FTZ R12, -R38.reuse, R12 ;  /* 0x0000000c260c7221 */ /* 0x041fe20000010100 */
[----:B--2---:R-:W-:Y:S02]  /*62a0*/  FADD.FTZ R13, -R38, R13 ;  /* 0x0000000d260d7221 */ /* 0x004fe40000010100 */
[----:B------:R-:W0:Y:S01]  /*62b0*/  LDS R32, [R10+0x2800] ;  /* 0x002800000a207984 */ /* 0x000e220000000800 */
[----:B------:R-:W-:Y:S01]  /*62c0*/  FMUL.FTZ R12, R12, 1.4426950216293334961 ;  /* 0x3fb8aa3b0c0c7820 */ /* 0x000fe20000410000 */
[----:B------:R-:W2:Y:S01]  /*62d0*/  MUFU.EX2 R11, R11 ;  /* 0x0000000b000b7308 */ /* 0x000ea20000000800 */
[C---:B---3--:R-:W-:Y:S01]  /*62e0*/  FADD.FTZ R17, -R38.reuse, R15 ;  /* 0x0000000f26117221 */ /* 0x048fe20000010100 */
[----:B------:R-:W3:Y:S01]  /*62f0*/  LDS R33, [R10+0x2c00] ;  /* 0x002c00000a217984 */ /* 0x000ee20000000800 */
[----:B------:R-:W-:Y:S02]  /*6300*/  FMUL.FTZ R15, R13, 1.4426950216293334961 ;  /* 0x3fb8aa3b0d0f7820 */ /* 0x000fe40000410000 */
[----:B------:R-:W2:Y:S01]  /*6310*/  MUFU.EX2 R13, R12 ;  /* 0x0000000c000d7308 */ /* 0x000ea20000000800 */
[----:B------:R-:W-:Y:S01]  /*6320*/  FMUL.FTZ R17, R17, 1.4426950216293334961 ;  /* 0x3fb8aa3b11117820 */ /* 0x000fe20000410000 */
[----:B------:R-:W3:Y:S01]  /*6330*/  LDS R34, [R10+0x3000] ;  /* 0x003000000a227984 */ /* 0x000ee20000000800 */
[C---:B----4-:R-:W-:Y:S01]  /*6340*/  FADD.FTZ R20, -R38.reuse, R20 ;  /* 0x0000001426147221 */ /* 0x050fe20000010100 */
[----:B------:R-:W4:Y:S01]  /*6350*/  MUFU.EX2 R15, R15 ;  /* 0x0000000f000f7308 */ /* 0x000f220000000800 */
[----:B-----5:R-:W-:Y:S01]  /*6360*/  FADD.FTZ R21, -R38, R21 ;  /* 0x0000001526157221 */ /* 0x020fe20000010100 */
[----:B------:R-:W5:Y:S01]  /*6370*/  LDS R35, [R10+0x3400] ;  /* 0x003400000a237984 */ /* 0x000f620000000800 */
[----:B------:R-:W-:Y:S01]  /*6380*/  FMUL.FTZ R20, R20, 1.4426950216293334961 ;  /* 0x3fb8aa3b14147820 */ /* 0x000fe20000410000 */
[----:B------:R-:W1:Y:S01]  /*6390*/  MUFU.EX2 R17, R17 ;  /* 0x0000001100117308 */ /* 0x000e620000000800 */
[C---:B------:R-:W-:Y:S01]  /*63a0*/  FADD.FTZ R23, -R38.reuse, R22 ;  /* 0x0000001626177221 */ /* 0x040fe20000010100 */
[----:B--2---:R-:W-:Y:S01]  /*63b0*/  FADD.FTZ R14, R11, R14 ;  /* 0x0000000e0b0e7221 */ /* 0x004fe20000010000 */
[----:B------:R-:W-:Y:S01]  /*63c0*/  FMUL.FTZ R22, R21, 1.4426950216293334961 ;  /* 0x3fb8aa3b15167820 */ /* 0x000fe20000410000 */
[----:B------:R-:W-:Y:S01]  /*63d0*/  FADD.FTZ R24, -R38, R24 ;  /* 0x0000001826187221 */ /* 0x000fe20000010100 */
[----:B------:R2:W2:Y:S01]  /*63e0*/  MUFU.EX2 R21, R20 ;  /* 0x0000001400157308 */ /* 0x0004a20000000800 */
[----:B------:R-:W-:Y:S01]  /*63f0*/  FADD.FTZ R14, R14, R13 ;  /* 0x0000000d0e0e7221 */ /* 0x000fe20000010000 */
[----:B------:R-:W-:Y:S01]  /*6400*/  FMUL.FTZ R12, R23, 1.4426950216293334961 ;  /* 0x3fb8aa3b170c7820 */ /* 0x000fe20000410000 */
[----:B------:R-:W-:Y:S01]  /*6410*/  FADD.FTZ R26, -R38, R25 ;  /* 0x00000019261a7221 */ /* 0x000fe20000010100 */
[----:B------:R-:W0:Y:S01]  /*6420*/  MUFU.EX2 R23, R22 ;  /* 0x0000001600177308 */ /* 0x000e220000000800 */
[----:B----4-:R-:W-:Y:S01]  /*6430*/  FADD.FTZ R14, R14, R15 ;  /* 0x0000000f0e0e7221 */ /* 0x010fe20000010000 */
[----:B------:R-:W-:Y:S01]  /*6440*/  FMUL.FTZ R24, R24, 1.4426950216293334961 ;  /* 0x3fb8aa3b18187820 */ /* 0x000fe20000410000 */
[----:B------:R-:W-:Y:S01]  /*6450*/  FADD.FTZ R28, -R38, R27 ;  /* 0x0000001b261c7221 */ /* 0x000fe20000010100 */
[----:B------:R-:W4:Y:S01]  /*6460*/  MUFU.EX2 R25, R12 ;  /* 0x0000000c00197308 */ /* 0x000f220000000800 */
[----:B-1----:R-:W-:Y:S01]  /*6470*/  FADD.FTZ R14, R14, R17 ;  /* 0x000000110e0e7221 */ /* 0x002fe20000010000 */
[----:B------:R-:W-:Y:S01]  /*6480*/  FMUL.FTZ R26, R26, 1.4426950216293334961 ;  /* 0x3fb8aa3b1a1a7820 */ /* 0x000fe20000410000 */
[----:B------:R-:W-:Y:S01]  /*6490*/  FMUL.FTZ R28, R28, 1.4426950216293334961 ;  /* 0x3fb8aa3b1c1c7820 */ /* 0x000fe20000410000 */
[----:B------:R-:W1:Y:S01]  /*64a0*/  MUFU.EX2 R27, R24 ;  /* 0x00000018001b7308 */ /* 0x000e620000000800 */
[----:B--2---:R-:W-:Y:S01]  /*64b0*/  FADD.FTZ R20, -R38, R29 ;  /* 0x0000001d26147221 */ /* 0x004fe20000010100 */
[----:B------:R-:W-:Y:S01]  /*64c0*/  FADD.FTZ R14, R14, R21 ;  /* 0x000000150e0e7221 */ /* 0x000fe20000010000 */
[----:B------:R2:W-:Y:S01]  /*64d0*/  STS [R10+-0x800], R11 ;  /* 0xfff8000b0a007388 */ /* 0x0005e20000000800 */
[----:B------:R-:W5:Y:S01]  /*64e0*/  MUFU.EX2 R29, R26 ;  /* 0x0000001a001d7308 */ /* 0x000f620000000800 */
[----:B------:R-:W-:Y:S01]  /*64f0*/  FADD.FTZ R30, -R38, R30 ;  /* 0x0000001e261e7221 */ /* 0x000fe20000010100 */
[----:B0-----:R-:W-:Y:S01]  /*6500*/  FADD.FTZ R14, R14, R23 ;  /* 0x000000170e0e7221 */ /* 0x001fe20000010000 */
[----:B------:R-:W-:Y:S01]  /*6510*/  FMUL.FTZ R20, R20, 1.4426950216293334961 ;  /* 0x3fb8aa3b14147820 */ /* 0x000fe20000410000 */
[----:B------:R-:W0:Y:S01]  /*6520*/  MUFU.EX2 R31, R28 ;  /* 0x0000001c001f7308 */ /* 0x000e220000000800 */
[----:B------:R-:W-:Y:S01]  /*6530*/  FADD.FTZ R32, -R38, R32 ;  /* 0x0000002026207221 */ /* 0x000fe20000010100 */
[----:B----4-:R-:W-:Y:S01]  /*6540*/  FADD.FTZ R14, R14, R25 ;  /* 0x000000190e0e7221 */ /* 0x010fe20000010000 */
[----:B------:R-:W-:Y:S01]  /*6550*/  FMUL.FTZ R30, R30, 1.4426950216293334961 ;  /* 0x3fb8aa3b1e1e7820 */ /* 0x000fe20000410000 */
[----:B---3--:R-:W-:Y:S01]  /*6560*/  FADD.FTZ R33, -R38, R33 ;  /* 0x0000002126217221 */ /* 0x008fe20000010100 */
[----:B--2---:R-:W2:Y:S01]  /*6570*/  MUFU.EX2 R11, R20 ;  /* 0x00000014000b7308 */ /* 0x004ea20000000800 */
[----:B-1----:R-:W-:Y:S01]  /*6580*/  FADD.FTZ R14, R14, R27 ;  /* 0x0000001b0e0e7221 */ /* 0x002fe20000010000 */
[----:B------:R1:W-:Y:S01]  /*6590*/  STS [R10+-0x400], R13 ;  /* 0xfffc000d0a007388 */ /* 0x0003e20000000800 */
[----:B------:R-:W-:Y:S01]  /*65a0*/  FMUL.FTZ R32, R32, 1.4426950216293334961 ;  /* 0x3fb8aa3b20207820 */ /* 0x000fe20000410000 */
[----:B------:R-:W-:Y:S01]  /*65b0*/  FMUL.FTZ R12, R33, 1.4426950216293334961 ;  /* 0x3fb8aa3b210c7820 */ /* 0x000fe20000410000 */
[----:B-----5:R-:W-:Y:S01]  /*65c0*/  FADD.FTZ R14, R14, R29 ;  /* 0x0000001d0e0e7221 */ /* 0x020fe20000010000 */
[C---:B------:R-:W-:Y:S01]  /*65d0*/  FADD.FTZ R34, -R38.reuse, R34 ;  /* 0x0000002226227221 */ /* 0x040fe20000010100 */
[----:B------:R-:W-:Y:S01]  /*65e0*/  MUFU.EX2 R33, R32 ;  /* 0x0000002000217308 */ /* 0x000fe20000000800 */
[----:B------:R-:W-:Y:S01]  /*65f0*/  FADD.FTZ R22, -R38, R35 ;  /* 0x0000002326167221 */ /* 0x000fe20000010100 */
[----:B0-----:R-:W-:Y:S01]  /*6600*/  FADD.FTZ R14, R14, R31 ;  /* 0x0000001f0e0e7221 */ /* 0x001fe20000010000 */
[----:B------:R-:W-:Y:S01]  /*6610*/  FMUL.FTZ R34, R34, 1.4426950216293334961 ;  /* 0x3fb8aa3b22227820 */ /* 0x000fe20000410000 */
[----:B------:R-:W-:Y:S01]  /*6620*/  MUFU.EX2 R35, R12 ;  /* 0x0000000c00237308 */ /* 0x000fe20000000800 */
[----:B------:R-:W-:Y:S01]  /*6630*/  FMUL.FTZ R22, R22, 1.4426950216293334961 ;  /* 0x3fb8aa3b16167820 */ /* 0x000fe20000410000 */
[----:B------:R-:W-:Y:S01]  /*6640*/  STS [R10], R15 ;  /* 0x0000000f0a007388 */ /* 0x000fe20000000800 */
[----:B--2---:R-:W-:Y:S01]  /*6650*/  FADD.FTZ R14, R14, R11 ;  /* 0x0000000b0e0e7221 */ /* 0x004fe20000010000 */
[----:B-1----:R-:W0:Y:S02]  /*6660*/  MUFU.EX2 R13, R30 ;  /* 0x0000001e000d7308 */ /* 0x002e240000000800 */
[----:B------:R-:W-:Y:S02]  /*6670*/  STS [R10+0x400], R17 ;  /* 0x000400110a007388 */ /* 0x000fe40000000800 */
[----:B------:R-:W1:Y:S02]  /*6680*/  MUFU.EX2 R37, R34 ;  /* 0x0000002200257308 */ /* 0x000e640000000800 */
[----:B------:R-:W-:Y:S02]  /*6690*/  STS [R10+0x800], R21 ;  /* 0x000800150a007388 */ /* 0x000fe40000000800 */
[----:B------:R-:W2:Y:S02]  /*66a0*/  MUFU.EX2 R39, R22 ;  /* 0x0000001600277308 */ /* 0x000ea40000000800 */
[----:B------:R-:W-:Y:S01]  /*66b0*/  STS [R10+0xc00], R23 ;  /* 0x000c00170a007388 */ /* 0x000fe20000000800 */
[----:B0-----:R-:W-:-:S03]  /*66c0*/  FADD.FTZ R14, R14, R13 ;  /* 0x0000000d0e0e7221 */ /* 0x001fc60000010000 */
[----:B------:R-:W-:Y:S01]  /*66d0*/  STS [R10+0x1000], R25 ;  /* 0x001000190a007388 */ /* 0x000fe20000000800 */
[----:B------:R-:W-:-:S03]  /*66e0*/  FADD.FTZ R14, R14, R33 ;  /* 0x000000210e0e7221 */ /* 0x000fc60000010000 */
[----:B------:R-:W-:Y:S01]  /*66f0*/  STS [R10+0x1400], R27 ;  /* 0x0014001b0a007388 */ /* 0x000fe20000000800 */
[----:B------:R-:W-:-:S03]  /*6700*/  FADD.FTZ R14, R14, R35 ;  /* 0x000000230e0e7221 */ /* 0x000fc60000010000 */
[----:B------:R-:W-:Y:S01]  /*6710*/  STS [R10+0x1800], R29 ;  /* 0x0018001d0a007388 */ /* 0x000fe20000000800 */
[----:B-1----:R-:W-:-:S03]  /*6720*/  FADD.FTZ R14, R14, R37 ;  /* 0x000000250e0e7221 */ /* 0x002fc60000010000 */
[----:B------:R-:W-:Y:S01]  /*6730*/  STS [R10+0x1c00], R31 ;  /* 0x001c001f0a007388 */ /* 0x000fe20000000800 */
[----:B--2---:R-:W-:-:S03]  /*6740*/  FADD.FTZ R14, R14, R39 ;  /* 0x000000270e0e7221 */ /* 0x004fc60000010000 */
        /* <DEDUP_REMOVED lines=8> */
.L_x_502:
[----:B------:R-:W-:Y:S05]  /*67d0*/  BSYNC.RECONVERGENT B1 ;  /* 0x0000000000017941 */ /* 0x000fea0003800200 */
.L_x_501:
[----:B------:R-:W-:Y:S01]  /*67e0*/  IADD3 R11, PT, PT, R16, -R3, RZ ;  /* 0x80000003100b7210 */ /* 0x000fe20007ffe0ff */
[----:B------:R-:W-:Y:S03]  /*67f0*/  BSSY.RECONVERGENT B1, `(.L_x_504) ;  /* 0x0000036000017945 */ /* 0x000fe60003800200 */
[----:B------:R-:W-:-:S13]  /*6800*/  ISETP.GT.AND P1, PT, R11, 0x400, PT ;  /* 0x000004000b00780c */ /* 0x000fda0003f24270 */
[----:B------:R-:W-:Y:S05]  /*6810*/  @!P1 BRA `(.L_x_505) ;  /* 0x0000000000cc9947 */ /* 0x000fea0003800000 */
[----:B------:R-:W1:Y:S01]  /*6820*/  LDS R11, [R10+-0x800] ;  /* 0xfff800000a0b7984 */ /* 0x000e620000000800 */
[----:B------:R-:W-:Y:S02]  /*6830*/  PLOP3.LUT P0, PT, PT, PT, PT, 0x8, 0x80 ;  /* 0x000000000080781c */ /* 0x000fe40003f0e170 */
[----:B------:R-:W-:Y:S01]  /*6840*/  IADD3 R3, PT, PT, R3, 0x800, RZ ;  /* 0x0000080003037810 */ /* 0x000fe20007ffe0ff */
[----:B------:R-:W0:Y:S04]  /*6850*/  LDS R12, [R10+-0x400] ;  /* 0xfffc00000a0c7984 */ /* 0x000e280000000800 */
[----:B------:R-:W2:Y:S04]  /*6860*/  LDS R13, [R10] ;  /* 0x000000000a0d7984 */ /* 0x000ea80000000800 */
[----:B------:R-:W3:Y:S04]  /*6870*/  LDS R15, [R10+0x400] ;  /* 0x000400000a0f7984 */ /* 0x000ee80000000800 */
[----:B------:R-:W4:Y:S04]  /*6880*/  LDS R20, [R10+0x800] ;  /* 0x000800000a147984 */ /* 0x000f280000000800 */
[----:B------:R-:W5:Y:S04]  /*6890*/  LDS R21, [R10+0xc00] ;  /* 0x000c00000a157984 */ /* 0x000f680000000800 */
[----:B------:R-:W5:Y:S04]  /*68a0*/  LDS R22, [R10+0x1000] ;  /* 0x001000000a167984 */ /* 0x000f680000000800 */
[----:B------:R-:W5:Y:S01]  /*68b0*/  LDS R24, [R10+0x1400] ;  /* 0x001400000a187984 */ /* 0x000f620000000800 */
[----:B-1----:R-:W-:-:S04]  /*68c0*/  FADD.FTZ R11, -R38, R11 ;  /* 0x0000000b260b7221 */ /* 0x002fc80000010100 */
[----:B------:R-:W-:Y:S01]  /*68d0*/  FMUL.FTZ R11, R11, 1.4426950216293334961 ;  /* 0x3fb8aa3b0b0b7820 */ /* 0x000fe20000410000 */
[C---:B0-----:R-:W-:Y:S01]  /*68e0*/  FADD.FTZ R12, -R38.reuse, R12 ;  /* 0x0000000c260c7221 */ /* 0x041fe20000010100 */
[----:B--2---:R-:W-:-:S03]  /*68f0*/  FADD.FTZ R13, -R38, R13 ;  /* 0x0000000d260d7221 */ /* 0x004fc60000010100 */
[----:B------:R-:W-:Y:S01]  /*6900*/  FMUL.FTZ R12, R12, 1.4426950216293334961 ;  /* 0x3fb8aa3b0c0c7820 */ /* 0x000fe20000410000 */
[----:B------:R-:W0:Y:S01]  /*6910*/  MUFU.EX2 R11, R11 ;  /* 0x0000000b000b7308 */ /* 0x000e220000000800 */
[C---:B---3--:R-:W-:Y:S01]  /*6920*/  FADD.FTZ R17, -R38.reuse, R15 ;  /* 0x0000000f26117221 */ /* 0x048fe20000010100 */
[----:B------:R-:W-:Y:S02]  /*6930*/  FMUL.FTZ R15, R13, 1.4426950216293334961 ;  /* 0x3fb8aa3b0d0f7820 */ /* 0x000fe40000410000 */
[----:B------:R-:W1:Y:S01]  /*6940*/  MUFU.EX2 R13, R12 ;  /* 0x0000000c000d7308 */ /* 0x000e620000000800 */
[----:B------:R-:W-:Y:S01]  /*6950*/  FMUL.FTZ R17, R17, 1.4426950216293334961 ;  /* 0x3fb8aa3b11117820 */ /* 0x000fe20000410000 */
[C---:B----4-:R-:W-:Y:S02]  /*6960*/  FADD.FTZ R20, -R38.reuse, R20 ;  /* 0x0000001426147221 */ /* 0x050fe40000010100 */
[----:B------:R-:W2:Y:S01]  /*6970*/  MUFU.EX2 R15, R15 ;  /* 0x0000000f000f7308 */ /* 0x000ea20000000800 */
[----:B-----5:R-:W-:Y:S01]  /*6980*/  FADD.FTZ R21, -R38, R21 ;  /* 0x0000001526157221 */ /* 0x020fe20000010100 */
[----:B------:R-:W-:-:S02]  /*6990*/  FMUL.FTZ R20, R20, 1.4426950216293334961 ;  /* 0x3fb8aa3b14147820 */ /* 0x000fc40000410000 */
[----:B------:R-:W3:Y:S01]  /*69a0*/  MUFU.EX2 R17, R17 ;  /* 0x0000001100117308 */ /* 0x000ee20000000800 */
[----:B------:R-:W-:Y:S01]  /*69b0*/  FADD.FTZ R23, -R38, R22 ;  /* 0x0000001626177221 */ /* 0x000fe20000010100 */
[----:B0-----:R-:W-:Y:S01]  /*69c0*/  FADD.FTZ R14, R14, R11 ;  /* 0x0000000b0e0e7221 */ /* 0x001fe20000010000 */
[----:B------:R-:W-:Y:S01]  /*69d0*/  FMUL.FTZ R22, R21, 1.4426950216293334961 ;  /* 0x3fb8aa3b15167820 */ /* 0x000fe20000410000 */
[----:B------:R-:W-:Y:S01]  /*69e0*/  STS [R10+-0x800], R11 ;  /* 0xfff8000b0a007388 */ /* 0x000fe20000000800 */
[----:B------:R-:W0:Y:S01]  /*69f0*/  MUFU.EX2 R21, R20 ;  /* 0x0000001400157308 */ /* 0x000e220000000800 */
[----:B-1----:R-:W-:Y:S01]  /*6a00*/  FADD.FTZ R14, R14, R13 ;  /* 0x0000000d0e0e7221 */ /* 0x002fe20000010000 */
[----:B------:R-:W-:Y:S01]  /*6a10*/  FADD.FTZ R24, -R38, R24 ;  /* 0x0000001826187221 */ /* 0x000fe20000010100 */
[----:B------:R-:W-:Y:S01]  /*6a20*/  FMUL.FTZ R12, R23, 1.4426950216293334961 ;  /* 0x3fb8aa3b170c7820 */ /* 0x000fe20000410000 */
[----:B------:R-:W-:Y:S01]  /*6a30*/  STS [R10+-0x400], R13 ;  /* 0xfffc000d0a007388 */ /* 0x000fe20000000800 */
[----:B------:R-:W1:Y:S01]  /*6a40*/  MUFU.EX2 R23, R22 ;  /* 0x0000001600177308 */ /* 0x000e620000000800 */
[----:B--2---:R-:W-:Y:S01]  /*6a50*/  FADD.FTZ R14, R14, R15 ;  /* 0x0000000f0e0e7221 */ /* 0x004fe20000010000 */
[----:B------:R-:W-:Y:S01]  /*6a60*/  FMUL.FTZ R24, R24, 1.4426950216293334961 ;  /* 0x3fb8aa3b18187820 */ /* 0x000fe20000410000 */
[----:B------:R-:W-:Y:S01]  /*6a70*/  STS [R10], R15 ;  /* 0x0000000f0a007388 */ /* 0x000fe20000000800 */
[----:B------:R-:W2:Y:S01]  /*6a80*/  MUFU.EX2 R25, R12 ;  /* 0x0000000c00197308 */ /* 0x000ea20000000800 */
[----:B---3--:R-:W-:-:S02]  /*6a90*/  FADD.FTZ R14, R14, R17 ;  /* 0x000000110e0e7221 */ /* 0x008fc40000010000 */
[----:B------:R-:W-:Y:S01]  /*6aa0*/  STS [R10+0x400], R17 ;  /* 0x000400110a007388 */ /* 0x000fe20000000800 */
[----:B------:R-:W3:Y:S01]  /*6ab0*/  MUFU.EX2 R27, R24 ;  /* 0x00000018001b7308 */ /* 0x000ee20000000800 */
[----:B0-----:R-:W-:Y:S02]  /*6ac0*/  FADD.FTZ R14, R14, R21 ;  /* 0x000000150e0e7221 */ /* 0x001fe40000010000 */
[----:B------:R-:W-:Y:S02]  /*6ad0*/  STS [R10+0x800], R21 ;  /* 0x000800150a007388 */ /* 0x000fe40000000800 */
[----:B-1----:R-:W-:Y:S02]  /*6ae0*/  FADD.FTZ R14, R14, R23 ;  /* 0x000000170e0e7221 */ /* 0x002fe40000010000 */
[----:B------:R-:W-:Y:S02]  /*6af0*/  STS [R10+0xc00], R23 ;  /* 0x000c00170a007388 */ /* 0x000fe40000000800 */
[----:B--2---:R-:W-:-:S02]  /*6b00*/  FADD.FTZ R14, R14, R25 ;  /* 0x000000190e0e7221 */ /* 0x004fc40000010000 */
[----:B------:R-:W-:Y:S02]  /*6b10*/  STS [R10+0x1000], R25 ;  /* 0x001000190a007388 */ /* 0x000fe40000000800 */
[----:B---3--:R-:W-:Y:S02]  /*6b20*/  FADD.FTZ R14, R14, R27 ;  /* 0x0000001b0e0e7221 */ /* 0x008fe40000010000 */
[----:B------:R0:W-:Y:S02]  /*6b30*/  STS [R10+0x1400], R27 ;  /* 0x0014001b0a007388 */ /* 0x0001e40000000800 */
[----:B0-----:R-:W-:-:S07]  /*6b40*/  IADD3 R10, PT, PT, R10, 0x2000, RZ ;  /* 0x000020000a0a7810 */ /* 0x001fce0007ffe0ff */
.L_x_505:
[----:B------:R-:W-:Y:S05]  /*6b50*/  BSYNC.RECONVERGENT B1 ;  /* 0x0000000000017941 */ /* 0x000fea0003800200 */
.L_x_504:
[----:B------:R-:W-:-:S13]  /*6b60*/  ISETP.LT.OR P0, PT, R3, R16, P0 ;  /* 0x000000100300720c */ /* 0x000fda0000701670 */
[----:B------:R-:W-:Y:S05]  /*6b70*/  @!P0 BRA `(.L_x_496) ;  /* 0x0000000400e88947 */ /* 0x000fea0003800000 */
[----:B------:R-:W1:Y:S04]  /*6b80*/  LDS R3, [R10+-0x800] ;  /* 0xfff800000a037984 */ /* 0x000e680000000800 */
[----:B------:R-:W0:Y:S04]  /*6b90*/  LDS R11, [R10+-0x400] ;  /* 0xfffc00000a0b7984 */ /* 0x000e280000000800 */
[----:B------:R-:W2:Y:S04]  /*6ba0*/  LDS R13, [R10+0x400] ;  /* 0x000400000a0d7984 */ /* 0x000ea80000000800 */
[----:B------:R-:W3:Y:S01]  /*6bb0*/  LDS R12, [R10] ;  /* 0x000000000a0c7984 */ /* 0x000ee20000000800 */
[C---:B-1----:R-:W-:Y:S01]  /*6bc0*/  FADD.FTZ R3, -R38.reuse, R3 ;  /* 0x0000000326037221 */ /* 0x042fe20000010100 */
[----:B0-----:R-:W-:-:S03]  /*6bd0*/  FADD.FTZ R11, -R38, R11 ;  /* 0x0000000b260b7221 */ /* 0x001fc60000010100 */
        /* <DEDUP_REMOVED lines=14> */
[----:B--2---:R0:W-:Y:S04]  /*6cc0*/  STS [R10+0x400], R15 ;  /* 0x0004000f0a007388 */ /* 0x0041e80000000800 */
[----:B---3--:R0:W-:Y:S01]  /*6cd0*/  STS [R10], R13 ;  /* 0x0000000d0a007388 */ /* 0x0081e20000000800 */
[----:B------:R-:W-:-:S04]  /*6ce0*/  FADD.FTZ R14, R14, R13 ;  /* 0x0000000d0e0e7221 */ /* 0x000fc80000010000 */
[----:B------:R-:W-:Y:S01]  /*6cf0*/  FADD.FTZ R14, R14, R15 ;  /* 0x0000000f0e0e7221 */ /* 0x000fe20000010000 */
[----:B------:R-:W-:Y:S06]  /*6d00*/  BRA `(.L_x_496) ;  /* 0x0000000400847947 */ /* 0x000fec0003800000 */
.L_x_497:
[----:B------:R-:W0:Y:S01]  /*6d10*/  S2UR UR4, SR_CTAID.Y ;  /* 0x00000000000479c3 */ /* 0x000e220000002600 */
[----:B------:R-:W-:Y:S01]  /*6d20*/  VIADDMNMX R12, R7, 0x100, R16, !PT ;  /* 0x00000100070c7846 */ /* 0x000fe20007800110 */
[----:B------:R-:W-:Y:S01]  /*6d30*/  BSSY.RECONVERGENT B1, `(.L_x_506) ;  /* 0x0000026000017945 */ /* 0x000fe20003800200 */
[----:B------:R-:W-:Y:S01]  /*6d40*/  LOP3.LUT R13, RZ, R6, RZ, 0x33, !PT ;  /* 0x00000006ff0d7212 */ /* 0x000fe200078e33ff */
[----:B------:R-:W-:-:S03]  /*6d50*/  HFMA2 R14, -RZ, RZ, 0, 0 ;  /* 0x00000000ff0e7431 */ /* 0x000fc600000001ff */
[----:B------:R-:W-:-:S04]  /*6d60*/  IADD3 R12, PT, PT, -R5, R12, R13 ;  /* 0x0000000c050c7210 */ /* 0x000fc80007ffe10d */
[C---:B------:R-:W-:Y:S02]  /*6d70*/  LOP3.LUT R13, R12.reuse, 0x300, RZ, 0xc0, !PT ;  /* 0x000003000c0d7812 */ /* 0x040fe400078ec0ff */
[----:B------:R-:W-:Y:S02]  /*6d80*/  ISETP.GE.U32.AND P0, PT, R12, 0x300, PT ;  /* 0x000003000c00780c */ /* 0x000fe40003f06070 */
[----:B------:R-:W-:Y:S01]  /*6d90*/  ISETP.NE.AND P1, PT, R13, 0x300, PT ;  /* 0x000003000d00780c */ /* 0x000fe20003f25270 */
[----:B0-----:R-:W-:Y:S01]  /*6da0*/  IMAD R24, R3, UR4, RZ ;  /* 0x0000000403187c24 */ /* 0x001fe2000f8e02ff */
[----:B------:R-:W-:-:S04]  /*6db0*/  MOV R3, R7 ;  /* 0x0000000700037202 */ /* 0x000fc80000000f00 */
[----:B------:R-:W-:-:S07]  /*6dc0*/  SHF.R.S32.HI R26, RZ, 0x1f, R24 ;  /* 0x0000001fff1a7819 */ /* 0x000fce0000011418 */
[----:B------:R-:W-:Y:S05]  /*6dd0*/  @!P1 BRA `(.L_x_507) ;  /* 0x00000000006c9947 */ /* 0x000fea0003800000 */
[----:B------:R-:W-:Y:S02]  /*6de0*/  IADD3 R17, PT, PT, R17, 0x240, RZ ;  /* 0x0000024011117810 */ /* 0x000fe40007ffe0ff */
[----:B------:R-:W-:Y:S02]  /*6df0*/  LEA.HI R3, R12, 0x1, RZ, 0x18 ;  /* 0x000000010c037811 */ /* 0x000fe400078fc0ff */
[----:B------:R-:W-:Y:S02]  /*6e00*/  IADD3 R20, P1, P2, R24, R10, R7 ;  /* 0x0000000a18147210 */ /* 0x000fe40007a3e007 */
[----:B------:R-:W-:Y:S02]  /*6e10*/  LEA R17, R22, R17, 0x18 ;  /* 0x0000001116117211 */ /* 0x000fe400078ec0ff */
[----:B------:R-:W-:Y:S02]  /*6e20*/  LOP3.LUT R10, R3, 0x3, RZ, 0xc0, !PT ;  /* 0x00000003030a7812 */ /* 0x000fe400078ec0ff */
[----:B------:R-:W-:-:S02]  /*6e30*/  IADD3.X R11, PT, PT, R26, R11, RZ, P1, P2 ;  /* 0x0000000b1a0b7210 */ /* 0x000fc40000fe44ff */
[----:B------:R-:W-:Y:S02]  /*6e40*/  MOV R14, RZ ;  /* 0x000000ff000e7202 */ /* 0x000fe40000000f00 */
[----:B------:R-:W-:Y:S02]  /*6e50*/  MOV R3, R7 ;  /* 0x0000000700037202 */ /* 0x000fe40000000f00 */
[----:B------:R-:W-:Y:S02]  /*6e60*/  LEA R12, R6, R17, 0x2 ;  /* 0x00000011060c7211 */ /* 0x000fe400078e10ff */
[----:B------:R-:W-:-:S07]  /*6e70*/  IADD3 R13, PT, PT, -R10, RZ, RZ ;  /* 0x000000ff0a0d7210 */ /* 0x000fce0007ffe1ff */
.L_x_508:
[----:B------:R-:W-:-:S06]  /*6e80*/  MOV R10, R20 ;  /* 0x00000014000a7202 */ /* 0x000fcc0000000f00 */
[----:B------:R0:W2:Y:S01]  /*6e90*/  LDG.E.U8 R10, desc[UR36][R10.64] ;  /* 0x000000240a0a7981 */ /* 0x0000a2000c1e1100 */
[----:B------:R-:W-:Y:S02]  /*6ea0*/  IADD3 R13, PT, PT, R13, 0x1, RZ ;  /* 0x000000010d0d7810 */ /* 0x000fe40007ffe0ff */
[----:B------:R-:W-:Y:S02]  /*6eb0*/  IADD3 R20, P2, PT, R20, 0x100, RZ ;  /* 0x0000010014147810 */ /* 0x000fe40007f5e0ff */
[----:B------:R-:W-:Y:S02]  /*6ec0*/  IADD3 R3, PT, PT, R3, 0x100, RZ ;  /* 0x0000010003037810 */ /* 0x000fe40007ffe0ff */
[----:B0-----:R-:W-:Y:S02]  /*6ed0*/  IADD3.X R11, PT, PT, RZ, R11, RZ, P2, !PT ;  /* 0x0000000bff0b7210 */ /* 0x001fe400017fe4ff */
[----:B--2---:R-:W-:-:S13]  /*6ee0*/  ISETP.NE.AND P1, PT, R10, RZ, PT ;  /* 0x000000ff0a00720c */ /* 0x004fda0003f25270 */
[----:B------:R-:W1:Y:S02]  /*6ef0*/  @!P1 LDS R15, [R12] ;  /* 0x000000000c0f9984 */ /* 0x000e640000000800 */
[----:B-1----:R-:W-:Y:S01]  /*6f00*/  @!P1 FADD.FTZ R17, -R38, R15 ;  /* 0x0000000f26119221 */ /* 0x002fe20000010100 */
[----:B------:R-:W-:-:S03]  /*6f10*/  HFMA2 R15, -RZ, RZ, 0, 0 ;  /* 0x00000000ff0f7431 */ /* 0x000fc600000001ff */
[----:B------:R-:W-:-:S04]  /*6f20*/  @!P1 FMUL.FTZ R17, R17, 1.4426950216293334961 ;  /* 0x3fb8aa3b11119820 */ /* 0x000fc80000410000 */
[----:B------:R-:W0:Y:S01]  /*6f30*/  @!P1 MUFU.EX2 R15, R17 ;  /* 0x00000011000f9308 */ /* 0x000e220000000800 */
[----:B------:R-:W-:Y:S01]  /*6f40*/  ISETP.NE.AND P1, PT, R13, RZ, PT ;  /* 0x000000ff0d00720c */ /* 0x000fe20003f25270 */
[----:B0-----:R0:W-:Y:S01]  /*6f50*/  STS [R12], R15 ;  /* 0x0000000f0c007388 */ /* 0x0011e20000000800 */
[----:B------:R-:W-:Y:S01]  /*6f60*/  FADD.FTZ R14, R15, R14 ;  /* 0x0000000e0f0e7221 */ /* 0x000fe20000010000 */
[----:B0-----:R-:W-:-:S10]  /*6f70*/  IADD3 R12, PT, PT, R12, 0x400, RZ ;  /* 0x000004000c0c7810 */ /* 0x001fd40007ffe0ff */
[----:B------:R-:W-:Y:S05]  /*6f80*/  @P1 BRA `(.L_x_508) ;  /* 0xfffffffc00bc1947 */ /* 0x000fea000383ffff */
.L_x_507:
[----:B------:R-:W-:Y:S05]  /*6f90*/  BSYNC.RECONVERGENT B1 ;  /* 0x0000000000017941 */ /* 0x000fea0003800200 */
.L_x_506:
[----:B------:R-:W-:Y:S05]  /*6fa0*/  @!P0 BRA `(.L_x_496) ;  /* 0x0000000000dc8947 */ /* 0x000fea0003800000 */
[----:B------:R-:W0:Y:S01]  /*6fb0*/  S2R R12, SR_CgaCtaId ;  /* 0x00000000000c7919 */ /* 0x000e220000008800 */
[----:B------:R-:W2:Y:S01]  /*6fc0*/  LDCU.64 UR4, c[0x0][0x420] ;  /* 0x00008400ff0477ac */ /* 0x000ea20008000a00 */
[----:B------:R-:W-:Y:S02]  /*6fd0*/  MOV R11, 0x400 ;  /* 0x00000400000b7802 */ /* 0x000fe40000000f00 */
[----:B------:R-:W-:Y:S02]  /*6fe0*/  SHF.L.U32 R10, R5, 0x2, RZ ;  /* 0x00000002050a7819 */ /* 0x000fe400000006ff */
[----:B------:R-:W-:Y:S02]  /*6ff0*/  IADD3 R11, PT, PT, R11, 0x240, RZ ;  /* 0x000002400b0b7810 */ /* 0x000fe40007ffe0ff */
[----:B------:R-:W-:Y:S02]  /*7000*/  LEA R10, R3, -R10, 0x2 ;  /* 0x8000000a030a7211 */ /* 0x000fe400078e10ff */
[----:B--2---:R-:W-:-:S04]  /*7010*/  IADD3 R15, P0, P1, R24, UR4, R3 ;  /* 0x00000004180f7c10 */ /* 0x004fc8000f91e003 */
[----:B------:R-:W-:Y:S02]  /*7020*/  IADD3 R15, P2, PT, R15, 0x200, RZ ;  /* 0x000002000f0f7810 */ /* 0x000fe40007f5e0ff */
[----:B0-----:R-:W-:Y:S02]  /*7030*/  LEA R13, R12, R11, 0x18 ;  /* 0x0000000b0c0d7211 */ /* 0x001fe400078ec0ff */
[----:B------:R-:W-:Y:S02]  /*7040*/  IADD3.X R11, PT, PT, R26, UR5, RZ, P0, P1 ;  /* 0x000000051a0b7c10 */ /* 0x000fe400087e24ff */
[----:B------:R-:W-:Y:S02]  /*7050*/  IADD3 R12, PT, PT, R10, 0x800, R13 ;  /* 0x000008000a0c7810 */ /* 0x000fe40007ffe00d */
[----:B------:R-:W-:-:S07]  /*7060*/  IADD3.X R11, PT, PT, RZ, R11, RZ, P2, !PT ;  /* 0x0000000bff0b7210 */ /* 0x000fce00017fe4ff */
.L_x_509:
[----:B------:R-:W-:-:S05]  /*7070*/  MOV R10, R15 ;  /* 0x0000000f000a7202 */ /* 0x000fca0000000f00 */
[----:B------:R-:W2:Y:S04]  /*7080*/  LDG.E.U8 R20, desc[UR36][R10.64+-0x200] ;  /* 0xfffe00240a147981 */ /* 0x000ea8000c1e1100 */
[----:B------:R-:W3:Y:S04]  /*7090*/  LDG.E.U8 R13, desc[UR36][R10.64+-0x100] ;  /* 0xffff00240a0d7981 */ /* 0x000ee8000c1e1100 */
[----:B------:R-:W4:Y:S04]  /*70a0*/  LDG.E.U8 R15, desc[UR36][R10.64] ;  /* 0x000000240a0f7981 */ /* 0x000f28000c1e1100 */
[----:B------:R-:W5:Y:S01]  /*70b0*/  LDG.E.U8 R17, desc[UR36][R10.64+0x100] ;  /* 0x000100240a117981 */ /* 0x000f62000c1e1100 */
[----:B------:R-:W-:-:S02]  /*70c0*/  IADD3 R3, PT, PT, R3, 0x400, RZ ;  /* 0x0000040003037810 */ /* 0x000fc40007ffe0ff */
[----:B--2---:R-:W-:Y:S02]  /*70d0*/  ISETP.NE.AND P0, PT, R20, RZ, PT ;  /* 0x000000ff1400720c */ /* 0x004fe40003f05270 */
[----:B---3--:R-:W-:Y:S02]  /*70e0*/  ISETP.NE.AND P1, PT, R13, RZ, PT ;  /* 0x000000ff0d00720c */ /* 0x008fe40003f25270 */
[----:B----4-:R-:W-:Y:S02]  /*70f0*/  ISETP.NE.AND P2, PT, R15, RZ, PT ;  /* 0x000000ff0f00720c */ /* 0x010fe40003f45270 */
[----:B-----5:R-:W-:-:S07]  /*7100*/  ISETP.NE.AND P3, PT, R17, RZ, PT ;  /* 0x000000ff1100720c */ /* 0x020fce0003f65270 */
[----:B------:R-:W1:Y:S04]  /*7110*/  @!P0 LDS R13, [R12+-0x800] ;  /* 0xfff800000c0d8984 */ /* 0x000e680000000800 */
[----:B------:R-:W0:Y:S04]  /*7120*/  @!P1 LDS R17, [R12+-0x400] ;  /* 0xfffc00000c119984 */ /* 0x000e280000000800 */
[----:B------:R-:W2:Y:S04]  /*7130*/  @!P2 LDS R21, [R12] ;  /* 0x000000000c15a984 */ /* 0x000ea80000000800 */
[----:B------:R-:W3:Y:S01]  /*7140*/  @!P3 LDS R23, [R12+0x400] ;  /* 0x000400000c17b984 */ /* 0x000ee20000000800 */
[----:B-1----:R-:W-:Y:S01]  /*7150*/  @!P0 FADD.FTZ R15, -R38, R13 ;  /* 0x0000000d260f8221 */ /* 0x002fe20000010100 */
[----:B------:R-:W-:-:S03]  /*7160*/  HFMA2 R13, -RZ, RZ, 0, 0 ;  /* 0x00000000ff0d7431 */ /* 0x000fc600000001ff */
[----:B------:R-:W-:Y:S01]  /*7170*/  @!P0 FMUL.FTZ R15, R15, 1.4426950216293334961 ;  /* 0x3fb8aa3b0f0f8820 */ /* 0x000fe20000410000 */
[----:B0-----:R-:W-:Y:S01]  /*7180*/  @!P1 FADD.FTZ R20, -R38, R17 ;  /* 0x0000001126149221 */ /* 0x001fe20000010100 */
[----:B------:R-:W-:Y:S02]  /*7190*/  MOV R17, RZ ;  /* 0x000000ff00117202 */ /* 0x000fe40000000f00 */
[----:B------:R0:W1:Y:S01]  /*71a0*/  @!P0 MUFU.EX2 R13, R15 ;  /* 0x0000000f000d8308 */ /* 0x0000620000000800 */
[----:B------:R-:W-:Y:S01]  /*71b0*/  @!P1 FMUL.FTZ R20, R20, 1.4426950216293334961 ;  /* 0x3fb8aa3b14149820 */ /* 0x000fe20000410000 */
[C---:B--2---:R-:W-:Y:S01]  /*71c0*/  @!P2 FADD.FTZ R22, -R38.reuse, R21 ;  /* 0x000000152616a221 */ /* 0x044fe20000010100 */
[----:B------:R-:W-:Y:S02]  /*71d0*/  HFMA2 R21, -RZ, RZ, 0, 0 ;  /* 0x00000000ff157431 */ /* 0x000fe400000001ff */
[----:B---3--:R-:W-:Y:S01]  /*71e0*/  @!P3 FADD.FTZ R24, -R38, R23 ;  /* 0x000000172618b221 */ /* 0x008fe20000010100 */
[----:B------:R-:W2:Y:S01]  /*71f0*/  @!P1 MUFU.EX2 R17, R20 ;  /* 0x0000001400119308 */ /* 0x000ea20000000800 */
[----:B------:R-:W-:Y:S01]  /*7200*/  @!P2 FMUL.FTZ R22, R22, 1.4426950216293334961 ;  /* 0x3fb8aa3b1616a820 */ /* 0x000fe20000410000 */
[----:B------:R-:W-:Y:S01]  /*7210*/  MOV R23, RZ ;  /* 0x000000ff00177202 */ /* 0x000fe20000000f00 */
[----:B------:R-:W-:Y:S01]  /*7220*/  @!P3 FMUL.FTZ R24, R24, 1.4426950216293334961 ;  /* 0x3fb8aa3b1818b820 */ /* 0x000fe20000410000 */
[----:B------:R-:W-:Y:S01]  /*7230*/  ISETP.GE.AND P0, PT, R3, R16, PT ;  /* 0x000000100300720c */ /* 0x000fe20003f06270 */
[----:B------:R-:W3:Y:S01]  /*7240*/  @!P2 MUFU.EX2 R21, R22 ;  /* 0x000000160015a308 */ /* 0x000ee20000000800 */
[----:B0-----:R-:W-:-:S03]  /*7250*/  IADD3 R15, P1, PT, R10, 0x400, RZ ;  /* 0x000004000a0f7810 */ /* 0x001fc60007f3e0ff */
[----:B------:R-:W0:Y:S01]  /*7260*/  @!P3 MUFU.EX2 R23, R24 ;  /* 0x000000180017b308 */ /* 0x000e220000000800 */
[----:B-1----:R-:W-:Y:S01]  /*7270*/  FADD.FTZ R14, R13, R14 ;  /* 0x0000000e0d0e7221 */ /* 0x002fe20000010000 */
[----:B------:R-:W-:Y:S01]  /*7280*/  STS [R12+-0x800], R13 ;  /* 0xfff8000d0c007388 */ /* 0x000fe20000000800 */
[----:B------:R-:W-:Y:S02]  /*7290*/  IADD3.X R11, PT, PT, RZ, R11, RZ, P1, !PT ;  /* 0x0000000bff0b7210 */ /* 0x000fe40000ffe4ff */
[----:B--2---:R-:W-:Y:S01]  /*72a0*/  FADD.FTZ R14, R14, R17 ;  /* 0x000000110e0e7221 */ /* 0x004fe20000010000 */
[----:B------:R-:W-:Y:S03]  /*72b0*/  STS [R12+-0x400], R17 ;  /* 0xfffc00110c007388 */ /* 0x000fe60000000800 */
[----:B---3--:R-:W-:Y:S01]  /*72c0*/  FADD.FTZ R14, R14, R21 ;  /* 0x000000150e0e7221 */ /* 0x008fe20000010000 */
[----:B------:R-:W-:Y:S03]  /*72d0*/  STS [R12], R21 ;  /* 0x000000150c007388 */ /* 0x000fe60000000800 */
[----:B0-----:R-:W-:Y:S01]  /*72e0*/  FADD.FTZ R14, R14, R23 ;  /* 0x000000170e0e7221 */ /* 0x001fe20000010000 */
[----:B------:R0:W-:Y:S02]  /*72f0*/  STS [R12+0x400], R23 ;  /* 0x000400170c007388 */ /* 0x0001e40000000800 */
[----:B0-----:R-:W-:Y:S01]  /*7300*/  IADD3 R12, PT, PT, R12, 0x1000, RZ ;  /* 0x000010000c0c7810 */ /* 0x001fe20007ffe0ff */
[----:B------:R-:W-:Y:S06]  /*7310*/  @!P0 BRA `(.L_x_509) ;  /* 0xfffffffc00548947 */ /* 0x000fec000383ffff */
.L_x_496:
[----:B------:R-:W-:Y:S05]  /*7320*/  BSYNC.RECONVERGENT B0 ;  /* 0x0000000000007941 */ /* 0x000fea0003800200 */
.L_x_495:
        /* <DEDUP_REMOVED lines=23> */
[----:B------:R-:W-:-:S03]  /*74a0*/  ISETP.GE.AND P1, PT, R7, R16, PT ;  /* 0x000000100700720c */ /* 0x000fc60003f26270 */
[----:B0-----:R-:W0:Y:S02]  /*74b0*/  SHFL.BFLY PT, R8, R13, 0x4, 0x1f ;  /* 0x0c801f000d087f89 */ /* 0x001e2400000e0000 */
[----:B0-----:R-:W-:-:S05]  /*74c0*/  FADD.FTZ R8, R8, R13 ;  /* 0x0000000d08087221 */ /* 0x001fca0000010000 */
[----:B------:R-:W0:Y:S02]  /*74d0*/  SHFL.BFLY PT, R3, R8, 0x2, 0x1f ;  /* 0x0c401f0008037f89 */ /* 0x000e2400000e0000 */
[----:B0-----:R-:W-:Y:S01]  /*74e0*/  FADD.FTZ R10, R8, R3 ;  /* 0x00000003080a7221 */ /* 0x001fe20000010000 */
[----:B------:R-:W-:-:S04]  /*74f0*/  CS2R R8, SRZ ;  /* 0x0000000000087805 */ /* 0x000fc8000001ff00 */
[----:B------:R-:W0:Y:S02]  /*7500*/  SHFL.BFLY PT, R3, R10, 0x1, 0x1f ;  /* 0x0c201f000a037f89 */ /* 0x000e2400000e0000 */
[----:B0-----:R-:W-:Y:S02]  /*7510*/  FADD.FTZ R11, R10, R3 ;  /* 0x000000030a0b7221 */ /* 0x001fe40000010000 */
[----:B------:R-:W0:Y:S04]  /*7520*/  S2R R3, SR_CTAID.X ;  /* 0x0000000000037919 */ /* 0x000e280000002500 */
[----:B------:R-:W2:Y:S02]  /*7530*/  SHFL.IDX PT, R11, R11, RZ, 0x1f ;  /* 0x00001fff0b0b7589 */ /* 0x000ea400000e0000 */
[----:B--2---:R-:W-:-:S04]  /*7540*/  FADD.FTZ R0, R11, 9.9999999747524270788e-07 ;  /* 0x358637bd0b007421 */ /* 0x004fc80000010000 */
[----:B------:R2:W3:Y:S01]  /*7550*/  MUFU.RCP R17, R0 ;  /* 0x0000000000117308 */ /* 0x0004e20000001000 */
[----:B0-----:R-:W-:Y:S05]  /*7560*/  @!P0 BRA `(.L_x_510) ;  /* 0x0000000000248947 */ /* 0x001fea0003800000 */
[----:B------:R-:W0:Y:S01]  /*7570*/  S2R R8, SR_CTAID.Y ;  /* 0x0000000000087919 */ /* 0x000e220000002600 */
[----:B------:R-:W0:Y:S08]  /*7580*/  LDC R9, c[0x0][0x3f8] ;  /* 0x0000fe00ff097b82 */ /* 0x000e300000000800 */
[----:B--2---:R-:W2:Y:S08]  /*7590*/  LDC R0, c[0x0][0x488] ;  /* 0x00012200ff007b82 */ /* 0x004eb00000000800 */
[----:B------:R-:W2:Y:S08]  /*75a0*/  LDC R10, c[0x0][0x40c] ;  /* 0x00010300ff0a7b82 */ /* 0x000eb00000000800 */
[----:B------:R-:W4:Y:S01]  /*75b0*/  LDC R11, c[0x0][0x3f4] ;  /* 0x0000fd00ff0b7b82 */ /* 0x000f220000000800 */
[----:B0-----:R-:W-:-:S04]  /*75c0*/  IMAD R9, R8, R9, R3 ;  /* 0x0000000908097224 */ /* 0x001fc800078e0203 */
[----:B--2---:R-:W-:-:S04]  /*75d0*/  IMAD R0, R9, R0, R10 ;  /* 0x0000000009007224 */ /* 0x004fc800078e020a */
[----:B----4-:R-:W-:-:S05]  /*75e0*/  IMAD R8, R0, R11, RZ ;  /* 0x0000000b00087224 */ /* 0x010fca00078e02ff */
[----:B------:R-:W-:-:S07]  /*75f0*/  SHF.R.S32.HI R9, RZ, 0x1f, R8 ;  /* 0x0000001fff097819 */ /* 0x000fce0000011408 */
.L_x_510:
[----:B------:R-:W-:Y:S04]  /*7600*/  BSSY.RECONVERGENT B0, `(.L_x_511) ;  /* 0x0000061000007945 */ /* 0x000fe80003800200 */
[----:B------:R-:W-:Y:S05]  /*7610*/  @P1 BRA `(.L_x_512) ;  /* 0x00000004007c1947 */ /* 0x000fea0003800000 */
[----:B--2---:R-:W-:Y:S01]  /*7620*/  VIADDMNMX R0, R7, 0x100, R16, !PT ;  /* 0x0000010007007846 */ /* 0x004fe20007800110 */
        /* <DEDUP_REMOVED lines=12> */
[----:B------:R-:W-:Y:S01]  /*76f0*/  SHF.L.U32 R10, R0, 0x8, RZ ;  /* 0x00000008000a7819 */ /* 0x000fe200000006ff */
[----:B------:R-:W-:Y:S01]  /*7700*/  UIADD3 UR4, UPT, UPT, UR4, 0x240, URZ ;  /* 0x0000024004047890 */ /* 0x000fe2000fffe0ff */
[----:B------:R-:W-:Y:S02]  /*7710*/  IADD3.X R20, PT, PT, RZ, R9, RZ, P2, !PT ;  /* 0x00000009ff147210 */ /* 0x000fe400017fe4ff */
[----:B------:R-:W-:-:S02]  /*7720*/  LOP3.LUT R12, R10, 0x300, RZ, 0xc0, !PT ;  /* 0x000003000a0c7812 */ /* 0x000fc400078ec0ff */
[----:B------:R-:W-:Y:S02]  /*7730*/  LOP3.LUT R0, R0, 0x3, RZ, 0xc0, !PT ;  /* 0x0000000300007812 */ /* 0x000fe400078ec0ff */
[----:B------:R-:W-:Y:S02]  /*7740*/  LEA R10, R6, UR5, 0x1 ;  /* 0x00000005060a7c11 */ /* 0x000fe4000f8e08ff */
[----:B------:R-:W-:Y:S02]  /*7750*/  IADD3 R7, PT, PT, R7, R12, RZ ;  /* 0x0000000c07077210 */ /* 0x000fe40007ffe0ff */
[----:B------:R-:W-:Y:S02]  /*7760*/  IADD3 R13, PT, PT, -R0, RZ, RZ ;  /* 0x000000ff000d7210 */ /* 0x000fe40007ffe1ff */
[----:B--2---:R-:W-:Y:S01]  /*7770*/  LEA R14, P2, R15, UR8, 0x2 ;  /* 0x000000080f0e7c11 */ /* 0x004fe2000f8410ff */
[----:B0-----:R-:W-:-:S03]  /*7780*/  ULEA UR4, UR6, UR4, 0x18 ;  /* 0x0000000406047291 */ /* 0x001fc6000f8ec0ff */
[----:B------:R-:W-:-:S03]  /*7790*/  LEA.HI.X R15, R15, UR9, R20, 0x2, P2 ;  /* 0x000000090f0f7c11 */ /* 0x000fc600090f1414 */
[----:B------:R-:W-:Y:S02]  /*77a0*/  IADD3 R0, PT, PT, R10, UR4, RZ ;  /* 0x000000040a007c10 */ /* 0x000fe4000fffe0ff */
[----:B------:R-:W-:-:S07]  /*77b0*/  LEA R12, R6, UR4, 0x2 ;  /* 0x00000004060c7c11 */ /* 0x000fce000f8e10ff */
.L_x_515:
[----:B--2---:R0:W3:Y:S01]  /*77c0*/  LDS R10, [R12] ;  /* 0x000000000c0a7984 */ /* 0x0040e20000000800 */
[----:B------:R-:W-:Y:S02]  /*77d0*/  @P0 MOV R11, R15 ;  /* 0x0000000f000b0202 */ /* 0x000fe40000000f00 */
[----:B------:R-:W-:-:S04]  /*77e0*/  IADD3 R13, PT, PT, R13, 0x1, RZ ;  /* 0x000000010d0d7810 */ /* 0x000fc80007ffe0ff */
[----:B------:R-:W-:Y:S02]  /*77f0*/  ISETP.NE.AND P3, PT, R13, RZ, PT ;  /* 0x000000ff0d00720c */ /* 0x000fe40003f65270 */
[----:B0-----:R-:W-:Y:S01]  /*7800*/  IADD3 R12, PT, PT, R12, 0x400, RZ ;  /* 0x000004000c0c7810 */ /* 0x001fe20007ffe0ff */
[----:B---3--:R-:W-:-:S05]  /*7810*/  FMUL.FTZ R21, R10, R17 ;  /* 0x000000110a157220 */ /* 0x008fca0000410000 */
[----:B------:R-:W-:-:S04]  /*7820*/  F2FP.F16.F32.PACK_AB R10, RZ, R21 ;  /* 0x00000015ff0a723e */ /* 0x000fc800000000ff */
[----:B------:R-:W-:Y:S02]  /*7830*/  PRMT R20, R10, 0x7610, R20 ;  /* 0x000076100a147816 */ /* 0x000fe40000000014 */
[----:B------:R-:W-:Y:S02]  /*7840*/  @P0 MOV R10, R14 ;  /* 0x0000000e000a0202 */ /* 0x000fe40000000f00 */
[----:B------:R-:W-:Y:S01]  /*7850*/  IADD3 R14, P2, PT, R14, 0x400, RZ ;  /* 0x000004000e0e7810 */ /* 0x000fe20007f5e0ff */
[----:B------:R0:W-:Y:S03]  /*7860*/  STS.U16 [R0], R20 ;  /* 0x0000001400007388 */ /* 0x0001e60000000400 */
[----:B------:R-:W-:Y:S01]  /*7870*/  IADD3.X R15, PT, PT, RZ, R15, RZ, P2, !PT ;  /* 0x0000000fff0f7210 */ /* 0x000fe200017fe4ff */
[----:B------:R2:W-:Y:S01]  /*7880*/  @P0 STG.E desc[UR36][R10.64], R21 ;  /* 0x000000150a000986 */ /* 0x0005e2000c101924 */
[----:B0-----:R-:W-:Y:S01]  /*7890*/  IADD3 R0, PT, PT, R0, 0x200, RZ ;  /* 0x0000020000007810 */ /* 0x001fe20007ffe0ff */
[----:B------:R-:W-:Y:S06]  /*78a0*/  @P3 BRA `(.L_x_515) ;  /* 0xfffffffc00c43947 */ /* 0x000fec000383ffff */
.L_x_514:
[----:B------:R-:W-:Y:S05]  /*78b0*/  BSYNC.RECONVERGENT B1 ;  /* 0x0000000000017941 */ /* 0x000fea0003800200 */
.L_x_513:
[----:B------:R-:W-:Y:S05]  /*78c0*/  @!P1 BRA `(.L_x_512) ;  /* 0x0000000000d09947 */ /* 0x000fea0003800000 */
[----:B--2---:R-:W0:Y:S01]  /*78d0*/  S2R R11, SR_CgaCtaId ;  /* 0x00000000000b7919 */ /* 0x004e220000008800 */
[----:B------:R-:W2:Y:S01]  /*78e0*/  LDCU.64 UR8, c[0x0][0x480] ;  /* 0x00009000ff0877ac */ /* 0x000ea20008000a00 */
[----:B------:R-:W-:Y:S02]  /*78f0*/  MOV R0, 0x400 ;  /* 0x0000040000007802 */ /* 0x000fe40000000f00 */
[C---:B------:R-:W-:Y:S01]  /*7900*/  IADD3 R10, P0, PT, R7.reuse, R8, RZ ;  /* 0x00000008070a7210 */ /* 0x040fe20007f1e0ff */
[----:B------:R-:W-:Y:S01]  /*7910*/  UISETP.NE.AND UP0, UPT, UR7, URZ, UPT ;  /* 0x000000ff0700728c */ /* 0x000fe2000bf05270 */
[----:B------:R-:W-:Y:S02]  /*7920*/  IADD3 R0, PT, PT, R0, 0x240, RZ ;  /* 0x0000024000007810 */ /* 0x000fe40007ffe0ff */
[----:B------:R-:W-:Y:S02]  /*7930*/  LEA R8, R7, UR5, 0x1 ;  /* 0x0000000507087c11 */ /* 0x000fe4000f8e08ff */
[----:B------:R-:W-:-:S02]  /*7940*/  IADD3.X R9, PT, PT, RZ, R9, RZ, P0, !PT ;  /* 0x00000009ff097210 */ /* 0x000fc400007fe4ff */
[----:B------:R-:W-:Y:S01]  /*7950*/  ISETP.NE.AND P1, PT, RZ, UR7, PT ;  /* 0x00000007ff007c0c */ /* 0x000fe2000bf25270 */
[----:B------:R-:W-:Y:S01]  /*7960*/  IMAD R8, R5, -0x2, R8 ;  /* 0xfffffffe05087824 */ /* 0x000fe200078e0208 */
[----:B------:R-:W-:Y:S02]  /*7970*/  PLOP3.LUT P0, PT, PT, PT, UP0, 0x80, 0x8 ;  /* 0x000000000008781c */ /* 0x000fe40003f0f008 */
[----:B--2---:R-:W-:-:S04]  /*7980*/  LEA R12, P3, R10, UR8, 0x2 ;  /* 0x000000080a0c7c11 */ /* 0x004fc8000f8610ff */
[----:B------:R-:W-:Y:S02]  /*7990*/  IADD3 R12, P2, PT, R12, 0x800, RZ ;  /* 0x000008000c0c7810 */ /* 0x000fe40007f5e0ff */
[----:B------:R-:W-:-:S04]  /*79a0*/  LEA.HI.X R9, R10, UR9, R9, 0x2, P3 ;  /* 0x000000090a097c11 */ /* 0x000fc800098f1409 */
[----:B------:R-:W-:Y:S02]  /*79b0*/  IADD3.X R13, PT, PT, RZ, R9, RZ, P2, !PT ;  /* 0x00000009ff0d7210 */ /* 0x000fe400017fe4ff */
[----:B0-----:R-:W-:Y:S02]  /*79c0*/  LEA R11, R11, R0, 0x18 ;  /* 0x000000000b0b7211 */ /* 0x001fe400078ec0ff */
[----:B------:R-:W-:Y:S02]  /*79d0*/  SHF.L.U32 R0, R5, 0x2, RZ ;  /* 0x0000000205007819 */ /* 0x000fe400000006ff */
[----:B------:R-:W-:Y:S02]  /*79e0*/  IADD3 R10, PT, PT, R8, 0x400, R11 ;  /* 0x00000400080a7810 */ /* 0x000fe40007ffe00b */
[----:B------:R-:W-:-:S04]  /*79f0*/  LEA R0, R7, -R0, 0x2 ;  /* 0x8000000007007211 */ /* 0x000fc800078e10ff */
[----:B------:R-:W-:-:S07]  /*7a00*/  IADD3 R0, PT, PT, R0, 0x800, R11 ;  /* 0x0000080000007810 */ /* 0x000fce0007ffe00b */
.L_x_516:
[----:B------:R-:W3:Y:S01]  /*7a10*/  LDS R8, [R0+-0x800] ;  /* 0xfff8000000087984 */ /* 0x000ee20000000800 */
[----:B------:R-:W-:-:S04]  /*7a20*/  IADD3 R7, PT, PT, R7, 0x400, RZ ;  /* 0x0000040007077810 */ /* 0x000fc80007ffe0ff */
[----:B------:R-:W-:Y:S01]  /*7a30*/  ISETP.GE.AND P2, PT, R7, R16, PT ;  /* 0x000000100700720c */ /* 0x000fe20003f46270 */
[----:B---3--:R-:W-:-:S05]  /*7a40*/  FMUL.FTZ R15, R8, R17 ;  /* 0x00000011080f7220 */ /* 0x008fca0000410000 */
[----:B------:R-:W-:-:S04]  /*7a50*/  F2FP.F16.F32.PACK_AB R8, RZ, R15 ;  /* 0x0000000fff08723e */ /* 0x000fc800000000ff */
[----:B------:R-:W-:-:S05]  /*7a60*/  PRMT R9, R8, 0x7610, R9 ;  /* 0x0000761008097816 */ /* 0x000fca0000000009 */
[----:B------:R0:W-:Y:S04]  /*7a70*/  STS.U16 [R10+-0x400], R9 ;  /* 0xfffc00090a007388 */ /* 0x0001e80000000400 */
[----:B------:R-:W2:Y:S01]  /*7a80*/  LDS R8, [R0+-0x400] ;  /* 0xfffc000000087984 */ /* 0x000ea20000000800 */
[----:B0-----:R-:W-:Y:S01]  /*7a90*/  MOV R9, R13 ;  /* 0x0000000d00097202 */ /* 0x001fe20000000f00 */
[----:B--2---:R-:W-:-:S05]  /*7aa0*/  FMUL.FTZ R21, R8, R17 ;  /* 0x0000001108157220 */ /* 0x004fca0000410000 */
        /* <DEDUP_REMOVED lines=8> */
[----:B0-----:R-:W-:Y:S02]  /*7b30*/  MOV R8, R12 ;  /* 0x0000000c00087202 */ /* 0x001fe40000000f00 */
[----:B--2---:R-:W-:Y:S02]  /*7b40*/  IADD3 R0, PT, PT, R0, 0x1000, RZ ;  /* 0x0000100000007810 */ /* 0x004fe40007ffe0ff */
[----:B------:R-:W-:Y:S01]  /*7b50*/  IADD3 R12, P3, PT, R8, 0x1000, RZ ;  /* 0x00001000080c7810 */ /* 0x000fe20007f7e0ff */
[----:B------:R-:W-:Y:S01]  /*7b60*/  @P0 STG.E desc[UR36][R8.64+-0x800], R15 ;  /* 0xfff8000f08000986 */ /* 0x000fe2000c101924 */
[----:B------:R-:W-:-:S02]  /*7b70*/  PLOP3.LUT P0, PT, P1, PT, PT, 0x80, 0x8 ;  /* 0x000000000008781c */ /* 0x000fc40000f0f070 */
[----:B------:R-:W-:-:S11]  /*7b80*/  IADD3.X R13, PT, PT, RZ, R9, RZ, P3, !PT ;  /* 0x00000009ff0d7210 */ /* 0x000fd60001ffe4ff */
        /* <DEDUP_REMOVED lines=8> */
.L_x_512:
[----:B------:R-:W-:Y:S05]  /*7c10*/  BSYNC.RECONVERGENT B0 ;  /* 0x0000000000007941 */ /* 0x000fea0003800200 */
.L_x_511:
[----:B------:R-:W-:Y:S01]  /*7c20*/  IADD3 R26, PT, PT, R16, -0x1, RZ ;  /* 0xffffffff101a7810 */ /* 0x000fe20007ffe0ff */
[----:B------:R-:W0:Y:S01]  /*7c30*/  S2R R30, SR_CgaCtaId ;  /* 0x00000000001e7919 */ /* 0x000e220000008800 */
[----:B------:R-:W4:Y:S01]  /*7c40*/  LDCU UR9, c[0x0][0x40c] ;  /* 0x00008180ff0977ac */ /* 0x000f220008000800 */
[----:B------:R-:W3:Y:S01]  /*7c50*/  S2UR UR4, SR_CTAID.Y ;  /* 0x00000000000479c3 */ /* 0x000ee20000002600 */
[----:B------:R-:W-:Y:S01]  /*7c60*/  SHF.R.S32.HI R7, RZ, 0x1f, R26 ;  /* 0x0000001fff077819 */ /* 0x000fe2000001141a */
[----:B------:R-:W-:Y:S01]  /*7c70*/  BSSY.RECONVERGENT B0, `(.L_x_517) ;  /* 0x0000023000007945 */ /* 0x000fe20003800200 */
[----:B--2---:R-:W-:Y:S01]  /*7c80*/  SHF.L.U32 R0, R6, 0x3, RZ ;  /* 0x0000000306007819 */ /* 0x004fe200000006ff */
[----:B------:R-:W2:Y:S01]  /*7c90*/  LDCU UR8, c[0x0][0x3f4] ;  /* 0x00007e80ff0877ac */ /* 0x000ea20008000800 */
[----:B------:R-:W-:Y:S02]  /*7ca0*/  LEA.HI R7, R7, R26, RZ, 0x4 ;  /* 0x0000001a07077211 */ /* 0x000fe400078f20ff */
[----:B------:R-:W-:-:S02]  /*7cb0*/  CS2R R10, SRZ ;  /* 0x00000000000a7805 */ /* 0x000fc4000001ff00 */
[----:B------:R-:W-:Y:S01]  /*7cc0*/  LOP3.LUT R0, R0, 0x78, RZ, 0xc0, !PT ;  /* 0x0000007800007812 */ /* 0x000fe200078ec0ff */
[----:B------:R-:W3:Y:S01]  /*7cd0*/  LDC R32, c[0x0][0x3f8] ;  /* 0x0000fe00ff207b82 */ /* 0x000ee20000000800 */
[----:B------:R-:W-:Y:S02]  /*7ce0*/  LOP3.LUT R9, R7, 0xfffffff0, RZ, 0xc0, !PT ;  /* 0xfffffff007097812 */ /* 0x000fe400078ec0ff */
[----:B------:R-:W-:Y:S02]  /*7cf0*/  SHF.R.U32.HI R7, RZ, 0x4, R6 ;  /* 0x00000004ff077819 */ /* 0x000fe40000011606 */
[----:B------:R-:W-:Y:S02]  /*7d00*/  IADD3 R28, PT, PT, R26, -R9, RZ ;  /* 0x800000091a1c7210 */ /* 0x000fe40007ffe0ff */
[----:B------:R-:W-:Y:S02]  /*7d10*/  MOV R12, 0x400 ;  /* 0x00000400000c7802 */ /* 0x000fe40000000f00 */
[----:B------:R-:W-:-:S02]  /*7d20*/  ISETP.NE.AND P0, PT, R7, R28, PT ;  /* 0x0000001c0700720c */ /* 0x000fc40003f05270 */
[----:B------:R-:W-:Y:S02]  /*7d30*/  SHF.L.U32 R8, R6, 0x4, RZ ;  /* 0x0000000406087819 */ /* 0x000fe400000006ff */
[----:B----4-:R-:W-:Y:S01]  /*7d40*/  ISETP.NE.OR P0, PT, RZ, UR9, P0 ;  /* 0x00000009ff007c0c */ /* 0x010fe20008705670 */
[----:B--2---:R-:W-:Y:S01]  /*7d50*/  IMAD R37, R4, UR8, R0 ;  /* 0x0000000804257c24 */ /* 0x004fe2000f8e0200 */
[----:B------:R-:W-:Y:S02]  /*7d60*/  IADD3 R9, PT, PT, R12, 0x140, RZ ;  /* 0x000001400c097810 */ /* 0x000fe40007ffe0ff */
[----:B------:R-:W-:Y:S02]  /*7d70*/  ISETP.GT.U32.OR P0, PT, R0, 0x4f, P0 ;  /* 0x0000004f0000780c */ /* 0x000fe40000704470 */
[----:B------:R-:W-:Y:S02]  /*7d80*/  LOP3.LUT R8, R8, 0xf0, RZ, 0xc0, !PT ;  /* 0x000000f008087812 */ /* 0x000fe400078ec0ff */
[----:B0-----:R-:W-:Y:S01]  /*7d90*/  LEA R9, R30, R9, 0x18 ;  /* 0x000000091e097211 */ /* 0x001fe200078ec0ff */
[----:B---3--:R-:W-:-:S03]  /*7da0*/  IMAD R17, R32, UR4, R3 ;  /* 0x0000000420117c24 */ /* 0x008fc6000f8e0203 */
[----:B------:R-:W-:Y:S02]  /*7db0*/  IADD3 R29, PT, PT, R9, R8, RZ ;  /* 0x00000008091d7210 */ /* 0x000fe40007ffe0ff */
[----:B------:R-:W-:Y:S01]  /*7dc0*/  CS2R R8, SRZ ;  /* 0x0000000000087805 */ /* 0x000fe2000001ff00 */
[----:B------:R-:W-:-:S04]  /*7dd0*/  IMAD R17, R17, 0x50, RZ ;  /* 0x0000005011117824 */ /* 0x000fc800078e02ff */
[----:B------:R-:W-:Y:S01]  /*7de0*/  IMAD R35, R17, UR8, R0 ;  /* 0x0000000811237c24 */ /* 0x000fe2000f8e0200 */
[----:B------:R-:W-:Y:S06]  /*7df0*/  @P0 BRA `(.L_x_518) ;  /* 0x0000000000280947 */ /* 0x000fec0003800000 */
[----:B------:R-:W0:Y:S01]  /*7e00*/  LDCU.64 UR6, c[0x0][0x3b0] ;  /* 0x00007600ff0677ac */ /* 0x000e220008000a00 */
[----:B------:R-:W-:Y:S01]  /*7e10*/  HFMA2 R11, -RZ, RZ, 0, 0 ;  /* 0x00000000ff0b7431 */ /* 0x000fe200000001ff */
[----:B0-----:R-:W-:-:S04]  /*7e20*/  UISETP.NE.U32.AND UP0, UPT, UR6, URZ, UPT ;  /* 0x000000ff0600728c */ /* 0x001fc8000bf05070 */
[----:B------:R-:W-:-:S09]  /*7e30*/  UISETP.NE.AND.EX UP0, UPT, UR7, URZ, UPT, UP0 ;  /* 0x000000ff0700728c */ /* 0x000fd2000bf05300 */
[----:B------:R-:W-:Y:S05]  /*7e40*/  BRA.U !UP0, `(.L_x_519) ;  /* 0x0000000108107547 */ /* 0x000fea000b800000 */
[----:B------:R-:W0:Y:S01]  /*7e50*/  LDC.64 R8, c[0x0][0x3b0] ;  /* 0x0000ec00ff087b82 */ /* 0x000e220000000a00 */
[----:B------:R-:W-:-:S04]  /*7e60*/  IMAD R11, R3, 0x50, R0 ;  /* 0x00000050030b7824 */ /* 0x000fc800078e0200 */
[----:B0-----:R-:W-:-:S06]  /*7e70*/  IMAD.WIDE.U32 R8, R11, 0x2, R8 ;  /* 0x000000020b087825 */ /* 0x001fcc00078e0008 */
[----:B------:R-:W5:Y:S02]  /*7e80*/  LDG.E.128 R8, desc[UR36][R8.64] ;  /* 0x0000002408087981 */ /* 0x000f64000c1e1d00 */
.L_x_519:
[----:B-----5:R0:W-:Y:S02]  /*7e90*/  STS.128 [R29], R8 ;  /* 0x000000081d007388 */ /* 0x0201e40000000c00 */
.L_x_518:
[----:B------:R-:W-:Y:S05]  /*7ea0*/  BSYNC.RECONVERGENT B0 ;  /* 0x0000000000007941 */ /* 0x000fea0003800200 */
.L_x_517:
[----:B------:R-:W-:Y:S01]  /*7eb0*/  ISETP.GT.U32.AND P0, PT, R0, 0x4f, PT ;  /* 0x0000004f0000780c */ /* 0x000fe20003f04070 */
[----:B------:R-:W-:Y:S01]  /*7ec0*/  BAR.SYNC.DEFER_BLOCKING 0x0 ;  /* 0x0000000000007b1d */ /* 0x000fe20000010000 */
[----:B------:R-:W-:Y:S01]  /*7ed0*/  HFMA2 R27, -RZ, RZ, 0, 0 ;  /* 0x00000000ff1b7431 */ /* 0x000fe200000001ff */
[----:B------:R-:W-:Y:S02]  /*7ee0*/  MOV R4, RZ ;  /* 0x000000ff00047202 */ /* 0x000fe40000000f00 */
[----:B------:R-:W-:Y:S02]  /*7ef0*/  CS2R R20, SRZ ;  /* 0x0000000000147805 */ /* 0x000fe4000001ff00 */
[----:B------:R-:W-:Y:S02]  /*7f00*/  CS2R R22, SRZ ;  /* 0x0000000000167805 */ /* 0x000fe4000001ff00 */
[----:B------:R-:W-:Y:S01]  /*7f10*/  CS2R R24, SRZ ;  /* 0x0000000000187805 */ /* 0x000fe2000001ff00 */
[----:B------:R-:W2:Y:S01]  /*7f20*/  LDCU UR10, c[0x0][0x40c] ;  /* 0x00008180ff0a77ac */ /* 0x000ea20008000800 */
[----:B------:R-:W-:Y:S04]  /*7f30*/  BSSY.RECONVERGENT B0, `(.L_x_520) ;  /* 0x0000209000007945 */ /* 0x000fe80003800200 */
[----:B------:R-:W-:Y:S05]  /*7f40*/  @P0 BRA `(.L_x_521) ;  /* 0x00000020001c0947 */ /* 0x000fea0003800000 */
[----:B------:R-:W3:Y:S01]  /*7f50*/  LDC.64 R14, c[0x0][0x3c0] ;  /* 0x0000f000ff0e7b82 */ /* 0x000ee20000000a00 */
[----:B------:R-:W-:Y:S01]  /*7f60*/  VIMNMX R42, PT, PT, R26, UR8, PT ;  /* 0x000000081a2a7c48 */ /* 0x000fe2000bfe0100 */
[----:B------:R-:W-:Y:S01]  /*7f70*/  BSSY.RECONVERGENT B1, `(.L_x_522) ;  /* 0x00000f1000017945 */ /* 0x000fe20003800200 */
[----:B------:R-:W-:Y:S02]  /*7f80*/  IADD3 R43, PT, PT, R7, R5, RZ ;  /* 0x00000005072b7210 */ /* 0x000fe40007ffe0ff */
[----:B------:R-:W-:Y:S02]  /*7f90*/  IADD3 R31, PT, PT, R12, 0x240, RZ ;  /* 0x000002400c1f7810 */ /* 0x000fe40007ffe0ff */
[----:B------:R-:W-:Y:S02]  /*7fa0*/  ISETP.GE.AND P0, PT, R43, R42, PT ;  /* 0x0000002a2b00720c */ /* 0x000fe40003f06270 */
[----:B------:R-:W-:Y:S02]  /*7fb0*/  LEA R31, R30, R31, 0x18 ;  /* 0x0000001f1e1f7211 */ /* 0x000fe400078ec0ff */
[----:B------:R-:W-:-:S02]  /*7fc0*/  MOV R4, RZ ;  /* 0x000000ff00047202 */ /* 0x000fc40000000f00 */
[----:B------:R-:W-:Y:S01]  /*7fd0*/  IADD3 R30, PT, PT, R31, UR5, RZ ;  /* 0x000000051f1e7c10 */ /* 0x000fe2000fffe0ff */
[----:B---3--:R-:W-:-:S04]  /*7fe0*/  IMAD.WIDE R12, R35, 0x2, R14 ;  /* 0x00000002230c7825 */ /* 0x008fc800078e020e */
[----:B------:R-:W-:Y:S02]  /*7ff0*/  IMAD.WIDE R14, R37, 0x2, R14 ;  /* 0x00000002250e7825 */ /* 0x000fe400078e020e */
[----:B------:R-:W-:Y:S05]  /*8000*/  @P0 BRA `(.L_x_523) ;  /* 0x0000000c009c0947 */ /* 0x000fea0003800000 */
[----:B------:R-:W-:Y:S01]  /*8010*/  VIADDMNMX R4, R43, 0x10, R42, !PT ;  /* 0x000000102b047846 */ /* 0x000fe2000780012a */
[----:B------:R-:W3:Y:S01]  /*8020*/  LDC.64 R40, c[0x0][0x458] ;  /* 0x00011600ff287b82 */ /* 0x000ee20000000a00 */
[----:B------:R-:W-:Y:S01]  /*8030*/  LOP3.LUT R36, RZ, R5, RZ, 0x33, !PT ;  /* 0x00000005ff247212 */ /* 0x000fe200078e33ff */
[----:B------:R-:W-:Y:S01]  /*8040*/  IMAD R21, R2, R32, R3 ;  /* 0x0000002002157224 */ /* 0x000fe200078e0203 */
[----:B------:R-:W-:Y:S01]  /*8050*/  BSSY.RECONVERGENT B2, `(.L_x_524) ;  /* 0x000004b000027945 */ /* 0x000fe20003800200 */
[----:B------:R-:W-:Y:S02]  /*8060*/  MOV R27, RZ ;  /* 0x000000ff001b7202 */ /* 0x000fe40000000f00 */
[----:B------:R-:W-:Y:S02]  /*8070*/  CS2R R24, SRZ ;  /* 0x0000000000187805 */ /* 0x000fe4000001ff00 */
[----:B------:R-:W-:Y:S01]  /*8080*/  IADD3 R36, PT, PT, -R7, R4, R36 ;  /* 0x0000000407247210 */ /* 0x000fe20007ffe124 */
[----:B------:R-:W-:Y:S01]  /*8090*/  IMAD R21, R21, 0x50, R0 ;  /* 0x0000005015157824 */ /* 0x000fe200078e0200 */
[----:B------:R-:W-:-:S02]  /*80a0*/  MOV R52, R43 ;  /* 0x0000002b00347202 */ /* 0x000fc40000000f00 */
[----:B------:R-:W-:Y:S02]  /*80b0*/  CS2R R22, SRZ ;  /* 0x0000000000167805 */ /* 0x000fe4000001ff00 */
[----:B------:R-:W-:-:S04]  /*80c0*/  LOP3.LUT R4, R36, 0x30, RZ, 0xc0, !PT ;  /* 0x0000003024047812 */ /* 0x000fc800078ec0ff */
[----:B------:R-:W-:Y:S01]  /*80d0*/  ISETP.NE.AND P0, PT, R4, 0x30, PT ;  /* 0x000000300400780c */ /* 0x000fe20003f05270 */
[----:B------:R-:W-:Y:S02]  /*80e0*/  HFMA2 R4, -RZ, RZ, 0, 0 ;  /* 0x00000000ff047431 */ /* 0x000fe400000001ff */
[----:B---3--:R-:W-:Y:S01]  /*80f0*/  IMAD.WIDE R40, R21, 0x2, R40 ;  /* 0x0000000215287825 */ /* 0x008fe200078e0228 */
[----:B------:R-:W-:-:S09]  /*8100*/  CS2R R20, SRZ ;  /* 0x0000000000147805 */ /* 0x000fd2000001ff00 */
[----:B------:R-:W-:Y:S05]  /*8110*/  @!P0 BRA `(.L_x_525) ;  /* 0x0000000000f88947 */ /* 0x000fea0003800000 */
[----:B------:R-:W3:Y:S01]  /*8120*/  LDCU.64 UR6, c[0x0][0x3c0] ;  /* 0x00007800ff0677ac */ /* 0x000ee20008000a00 */
[----:B------:R-:W-:Y:S01]  /*8130*/  IMAD R32, R43, 0x50, RZ ;  /* 0x000000502b207824 */ /* 0x000fe200078e02ff */
[----:B------:R-:W-:Y:S02]  /*8140*/  LEA.HI R27, R36, 0x1, RZ, 0x1c ;  /* 0x00000001241b7811 */ /* 0x000fe400078fe0ff */
[----:B------:R-:W-:Y:S01]  /*8150*/  MOV R52, R43 ;  /* 0x0000002b00347202 */ /* 0x000fe20000000f00 */
[----:B------:R-:W-:-:S04]  /*8160*/  IMAD.WIDE.U32 R32, R32, 0x2, RZ ;  /* 0x0000000220207825 */ /* 0x000fc800078e00ff */
[----:B------:R-:W-:-:S04]  /*8170*/  IMAD.WIDE R34, R35, 0x2, R32 ;  /* 0x0000000223227825 */ /* 0x000fc800078e0220 */
[----:B------:R-:W-:Y:S01]  /*8180*/  IMAD.WIDE R32, R37, 0x2, R32 ;  /* 0x0000000225207825 */ /* 0x000fe200078e0220 */
[----:B---3--:R-:W-:Y:S02]  /*8190*/  IADD3 R55, P0, PT, R34, UR6, RZ ;  /* 0x0000000622377c10 */ /* 0x008fe4000ff1e0ff */
[----:B------:R-:W-:Y:S02]  /*81a0*/  IADD3 R53, P1, PT, R32, UR6, RZ ;  /* 0x0000000620357c10 */ /* 0x000fe4000ff3e0ff */
[----:B------:R-:W-:Y:S02]  /*81b0*/  LEA R32, R7, UR5, 0x1 ;  /* 0x0000000507207c11 */ /* 0x000fe4000f8e08ff */
[----:B------:R-:W-:Y:S02]  /*81c0*/  IADD3.X R54, PT, PT, R33, UR7, RZ, P1, !PT ;  /* 0x0000000721367c10 */ /* 0x000fe40008ffe4ff */
[----:B------:R-:W-:Y:S02]  /*81d0*/  LOP3.LUT R33, R27, 0x3, RZ, 0xc0, !PT ;  /* 0x000000031b217812 */ /* 0x000fe400078ec0ff */
[----:B------:R-:W-:-:S02]  /*81e0*/  IADD3.X R60, PT, PT, R35, UR7, RZ, P0, !PT ;  /* 0x00000007233c7c10 */ /* 0x000fc400087fe4ff */
[----:B------:R-:W-:Y:S02]  /*81f0*/  MOV R27, RZ ;  /* 0x000000ff001b7202 */ /* 0x000fe40000000f00 */
[----:B------:R-:W-:Y:S02]  /*8200*/  IADD3 R34, PT, PT, R31, R32, RZ ;  /* 0x000000201f227210 */ /* 0x000fe40007ffe0ff */
[----:B------:R-:W-:-:S07]  /*8210*/  IADD3 R35, PT, PT, -R33, RZ, RZ ;  /* 0x000000ff21237210 */ /* 0x000fce0007ffe1ff */
.L_x_527:
[----:B------:R-:W-:Y:S01]  /*8220*/  MOV R32, R53 ;  /* 0x0000003500207202 */ /* 0x000fe20000000f00 */
[----:B------:R-:W1:Y:S01]  /*8230*/  LDS.U16 R37, [R34] ;  /* 0x0000000022257984 */ /* 0x000e620000000400 */
[----:B------:R-:W-:-:S05]  /*8240*/  MOV R33, R54 ;  /* 0x0000003600217202 */ /* 0x000fca0000000f00 */
[----:B------:R3:W5:Y:S01]  /*8250*/  LDG.E.128 R44, desc[UR36][R32.64] ;  /* 0x00000024202c7981 */ /* 0x000762000c1e1d00 */
[----:B------:R-:W-:Y:S01]  /*8260*/  UISETP.NE.AND UP0, UPT, UR9, URZ, UPT ;  /* 0x000000ff0900728c */ /* 0x000fe2000bf05270 */
[----:B-1----:R-:W-:-:S08]  /*8270*/  HADD2.F32 R38, -RZ, R37.H0_H0 ;  /* 0x20000025ff267230 */ /* 0x002fd00000004100 */
[----:B---3--:R-:W-:Y:S05]  /*8280*/  BRA.U UP0, `(.L_x_526) ;  /* 0x0000000100387547 */ /* 0x008fea000b800000 */
[----:B------:R-:W-:Y:S01]  /*8290*/  ISETP.NE.AND P0, PT, R19, RZ, PT ;  /* 0x000000ff1300720c */ /* 0x000fe20003f05270 */
[----:B------:R-:W1:-:S12]  /*82a0*/  LDS.128 R48, [R29] ;  /* 0x000000001d307984 */ /* 0x000e580000000c00 */
[----:B------:R-:W3:Y:S01]  /*82b0*/  @P0 LDG.E.128 R56, desc[UR36][R40.64] ;  /* 0x0000002428380981 */ /* 0x000ee2000c1e1d00 */
[----:B------:R-:W-:Y:S02]  /*82c0*/  MOV R32, R55 ;  /* 0x0000003700207202 */ /* 0x000fe40000000f00 */
[----:B------:R-:W-:Y:S01]  /*82d0*/  MOV R33, R60 ;  /* 0x0000003c00217202 */ /* 0x000fe20000000f00 */
[----:B-1---5:R-:W-:Y:S02]  /*82e0*/  HFMA2 R44, R44, 1, 1, R48 ;  /* 0x3c003c002c2c7831 */ /* 0x022fe40000000030 */
[----:B------:R-:W-:Y:S02]  /*82f0*/  HADD2 R45, R45, R49 ;  /* 0x000000312d2d7230 */ /* 0x000fe40000000000 */
[----:B------:R-:W-:Y:S02]  /*8300*/  HFMA2 R46, R46, 1, 1, R50 ;  /* 0x3c003c002e2e7831 */ /* 0x000fe40000000032 */
[----:B------:R-:W-:-:S02]  /*8310*/  HADD2 R47, R47, R51 ;  /* 0x000000332f2f7230 */ /* 0x000fc40000000000 */
[----:B---3--:R-:W-:Y:S02]  /*8320*/  @P0 HMUL2 R44, R44, R56 ;  /* 0x000000382c2c0232 */ /* 0x008fe40000000000 */
[----:B------:R-:W-:Y:S02]  /*8330*/  @P0 HFMA2 R45, R45, R57, -RZ ;  /* 0x000000392d2d0231 */ /* 0x000fe400001000ff */
[----:B------:R-:W-:Y:S02]  /*8340*/  @P0 HMUL2 R46, R46, R58 ;  /* 0x0000003a2e2e0232 */ /* 0x000fe40000000000 */
[----:B------:R-:W-:-:S05]  /*8350*/  @P0 HFMA2 R47, R47, R59, -RZ ;  /* 0x0000003b2f2f0231 */ /* 0x000fca00001000ff */
[----:B------:R1:W-:Y:S02]  /*8360*/  STG.E.128 desc[UR36][R32.64], R44 ;  /* 0x0000002c20007986 */ /* 0x0003e4000c101d24 */
.L_x_526:
[----:B------:R-:W-:Y:S01]  /*8370*/  IADD3 R35, PT, PT, R35, 0x1, RZ ;  /* 0x0000000123237810 */ /* 0x000fe20007ffe0ff */
[--C-:B-1---5:R-:W-:Y:S01]  /*8380*/  HADD2.F32 R32, -RZ, R44.reuse.H0_H0 ;  /* 0x2000002cff207230 */ /* 0x122fe20000004100 */
[----:B------:R-:W-:Y:S01]  /*8390*/  IADD3 R53, P2, PT, R53, 0xa00, RZ ;  /* 0x00000a0035357810 */ /* 0x000fe20007f5e0ff */
[----:B------:R-:W-:Y:S01]  /*83a0*/  HADD2.F32 R33, -RZ, R44.H1_H1 ;  /* 0x3000002cff217230 */ /* 0x000fe20000004100 */
[----:B------:R-:W-:Y:S01]  /*83b0*/  ISETP.NE.AND P0, PT, R35, RZ, PT ;  /* 0x000000ff2300720c */ /* 0x000fe20003f05270 */
[----:B------:R-:W-:Y:S01]  /*83c0*/  HADD2.F32 R44, -RZ, R45.H0_H0 ;  /* 0x2000002dff2c7230 */ /* 0x000fe20000004100 */
[----:B------:R-:W-:Y:S01]  /*83d0*/  IADD3 R55, P1, PT, R55, 0xa00, RZ ;  /* 0x00000a0037377810 */ /* 0x000fe20007f3e0ff */
[----:B------:R-:W-:Y:S02]  /*83e0*/  HADD2.F32 R39, -RZ, R47.H0_H0 ;  /* 0x2000002fff277230 */ /* 0x000fe40000004100 */
        /* <DEDUP_REMOVED lines=9> */
[C---:B------:R-:W-:Y:S01]  /*8480*/  FFMA.FTZ R21, R38.reuse, R39, R21 ;  /* 0x0000002726157223 */ /* 0x040fe20000010015 */
[----:B------:R-:W-:Y:S01]  /*8490*/  FFMA.FTZ R20, R38, R37, R20 ;  /* 0x0000002526147223 */ /* 0x000fe20000010014 */
[----:B------:R-:W-:Y:S01]  /*84a0*/  IADD3 R52, PT, PT, R52, 0x10, RZ ;  /* 0x0000001034347810 */ /* 0x000fe20007ffe0ff */
[----:B------:R-:W-:Y:S01]  /*84b0*/  FFMA.FTZ R4, R38, R47, R4 ;  /* 0x0000002f26047223 */ /* 0x000fe20000010004 */
[----:B------:R-:W-:-:S02]  /*84c0*/  IADD3 R34, PT, PT, R34, 0x20, RZ ;  /* 0x0000002022227810 */ /* 0x000fc40007ffe0ff */
[----:B------:R-:W-:Y:S02]  /*84d0*/  IADD3.X R54, PT, PT, RZ, R54, RZ, P2, !PT ;  /* 0x00000036ff367210 */ /* 0x000fe400017fe4ff */
[----:B------:R-:W-:Y:S01]  /*84e0*/  IADD3.X R60, PT, PT, RZ, R60, RZ, P1, !PT ;  /* 0x0000003cff3c7210 */ /* 0x000fe20000ffe4ff */
[----:B------:R-:W-:Y:S06]  /*84f0*/  @P0 BRA `(.L_x_527) ;  /* 0xfffffffc00480947 */ /* 0x000fec000383ffff */
.L_x_525:
[----:B--2---:R-:W-:Y:S05]  /*8500*/  BSYNC.RECONVERGENT B2 ;  /* 0x0000000000027941 */ /* 0x004fea0003800200 */
.L_x_524:
[----:B------:R-:W-:-:S13]  /*8510*/  ISETP.GE.U32.AND P0, PT, R36, 0x30, PT ;  /* 0x000000302400780c */ /* 0x000fda0003f06070 */
[----:B------:R-:W-:Y:S05]  /*8520*/  @!P0 BRA `(.L_x_523) ;  /* 0x0000000800548947 */ /* 0x000fea0003800000 */
[----:B------:R-:W2:Y:S02]  /*8530*/  LDCU UR4, c[0x0][0x40c] ;  /* 0x00008180ff0477ac */ /* 0x000ea40008000800 */
[----:B--2---:R-:W-:-:S06]  /*8540*/  UISETP.NE.AND UP0, UPT, UR4, URZ, UPT ;  /* 0x000000ff0400728c */ /* 0x004fcc000bf05270 */
[----:B------:R-:W-:-:S13]  /*8550*/  PLOP3.LUT P1, PT, PT, PT, UP0, 0x80, 0x8 ;  /* 0x000000000008781c */ /* 0x000fda0003f2f008 */
.L_x_533:
[----:B------:R-:W-:Y:S01]  /*8560*/  IMAD R45, R52, 0x50, RZ ;  /* 0x00000050342d7824 */ /* 0x000fe200078e02ff */
[----:B------:R-:W-:-:S03]  /*8570*/  ISETP.NE.AND P0, PT, R19, RZ, PT ;  /* 0x000000ff1300720c */ /* 0x000fc60003f05270 */
[----:B------:R-:W-:-:S06]  /*8580*/  IMAD.WIDE.U32 R48, R45, 0x2, R14 ;  /* 0x000000022d307825 */ /* 0x000fcc00078e000e */
[----:B------:R-:W5:Y:S01]  /*8590*/  LDG.E.128 R48, desc[UR36][R48.64] ;  /* 0x0000002430307981 */ /* 0x000f62000c1e1d00 */
[----:B------:R-:W-:Y:S04]  /*85a0*/  BSSY.RECONVERGENT B2, `(.L_x_528) ;  /* 0x000000e000027945 */ /* 0x000fe80003800200 */
[----:B------:R-:W-:Y:S05]  /*85b0*/  @P1 BRA `(.L_x_529) ;  /* 0x0000000000301947 */ /* 0x000fea0003800000 */
[----:B-1----:R-:W2:Y:S04]  /*85c0*/  @P0 LDG.E.128 R36, desc[UR36][R40.64] ;  /* 0x0000002428240981 */ /* 0x002ea8000c1e1d00 */
[----:B------:R-:W1:Y:S02]  /*85d0*/  LDS.128 R32, [R29] ;  /* 0x000000001d207984 */ /* 0x000e640000000c00 */
[----:B-1---5:R-:W-:Y:S02]  /*85e0*/  HFMA2 R48, R48, 1, 1, R32 ;  /* 0x3c003c0030307831 */ /* 0x022fe40000000020 */
[----:B------:R-:W-:Y:S02]  /*85f0*/  HADD2 R49, R49, R33 ;  /* 0x0000002131317230 */ /* 0x000fe40000000000 */
[----:B------:R-:W-:-:S02]  /*8600*/  HFMA2 R50, R50, 1, 1, R34 ;  /* 0x3c003c0032327831 */ /* 0x000fc40000000022 */
[----:B------:R-:W-:Y:S02]  /*8610*/  HADD2 R51, R51, R35 ;  /* 0x0000002333337230 */ /* 0x000fe40000000000 */
[----:B------:R-:W-:-:S04]  /*8620*/  IMAD.WIDE.U32 R32, R45, 0x2, R12 ;  /* 0x000000022d207825 */ /* 0x000fc800078e000c */
[----:B--2---:R-:W-:Y:S02]  /*8630*/  @P0 HMUL2 R48, R48, R36 ;  /* 0x0000002430300232 */ /* 0x004fe40000000000 */
[----:B------:R-:W-:Y:S02]  /*8640*/  @P0 HFMA2 R49, R49, R37, -RZ ;  /* 0x0000002531310231 */ /* 0x000fe400001000ff */
[----:B------:R-:W-:Y:S02]  /*8650*/  @P0 HMUL2 R50, R50, R38 ;  /* 0x0000002632320232 */ /* 0x000fe40000000000 */
[----:B------:R-:W-:-:S05]  /*8660*/  @P0 HFMA2 R51, R51, R39, -RZ ;  /* 0x0000002733330231 */ /* 0x000fca00001000ff */
[----:B------:R2:W-:Y:S02]  /*8670*/  STG.E.128 desc[UR36][R32.64], R48 ;  /* 0x0000003020007986 */ /* 0x0005e4000c101d24 */
.L_x_529:
[----:B------:R-:W-:Y:S05]  /*8680*/  BSYNC.RECONVERGENT B2 ;  /* 0x0000000000027941 */ /* 0x000fea0003800200 */
.L_x_528:
[C---:B--2---:R-:W-:Y:S01]  /*8690*/  IADD3 R33, PT, PT, R45.reuse, 0x500, RZ ;  /* 0x000005002d217810 */ /* 0x044fe20007ffe0ff */
[----:B------:R-:W-:Y:S01]  /*86a0*/  UISETP.NE.AND UP0, UPT, UR10, URZ, UPT ;  /* 0x000000ff0a00728c */ /* 0x000fe2000bf05270 */
[C---:B------:R-:W-:Y:S02]  /*86b0*/  IADD3 R37, PT, PT, R45.reuse, 0xa00, RZ ;  /* 0x00000a002d257810 */ /* 0x040fe40007ffe0ff */
[----:B------:R-:W-:Y:S01]  /*86c0*/  IADD3 R61, PT, PT, R45, 0xf00, RZ ;  /* 0x00000f002d3d7810 */ /* 0x000fe20007ffe0ff */
[--C-:B------:R-:W-:Y:S02]  /*86d0*/  IMAD.WIDE.U32 R44, R33, 0x2, R14.reuse ;  /* 0x00000002212c7825 */ /* 0x100fe400078e000e */
[----:B------:R-:W-:Y:S02]  /*86e0*/  PLOP3.LUT P1, PT, PT, PT, UP0, 0x80, 0x8 ;  /* 0x000000000008781c */ /* 0x000fe40003f2f008 */
[--C-:B------:R-:W-:Y:S02]  /*86f0*/  IMAD.WIDE.U32 R34, R37, 0x2, R14.reuse ;  /* 0x0000000225227825 */ /* 0x100fe400078e000e */
[----:B------:R-:W5:Y:S02]  /*8700*/  LDG.E.128 R44, desc[UR36][R44.64] ;  /* 0x000000242c2c7981 */ /* 0x000f64000c1e1d00 */
[----:B-1----:R-:W-:-:S07]  /*8710*/  IMAD.WIDE.U32 R38, R61, 0x2, R14 ;  /* 0x000000023d267825 */ /* 0x002fce00078e000e */
[----:B------:R-:W-:Y:S05]  /*8720*/  @P1 BRA `(.L_x_530) ;  /* 0x0000000000301947 */ /* 0x000fea0003800000 */
[----:B------:R-:W2:Y:S01]  /*8730*/  @P0 LDG.E.128 R56, desc[UR36][R40.64] ;  /* 0x0000002428380981 */ /* 0x000ea2000c1e1d00 */
[----:B------:R-:W-:-:S03]  /*8740*/  IMAD.WIDE.U32 R32, R33, 0x2, R12 ;  /* 0x0000000221207825 */ /* 0x000fc600078e000c */
[----:B------:R-:W1:Y:S02]  /*8750*/  LDS.128 R64, [R29] ;  /* 0x000000001d407984 */ /* 0x000e640000000c00 */
[----:B-1---5:R-:W-:Y:S02]  /*8760*/  HADD2 R44, R44, R64 ;  /* 0x000000402c2c7230 */ /* 0x022fe40000000000 */
[----:B------:R-:W-:Y:S02]  /*8770*/  HFMA2 R45, R45, 1, 1, R65 ;  /* 0x3c003c002d2d7831 */ /* 0x000fe40000000041 */
[----:B------:R-:W-:Y:S02]  /*8780*/  HADD2 R46, R46, R66 ;  /* 0x000000422e2e7230 */ /* 0x000fe40000000000 */
[----:B------:R-:W-:Y:S02]  /*8790*/  HFMA2 R47, R47, 1, 1, R67 ;  /* 0x3c003c002f2f7831 */ /* 0x000fe40000000043 */
[----:B--2---:R-:W-:-:S02]  /*87a0*/  @P0 HMUL2 R44, R44, R56 ;  /* 0x000000382c2c0232 */ /* 0x004fc40000000000 */
[----:B------:R-:W-:Y:S02]  /*87b0*/  @P0 HFMA2 R45, R45, R57, -RZ ;  /* 0x000000392d2d0231 */ /* 0x000fe400001000ff */
[----:B------:R-:W-:Y:S02]  /*87c0*/  @P0 HMUL2 R46, R46, R58 ;  /* 0x0000003a2e2e0232 */ /* 0x000fe40000000000 */
[----:B------:R-:W-:-:S05]  /*87d0*/  @P0 HFMA2 R47, R47, R59, -RZ ;  /* 0x0000003b2f2f0231 */ /* 0x000fca00001000ff */
[----:B------:R1:W-:Y:S02]  /*87e0*/  STG.E.128 desc[UR36][R32.64], R44 ;  /* 0x0000002c20007986 */ /* 0x0003e4000c101d24 */
.L_x_530:
[----:B-1----:R-:W5:Y:S01]  /*87f0*/  LDG.E.128 R32, desc[UR36][R34.64] ;  /* 0x0000002422207981 */ /* 0x002f62000c1e1d00 */
        /* <DEDUP_REMOVED lines=13> */
.L_x_531:
[----:B-1----:R-:W5:Y:S01]  /*88d0*/  LDG.E.128 R36, desc[UR36][R38.64] ;  /* 0x0000002426247981 */ /* 0x002f62000c1e1d00 */
[----:B------:R-:W-:Y:S01]  /*88e0*/  IADD3 R53, PT, PT, R52, -R5, RZ ;  /* 0x8000000534357210 */ /* 0x000fe20007ffe0ff */
[--C-:B-----5:R-:W-:Y:S02]  /*88f0*/  HADD2.F32 R56, -RZ, R50.reuse.H0_H0 ;  /* 0x20000032ff387230 */ /* 0x120fe40000004100 */
[----:B------:R-:W-:Y:S01]  /*8900*/  HADD2.F32 R57, -RZ, R50.H1_H1 ;  /* 0x30000032ff397230 */ /* 0x000fe20000004100 */
[----:B------:R-:W-:Y:S01]  /*8910*/  LEA R60, R53, R30, 0x1 ;  /* 0x0000001e353c7211 */ /* 0x000fe200078e08ff */
[--C-:B------:R-:W-:Y:S02]  /*8920*/  HADD2.F32 R50, -RZ, R51.reuse.H0_H0 ;  /* 0x20000033ff327230 */ /* 0x100fe40000004100 */
[----:B------:R-:W-:Y:S02]  /*8930*/  HADD2.F32 R55, -RZ, R48.H1_H1 ;  /* 0x30000030ff377230 */ /* 0x000fe40000004100 */
[----:B------:R-:W1:Y:S01]  /*8940*/  LDS.U16 R53, [R60] ;  /* 0x000000003c357984 */ /* 0x000e620000000400 */
[----:B------:R-:W-:-:S03]  /*8950*/  HADD2.F32 R51, -RZ, R51.H1_H1 ;  /* 0x30000033ff337230 */ /* 0x000fc60000004100 */
[----:B------:R-:W2:Y:S04]  /*8960*/  LDS.U16 R58, [R60+0x20] ;  /* 0x000020003c3a7984 */ /* 0x000ea80000000400 */
[----:B------:R-:W3:Y:S01]  /*8970*/  LDS.U16 R59, [R60+0x40] ;  /* 0x000040003c3b7984 */ /* 0x000ee20000000400 */
[----:B-1----:R-:W-:Y:S02]  /*8980*/  HADD2.F32 R54, -RZ, R53.H0_H0 ;  /* 0x20000035ff367230 */ /* 0x002fe40000004100 */
[----:B------:R-:W-:Y:S02]  /*8990*/  HADD2.F32 R53, -RZ, R48.H0_H0 ;  /* 0x20000030ff357230 */ /* 0x000fe40000004100 */
[--C-:B------:R-:W-:Y:S02]  /*89a0*/  HADD2.F32 R48, -RZ, R49.reuse.H0_H0 ;  /* 0x20000031ff307230 */ /* 0x100fe40000004100 */
[----:B------:R-:W-:Y:S01]  /*89b0*/  FFMA.FTZ R4, R54, R51, R4 ;  /* 0x0000003336047223 */ /* 0x000fe20000010004 */
[----:B------:R-:W-:-:S02]  /*89c0*/  HADD2.F32 R49, -RZ, R49.H1_H1 ;  /* 0x30000031ff317230 */ /* 0x000fc40000004100 */
[C---:B------:R-:W-:Y:S01]  /*89d0*/  FFMA.FTZ R56, R54.reuse, R56, R23 ;  /* 0x0000003836387223 */ /* 0x040fe20000010017 */
[----:B------:R-:W-:Y:S02]  /*89e0*/  HADD2.F32 R51, -RZ, R47.H0_H0 ;  /* 0x2000002fff337230 */ /* 0x000fe40000004100 */
[C---:B------:R-:W-:Y:S01]  /*89f0*/  FFMA.FTZ R48, R54.reuse, R48, R25 ;  /* 0x0000003036307223 */ /* 0x040fe20000010019 */
[----:B--2---:R-:W-:Y:S02]  /*8a00*/  HADD2.F32 R58, -RZ, R58.H0_H0 ;  /* 0x2000003aff3a7230 */ /* 0x004fe40000004100 */
[C---:B------:R-:W-:Y:S01]  /*8a10*/  FFMA.FTZ R22, R54.reuse, R49, R22 ;  /* 0x0000003136167223 */ /* 0x040fe20000010016 */
[----:B------:R-:W-:Y:S02]  /*8a20*/  HADD2.F32 R23, -RZ, R44.H1_H1 ;  /* 0x3000002cff177230 */ /* 0x000fe40000004100 */
[----:B------:R-:W-:Y:S01]  /*8a30*/  FFMA.FTZ R24, R54, R55, R24 ;  /* 0x0000003736187223 */ /* 0x000fe20000010018 */
[----:B------:R-:W-:-:S02]  /*8a40*/  HADD2.F32 R25, -RZ, R45.H0_H0 ;  /* 0x2000002dff197230 */ /* 0x000fc40000004100 */
[C---:B------:R-:W-:Y:S01]  /*8a50*/  FFMA.FTZ R50, R54.reuse, R50, R21 ;  /* 0x0000003236327223 */ /* 0x040fe20000010015 */
[----:B------:R-:W-:Y:S02]  /*8a60*/  HADD2.F32 R47, -RZ, R47.H1_H1 ;  /* 0x3000002fff2f7230 */ /* 0x000fe40000004100 */
[C---:B------:R-:W-:Y:S01]  /*8a70*/  FFMA.FTZ R53, R54.reuse, R53, R27 ;  /* 0x0000003536357223 */ /* 0x040fe2000001001b */
[----:B------:R-:W-:Y:S02]  /*8a80*/  HADD2.F32 R45, -RZ, R45.H1_H1 ;  /* 0x3000002dff2d7230 */ /* 0x000fe40000004100 */
[----:B------:R-:W-:Y:S01]  /*8a90*/  FFMA.FTZ R20, R54, R57, R20 ;  /* 0x0000003936147223 */ /* 0x000fe20000010014 */
[----:B------:R-:W-:Y:S02]  /*8aa0*/  HADD2.F32 R49, -RZ, R46.H1_H1 ;  /* 0x3000002eff317230 */ /* 0x000fe40000004100 */
[----:B------:R-:W-:Y:S01]  /*8ab0*/  FFMA.FTZ R23, R58, R23, R24 ;  /* 0x000000173a177223 */ /* 0x000fe20000010018 */
[----:B------:R-:W-:-:S02]  /*8ac0*/  HADD2.F32 R21, -RZ, R44.H0_H0 ;  /* 0x2000002cff157230 */ /* 0x000fc40000004100 */
[C---:B------:R-:W-:Y:S01]  /*8ad0*/  FFMA.FTZ R47, R58.reuse, R47, R4 ;  /* 0x0000002f3a2f7223 */ /* 0x040fe20000010004 */
[----:B------:R-:W-:Y:S02]  /*8ae0*/  HADD2.F32 R27, -RZ, R46.H0_H0 ;  /* 0x2000002eff1b7230 */ /* 0x000fe40000004100 */
[C---:B------:R-:W-:Y:S01]  /*8af0*/  FFMA.FTZ R45, R58.reuse, R45, R22 ;  /* 0x0000002d3a2d7223 */ /* 0x040fe20000010016 */
[C---:B------:R-:W-:Y:S01]  /*8b00*/  FFMA.FTZ R49, R58.reuse, R49, R20 ;  /* 0x000000313a317223 */ /* 0x040fe20000010014 */
[----:B---3--:R-:W-:Y:S02]  /*8b10*/  HADD2.F32 R59, -RZ, R59.H0_H0 ;  /* 0x2000003bff3b7230 */ /* 0x008fe40000004100 */
[C---:B------:R-:W-:Y:S01]  /*8b20*/  FFMA.FTZ R54, R58.reuse, R21, R53 ;  /* 0x000000153a367223 */ /* 0x040fe20000010035 */
[----:B------:R-:W-:Y:S02]  /*8b30*/  HADD2.F32 R4, -RZ, R32.H0_H0 ;  /* 0x20000020ff047230 */ /* 0x000fe40000004100 */
[----:B------:R-:W-:Y:S01]  /*8b40*/  FFMA.FTZ R25, R58, R25, R48 ;  /* 0x000000193a197223 */ /* 0x000fe20000010030 */
[----:B------:R-:W-:-:S02]  /*8b50*/  HADD2.F32 R24, -RZ, R34.H0_H0 ;  /* 0x20000022ff187230 */ /* 0x000fc40000004100 */
[C---:B------:R-:W-:Y:S01]  /*8b60*/  FFMA.FTZ R27, R58.reuse, R27, R56 ;  /* 0x0000001b3a1b7223 */ /* 0x040fe20000010038 */
[----:B------:R-:W-:Y:S02]  /*8b70*/  HADD2.F32 R32, -RZ, R32.H1_H1 ;  /* 0x30000020ff207230 */ /* 0x000fe40000004100 */
[----:B------:R-:W-:Y:S01]  /*8b80*/  FFMA.FTZ R51, R58, R51, R50 ;  /* 0x000000333a337223 */ /* 0x000fe20000010032 */
[--C-:B------:R-:W-:Y:S02]  /*8b90*/  HADD2.F32 R20, -RZ, R33.reuse.H0_H0 ;  /* 0x20000021ff147230 */ /* 0x100fe40000004100 */
        /* <DEDUP_REMOVED lines=9> */
[C---:B------:R-:W-:Y:S01]  /*8c30*/  FFMA.FTZ R34, R59.reuse, R34, R49 ;  /* 0x000000223b227223 */ /* 0x040fe20000010031 */
[C---:B------:R-:W-:Y:S01]  /*8c40*/  FFMA.FTZ R44, R59.reuse, R44, R51 ;  /* 0x0000002c3b2c7223 */ /* 0x040fe20000010033 */
[----:B------:R-:W-:Y:S01]  /*8c50*/  FFMA.FTZ R46, R59, R46, R47 ;  /* 0x0000002e3b2e7223 */ /* 0x000fe2000001002f */
[----:B------:R-:W-:Y:S06]  /*8c60*/  @P1 BRA `(.L_x_532) ;  /* 0x0000000000301947 */ /* 0x000fec0003800000 */
[----:B------:R-:W2:Y:S04]  /*8c70*/  @P0 LDG.E.128 R20, desc[UR36][R40.64] ;  /* 0x0000002428140981 */ /* 0x000ea8000c1e1d00 */
[----:B------:R-:W1:Y:S02]  /*8c80*/  LDS.128 R56, [R29] ;  /* 0x000000001d387984 */ /* 0x000e640000000c00 */
[----:B-1----:R-:W-:Y:S02]  /*8c90*/  HFMA2 R36, R36, 1, 1, R56 ;  /* 0x3c003c0024247831 */ /* 0x002fe40000000038 */
        /* <DEDUP_REMOVED lines=9> */
.L_x_532:
[----:B------:R-:W2:Y:S01]  /*8d30*/  LDS.U16 R4, [R60+0x60] ;  /* 0x000060003c047984 */ /* 0x000ea20000000400 */
[----:B------:R-:W-:Y:S01]  /*8d40*/  IADD3 R52, PT, PT, R52, 0x40, RZ ;  /* 0x0000004034347810 */ /* 0x000fe20007ffe0ff */
[--C-:B-1----:R-:W-:Y:S02]  /*8d50*/  HADD2.F32 R21, -RZ, R36.reuse.H1_H1 ;  /* 0x30000024ff157230 */ /* 0x102fe40000004100 */
[--C-:B------:R-:W-:Y:S01]  /*8d60*/  HADD2.F32 R25, -RZ, R37.reuse.H0_H0 ;  /* 0x20000025ff197230 */ /* 0x100fe20000004100 */
[----:B------:R-:W-:Y:S01]  /*8d70*/  ISETP.GE.AND P0, PT, R52, R42, PT ;  /* 0x0000002a3400720c */ /* 0x000fe20003f06270 */
[----:B------:R-:W-:Y:S02]  /*8d80*/  HADD2.F32 R27, -RZ, R36.H0_H0 ;  /* 0x20000024ff1b7230 */ /* 0x000fe40000004100 */
[----:B------:R-:W-:Y:S02]  /*8d90*/  HADD2.F32 R37, -RZ, R37.H1_H1 ;  /* 0x30000025ff257230 */ /* 0x000fe40000004100 */
[----:B------:R-:W-:-:S02]  /*8da0*/  HADD2.F32 R23, -RZ, R38.H0_H0 ;  /* 0x20000026ff177230 */ /* 0x000fc40000004100 */
        /* <DEDUP_REMOVED lines=13> */
.L_x_523:
[----:B--2---:R-:W-:Y:S05]  /*8e80*/  BSYNC.RECONVERGENT B1 ;  /* 0x0000000000017941 */ /* 0x004fea0003800200 */
.L_x_522:
[----:B------:R-:W-:Y:S01]  /*8e90*/  ISETP.GE.AND P0, PT, R43, R26, PT ;  /* 0x0000001a2b00720c */ /* 0x000fe20003f06270 */
[----:B------:R-:W-:-:S12]  /*8ea0*/  BSSY.RECONVERGENT B1, `(.L_x_534) ;  /* 0x00000e0000017945 */ /* 0x000fd80003800200 */
[----:B------:R-:W-:Y:S05]  /*8eb0*/  @P0 BRA `(.L_x_535) ;  /* 0x0000000c00780947 */ /* 0x000fea0003800000 */
[----:B------:R-:W-:Y:S01]  /*8ec0*/  IADD3 R37, PT, PT, R43, 0x10, RZ ;  /* 0x000000102b257810 */ /* 0x000fe20007ffe0ff */
[----:B------:R-:W2:Y:S01]  /*8ed0*/  LDCU UR4, c[0x0][0x3f8] ;  /* 0x00007f00ff0477ac */ /* 0x000ea20008000800 */
[----:B------:R-:W3:Y:S01]  /*8ee0*/  LDC.64 R32, c[0x0][0x458] ;  /* 0x00011600ff207b82 */ /* 0x000ee20000000a00 */
[----:B------:R-:W-:Y:S01]  /*8ef0*/  LOP3.LUT R36, RZ, R5, RZ, 0x33, !PT ;  /* 0x00000005ff247212 */ /* 0x000fe200078e33ff */
[----:B------:R-:W-:Y:S01]  /*8f00*/  BSSY.RECONVERGENT B2, `(.L_x_536) ;  /* 0x000004b000027945 */ /* 0x000fe20003800200 */
[----:B------:R-:W-:-:S04]  /*8f10*/  VIMNMX R34, PT, PT, R26, R37, !PT ;  /* 0x000000251a227248 */ /* 0x000fc80007fe0100 */
[----:B------:R-:W-:Y:S02]  /*8f20*/  IADD3 R36, PT, PT, -R7, R34, R36 ;  /* 0x0000002207247210 */ /* 0x000fe40007ffe124 */
[----:B------:R-:W-:Y:S02]  /*8f30*/  MOV R34, R43 ;  /* 0x0000002b00227202 */ /* 0x000fe40000000f00 */
[----:B------:R-:W-:Y:S01]  /*8f40*/  LOP3.LUT P0, RZ, R36, 0x10, RZ, 0xc0, !PT ;  /* 0x0000001024ff7812 */ /* 0x000fe2000780c0ff */
[----:B--2---:R-:W-:-:S04]  /*8f50*/  IMAD R35, R2, UR4, R3 ;  /* 0x0000000402237c24 */ /* 0x004fc8000f8e0203 */
[----:B------:R-:W-:-:S04]  /*8f60*/  IMAD R35, R35, 0x50, R0 ;  /* 0x0000005023237824 */ /* 0x000fc800078e0200 */
[----:B---3--:R-:W-:-:S04]  /*8f70*/  IMAD.WIDE R32, R35, 0x2, R32 ;  /* 0x0000000223207825 */ /* 0x008fc800078e0220 */
[----:B------:R-:W-:Y:S05]  /*8f80*/  @P0 BRA `(.L_x_537) ;  /* 0x0000000400080947 */ /* 0x000fea0003800000 */
[----:B-1----:R-:W1:Y:S01]  /*8f90*/  LDC R38, c[0x0][0x3f4] ;  /* 0x0000fd00ff267b82 */ /* 0x002e620000000800 */
[----:B------:R-:W-:Y:S02]  /*8fa0*/  MOV R34, R37 ;  /* 0x0000002500227202 */ /* 0x000fe40000000f00 */
[----:B-1----:R-:W-:-:S13]  /*8fb0*/  ISETP.GE.AND P0, PT, R43, R38, PT ;  /* 0x000000262b00720c */ /* 0x002fda0003f06270 */
[----:B------:R-:W-:Y:S05]  /*8fc0*/  @!P0 BRA `(.L_x_537) ;  /* 0x0000000000f88947 */ /* 0x000fea0003800000 */
[----:B------:R-:W-:Y:S01]  /*8fd0*/  IABS R39, R38 ;  /* 0x0000002600277213 */ /* 0x000fe20000000000 */
[----:B------:R-:W1:Y:S01]  /*8fe0*/  LDCU UR4, c[0x0][0x40c] ;  /* 0x00008180ff0477ac */ /* 0x000e620008000800 */
[----:B------:R-:W-:Y:S02]  /*8ff0*/  IABS R42, R43 ;  /* 0x0000002b002a7213 */ /* 0x000fe40000000000 */
[----:B------:R-:W2:Y:S01]  /*9000*/  I2F.RP R40, R39 ;  /* 0x0000002700287306 */ /* 0x000ea20000209400 */
[----:B------:R-:W-:Y:S02]  /*9010*/  ISETP.GE.AND P1, PT, R43, RZ, PT ;  /* 0x000000ff2b00720c */ /* 0x000fe40003f26270 */
[----:B------:R-:W-:-:S05]  /*9020*/  ISETP.NE.AND P2, PT, R38, RZ, PT ;  /* 0x000000ff2600720c */ /* 0x000fca0003f45270 */
[----:B--2---:R-:W2:Y:S02]  /*9030*/  MUFU.RCP R40, R40 ;  /* 0x0000002800287308 */ /* 0x004ea40000001000 */
[----:B--2---:R-:W-:-:S06]  /*9040*/  IADD3 R41, PT, PT, R40, 0xffffffe, RZ ;  /* 0x0ffffffe28297810 */ /* 0x004fcc0007ffe0ff */
[----:B------:R-:W2:Y:S02]  /*9050*/  F2I.FTZ.U32.TRUNC.NTZ R35, R41 ;  /* 0x0000002900237305 */ /* 0x000ea4000021f000 */
[----:B--2---:R-:W-:-:S05]  /*9060*/  IADD3 R34, PT, PT, RZ, -R35, RZ ;  /* 0x80000023ff227210 */ /* 0x004fca0007ffe0ff */
[----:B------:R-:W-:Y:S02]  /*9070*/  IMAD R45, R34, R39, RZ ;  /* 0x00000027222d7224 */ /* 0x000fe400078e02ff */
[----:B------:R-:W-:-:S05]  /*9080*/  HFMA2 R34, -RZ, RZ, 0, 0 ;  /* 0x00000000ff227431 */ /* 0x000fca00000001ff */
[----:B------:R-:W-:Y:S01]  /*9090*/  IMAD.HI.U32 R34, R35, R45, R34 ;  /* 0x0000002d23227227 */ /* 0x000fe200078e0022 */
[----:B------:R-:W-:-:S05]  /*90a0*/  MOV R35, R42 ;  /* 0x0000002a00237202 */ /* 0x000fca0000000f00 */
[----:B------:R-:W-:-:S05]  /*90b0*/  IMAD.HI.U32 R34, R34, R35, RZ ;  /* 0x0000002322227227 */ /* 0x000fca00078e00ff */
[----:B------:R-:W-:-:S05]  /*90c0*/  IADD3 R34, PT, PT, -R34, RZ, RZ ;  /* 0x000000ff22227210 */ /* 0x000fca0007ffe1ff */
[----:B------:R-:W-:-:S05]  /*90d0*/  IMAD R34, R39, R34, R35 ;  /* 0x0000002227227224 */ /* 0x000fca00078e0223 */
[----:B------:R-:W-:-:S13]  /*90e0*/  ISETP.GT.U32.AND P0, PT, R39, R34, PT ;  /* 0x000000222700720c */ /* 0x000fda0003f04070 */
[----:B------:R-:W-:-:S04]  /*90f0*/  @!P0 IADD3 R34, PT, PT, R34, -R39, RZ ;  /* 0x8000002722228210 */ /* 0x000fc80007ffe0ff */
[----:B------:R-:W-:-:S13]  /*9100*/  ISETP.GT.U32.AND P0, PT, R39, R34, PT ;  /* 0x000000222700720c */ /* 0x000fda0003f04070 */
[----:B------:R-:W-:-:S04]  /*9110*/  @!P0 IADD3 R34, PT, PT, R34, -R39, RZ ;  /* 0x8000002722228210 */ /* 0x000fc80007ffe0ff */
[----:B------:R-:W-:Y:S02]  /*9120*/  @!P1 IADD3 R34, PT, PT, -R34, RZ, RZ ;  /* 0x000000ff22229210 */ /* 0x000fe40007ffe1ff */
[----:B------:R-:W-:-:S05]  /*9130*/  @!P2 LOP3.LUT R34, RZ, R38, RZ, 0x33, !PT ;  /* 0x00000026ff22a212 */ /* 0x000fca00078e33ff */
[----:B------:R-:W-:-:S04]  /*9140*/  IMAD R35, R34, 0x50, RZ ;  /* 0x0000005022237824 */ /* 0x000fc800078e02ff */
[----:B------:R-:W-:-:S05]  /*9150*/  IMAD.WIDE.U32 R34, R35, 0x2, R14 ;  /* 0x0000000223227825 */ /* 0x000fca00078e000e */
[----:B------:R2:W5:Y:S01]  /*9160*/  LDG.E.128 R44, desc[UR36][R34.64] ;  /* 0x00000024222c7981 */ /* 0x000562000c1e1d00 */
[----:B------:R-:W-:Y:S01]  /*9170*/  LEA R38, R7, R30, 0x1 ;  /* 0x0000001e07267211 */ /* 0x000fe200078e08ff */
[----:B-1----:R-:W-:-:S05]  /*9180*/  UISETP.NE.AND UP0, UPT, UR4, URZ, UPT ;  /* 0x000000ff0400728c */ /* 0x002fca000bf05270 */
[----:B------:R-:W1:Y:S02]  /*9190*/  LDS.U16 R38, [R38] ;  /* 0x0000000026267984 */ /* 0x000e640000000400 */
[----:B-1----:R-:W-:Y:S02]  /*91a0*/  HADD2.F32 R40, -RZ, R38.H0_H0 ;  /* 0x20000026ff287230 */ /* 0x002fe40000004100 */
[----:B--2---:R-:W-:Y:S05]  /*91b0*/  BRA.U UP0, `(.L_x_538) ;  /* 0x0000000100387547 */ /* 0x004fea000b800000 */
[----:B------:R-:W-:Y:S01]  /*91c0*/  ISETP.NE.AND P3, PT, R19, RZ, PT ;  /* 0x000000ff1300720c */ /* 0x000fe20003f65270 */
[----:B------:R-:W1:-:S12]  /*91d0*/  LDS.128 R52, [R29] ;  /* 0x000000001d347984 */ /* 0x000e580000000c00 */
[----:B------:R-:W2:Y:S01]  /*91e0*/  @P3 LDG.E.128 R48, desc[UR36][R32.64] ;  /* 0x0000002420303981 */ /* 0x000ea2000c1e1d00 */
[----:B------:R-:W-:-:S04]  /*91f0*/  IMAD R35, R43, 0x50, RZ ;  /* 0x000000502b237824 */ /* 0x000fc800078e02ff */
        /* <DEDUP_REMOVED lines=10> */
.L_x_538:
[--C-:B-1---5:R-:W-:Y:S02]  /*92a0*/  HADD2.F32 R34, -RZ, R44.reuse.H0_H0 ;  /* 0x2000002cff227230 */ /* 0x122fe40000004100 */
[----:B------:R-:W-:Y:S02]  /*92b0*/  HADD2.F32 R35, -RZ, R44.H1_H1 ;  /* 0x3000002cff237230 */ /* 0x000fe40000004100 */
[----:B------:R-:W-:Y:S02]  /*92c0*/  HADD2.F32 R38, -RZ, R45.H0_H0 ;  /* 0x2000002dff267230 */ /* 0x000fe40000004100 */
[C---:B------:R-:W-:Y:S01]  /*92d0*/  FFMA.FTZ R27, R40.reuse, R34, R27 ;  /* 0x00000022281b7223 */ /* 0x040fe2000001001b */
        /* <DEDUP_REMOVED lines=10> */
[----:B------:R-:W-:Y:S01]  /*9380*/  MOV R34, R37 ;  /* 0x0000002500227202 */ /* 0x000fe20000000f00 */
[C---:B------:R-:W-:Y:S01]  /*9390*/  FFMA.FTZ R20, R40.reuse, R39, R20 ;  /* 0x0000002728147223 */ /* 0x040fe20000010014 */
[----:B------:R-:W-:-:S07]  /*93a0*/  FFMA.FTZ R4, R40, R47, R4 ;  /* 0x0000002f28047223 */ /* 0x000fce0000010004 */
.L_x_537:
[----:B------:R-:W-:Y:S05]  /*93b0*/  BSYNC.RECONVERGENT B2 ;  /* 0x0000000000027941 */ /* 0x000fea0003800200 */
.L_x_536:
[----:B------:R-:W-:-:S13]  /*93c0*/  ISETP.GE.U32.AND P0, PT, R36, 0x10, PT ;  /* 0x000000102400780c */ /* 0x000fda0003f06070 */
[----:B------:R-:W-:Y:S05]  /*93d0*/  @!P0 BRA `(.L_x_535) ;  /* 0x0000000800308947 */ /* 0x000fea0003800000 */
[C---:B------:R-:W-:Y:S01]  /*93e0*/  LEA R36, R34.reuse, UR5, 0x1 ;  /* 0x0000000522247c11 */ /* 0x040fe2000f8e08ff */
[C---:B------:R-:W-:Y:S01]  /*93f0*/  IMAD R39, R34.reuse, 0x50, RZ ;  /* 0x0000005022277824 */ /* 0x040fe200078e02ff */
[----:B------:R-:W-:-:S03]  /*9400*/  IADD3 R37, PT, PT, R34, 0x10, RZ ;  /* 0x0000001022257810 */ /* 0x000fc60007ffe0ff */
[----:B------:R-:W-:-:S05]  /*9410*/  IMAD R36, R5, -0x2, R36 ;  /* 0xfffffffe05247824 */ /* 0x000fca00078e0224 */
[----:B------:R-:W-:-:S07]  /*9420*/  IADD3 R31, PT, PT, R36, 0x20, R31 ;  /* 0x00000020241f7810 */ /* 0x000fce0007ffe01f */
.L_x_545:
[----:B------:R-:W2:Y:S01]  /*9430*/  LDC R52, c[0x0][0x3f4] ;  /* 0x0000fd00ff347b82 */ /* 0x000ea20000000800 */
[----:B------:R-:W-:Y:S01]  /*9440*/  IADD3 R36, PT, PT, R37, -0x10, RZ ;  /* 0xfffffff025247810 */ /* 0x000fe20007ffe0ff */
[----:B------:R-:W-:Y:S03]  /*9450*/  BSSY.RECONVERGENT B2, `(.L_x_539) ;  /* 0x000003e000027945 */ /* 0x000fe60003800200 */
[----:B--2---:R-:W-:-:S13]  /*9460*/  ISETP.GE.AND P0, PT, R36, R52, PT ;  /* 0x000000342400720c */ /* 0x004fda0003f06270 */
[----:B------:R-:W-:Y:S05]  /*9470*/  @!P0 BRA `(.L_x_540) ;  /* 0x0000000000ec8947 */ /* 0x000fea0003800000 */
[----:B------:R-:W-:Y:S01]  /*9480*/  IABS R41, R52 ;  /* 0x0000003400297213 */ /* 0x000fe20000000000 */
[----:B------:R-:W2:Y:S01]  /*9490*/  LDCU UR4, c[0x0][0x40c] ;  /* 0x00008180ff0477ac */ /* 0x000ea20008000800 */
[----:B------:R-:W-:Y:S02]  /*94a0*/  IABS R42, R36 ;  /* 0x00000024002a7213 */ /* 0x000fe40000000000 */
[----:B-1----:R-:W1:Y:S01]  /*94b0*/  I2F.RP R38, R41 ;  /* 0x0000002900267306 */ /* 0x002e620000209400 */
[----:B------:R-:W-:Y:S02]  /*94c0*/  ISETP.GE.AND P1, PT, R36, RZ, PT ;  /* 0x000000ff2400720c */ /* 0x000fe40003f26270 */
[----:B------:R-:W-:Y:S01]  /*94d0*/  ISETP.NE.AND P2, PT, R52, RZ, PT ;  /* 0x000000ff3400720c */ /* 0x000fe20003f45270 */
[----:B------:R-:W3:Y:S04]  /*94e0*/  LDS.U16 R36, [R31+-0x20] ;  /* 0xffffe0001f247984 */ /* 0x000ee80000000400 */
[----:B-1----:R-:W1:Y:S02]  /*94f0*/  MUFU.RCP R38, R38 ;  /* 0x0000002600267308 */ /* 0x002e640000001000 */
[----:B-1----:R-:W-:-:S06]  /*9500*/  IADD3 R40, PT, PT, R38, 0xffffffe, RZ ;  /* 0x0ffffffe26287810 */ /* 0x002fcc0007ffe0ff */
[----:B------:R-:W1:Y:S02]  /*9510*/  F2I.FTZ.U32.TRUNC.NTZ R35, R40 ;  /* 0x0000002800237305 */ /* 0x000e64000021f000 */
[----:B-1----:R-:W-:-:S05]  /*9520*/  IADD3 R34, PT, PT, RZ, -R35, RZ ;  /* 0x80000023ff227210 */ /* 0x002fca0007ffe0ff */
[----:B------:R-:W-:Y:S01]  /*9530*/  IMAD R43, R34, R41, RZ ;  /* 0x00000029222b7224 */ /* 0x000fe200078e02ff */
[----:B------:R-:W-:-:S05]  /*9540*/  MOV R34, RZ ;  /* 0x000000ff00227202 */ /* 0x000fca0000000f00 */
        /* <DEDUP_REMOVED lines=14> */
[----:B--2---:R-:W-:Y:S01]  /*9630*/  UISETP.NE.AND UP0, UPT, UR4, URZ, UPT ;  /* 0x000000ff0400728c */ /* 0x004fe2000bf05270 */
[----:B---3--:R-:W-:-:S08]  /*9640*/  HADD2.F32 R36, -RZ, R36.H0_H0 ;  /* 0x20000024ff247230 */ /* 0x008fd00000004100 */
[----:B-1----:R-:W-:Y:S05]  /*9650*/  BRA.U UP0, `(.L_x_541) ;  /* 0x0000000100347547 */ /* 0x002fea000b800000 */
[----:B------:R-:W-:Y:S01]  /*9660*/  ISETP.NE.AND P3, PT, R19, RZ, PT ;  /* 0x000000ff1300720c */ /* 0x000fe20003f65270 */
[----:B------:R-:W1:-:S12]  /*9670*/  LDS.128 R44, [R29] ;  /* 0x000000001d2c7984 */ /* 0x000e580000000c00 */
[----:B------:R-:W2:Y:S01]  /*9680*/  @P3 LDG.E.128 R48, desc[UR36][R32.64] ;  /* 0x0000002420303981 */ /* 0x000ea2000c1e1d00 */
        /* <DEDUP_REMOVED lines=10> */
.L_x_541:
[--C-:B-1---5:R-:W-:Y:S02]  /*9730*/  HADD2.F32 R34, -RZ, R40.reuse.H0_H0 ;  /* 0x20000028ff227230 */ /* 0x122fe40000004100 */
[----:B------:R-:W-:Y:S02]  /*9740*/  HADD2.F32 R35, -RZ, R40.H1_H1 ;  /* 0x30000028ff237230 */ /* 0x000fe40000004100 */
[--C-:B------:R-:W-:Y:S02]  /*9750*/  HADD2.F32 R40, -RZ, R42.reuse.H0_H0 ;  /* 0x2000002aff287230 */ /* 0x100fe40000004100 */
[C---:B------:R-:W-:Y:S01]  /*9760*/  FFMA.FTZ R27, R36.reuse, R34, R27 ;  /* 0x00000022241b7223 */ /* 0x040fe2000001001b */
[----:B------:R-:W-:Y:S02]  /*9770*/  HADD2.F32 R45, -RZ, R42.H1_H1 ;  /* 0x3000002aff2d7230 */ /* 0x000fe40000004100 */
[----:B------:R-:W-:Y:S01]  /*9780*/  FFMA.FTZ R24, R36, R35, R24 ;  /* 0x0000002324187223 */ /* 0x000fe20000010018 */
[----:B------:R-:W-:-:S02]  /*9790*/  HADD2.F32 R38, -RZ, R41.H0_H0 ;  /* 0x20000029ff267230 */ /* 0x000fc40000004100 */
[C---:B------:R-:W-:Y:S01]  /*97a0*/  FFMA.FTZ R23, R36.reuse, R40, R23 ;  /* 0x0000002824177223 */ /* 0x040fe20000010017 */
[----:B------:R-:W-:Y:S02]  /*97b0*/  HADD2.F32 R42, -RZ, R43.H0_H0 ;  /* 0x2000002bff2a7230 */ /* 0x000fe40000004100 */
[C---:B------:R-:W-:Y:S01]  /*97c0*/  FFMA.FTZ R20, R36.reuse, R45, R20 ;  /* 0x0000002d24147223 */ /* 0x040fe20000010014 */
[----:B------:R-:W-:Y:S02]  /*97d0*/  HADD2.F32 R41, -RZ, R41.H1_H1 ;  /* 0x30000029ff297230 */ /* 0x000fe40000004100 */
[C---:B------:R-:W-:Y:S01]  /*97e0*/  FFMA.FTZ R25, R36.reuse, R38, R25 ;  /* 0x0000002624197223 */ /* 0x040fe20000010019 */
[----:B------:R-:W-:Y:S02]  /*97f0*/  HADD2.F32 R43, -RZ, R43.H1_H1 ;  /* 0x3000002bff2b7230 */ /* 0x000fe40000004100 */
[C---:B------:R-:W-:Y:S01]  /*9800*/  FFMA.FTZ R21, R36.reuse, R42, R21 ;  /* 0x0000002a24157223 */ /* 0x040fe20000010015 */
[----:B------:R-:W-:-:S02]  /*9810*/  FFMA.FTZ R22, R36, R41, R22 ;  /* 0x0000002924167223 */ /* 0x000fc40000010016 */
[----:B------:R-:W-:-:S07]  /*9820*/  FFMA.FTZ R4, R36, R43, R4 ;  /* 0x0000002b24047223 */ /* 0x000fce0000010004 */
.L_x_540:
[----:B------:R-:W-:Y:S05]  /*9830*/  BSYNC.RECONVERGENT B2 ;  /* 0x0000000000027941 */ /* 0x000fea0003800200 */
.L_x_539:
[----:B------:R-:W-:Y:S01]  /*9840*/  ISETP.GE.AND P0, PT, R37, R52, PT ;  /* 0x000000342500720c */ /* 0x000fe20003f06270 */
[----:B------:R-:W-:-:S12]  /*9850*/  BSSY.RECONVERGENT B2, `(.L_x_542) ;  /* 0x000003e000027945 */ /* 0x000fd80003800200 */
[----:B------:R-:W-:Y:S05]  /*9860*/  @!P0 BRA `(.L_x_543) ;  /* 0x0000000000f08947 */ /* 0x000fea0003800000 */
[----:B------:R-:W-:Y:S01]  /*9870*/  IABS R41, R52 ;  /* 0x0000003400297213 */ /* 0x000fe20000000000 */
[----:B------:R-:W2:Y:S01]  /*9880*/  LDCU UR4, c[0x0][0x40c] ;  /* 0x00008180ff0477ac */ /* 0x000ea20008000800 */
[----:B------:R-:W-:Y:S02]  /*9890*/  IABS R40, R37 ;  /* 0x0000002500287213 */ /* 0x000fe40000000000 */
[----:B------:R-:W3:Y:S01]  /*98a0*/  I2F.RP R36, R41 ;  /* 0x0000002900247306 */ /* 0x000ee20000209400 */
[----:B------:R-:W-:Y:S02]  /*98b0*/  ISETP.GE.AND P1, PT, R37, RZ, PT ;  /* 0x000000ff2500720c */ /* 0x000fe40003f26270 */
[----:B------:R-:W-:-:S05]  /*98c0*/  ISETP.NE.AND P2, PT, R52, RZ, PT ;  /* 0x000000ff3400720c */ /* 0x000fca0003f45270 */
[----:B---3--:R-:W1:Y:S02]  /*98d0*/  MUFU.RCP R36, R36 ;  /* 0x0000002400247308 */ /* 0x008e640000001000 */
[----:B-1----:R-:W-:Y:S02]  /*98e0*/  IADD3 R38, PT, PT, R36, 0xffffffe, RZ ;  /* 0x0ffffffe24267810 */ /* 0x002fe40007ffe0ff */
[----:B------:R-:W1:Y:S04]  /*98f0*/  LDS.U16 R36, [R31] ;  /* 0x000000001f247984 */ /* 0x000e680000000400 */
[----:B------:R-:W3:Y:S02]  /*9900*/  F2I.FTZ.U32.TRUNC.NTZ R35, R38 ;  /* 0x0000002600237305 */ /* 0x000ee4000021f000 */
[----:B---3--:R-:W-:-:S05]  /*9910*/  IADD3 R34, PT, PT, RZ, -R35, RZ ;  /* 0x80000023ff227210 */ /* 0x008fca0007ffe0ff */
        /* <DEDUP_REMOVED lines=17> */
[----:B-1----:R-:W-:-:S08]  /*9a30*/  HADD2.F32 R36, -RZ, R36.H0_H0 ;  /* 0x20000024ff247230 */ /* 0x002fd00000004100 */
[----:B---3--:R-:W-:Y:S05]  /*9a40*/  BRA.U UP0, `(.L_x_544) ;  /* 0x0000000100387547 */ /* 0x008fea000b800000 */
[----:B------:R-:W-:Y:S01]  /*9a50*/  ISETP.NE.AND P3, PT, R19, RZ, PT ;  /* 0x000000ff1300720c */ /* 0x000fe20003f65270 */
[----:B------:R-:W1:-:S12]  /*9a60*/  LDS.128 R48, [R29] ;  /* 0x000000001d307984 */ /* 0x000e580000000c00 */
[----:B------:R-:W2:Y:S01]  /*9a70*/  @P3 LDG.E.128 R44, desc[UR36][R32.64] ;  /* 0x00000024202c3981 */ /* 0x000ea2000c1e1d00 */
        /* <DEDUP_REMOVED lines=11> */
.L_x_544:
        /* <DEDUP_REMOVED lines=16> */
.L_x_543:
[----:B------:R-:W-:Y:S05]  /*9c30*/  BSYNC.RECONVERGENT B2 ;  /* 0x0000000000027941 */ /* 0x000fea0003800200 */
.L_x_542:
[C---:B------:R-:W-:Y:S02]  /*9c40*/  IADD3 R35, PT, PT, R37.reuse, 0x10, RZ ;  /* 0x0000001025237810 */ /* 0x040fe40007ffe0ff */
[----:B------:R-:W-:Y:S02]  /*9c50*/  IADD3 R37, PT, PT, R37, 0x20, RZ ;  /* 0x0000002025257810 */ /* 0x000fe40007ffe0ff */
[----:B------:R-:W-:Y:S02]  /*9c60*/  ISETP.GE.AND P0, PT, R35, R26, PT ;  /* 0x0000001a2300720c */ /* 0x000fe40003f06270 */
[----:B------:R-:W-:Y:S02]  /*9c70*/  IADD3 R39, PT, PT, R39, 0xa00, RZ ;  /* 0x00000a0027277810 */ /* 0x000fe40007ffe0ff */
[----:B------:R-:W-:-:S09]  /*9c80*/  IADD3 R31, PT, PT, R31, 0x40, RZ ;  /* 0x000000401f1f7810 */ /* 0x000fd20007ffe0ff */
[----:B------:R-:W-:Y:S05]  /*9c90*/  @!P0 BRA `(.L_x_545) ;  /* 0xfffffff400e48947 */ /* 0x000fea000383ffff */
.L_x_535:
[----:B------:R-:W-:Y:S05]  /*9ca0*/  BSYNC.RECONVERGENT B1 ;  /* 0x0000000000017941 */ /* 0x000fea0003800200 */
.L_x_534:
[----:B------:R-:W-:-:S13]  /*9cb0*/  ISETP.NE.AND P0, PT, R7, R28, PT ;  /* 0x0000001c0700720c */ /* 0x000fda0003f05270 */
[----:B------:R-:W-:Y:S05]  /*9cc0*/  @P0 BRA `(.L_x_521) ;  /* 0x0000000000bc0947 */ /* 0x000fea0003800000 */
[----:B------:R-:W-:Y:S01]  /*9cd0*/  MOV R15, 0x50 ;  /* 0x00000050000f7802 */ /* 0x000fe20000000f00 */
[----:B------:R-:W2:Y:S04]  /*9ce0*/  LDCU UR4, c[0x0][0x40c] ;  /* 0x00008180ff0477ac */ /* 0x000ea80008000800 */
[----:B------:R-:W-:-:S04]  /*9cf0*/  IMAD R15, R16, R15, -0x50 ;  /* 0xffffffb0100f7424 */ /* 0x000fc800078e020f */
[----:B------:R-:W-:-:S05]  /*9d00*/  IMAD.WIDE R14, R15, 0x2, R12 ;  /* 0x000000020f0e7825 */ /* 0x000fca00078e020c */
[----:B------:R3:W5:Y:S01]  /*9d10*/  LDG.E.128 R32, desc[UR36][R14.64] ;  /* 0x000000240e207981 */ /* 0x000762000c1e1d00 */
[----:B------:R-:W-:-:S04]  /*9d20*/  IADD3 R5, PT, PT, R16, -R5, RZ ;  /* 0x8000000510057210 */ /* 0x000fc80007ffe0ff */
[----:B------:R-:W-:Y:S01]  /*9d30*/  LEA R30, R5, R30, 0x1 ;  /* 0x0000001e051e7211 */ /* 0x000fe200078e08ff */
[----:B--2---:R-:W-:-:S05]  /*9d40*/  UISETP.NE.AND UP0, UPT, UR4, URZ, UPT ;  /* 0x000000ff0400728c */ /* 0x004fca000bf05270 */
[----:B------:R-:W2:Y:S02]  /*9d50*/  LDS.U16 R30, [R30+-0x2] ;  /* 0xfffffe001e1e7984 */ /* 0x000ea40000000400 */
[----:B--2---:R-:W-:Y:S02]  /*9d60*/  HADD2.F32 R16, -RZ, R30.H0_H0 ;  /* 0x2000001eff107230 */ /* 0x004fe40000004100 */
[----:B---3--:R-:W-:Y:S05]  /*9d70*/  BRA.U UP0, `(.L_x_546) ;  /* 0x0000000100507547 */ /* 0x008fea000b800000 */
[----:B------:R-:W2:Y:S02]  /*9d80*/  LDCU.64 UR6, c[0x0][0x460] ;  /* 0x00008c00ff0677ac */ /* 0x000ea40008000a00 */
[----:B--2---:R-:W-:-:S04]  /*9d90*/  ISETP.NE.U32.AND P0, PT, RZ, UR6, PT ;  /* 0x00000006ff007c0c */ /* 0x004fc8000bf05070 */
[----:B------:R-:W-:-:S13]  /*9da0*/  ISETP.NE.AND.EX P0, PT, RZ, UR7, PT, P0 ;  /* 0x00000007ff007c0c */ /* 0x000fda000bf05300 */
[----:B------:R-:W2:Y:S08]  /*9db0*/  @P0 LDC R5, c[0x0][0x3f8] ;  /* 0x0000fe00ff050b82 */ /* 0x000eb00000000800 */
[----:B------:R-:W3:Y:S01]  /*9dc0*/  @P0 LDC.64 R14, c[0x0][0x458] ;  /* 0x00011600ff0e0b82 */ /* 0x000ee20000000a00 */
[----:B--2---:R-:W-:-:S04]  /*9dd0*/  @P0 IMAD R5, R2, R5, R3 ;  /* 0x0000000502050224 */ /* 0x004fc800078e0203 */
[----:B------:R-:W-:-:S04]  /*9de0*/  @P0 IMAD R5, R5, 0x50, R0 ;  /* 0x0000005005050824 */ /* 0x000fc800078e0200 */
[----:B---3--:R-:W-:-:S05]  /*9df0*/  @P0 IMAD.WIDE R14, R5, 0x2, R14 ;  /* 0x00000002050e0825 */ /* 0x008fca00078e020e */
[----:B0-----:R-:W2:Y:S01]  /*9e00*/  @P0 LDG.E.128 R28, desc[UR36][R14.64] ;  /* 0x000000240e1c0981 */ /* 0x001ea2000c1e1d00 */
[----:B-----5:R-:W-:Y:S02]  /*9e10*/  HFMA2 R32, R32, 1, 1, R8 ;  /* 0x3c003c0020207831 */ /* 0x020fe40000000008 */
[----:B------:R-:W-:Y:S02]  /*9e20*/  IMAD R3, R18, 0x50, RZ ;  /* 0x0000005012037824 */ /* 0x000fe400078e02ff */
[----:B------:R-:W-:Y:S02]  /*9e30*/  HADD2 R33, R33, R9 ;  /* 0x0000000921217230 */ /* 0x000fe40000000000 */
[----:B------:R-:W-:Y:S02]  /*9e40*/  HFMA2 R34, R34, 1, 1, R10 ;  /* 0x3c003c0022227831 */ /* 0x000fe4000000000a */
[----:B------:R-:W-:Y:S02]  /*9e50*/  HADD2 R35, R35, R11 ;  /* 0x0000000b23237230 */ /* 0x000fe40000000000 */
[----:B------:R-:W-:-:S04]  /*9e60*/  IMAD.WIDE R12, R3, 0x2, R12 ;  /* 0x00000002030c7825 */ /* 0x000fc800078e020c */
[----:B--2---:R-:W-:Y:S02]  /*9e70*/  @P0 HMUL2 R32, R32, R28 ;  /* 0x0000001c20200232 */ /* 0x004fe40000000000 */
[----:B------:R-:W-:Y:S02]  /*9e80*/  @P0 HFMA2 R33, R33, R29, -RZ ;  /* 0x0000001d21210231 */ /* 0x000fe400001000ff */
[----:B------:R-:W-:Y:S02]  /*9e90*/  @P0 HMUL2 R34, R34, R30 ;  /* 0x0000001e22220232 */ /* 0x000fe40000000000 */
[----:B------:R-:W-:-:S05]  /*9ea0*/  @P0 HFMA2 R35, R35, R31, -RZ ;  /* 0x0000001f23230231 */ /* 0x000fca00001000ff */
[----:B------:R2:W-:Y:S02]  /*9eb0*/  STG.E.128 desc[UR36][R12.64], R32 ;  /* 0x000000200c007986 */ /* 0x0005e4000c101d24 */
.L_x_546:
[----:B0----5:R-:W-:Y:S02]  /*9ec0*/  HADD2.F32 R8, -RZ, R33.H0_H0 ;  /* 0x20000021ff087230 */ /* 0x021fe40000004100 */
[----:B--2---:R-:W-:Y:S02]  /*9ed0*/  HADD2.F32 R12, -RZ, R35.H0_H0 ;  /* 0x20000023ff0c7230 */ /* 0x004fe40000004100 */
        /* <DEDUP_REMOVED lines=13> */
[----:B------:R-:W-:-:S07]  /*9fb0*/  FFMA.FTZ R4, R16, R35, R4 ;  /* 0x0000002310047223 */ /* 0x000fce0000010004 */
.L_x_521:
[----:B--2---:R-:W-:Y:S05]  /*9fc0*/  BSYNC.RECONVERGENT B0 ;  /* 0x0000000000007941 */ /* 0x004fea0003800200 */
.L_x_520:
[----:B------:R-:W-:Y:S01]  /*9fd0*/  BAR.SYNC.DEFER_BLOCKING 0x0 ;  /* 0x0000000000007b1d */ /* 0x000fe20000010000 */
[----:B------:R-:W-:-:S13]  /*9fe0*/  ISETP.GT.U32.AND P5, PT, R0, 0x4f, PT ;  /* 0x0000004f0000780c */ /* 0x000fda0003fa4070 */
[----:B------:R-:W-:Y:S05]  /*9ff0*/  @P5 BRA `(.L_x_547) ;  /* 0x00000008002c5947 */ /* 0x000fea0003800000 */
[----:B------:R-:W2:Y:S01]  /*a000*/  S2UR UR5, SR_CgaCtaId ;  /* 0x00000000000579c3 */ /* 0x000ea20000008800 */
        /* <DEDUP_REMOVED lines=15> */
[----:B--2---:R-:W-:-:S06]  /*a100*/  ULEA UR4, UR5, UR4, 0x18 ;  /* 0x0000000405047291 */ /* 0x004fcc000f8ec0ff */
[----:B------:R-:W-:Y:S01]  /*a110*/  LEA R7, R7, UR4, 0x1 ;  /* 0x0000000407077c11 */ /* 0x000fe2000f8e08ff */
[----:B------:R-:W-:Y:S06]  /*a120*/  @P6 BRA `(.L_x_548) ;  /* 0x0000000000146947 */ /* 0x000fec0003800000 */
[----:B0-----:R-:W-:Y:S02]  /*a130*/  F2FP.F16.F32.PACK_AB R8, R24, R27 ;  /* 0x0000001b1808723e */ /* 0x001fe400000000ff */
[----:B------:R-:W-:Y:S02]  /*a140*/  F2FP.F16.F32.PACK_AB R9, R22, R25 ;  /* 0x000000191609723e */ /* 0x000fe400000000ff */
[----:B------:R-:W-:Y:S02]  /*a150*/  F2FP.F16.F32.PACK_AB R10, R20, R23 ;  /* 0x00000017140a723e */ /* 0x000fe400000000ff */
[----:B------:R-:W-:-:S05]  /*a160*/  F2FP.F16.F32.PACK_AB R11, R4, R21 ;  /* 0x00000015040b723e */ /* 0x000fca00000000ff */
[----:B------:R2:W-:Y:S02]  /*a170*/  STS.128 [R7+-0x500], R8 ;  /* 0xfffb000807007388 */ /* 0x0005e40000000c00 */
.L_x_548:
[----:B------:R-:W-:Y:S05]  /*a180*/  WARPSYNC.ALL ;  /* 0x0000000000007948 */ /* 0x000fea0003800000 */
[----:B------:R-:W-:Y:S01]  /*a190*/  BAR.SYNC.DEFER_BLOCKING 0x0 ;  /* 0x0000000000007b1d */ /* 0x000fe20000010000 */
[----:B------:R-:W-:-:S05]  /*a1a0*/  ISETP.GT.U32.AND P6, PT, R6, 0xf, PT ;  /* 0x0000000f0600780c */ /* 0x000fca0003fc4070 */
[----:B------:R-:W-:Y:S04]  /*a1b0*/  BSSY.RECONVERGENT B0, `(.L_x_549) ;  /* 0x0000013000007945 */ /* 0x000fe80003800200 */
[----:B------:R-:W-:Y:S05]  /*a1c0*/  @P1 BRA `(.L_x_550) ;  /* 0x0000000000441947 */ /* 0x000fea0003800000 */
[----:B0-2---:R-:W0:Y:S02]  /*a1d0*/  LDS.128 R8, [R7] ;  /* 0x0000000007087984 */ /* 0x005e240000000c00 */
[--C-:B0-----:R-:W-:Y:S02]  /*a1e0*/  HADD2.F32 R2, -RZ, R8.reuse.H0_H0 ;  /* 0x20000008ff027230 */ /* 0x101fe40000004100 */
[----:B------:R-:W-:Y:S02]  /*a1f0*/  HADD2.F32 R3, -RZ, R8.H1_H1 ;  /* 0x30000008ff037230 */ /* 0x000fe40000004100 */
[--C-:B------:R-:W-:Y:S02]  /*a200*/  HADD2.F32 R12, -RZ, R10.reuse.H0_H0 ;  /* 0x2000000aff0c7230 */ /* 0x100fe40000004100 */
[----:B------:R-:W-:Y:S01]  /*a210*/  FADD.FTZ R27, R27, R2 ;  /* 0x000000021b1b7221 */ /* 0x000fe20000010000 */
[----:B------:R-:W-:Y:S02]  /*a220*/  HADD2.F32 R5, -RZ, R10.H1_H1 ;  /* 0x3000000aff057230 */ /* 0x000fe40000004100 */
[----:B------:R-:W-:Y:S01]  /*a230*/  FADD.FTZ R24, R24, R3 ;  /* 0x0000000318187221 */ /* 0x000fe20000010000 */
[----:B------:R-:W-:-:S02]  /*a240*/  HADD2.F32 R8, -RZ, R9.H0_H0 ;  /* 0x20000009ff087230 */ /* 0x000fc40000004100 */
[----:B------:R-:W-:Y:S01]  /*a250*/  FADD.FTZ R23, R23, R12 ;  /* 0x0000000c17177221 */ /* 0x000fe20000010000 */
[----:B------:R-:W-:Y:S02]  /*a260*/  HADD2.F32 R10, -RZ, R11.H0_H0 ;  /* 0x2000000bff0a7230 */ /* 0x000fe40000004100 */
[----:B------:R-:W-:Y:S01]  /*a270*/  FADD.FTZ R20, R20, R5 ;  /* 0x0000000514147221 */ /* 0x000fe20000010000 */
[----:B------:R-:W-:Y:S02]  /*a280*/  HADD2.F32 R9, -RZ, R9.H1_H1 ;  /* 0x30000009ff097230 */ /* 0x000fe40000004100 */
[----:B------:R-:W-:Y:S01]  /*a290*/  FADD.FTZ R25, R25, R8 ;  /* 0x0000000819197221 */ /* 0x000fe20000010000 */
[----:B------:R-:W-:Y:S02]  /*a2a0*/  HADD2.F32 R11, -RZ, R11.H1_H1 ;  /* 0x3000000bff0b7230 */ /* 0x000fe40000004100 */
[----:B------:R-:W-:Y:S01]  /*a2b0*/  FADD.FTZ R21, R21, R10 ;  /* 0x0000000a15157221 */ /* 0x000fe20000010000 */
[----:B------:R-:W-:-:S02]  /*a2c0*/  FADD.FTZ R22, R22, R9 ;  /* 0x0000000916167221 */ /* 0x000fc40000010000 */
[----:B------:R-:W-:-:S07]  /*a2d0*/  FADD.FTZ R4, R4, R11 ;  /* 0x0000000b04047221 */ /* 0x000fce0000010000 */
.L_x_550:
[----:B------:R-:W-:Y:S05]  /*a2e0*/  BSYNC.RECONVERGENT B0 ;  /* 0x0000000000007941 */ /* 0x000fea0003800200 */
.L_x_549:
[----:B------:R-:W-:Y:S06]  /*a2f0*/  BAR.SYNC.DEFER_BLOCKING 0x0 ;  /* 0x0000000000007b1d */ /* 0x000fec0000010000 */
[----:B------:R-:W-:Y:S04]  /*a300*/  BSSY.RECONVERGENT B0, `(.L_x_551) ;  /* 0x0000007000007945 */ /* 0x000fe80003800200 */
[----:B------:R-:W-:Y:S05]  /*a310*/  @P4 BRA `(.L_x_552) ;  /* 0x0000000000144947 */ /* 0x000fea0003800000 */
[----:B0-2---:R-:W-:Y:S02]  /*a320*/  F2FP.F16.F32.PACK_AB R8, R24, R27 ;  /* 0x0000001b1808723e */ /* 0x005fe400000000ff */
[----:B------:R-:W-:Y:S02]  /*a330*/  F2FP.F16.F32.PACK_AB R9, R22, R25 ;  /* 0x000000191609723e */ /* 0x000fe400000000ff */
[----:B------:R-:W-:Y:S02]  /*a340*/  F2FP.F16.F32.PACK_AB R10, R20, R23 ;  /* 0x00000017140a723e */ /* 0x000fe400000000ff */
[----:B------:R-:W-:-:S05]  /*a350*/  F2FP.F16.F32.PACK_AB R11, R4, R21 ;  /* 0x00000015040b723e */ /* 0x000fca00000000ff */
[----:B------:R3:W-:Y:S02]  /*a360*/  STS.128 [R7+-0x280], R8 ;  /* 0xfffd800807007388 */ /* 0x0007e40000000c00 */
.L_x_552:
[----:B------:R-:W-:Y:S05]  /*a370*/  BSYNC.RECONVERGENT B0 ;  /* 0x0000000000007941 */ /* 0x000fea0003800200 */
.L_x_551:
[----:B------:R-:W-:Y:S01]  /*a380*/  BAR.SYNC.DEFER_BLOCKING 0x0 ;  /* 0x0000000000007b1d */ /* 0x000fe20000010000 */
[----:B------:R-:W-:-:S05]  /*a390*/  ISETP.GT.U32.AND P1, PT, R6, 0x3f, PT ;  /* 0x0000003f0600780c */ /* 0x000fca0003f24070 */
[----:B------:R-:W-:Y:S08]  /*a3a0*/  BSSY.RECONVERGENT B0, `(.L_x_553) ;  /* 0x0000013000007945 */ /* 0x000ff00003800200 */
[----:B------:R-:W-:Y:S05]  /*a3b0*/  @P1 BRA `(.L_x_554) ;  /* 0x0000000000441947 */ /* 0x000fea0003800000 */
[----:B0-23--:R-:W0:Y:S02]  /*a3c0*/  LDS.128 R8, [R7] ;  /* 0x0000000007087984 */ /* 0x00de240000000c00 */
        /* <DEDUP_REMOVED lines=16> */
.L_x_554:
[----:B------:R-:W-:Y:S05]  /*a4d0*/  BSYNC.RECONVERGENT B0 ;  /* 0x0000000000007941 */ /* 0x000fea0003800200 */
.L_x_553:
[----:B------:R-:W-:Y:S06]  /*a4e0*/  BAR.SYNC.DEFER_BLOCKING 0x0 ;  /* 0x0000000000007b1d */ /* 0x000fec0000010000 */
[----:B------:R-:W-:Y:S04]  /*a4f0*/  BSSY.RECONVERGENT B0, `(.L_x_555) ;  /* 0x0000007000007945 */ /* 0x000fe80003800200 */
[----:B------:R-:W-:Y:S05]  /*a500*/  @P3 BRA `(.L_x_556) ;  /* 0x0000000000143947 */ /* 0x000fea0003800000 */
[----:B0-23--:R-:W-:Y:S02]  /*a510*/  F2FP.F16.F32.PACK_AB R8, R24, R27 ;  /* 0x0000001b1808723e */ /* 0x00dfe400000000ff */
[----:B------:R-:W-:Y:S02]  /*a520*/  F2FP.F16.F32.PACK_AB R9, R22, R25 ;  /* 0x000000191609723e */ /* 0x000fe400000000ff */
[----:B------:R-:W-:Y:S02]  /*a530*/  F2FP.F16.F32.PACK_AB R10, R20, R23 ;  /* 0x00000017140a723e */ /* 0x000fe400000000ff */
[----:B------:R-:W-:-:S05]  /*a540*/  F2FP.F16.F32.PACK_AB R11, R4, R21 ;  /* 0x00000015040b723e */ /* 0x000fca00000000ff */
[----:B------:R4:W-:Y:S02]  /*a550*/  STS.128 [R7+-0x140], R8 ;  /* 0xfffec00807007388 */ /* 0x0009e40000000c00 */
.L_x_556:
[----:B------:R-:W-:Y:S05]  /*a560*/  BSYNC.RECONVERGENT B0 ;  /* 0x0000000000007941 */ /* 0x000fea0003800200 */
.L_x_555:
[----:B------:R-:W-:Y:S06]  /*a570*/  BAR.SYNC.DEFER_BLOCKING 0x0 ;  /* 0x0000000000007b1d */ /* 0x000fec0000010000 */
[----:B------:R-:W-:Y:S04]  /*a580*/  BSSY.RECONVERGENT B0, `(.L_x_557) ;  /* 0x0000013000007945 */ /* 0x000fe80003800200 */
[----:B------:R-:W-:Y:S05]  /*a590*/  @P0 BRA `(.L_x_558) ;  /* 0x0000000000440947 */ /* 0x000fea0003800000 */
[----:B0-234-:R-:W0:Y:S02]  /*a5a0*/  LDS.128 R8, [R7] ;  /* 0x0000000007087984 */ /* 0x01de240000000c00 */
        /* <DEDUP_REMOVED lines=16> */
.L_x_558:
[----:B------:R-:W-:Y:S05]  /*a6b0*/  BSYNC.RECONVERGENT B0 ;  /* 0x0000000000007941 */ /* 0x000fea0003800200 */
.L_x_557:
[----:B------:R-:W-:Y:S06]  /*a6c0*/  BAR.SYNC.DEFER_BLOCKING 0x0 ;  /* 0x0000000000007b1d */ /* 0x000fec0000010000 */
[----:B------:R-:W-:Y:S04]  /*a6d0*/  BSSY.RECONVERGENT B0, `(.L_x_559) ;  /* 0x0000007000007945 */ /* 0x000fe80003800200 */
[----:B------:R-:W-:Y:S05]  /*a6e0*/  @P2 BRA `(.L_x_560) ;  /* 0x0000000000142947 */ /* 0x000fea0003800000 */
[----:B0-234-:R-:W-:Y:S02]  /*a6f0*/  F2FP.F16.F32.PACK_AB R8, R24, R27 ;  /* 0x0000001b1808723e */ /* 0x01dfe400000000ff */
[----:B------:R-:W-:Y:S02]  /*a700*/  F2FP.F16.F32.PACK_AB R9, R22, R25 ;  /* 0x000000191609723e */ /* 0x000fe400000000ff */
[----:B------:R-:W-:Y:S02]  /*a710*/  F2FP.F16.F32.PACK_AB R10, R20, R23 ;  /* 0x00000017140a723e */ /* 0x000fe400000000ff */
[----:B------:R-:W-:-:S05]  /*a720*/  F2FP.F16.F32.PACK_AB R11, R4, R21 ;  /* 0x00000015040b723e */ /* 0x000fca00000000ff */
[----:B------:R0:W-:Y:S02]  /*a730*/  STS.128 [R7+-0xa0], R8 ;  /* 0xffff600807007388 */ /* 0x0001e40000000c00 */
.L_x_560:
[----:B------:R-:W-:Y:S05]  /*a740*/  BSYNC.RECONVERGENT B0 ;  /* 0x0000000000007941 */ /* 0x000fea0003800200 */
.L_x_559:
        /* <DEDUP_REMOVED lines=20> */
.L_x_562:
[----:B------:R-:W-:Y:S05]  /*a890*/  BSYNC.RECONVERGENT B0 ;  /* 0x0000000000007941 */ /* 0x000fea0003800200 */
.L_x_561:
[----:B------:R-:W-:Y:S06]  /*a8a0*/  BAR.SYNC.DEFER_BLOCKING 0x0 ;  /* 0x0000000000007b1d */ /* 0x000fec0000010000 */
.L_x_547:
[----:B------:R-:W-:-:S13]  /*a8b0*/  ISETP.GT.U32.OR P5, PT, R6, 0xf, P5 ;  /* 0x0000000f0600780c */ /* 0x000fda0002fa4470 */
[----:B------:R-:W-:Y:S05]  /*a8c0*/  @P5 EXIT ;  /* 0x000000000000594d */ /* 0x000fea0003800000 */
[----:B------:R-:W5:Y:S02]  /*a8d0*/  LDCU UR4, c[0x0][0x478] ;  /* 0x00008f00ff0477ac */ /* 0x000f640008000800 */
[----:B-----5:R-:W-:-:S09]  /*a8e0*/  UISETP.NE.AND UP0, UPT, UR4, 0x2, UPT ;  /* 0x000000020400788c */ /* 0x020fd2000bf05270 */
[----:B------:R-:W-:Y:S05]  /*a8f0*/  BRA.U UP0, `(.L_x_563) ;  /* 0x0000000100e07547 */ /* 0x000fea000b800000 */
[----:B------:R-:W5:Y:S01]  /*a900*/  LDC.64 R2, c[0x0][0x470] ;  /* 0x00011c00ff027b82 */ /* 0x000f620000000a00 */
[----:B------:R-:W-:Y:S01]  /*a910*/  IADD3 R17, PT, PT, R17, R0, RZ ;  /* 0x0000000011117210 */ /* 0x000fe20007ffe0ff */
[----:B------:R-:W0:Y:S01]  /*a920*/  LDCU.64 UR4, c[0x0][0x380] ;  /* 0x00007000ff0477ac */ /* 0x000e220008000a00 */
[----:B-----5:R-:W5:Y:S02]  /*a930*/  LDG.E R2, desc[UR36][R2.64] ;  /* 0x0000002402027981 */ /* 0x020f64000c1e1900 */
[----:B0-234-:R-:W-:Y:S01]  /*a940*/  IADD3 R8, P0, PT, R17, UR4, RZ ;  /* 0x0000000411087c10 */ /* 0x01dfe2000ff1e0ff */
[C---:B-----5:R-:W-:Y:S01]  /*a950*/  FMUL.FTZ R21, R2.reuse, R21 ;  /* 0x0000001502157220 */ /* 0x060fe20000410000 */
        /* <DEDUP_REMOVED lines=14> */
[----:B------:R-:W-:Y:S02]  /*aa40*/  SHF.L.U32 R5, R3, 0x10, RZ ;  /* 0x0000001003057819 */ /* 0x000fe400000006ff */
[----:B------:R-:W-:Y:S02]  /*aa50*/  PRMT R3, R6, 0x7710, RZ ;  /* 0x0000771006037816 */ /* 0x000fe400000000ff */
[----:B------:R-:W-:Y:S02]  /*aa60*/  LOP3.LUT R4, R5, 0xff0000, RZ, 0xc0, !PT ;  /* 0x00ff000005047812 */ /* 0x000fe400078ec0ff */
[----:B0-----:R-:W-:Y:S01]  /*aa70*/  PRMT R20, R20, 0x8880, RZ ;  /* 0x0000888014147816 */ /* 0x001fe200000000ff */
[----:B------:R-:W0:Y:S01]  /*aa80*/  F2I.S8.NTZ R24, R24 ;  /* 0x0000001800187305 */ /* 0x000e220000202100 */
[----:B------:R-:W-:Y:S02]  /*aa90*/  PRMT R3, R4, 0x4210, R3 ;  /* 0x0000421004037816 */ /* 0x000fe40000000003 */
[----:B------:R-:W-:-:S04]  /*aaa0*/  PRMT R0, R20, 0x7710, RZ ;  /* 0x0000771014007816 */ /* 0x000fc800000000ff */
[----:B------:R-:W-:Y:S01]  /*aab0*/  SHF.L.U32 R0, R0, 0x8, RZ ;  /* 0x0000000800007819 */ /* 0x000fe200000006ff */
[----:B------:R-:W3:Y:S01]  /*aac0*/  F2I.S8.NTZ R25, R25 ;  /* 0x0000001900197305 */ /* 0x000ee20000202100 */
[----:B--2---:R-:W-:Y:S02]  /*aad0*/  PRMT R4, R22, 0x8880, RZ ;  /* 0x0000888016047816 */ /* 0x004fe400000000ff */
[----:B------:R-:W-:Y:S02]  /*aae0*/  LOP3.LUT R9, R3, 0xff00, R0, 0xf8, !PT ;  /* 0x0000ff0003097812 */ /* 0x000fe400078ef800 */
[----:B------:R-:W-:Y:S02]  /*aaf0*/  PRMT R4, R4, 0x7710, RZ ;  /* 0x0000771004047816 */ /* 0x000fe400000000ff */
[----:B0-----:R-:W-:Y:S01]  /*ab00*/  PRMT R24, R24, 0x8880, RZ ;  /* 0x0000888018187816 */ /* 0x001fe200000000ff */
[----:B------:R-:W0:Y:S01]  /*ab10*/  F2I.S8.NTZ R23, R23 ;  /* 0x0000001700177305 */ /* 0x000e220000202100 */
[----:B------:R-:W-:-:S02]  /*ab20*/  LOP3.LUT R4, R4, 0xff, RZ, 0xc0, !PT ;  /* 0x000000ff04047812 */ /* 0x000fc400078ec0ff */
[----:B------:R-:W-:Y:S02]  /*ab30*/  PRMT R0, R24, 0x7710, RZ ;  /* 0x0000771018007816 */ /* 0x000fe400000000ff */
[----:B---3--:R-:W-:-:S03]  /*ab40*/  PRMT R25, R25, 0x8880, RZ ;  /* 0x0000888019197816 */ /* 0x008fc600000000ff */
[----:B------:R-:W2:Y:S01]  /*ab50*/  F2I.S8.NTZ R2, R2 ;  /* 0x0000000200027305 */ /* 0x000ea20000202100 */
[----:B------:R-:W-:Y:S02]  /*ab60*/  LOP3.LUT R6, R0, 0xff, RZ, 0xc0, !PT ;  /* 0x000000ff00067812 */ /* 0x000fe400078ec0ff */
[----:B------:R-:W-:-:S03]  /*ab70*/  PRMT R3, R25, 0x7710, RZ ;  /* 0x0000771019037816 */ /* 0x000fc600000000ff */
[----:B------:R-:W-:Y:S01]  /*ab80*/  IMAD.WIDE.U32 R6, R6, 0x100, RZ ;  /* 0x0000010006067825 */ /* 0x000fe200078e00ff */
[----:B0-----:R-:W-:Y:S02]  /*ab90*/  PRMT R23, R23, 0x8880, RZ ;  /* 0x0000888017177816 */ /* 0x001fe400000000ff */
[----:B------:R-:W-:Y:S02]  /*aba0*/  LOP3.LUT R5, R3, 0xff, RZ, 0xc0, !PT ;  /* 0x000000ff03057812 */ /* 0x000fe400078ec0ff */
[----:B------:R-:W-:Y:S02]  /*abb0*/  PRMT R0, R23, 0x7710, RZ ;  /* 0x0000771017007816 */ /* 0x000fe400000000ff */
[----:B--2---:R-:W-:Y:S01]  /*abc0*/  PRMT R10, R2, 0x8880, RZ ;  /* 0x00008880020a7816 */ /* 0x004fe200000000ff */
[----:B------:R-:W-:Y:S01]  /*abd0*/  IMAD.WIDE.U32 R2, R4, 0x1000000, RZ ;  /* 0x0100000004027825 */ /* 0x000fe200078e00ff */
[----:B------:R-:W-:Y:S02]  /*abe0*/  LOP3.LUT R9, R9, 0xff, R0, 0xf8, !PT ;  /* 0x000000ff09097812 */ /* 0x000fe400078ef800 */
[----:B------:R-:W-:Y:S01]  /*abf0*/  PRMT R0, R10, 0x7710, RZ ;  /* 0x000077100a007816 */ /* 0x000fe200000000ff */
[----:B------:R-:W-:-:S03]  /*ac00*/  IMAD.WIDE.U32 R4, R5, 0x10000, RZ ;  /* 0x0001000005047825 */ /* 0x000fc600078e00ff */
[----:B------:R-:W-:Y:S02]  /*ac10*/  LOP3.LUT R11, R6, R2, R4, 0xfe, !PT ;  /* 0x00000002060b7212 */ /* 0x000fe400078efe04 */
[----:B------:R-:W-:Y:S02]  /*ac20*/  LOP3.LUT R3, R5, R9, R3, 0xfe, !PT ;  /* 0x0000000905037212 */ /* 0x000fe400078efe03 */
[----:B------:R-:W-:Y:S02]  /*ac30*/  LEA.HI.X.SX32 R9, R17, UR5, 0x1, P0 ;  /* 0x0000000511097c11 */ /* 0x000fe400080f0eff */
[----:B------:R-:W-:Y:S02]  /*ac40*/  LOP3.LUT R2, R11, 0xff, R0, 0xf8, !PT ;  /* 0x000000ff0b027812 */ /* 0x000fe400078ef800 */
[----:B------:R-:W-:-:S05]  /*ac50*/  LOP3.LUT R3, R3, R7, RZ, 0xfc, !PT ;  /* 0x0000000703037212 */ /* 0x000fca00078efcff */
[----:B------:R-:W-:Y:S01]  /*ac60*/  STG.E.64 desc[UR36][R8.64], R2 ;  /* 0x0000000208007986 */ /* 0x000fe2000c101b24 */
[----:B------:R-:W-:Y:S05]  /*ac70*/  EXIT ;  /* 0x000000000000794d */ /* 0x000fea0003800000 */
.L_x_563:
[----:B------:R-:W5:Y:S01]  /*ac80*/  LDC.64 R2, c[0x0][0x380] ;  /* 0x0000e000ff027b82 */ /* 0x000f620000000a00 */
[----:B------:R-:W-:Y:S02]  /*ac90*/  IADD3 R17, PT, PT, R17, R0, RZ ;  /* 0x0000000011117210 */ /* 0x000fe40007ffe0ff */
        /* <DEDUP_REMOVED lines=10> */
.L_x_456:
[----:B------:R-:W-:Y:S02]  /*ad40*/  MOV R12, 0x10 ;  /* 0x00000010000c7802 */ /* 0x000fe40000000f00 */
[----:B------:R-:W-:Y:S02]  /*ad50*/  MOV R11, 0x1f ;  /* 0x0000001f000b7802 */ /* 0x000fe40000000f00 */
[----:B------:R-:W-:-:S07]  /*ad60*/  MOV R15, 0xffffffff ;  /* 0xffffffff000f7802 */ /* 0x000fce0000000f00 */
[----:B-1---5:R-:W-:Y:S05]  /*ad70*/  WARPSYNC.COLLECTIVE R15, `(.L_x_564) ;  /* 0x000000000f087348 */ /* 0x022fea0003c00000 */
[----:B------:R0:W2:Y:S02]  /*ad80*/  SHFL.BFLY P6, R14, R13, R12, R11 ;  /* 0x0c00000c0d0e7389 */ /* 0x0000a400000c000b */
[----:B012--5:R-:W-:Y:S05]  /*ad90*/  ENDCOLLECTIVE ;  /* 0x000000000000791b */ /* 0x027fea0003800000 */
.L_x_564:
[----:B------:R-:W-:Y:S01]  /*ada0*/  MOV R12, 0x8 ;  /* 0x00000008000c7802 */ /* 0x000fe20000000f00 */
[----:B------:R-:W-:-:S05]  /*adb0*/  FADD.FTZ R4, R13, R14 ;  /* 0x0000000e0d047221 */ /* 0x000fca0000010000 */
[----:B------:R-:W-:-:S07]  /*adc0*/  MOV R13, R4 ;  /* 0x00000004000d7202 */ /* 0x000fce0000000f00 */
[----:B------:R-:W-:Y:S05]  /*add0*/  WARPSYNC.COLLECTIVE R15, `(.L_x_565) ;  /* 0x000000000f087348 */ /* 0x000fea0003c00000 */
[----:B------:R0:W1:Y:S02]  /*ade0*/  SHFL.BFLY P6, R14, R13, R12, R11 ;  /* 0x0c00000c0d0e7389 */ /* 0x00006400000c000b */
[----:B01----:R-:W-:Y:S05]  /*adf0*/  ENDCOLLECTIVE ;  /* 0x000000000000791b */ /* 0x003fea0003800000 */
.L_x_565:
[----:B------:R-:W-:Y:S01]  /*ae00*/  MOV R12, 0x4 ;  /* 0x00000004000c7802 */ /* 0x000fe20000000f00 */
[----:B------:R-:W-:-:S05]  /*ae10*/  FADD.FTZ R6, R4, R14 ;  /* 0x0000000e04067221 */ /* 0x000fca0000010000 */
[----:B------:R-:W-:-:S07]  /*ae20*/  MOV R13, R6 ;  /* 0x00000006000d7202 */ /* 0x000fce0000000f00 */
[----:B------:R-:W-:Y:S05]  /*ae30*/  WARPSYNC.COLLECTIVE R15, `(.L_x_566) ;  /* 0x000000000f087348 */ /* 0x000fea0003c00000 */
[----:B------:R0:W1:Y:S02]  /*ae40*/  SHFL.BFLY P6, R14, R13, R12, R11 ;  /* 0x0c00000c0d0e7389 */ /* 0x00006400000c000b */
[----:B01----:R-:W-:Y:S05]  /*ae50*/  ENDCOLLECTIVE ;  /* 0x000000000000791b */ /* 0x003fea0003800000 */
.L_x_566:
[----:B------:R-:W-:Y:S01]  /*ae60*/  MOV R12, 0x2 ;  /* 0x00000002000c7802 */ /* 0x000fe20000000f00 */
[----:B------:R-:W-:-:S05]  /*ae70*/  FADD.FTZ R7, R6, R14 ;  /* 0x0000000e06077221 */ /* 0x000fca0000010000 */
[----:B------:R-:W-:-:S07]  /*ae80*/  MOV R13, R7 ;  /* 0x00000007000d7202 */ /* 0x000fce0000000f00 */
[----:B------:R-:W-:Y:S05]  /*ae90*/  WARPSYNC.COLLECTIVE R15, `(.L_x_567) ;  /* 0x000000000f087348 */ /* 0x000fea0003c00000 */
[----:B------:R0:W1:Y:S02]  /*aea0*/  SHFL.BFLY P6, R14, R13, R12, R11 ;  /* 0x0c00000c0d0e7389 */ /* 0x00006400000c000b */
[----:B01----:R-:W-:Y:S05]  /*aeb0*/  ENDCOLLECTIVE ;  /* 0x000000000000791b */ /* 0x003fea0003800000 */
.L_x_567:
[----:B------:R-:W-:Y:S01]  /*aec0*/  MOV R12, 0x1 ;  /* 0x00000001000c7802 */ /* 0x000fe20000000f00 */
[----:B------:R-:W-:-:S05]  /*aed0*/  FADD.FTZ R8, R7, R14 ;  /* 0x0000000e07087221 */ /* 0x000fca0000010000 */
[----:B------:R-:W-:-:S07]  /*aee0*/  MOV R13, R8 ;  /* 0x00000008000d7202 */ /* 0x000fce0000000f00 */
[----:B------:R-:W-:Y:S05]  /*aef0*/  WARPSYNC.COLLECTIVE R15, `(.L_x_568) ;  /* 0x000000000f087348 */ /* 0x000fea0003c00000 */
[----:B------:R0:W1:Y:S02]  /*af00*/  SHFL.BFLY P6, R14, R13, R12, R11 ;  /* 0x0c00000c0d0e7389 */ /* 0x00006400000c000b */
[----:B01----:R-:W-:Y:S05]  /*af10*/  ENDCOLLECTIVE ;  /* 0x000000000000791b */ /* 0x003fea0003800000 */
.L_x_568:
[----:B------:R-:W-:Y:S05]  /*af20*/  BRA `(.L_x_569) ;  /* 0xffffff70002c7947 */ /* 0x000fea000383ffff */
.L_x_570:
        /* <DEDUP_REMOVED lines=13> */
.L_x_4056:


//--------------------- .text._ZN4mmha33masked_multihead_attention_kernelItLi80ELi128ELi2ELi16ELi128ELb1ELb0EEEv26Multihead_attention_paramsIT_XT5_EE --------------------------
	.section	.text._ZN4mmha33masked_multihead_attention_kernelItLi80ELi128ELi2ELi16ELi128ELb1ELb0EEEv26Multihead_attention_paramsIT_XT5_EE,"ax",@progbits
	.align	128
        .global         _ZN4mmha33masked_multihead_attention_kernelItLi80ELi128ELi2ELi16ELi128ELb1ELb0EEEv26Multihead_attention_paramsIT_XT5_EE
        .type           _ZN4mmha33masked_multihead_attention_kernelItLi80ELi128ELi2ELi16ELi128ELb1ELb0EEEv26Multihead_attention_paramsIT_XT5_EE,@function
        .size           _ZN4mmha33masked_multihead_attention_kernelItLi80ELi128ELi2ELi16ELi128ELb1ELb0EEEv26Multihead_attention_paramsIT_XT5_EE,(.L_x_4057 - _ZN4mmha33masked_multihead_attention_kernelItLi80ELi128ELi2ELi16ELi128ELb1ELb0EEEv26Multihead_attention_paramsIT_XT5_EE)
        .other          _ZN4mmha33masked_multihead_attention_kernelItLi80ELi128ELi2ELi16ELi128ELb1ELb0EEEv26Multihead_attention_paramsIT_XT5_EE,@"STO_CUDA_ENTRY STV_DEFAULT"
_ZN4mmha33masked_multihead_attention_kernelItLi80ELi128ELi2ELi16ELi128ELb1ELb0EEEv26Multihead_attention_paramsIT_XT5_EE:
.text._ZN4mmha33masked_multihead_attention_kernelItLi80ELi128ELi2ELi16ELi128ELb1ELb0EEEv26Multihead_attention_paramsIT_XT5_EE:
        /* <DEDUP_REMOVED lines=14> */
.L_x_571:
[----:B------:R-:W1:Y:S01]  /*00e0*/  LDCU.64 UR4, c[0x0][0x498] ;  /* 0x00009300ff0477ac */ /* 0x000e620008000a00 */
[----:B------:R-:W2:Y:S01]  /*00f0*/  S2R R6, SR_CTAID.Y ;  /* 0x0000000000067919 */ /* 0x000ea20000002600 */
[----:B------:R-:W3:Y:S01]  /*0100*/  LDCU UR8, c[0x0][0x3f0] ;  /* 0x00007e00ff0877ac */ /* 0x000ee20008000800 */
[----:B------:R-:W4:Y:S01]  /*0110*/  LDCU UR9, c[0x0][0x40c] ;  /* 0x00008180ff0977ac */ /* 0x000f220008000800 */
[----:B------:R-:W0:Y:S08]  /*0120*/  S2UR UR45, SR_CTAID.X ;  /* 0x00000000002d79c3 */ /* 0x000e300000002500 */
[----:B------:R-:W0:Y:S01]  /*0130*/  LDC.64 R26, c[0x0][0x418] ;  /* 0x00010600ff1a7b82 */ /* 0x000e220000000a00 */
[----:B-1----:R-:W-:Y:S01]  /*0140*/  UIMAD.WIDE.U32 UR4, UR7, 0x4, UR4 ;  /* 0x00000004070478a5 */ /* 0x002fe2000f8e0004 */
[----:B---3--:R-:W-:-:S05]  /*0150*/  MOV R0, UR8 ;  /* 0x0000000800007c02 */ /* 0x008fca0008000f00 */
[----:B------:R-:W-:Y:S01]  /*0160*/  MOV R2, UR4 ;  /* 0x0000000400027c02 */ /* 0x000fe20008000f00 */
[----:B------:R-:W-:Y:S01]  /*0170*/  IMAD.U32 R3, RZ, RZ, UR5 ;  /* 0x00000005ff037e24 */ /* 0x000fe2000f8e00ff */
[----:B------:R-:W-:-:S04]  /*0180*/  IABS R7, R0 ;  /* 0x0000000000077213 */ /* 0x000fc80000000000 */
[----:B------:R1:W3:Y:S01]  /*0190*/  LDG.E R10, desc[UR36][R2.64] ;  /* 0x00000024020a7981 */ /* 0x0002e2000c1e1900 */
[----:B------:R-:W4:Y:S08]  /*01a0*/  I2F.RP R0, R7 ;  /* 0x0000000700007306 */ /* 0x000f300000209400 */
[----:B----4-:R-:W4:Y:S02]  /*01b0*/  MUFU.RCP R0, R0 ;  /* 0x0000000000007308 */ /* 0x010f240000001000 */
[----:B----4-:R-:W-:-:S06]  /*01c0*/  VIADD R4, R0, 0xffffffe ;  /* 0x0ffffffe00047836 */ /* 0x010fcc0000000000 */
[----:B------:R4:W1:Y:S01]  /*01d0*/  F2I.FTZ.U32.TRUNC.NTZ R5, R4 ;  /* 0x0000000400057305 */ /* 0x000862000021f000 */
[----:B--2---:R-:W-:Y:S01]  /*01e0*/  IABS R0, R6 ;  /* 0x0000000600007213 */ /* 0x004fe20000000000 */
[----:B----4-:R-:W-:Y:S01]  /*01f0*/  IMAD.MOV.U32 R4, RZ, RZ, RZ ;  /* 0x000000ffff047224 */ /* 0x010fe200078e00ff */
[----:B-1----:R-:W-:-:S05]  /*0200*/  IADD3 R8, PT, PT, RZ, -R5, RZ ;  /* 0x80000005ff087210 */ /* 0x002fca0007ffe0ff */
[----:B------:R-:W-:-:S04]  /*0210*/  IMAD R9, R8, R7, RZ ;  /* 0x0000000708097224 */ /* 0x000fc800078e02ff */
[----:B------:R-:W-:-:S06]  /*0220*/  IMAD.HI.U32 R5, R5, R9, R4 ;  /* 0x0000000905057227 */ /* 0x000fcc00078e0004 */
[----:B------:R-:W-:-:S05]  /*0230*/  IMAD.HI.U32 R5, R5, R0, RZ ;  /* 0x0000000005057227 */ /* 0x000fca00078e00ff */
[----:B------:R-:W-:-:S13]  /*0240*/  R2UR UR6, R5 ;  /* 0x00000000050672ca */ /* 0x000fda00000e0000 */
[----:B------:R-:W-:-:S05]  /*0250*/  IADD3 R4, PT, PT, RZ, -UR6, RZ ;  /* 0x80000006ff047c10 */ /* 0x000fca000fffe0ff */
[C---:B------:R-:W-:Y:S02]  /*0260*/  IMAD R0, R7.reuse, R4, R0 ;  /* 0x0000000407007224 */ /* 0x040fe400078e0200 */
[----:B------:R-:W-:Y:S01]  /*0270*/  IMAD.U32 R2, RZ, RZ, UR6 ;  /* 0x00000006ff027e24 */ /* 0x000fe2000f8e00ff */
[----:B------:R-:W-:Y:S01]  /*0280*/  ULOP3.LUT UR4, UR7, UR8, URZ, 0x3c, !UPT ;  /* 0x0000000807047292 */ /* 0x000fe2000f8e3cff */
[----:B------:R-:W1:Y:S01]  /*0290*/  LDC.64 R4, c[0x0][0x460] ;  /* 0x00011800ff047b82 */ /* 0x000e620000000a00 */
        /* <DEDUP_REMOVED lines=11> */
[----:B-1----:R-:W-:Y:S01]  /*0350*/  ISETP.NE.U32.AND P0, PT, R4, RZ, PT ;  /* 0x000000ff0400720c */ /* 0x002fe20003f05070 */
[----:B------:R-:W-:Y:S02]  /*0360*/  @!UP1 UIADD3 UR41, UPT, UPT, -UR41, URZ, URZ ;  /* 0x000000ff29299290 */ /* 0x000fe4000fffe1ff */
[----:B------:R-:W-:Y:S01]  /*0370*/  @!UP0 ULOP3.LUT UR41, URZ, UR8, URZ, 0x33, !UPT ;  /* 0x00000008ff298292 */ /* 0x000fe2000f8e33ff */
[----:B------:R-:W1:Y:S01]  /*0380*/  LDCU UR8, c[0x0][0x3f4] ;  /* 0x00007e80ff0877ac */ /* 0x000e620008000800 */
[----:B------:R-:W0:Y:S01]  /*0390*/  LDCU UR6, c[0x0][0x3f8] ;  /* 0x00007f00ff0677ac */ /* 0x000e220008000800 */
[----:B-1----:R-:W-:-:S04]  /*03a0*/  MOV R21, UR8 ;  /* 0x0000000800157c02 */ /* 0x002fc80008000f00 */
[----:B------:R-:W-:-:S04]  /*03b0*/  IABS R6, R21 ;  /* 0x0000001500067213 */ /* 0x000fc80000000000 */
[----:B------:R-:W1:Y:S08]  /*03c0*/  I2F.RP R0, R6 ;  /* 0x0000000600007306 */ /* 0x000e700000209400 */
[----:B-1----:R-:W1:Y:S01]  /*03d0*/  MUFU.RCP R0, R0 ;  /* 0x0000000000007308 */ /* 0x002e620000001000 */
[----:B------:R-:W-:-:S04]  /*03e0*/  ISETP.NE.AND.EX P0, PT, R5, RZ, PT, P0 ;  /* 0x000000ff0500720c */ /* 0x000fc80003f05300 */
[----:B------:R-:W-:Y:S01]  /*03f0*/  ISETP.EQ.AND P4, PT, RZ, UR9, P0 ;  /* 0x00000009ff007c0c */ /* 0x000fe20008782270 */
[----:B-1----:R-:W-:-:S04]  /*0400*/  VIADD R4, R0, 0xffffffe ;  /* 0x0ffffffe00047836 */ /* 0x002fc80000000000 */
[----:B------:R1:W2:Y:S08]  /*0410*/  F2I.FTZ.U32.TRUNC.NTZ R5, R4 ;  /* 0x0000000400057305 */ /* 0x0002b0000021f000 */
[----:B------:R-:W-:-:S05]  /*0420*/  VOTEU.ANY UP2, P4 ;  /* 0x0000000000ff7886 */ /* 0x000fca0002040100 */
[----:B------:R-:W4:Y:S01]  /*0430*/  @UP2 LDCU.64 UR4, c[0x0][0x460] ;  /* 0x00008c00ff0427ac */ /* 0x000f220008000a00 */
[----:B-1----:R-:W-:Y:S01]  /*0440*/  HFMA2 R4, -RZ, RZ, 0, 0 ;  /* 0x00000000ff047431 */ /* 0x002fe200000001ff */
[----:B--2---:R-:W-:-:S05]  /*0450*/  IADD3 R7, PT, PT, RZ, -R5, RZ ;  /* 0x80000005ff077210 */ /* 0x004fca0007ffe0ff */
[----:B------:R-:W-:-:S04]  /*0460*/  IMAD R7, R7, R6, RZ ;  /* 0x0000000607077224 */ /* 0x000fc800078e02ff */
[----:B------:R-:W-:Y:S01]  /*0470*/  IMAD.HI.U32 R5, R5, R7, R4 ;  /* 0x0000000705057227 */ /* 0x000fe200078e0004 */
[----:B------:R-:W-:Y:S01]  /*0480*/  PLOP3.LUT P0, PT, PT, PT, UP2, 0x80, 0x8 ;  /* 0x000000000008781c */ /* 0x000fe20003f0f028 */
[----:B----4-:R-:W-:-:S06]  /*0490*/  @UP2 UIMAD.WIDE UR4, UR41, 0x4, UR4 ;  /* 0x00000004290428a5 */ /* 0x010fcc000f8e0204 */
[----:B------:R-:W-:Y:S01]  /*04a0*/  IMAD.U32 R3, RZ, RZ, UR5 ;  /* 0x00000005ff037e24 */ /* 0x000fe2000f8e00ff */
[----:B------:R-:W-:-:S04]  /*04b0*/  MOV R2, UR4 ;  /* 0x0000000400027c02 */ /* 0x000fc80008000f00 */
[----:B------:R-:W1:Y:S01]  /*04c0*/  LDCU UR4, c[0x0][0x3e8] ;  /* 0x00007d00ff0477ac */ /* 0x000e620008000800 */
[----:B------:R2:W5:Y:S01]  /*04d0*/  @P0 LDG.E R3, desc[UR36][R2.64] ;  /* 0x0000002402030981 */ /* 0x000562000c1e1900 */
[----:B---3--:R-:W-:-:S13]  /*04e0*/  R2UR UR44, R10 ;  /* 0x000000000a2c72ca */ /* 0x008fda00000e0000 */
[----:B------:R-:W-:-:S06]  /*04f0*/  UIADD3 UR46, UPT, UPT, UR44, -0x1, URZ ;  /* 0xffffffff2c2e7890 */ /* 0x000fcc000fffe0ff */
[----:B------:R-:W-:-:S05]  /*0500*/  IMAD.U32 R23, RZ, RZ, UR46 ;  /* 0x0000002eff177e24 */ /* 0x000fca000f8e00ff */
[----:B------:R-:W-:-:S05]  /*0510*/  IABS R0, R23 ;  /* 0x0000001700007213 */ /* 0x000fca0000000000 */
[----:B------:R-:W-:-:S04]  /*0520*/  IMAD.HI.U32 R5, R5, R0, RZ ;  /* 0x0000000005057227 */ /* 0x000fc800078e00ff */
[----:B------:R-:W-:-:S04]  /*0530*/  IMAD.MOV R5, RZ, RZ, -R5 ;  /* 0x000000ffff057224 */ /* 0x000fc800078e0a05 */
[----:B------:R-:W-:-:S05]  /*0540*/  IMAD R5, R6, R5, R0 ;  /* 0x0000000506057224 */ /* 0x000fca00078e0200 */
[----:B------:R-:W-:-:S13]  /*0550*/  R2UR UR40, R5 ;  /* 0x00000000052872ca */ /* 0x000fda00000e0000 */
[----:B------:R-:W-:Y:S01]  /*0560*/  ISETP.GT.U32.AND P0, PT, R6, UR40, PT ;  /* 0x0000002806007c0c */ /* 0x000fe2000bf04070 */
[----:B--2---:R-:W2:-:S12]  /*0570*/  S2R R2, SR_TID.X ;  /* 0x0000000000027919 */ /* 0x004e980000002100 */
[----:B------:R-:W-:-:S04]  /*0580*/  @!P0 IADD3 R0, PT, PT, -R6, UR40, RZ ;  /* 0x0000002806008c10 */ /* 0x000fc8000fffe1ff */
[----:B------:R-:W-:-:S13]  /*0590*/  @!P0 R2UR UR40, R0 ;  /* 0x00000000002882ca */ /* 0x000fda00000e0000 */
[----:B------:R-:W-:Y:S01]  /*05a0*/  ISETP.GT.U32.AND P0, PT, R6, UR40, PT ;  /* 0x0000002806007c0c */ /* 0x000fe2000bf04070 */
[----:B-1----:R-:W-:Y:S02]  /*05b0*/  UISETP.NE.AND UP1, UPT, UR4, URZ, UPT ;  /* 0x000000ff0400728c */ /* 0x002fe4000bf25270 */
[----:B------:R-:W-:Y:S01]  /*05c0*/  UP2UR UR43, UPR, URZ, 0x4 ;  /* 0x00000004ff2b7883 */ /* 0x000fe20008000000 */
[----:B--2---:R-:W-:Y:S01]  /*05d0*/  ISETP.GT.U32.AND P3, PT, R2, 0x13, PT ;  /* 0x000000130200780c */ /* 0x004fe20003f64070 */
[----:B------:R-:W-:-:S08]  /*05e0*/  UISETP.GE.AND UP2, UPT, UR46, URZ, UPT ;  /* 0x000000ff2e00728c */ /* 0x000fd0000bf46270 */
[----:B------:R-:W-:Y:S01]  /*05f0*/  @!P0 IADD3 R6, PT, PT, -R6, UR40, RZ ;  /* 0x0000002806068c10 */ /* 0x000fe2000fffe1ff */
[----:B------:R-:W-:-:S03]  /*0600*/  UISETP.NE.AND UP0, UPT, UR8, URZ, UPT ;  /* 0x000000ff0800728c */ /* 0x000fc6000bf05270 */
[----:B------:R-:W-:Y:S01]  /*0610*/  @!P0 R2UR UR40, R6 ;  /* 0x00000000062882ca */ /* 0x000fe200000e0000 */
[----:B0-----:R-:W-:Y:S02]  /*0620*/  UIMAD UR42, UR7, UR6, UR45 ;  /* 0x00000006072a72a4 */ /* 0x001fe4000f8e022d */
        /* <DEDUP_REMOVED lines=9> */
[----:B------:R-:W-:Y:S02]  /*06c0*/  CS2R R24, SRZ ;  /* 0x0000000000187805 */ /* 0x000fe4000001ff00 */
[----:B------:R-:W-:Y:S01]  /*06d0*/  SHF.L.U32 R0, R2, 0x2, RZ ;  /* 0x0000000202007819 */ /* 0x000fe200000006ff */
[----:B------:R-:W-:Y:S06]  /*06e0*/  @P3 BRA `(.L_x_573) ;  /* 0x0000000000583947 */ /* 0x000fec0003800000 */
[----:B------:R-:W0:Y:S01]  /*06f0*/  LDC R4, c[0x0][0x478] ;  /* 0x00011e00ff047b82 */ /* 0x000e220000000800 */
[----:B------:R-:W-:Y:S01]  /*0700*/  VIADD R19, R0, UR5 ;  /* 0x0000000500137c36 */ /* 0x000fe20008000000 */
        /* <DEDUP_REMOVED lines=20> */
.L_x_573:
[----:B------:R-:W-:Y:S05]  /*0850*/  BSYNC.RECONVERGENT B0 ;  /* 0x0000000000007941 */ /* 0x000fea0003800200 */
.L_x_572:
[----:B------:R-:W1:Y:S01]  /*0860*/  LDCU.64 UR10, c[0x0][0x3a0] ;  /* 0x00007400ff0a77ac */ /* 0x000e620008000a00 */
[----:B------:R-:W-:Y:S01]  /*0870*/  ISETP.NE.U32.AND P0, PT, R26, RZ, PT ;  /* 0x000000ff1a00720c */ /* 0x000fe20003f05070 */
[----:B------:R-:W2:Y:S01]  /*0880*/  @!P3 LDC.64 R4, c[0x0][0x3b8] ;  /* 0x0000ee00ff04bb82 */ /* 0x000ea20000000a00 */
[----:B------:R-:W-:Y:S01]  /*0890*/  R2UR UR12, R27 ;  /* 0x000000001b0c72ca */ /* 0x000fe200000e0000 */
[----:B------:R-:W3:Y:S01]  /*08a0*/  LDCU.64 UR4, c[0x0][0x390] ;  /* 0x00007200ff0477ac */ /* 0x000ee20008000a00 */
[----:B------:R-:W-:Y:S02]  /*08b0*/  LOP3.LUT R84, R0, 0x4, RZ, 0xc0, !PT ;  /* 0x0000000400547812 */ /* 0x000fe400078ec0ff */
[----:B------:R-:W-:Y:S01]  /*08c0*/  SHF.R.U32.HI R82, RZ, 0x1, R2 ;  /* 0x00000001ff527819 */ /* 0x000fe20000011602 */
[----:B------:R-:W-:Y:S01]  /*08d0*/  VOTEU.ANY UP1, P4 ;  /* 0x0000000000ff7886 */ /* 0x000fe20002020100 */
[----:B------:R-:W-:Y:S01]  /*08e0*/  PLOP3.LUT P4, PT, PT, PT, UP1, 0x80, 0x8 ;  /* 0x000000000008781c */ /* 0x000fe20003f8f018 */
[----:B------:R-:W-:Y:S01]  /*08f0*/  UIMAD UR42, UR42, 0x50, URZ ;  /* 0x000000502a2a78a4 */ /* 0x000fe2000f8e02ff */
[----:B------:R-:W-:Y:S01]  /*0900*/  MOV R13, UR45 ;  /* 0x0000002d000d7c02 */ /* 0x000fe20008000f00 */
[----:B------:R-:W-:-:S02]  /*0910*/  @!P3 IMAD R12, R82, UR8, R23 ;  /* 0x00000008520cbc24 */ /* 0x000fc4000f8e0217 */
[----:B------:R-:W-:Y:S01]  /*0920*/  VOTEU.ANY UP0, P0 ;  /* 0x0000000000ff7886 */ /* 0x000fe20000000100 */
[----:B------:R-:W-:Y:S01]  /*0930*/  PLOP3.LUT P0, PT, PT, PT, UP1, 0x40, 0x4 ;  /* 0x000000000004781c */ /* 0x000fe20003f0e818 */
[----:B------:R-:W-:Y:S01]  /*0940*/  UISETP.NE.AND.EX UP0, UPT, UR12, URZ, UPT, UP0 ;  /* 0x000000ff0c00728c */ /* 0x000fe2000bf05300 */
[----:B-1----:R-:W-:Y:S02]  /*0950*/  ISETP.NE.U32.AND P2, PT, RZ, UR10, PT ;  /* 0x0000000aff007c0c */ /* 0x002fe4000bf45070 */
[C---:B------:R-:W-:Y:S02]  /*0960*/  ISETP.GT.U32.OR P0, PT, R2.reuse, 0x1f, P0 ;  /* 0x0000001f0200780c */ /* 0x040fe40000704470 */
[----:B------:R-:W-:Y:S02]  /*0970*/  ISETP.NE.AND.EX P2, PT, RZ, UR11, PT, P2 ;  /* 0x0000000bff007c0c */ /* 0x000fe4000bf45320 */
[----:B---3--:R-:W-:Y:S02]  /*0980*/  ISETP.NE.U32.AND P1, PT, RZ, UR4, PT ;  /* 0x00000004ff007c0c */ /* 0x008fe4000bf25070 */
[----:B------:R-:W-:-:S02]  /*0990*/  ISETP.GT.U32.OR P2, PT, R2, 0x13, !P2 ;  /* 0x000000130200780c */ /* 0x000fc40005744470 */
[----:B------:R-:W-:Y:S01]  /*09a0*/  ISETP.NE.AND.EX P1, PT, RZ, UR5, PT, P1 ;  /* 0x00000005ff007c0c */ /* 0x000fe2000bf25310 */
[----:B------:R-:W1:Y:S01]  /*09b0*/  @UP0 LDCU.64 UR4, c[0x0][0x418] ;  /* 0x00008300ff0407ac */ /* 0x000e620008000a00 */
[----:B------:R-:W-:Y:S02]  /*09c0*/  ISETP.NE.OR P2, PT, RZ, UR9, P2 ;  /* 0x00000009ff007c0c */ /* 0x000fe40009745670 */
[----:B------:R-:W-:Y:S01]  /*09d0*/  ISETP.GT.U32.OR P1, PT, R2, 0x13, !P1 ;  /* 0x000000130200780c */ /* 0x000fe20004f24470 */
[----:B------:R-:W3:Y:S01]  /*09e0*/  @!P0 LDC.64 R10, c[0x0][0x450] ;  /* 0x00011400ff0a8b82 */ /* 0x000ee20000000a00 */
[----:B-----5:R-:W-:Y:S01]  /*09f0*/  @P4 R2UR UR38, R3 ;  /* 0x00000000032642ca */ /* 0x020fe200000e0000 */
[----:B------:R-:W-:Y:S01]  /*0a00*/  VOTEU.ALL UP1, P0 ;  /* 0x0000000000ff7886 */ /* 0x000fe20000020000 */
[----:B------:R-:W-:Y:S01]  /*0a10*/  @!P3 IMAD R3, R21, UR42, R84 ;  /* 0x0000002a1503bc24 */ /* 0x000fe2000f8e0254 */
[----:B------:R-:W-:-:S03]  /*0a20*/  PLOP3.LUT P4, PT, PT, PT, UP0, 0x80, 0x8 ;  /* 0x000000000008781c */ /* 0x000fc60003f8f008 */
[----:B------:R-:W-:Y:S02]  /*0a30*/  @!P3 IMAD R15, R12, 0x8, R3 ;  /* 0x000000080c0fb824 */ /* 0x000fe400078e0203 */
[----:B------:R-:W-:Y:S01]  /*0a40*/  IMAD R3, R13, 0x50, R0 ;  /* 0x000000500d037824 */ /* 0x000fe200078e0200 */
[----:B------:R-:W4:Y:S01]  /*0a50*/  @!P2 LDC.64 R8, c[0x0][0x3a0] ;  /* 0x0000e800ff08ab82 */ /* 0x000f220000000a00 */
[----:B------:R-:W-:Y:S02]  /*0a60*/  CS2R R22, SRZ ;  /* 0x0000000000167805 */ /* 0x000fe4000001ff00 */
[----:B------:R-:W-:Y:S01]  /*0a70*/  CS2R R18, SRZ ;  /* 0x0000000000127805 */ /* 0x000fe2000001ff00 */
[----:B--2---:R-:W-:Y:S01]  /*0a80*/  @!P3 IMAD.WIDE R4, R15, 0x2, R4 ;  /* 0x000000020f04b825 */ /* 0x004fe200078e0204 */
[----:B------:R-:W-:Y:S02]  /*0a90*/  @!UP1 UIMAD UR6, UR38, UR6, URZ ;  /* 0x00000006260692a4 */ /* 0x000fe4000f8e02ff */
[----:B-1----:R-:W-:Y:S01]  /*0aa0*/  @UP0 UIMAD.WIDE.U32 UR4, UR7, 0x4, UR4 ;  /* 0x00000004070408a5 */ /* 0x002fe2000f8e0004 */
[----:B0-----:R-:W0:Y:S01]  /*0ab0*/  @!P1 LDC.64 R6, c[0x0][0x390] ;  /* 0x0000e400ff069b82 */ /* 0x001e220000000a00 */
[----:B------:R-:W2:Y:S02]  /*0ac0*/  @!P3 LDG.E.64 R22, desc[UR36][R4.64] ;  /* 0x000000240416b981 */ /* 0x000ea4000c1e1b00 */
[----:B------:R-:W-:-:S02]  /*0ad0*/  MOV R14, UR6 ;  /* 0x00000006000e7c02 */ /* 0x000fc40008000f00 */
[----:B------:R-:W-:Y:S01]  /*0ae0*/  IMAD.U32 R12, RZ, RZ, UR4 ;  /* 0x00000004ff0c7e24 */ /* 0x000fe2000f8e00ff */
[----:B------:R-:W-:Y:S02]  /*0af0*/  MOV R13, UR5 ;  /* 0x00000005000d7c02 */ /* 0x000fe40008000f00 */
[----:B------:R-:W-:Y:S01]  /*0b00*/  @!P0 IMAD R17, R14, 0x50, R3 ;  /* 0x000000500e118824 */ /* 0x000fe200078e0203 */
[----:B------:R-:W-:Y:S01]  /*0b10*/  CS2R R14, SRZ ;  /* 0x00000000000e7805 */ /* 0x000fe2000001ff00 */
[----:B------:R-:W1:Y:S01]  /*0b20*/  LDCU.U8 UR4, c[0x0][0x404] ;  /* 0x00008080ff0477ac */ /* 0x000e620008000000 */
[----:B------:R4:W2:Y:S01]  /*0b30*/  @P4 LDG.E R12, desc[UR36][R12.64] ;  /* 0x000000240c0c4981 */ /* 0x0008a2000c1e1900 */
[----:B---3--:R-:W-:-:S04]  /*0b40*/  @!P0 IMAD.WIDE R10, R17, 0x2, R10 ;  /* 0x00000002110a8825 */ /* 0x008fc800078e020a */
[C---:B----4-:R-:W-:Y:S02]  /*0b50*/  @!P2 IMAD.WIDE.U32 R8, R3.reuse, 0x2, R8 ;  /* 0x000000020308a825 */ /* 0x050fe400078e0008 */
[----:B------:R-:W3:Y:S01]  /*0b60*/  @!P0 LDG.E.64 R10, desc[UR36][R10.64] ;  /* 0x000000240a0a8981 */ /* 0x000ee2000c1e1b00 */
[----:B------:R-:W4:Y:S03]  /*0b70*/  LDC R13, c[0x0][0x400] ;  /* 0x00010000ff0d7b82 */ /* 0x000f260000000800 */
[----:B------:R-:W3:Y:S01]  /*0b80*/  @!P2 LDG.E.64 R18, desc[UR36][R8.64] ;  /* 0x000000240812a981 */ /* 0x000ee2000c1e1b00 */
[----:B0-----:R-:W-:-:S05]  /*0b90*/  @!P1 IMAD.WIDE.U32 R6, R3, 0x2, R6 ;  /* 0x0000000203069825 */ /* 0x001fca00078e0006 */
[----:B------:R-:W3:Y:S01]  /*0ba0*/  @!P1 LDG.E.64 R14, desc[UR36][R6.64] ;  /* 0x00000024060e9981 */ /* 0x000ee2000c1e1b00 */
[----:B------:R-:W-:Y:S02]  /*0bb0*/  ISETP.NE.AND P2, PT, RZ, UR9, PT ;  /* 0x00000009ff007c0c */ /* 0x000fe4000bf45270 */
[----:B-1----:R-:W-:Y:S01]  /*0bc0*/  ISETP.NE.AND P1, PT, RZ, UR4, PT ;  /* 0x00000004ff007c0c */ /* 0x002fe2000bf25270 */
[----:B------:R-:W-:-:S03]  /*0bd0*/  UMOV UR39, URZ ;  /* 0x000000ff00277c82 */ /* 0x000fc60008000000 */
[----:B----4-:R-:W-:Y:S01]  /*0be0*/  ISETP.LT.OR P1, PT, R13, 0x1, P1 ;  /* 0x000000010d00780c */ /* 0x010fe20000f21670 */
[----:B------:R-:W-:Y:S01]  /*0bf0*/  BSSY.RECONVERGENT B6, `(.L_x_574) ;  /* 0x0000137000067945 */ /* 0x000fe20003800200 */
[----:B--2---:R-:W-:-:S05]  /*0c00*/  @P4 R2UR UR39, R12 ;  /* 0x000000000c2742ca */ /* 0x004fca00000e0000 */
[----:B---3--:R-:W-:Y:S02]  /*0c10*/  @!P2 HADD2 R23, R23, R19 ;  /* 0x000000131717a230 */ /* 0x008fe40000000000 */
[----:B------:R-:W-:Y:S02]  /*0c20*/  @!P2 HFMA2 R22, R22, 1, 1, R18 ;  /* 0x3c003c001616a831 */ /* 0x000fe40000000012 */
[----:B------:R-:W-:Y:S02]  /*0c30*/  @!P0 HFMA2 R23, R23, R11, -RZ ;  /* 0x0000000b17178231 */ /* 0x000fe400001000ff */
[----:B------:R-:W-:Y:S02]  /*0c40*/  @!P0 HMUL2 R22, R22, R10 ;  /* 0x0000000a16168232 */ /* 0x000fe40000000000 */
[----:B------:R-:W-:Y:S02]  /*0c50*/  HFMA2 R24, R24, 1, 1, R14 ;  /* 0x3c003c0018187831 */ /* 0x000fe4000000000e */
[----:B------:R-:W-:Y:S01]  /*0c60*/  HADD2 R25, R25, R15 ;  /* 0x0000000f19197230 */ /* 0x000fe20000000000 */
[----:B------:R-:W-:Y:S06]  /*0c70*/  @P1 BRA `(.L_x_575) ;  /* 0x00000004006c1947 */ /* 0x000fec0003800000 */
[----:B------:R-:W-:Y:S05]  /*0c80*/  @P2 BRA `(.L_x_576) ;  /* 0x0000000000d02947 */ /* 0x000fea0003800000 */
        /* <DEDUP_REMOVED lines=9> */
[----:B------:R-:W-:-:S04]  /*0d20*/  HADD2.F32 R23, -RZ, R23.H0_H0 ;  /* 0x20000017ff177230 */ /* 0x000fc80000004100 */
[-C--:B0-----:R-:W-:Y:S01]  /*0d30*/  FMUL.FTZ R4, R4, R3.reuse ;  /* 0x0000000304047220 */ /* 0x081fe20000410000 */
[----:B------:R-:W-:-:S03]  /*0d40*/  FMUL.FTZ R0, R0, R3 ;  /* 0x0000000300007220 */ /* 0x000fc60000410000 */
[----:B------:R-:W-:Y:S01]  /*0d50*/  FMUL.FTZ R5, R4, 13.28771209716796875 ;  /* 0x41549a7804057820 */ /* 0x000fe20000410000 */
[----:B------:R-:W-:Y:S01]  /*0d60*/  FMUL.FTZ R4, R0, 13.28771209716796875 ;  /* 0x41549a7800047820 */ /* 0x000fe20000410000 */
[----:B------:R-:W-:-:S03]  /*0d70*/  I2FP.F32.S32 R0, UR4 ;  /* 0x0000000400007c45 */ /* 0x000fc60008201400 */
[----:B------:R-:W-:Y:S04]  /*0d80*/  MUFU.EX2 R9, -R4 ;  /* 0x8000000400097308 */ /* 0x000fe80000000800 */
[----:B------:R-:W0:Y:S02]  /*0d90*/  MUFU.EX2 R5, -R5 ;  /* 0x8000000500057308 */ /* 0x000e240000000800 */
[C---:B0-----:R-:W-:Y:S01]  /*0da0*/  FMUL.FTZ R3, R0.reuse, R5 ;  /* 0x0000000500037220 */ /* 0x041fe20000410000 */
[----:B------:R-:W-:Y:S01]  /*0db0*/  FMUL.FTZ R0, R0, R9 ;  /* 0x0000000900007220 */ /* 0x000fe20000410000 */
[--C-:B------:R-:W-:Y:S02]  /*0dc0*/  HADD2.F32 R5, -RZ, R25.reuse.H1_H1 ;  /* 0x30000019ff057230 */ /* 0x100fe40000004100 */
[----:B------:R-:W-:Y:S01]  /*0dd0*/  FMUL.RZ R10, R3, 0.15915493667125701904 ;  /* 0x3e22f983030a7820 */ /* 0x000fe2000040c000 */
[----:B------:R-:W-:Y:S01]  /*0de0*/  FMUL.RZ R11, R0, 0.15915493667125701904 ;  /* 0x3e22f983000b7820 */ /* 0x000fe2000040c000 */
[----:B------:R-:W-:-:S02]  /*0df0*/  HADD2.F32 R25, -RZ, R25.H0_H0 ;  /* 0x20000019ff197230 */ /* 0x000fc40000004100 */
[----:B------:R-:W0:Y:S08]  /*0e00*/  MUFU.SIN R7, R10 ;  /* 0x0000000a00077308 */ /* 0x000e300000000400 */
        /* <DEDUP_REMOVED lines=28> */
.L_x_576:
[----:B------:R-:W-:-:S13]  /*0fd0*/  ISETP.GE.AND P0, PT, R0, R13, PT ;  /* 0x0000000d0000720c */ /* 0x000fda0003f06270 */
[----:B------:R-:W-:Y:S05]  /*0fe0*/  @P0 BRA `(.L_x_577) ;  /* 0x0000000c00dc0947 */ /* 0x000fea0003800000 */
[----:B------:R-:W-:Y:S01]  /*0ff0*/  I2FP.F32.U32 R13, R13 ;  /* 0x0000000d000d7245 */ /* 0x000fe20000201000 */
[----:B------:R-:W-:Y:S01]  /*1000*/  UIADD3 UR4, UPT, UPT, -UR39, UR9, URZ ;  /* 0x0000000927047290 */ /* 0x000fe2000fffe1ff */
[----:B------:R-:W-:Y:S01]  /*1010*/  IADD3 R3, PT, PT, R0, 0x2, RZ ;  /* 0x0000000200037810 */ /* 0x000fe20007ffe0ff */
[--C-:B------:R-:W-:Y:S01]  /*1020*/  HADD2.F32 R10, -RZ, R25.reuse.H1_H1 ;  /* 0x30000019ff0a7230 */ /* 0x100fe20000004100 */
[----:B------:R-:W-:Y:S01]  /*1030*/  I2FP.F32.U32 R0, R0 ;  /* 0x0000000000007245 */ /* 0x000fe20000201000 */
[--C-:B------:R-:W-:Y:S01]  /*1040*/  HADD2.F32 R6, -RZ, R24.reuse.H1_H1 ;  /* 0x30000018ff067230 */ /* 0x100fe20000004100 */
[----:B------:R-:W0:Y:S01]  /*1050*/  MUFU.RCP R13, R13 ;  /* 0x0000000d000d7308 */ /* 0x000e220000001000 */
[----:B------:R-:W-:Y:S01]  /*1060*/  I2FP.F32.U32 R4, R3 ;  /* 0x0000000300047245 */ /* 0x000fe20000201000 */
[----:B------:R-:W-:Y:S02]  /*1070*/  HADD2.F32 R24, -RZ, R24.H0_H0 ;  /* 0x20000018ff187230 */ /* 0x000fe40000004100 */
[----:B------:R-:W-:-:S02]  /*1080*/  HADD2.F32 R25, -RZ, R25.H0_H0 ;  /* 0x20000019ff197230 */ /* 0x000fc40000004100 */
[-C--:B0-----:R-:W-:Y:S01]  /*1090*/  FMUL.FTZ R0, R0, R13.reuse ;  /* 0x0000000d00007220 */ /* 0x081fe20000410000 */
[----:B------:R-:W-:-:S03]  /*10a0*/  FMUL.FTZ R4, R4, R13 ;  /* 0x0000000d04047220 */ /* 0x000fc60000410000 */
[----:B------:R-:W-:Y:S01]  /*10b0*/  FMUL.FTZ R3, R0, 13.28771209716796875 ;  /* 0x41549a7800037820 */ /* 0x000fe20000410000 */
[----:B------:R-:W-:Y:S01]  /*10c0*/  FMUL.FTZ R4, R4, 13.28771209716796875 ;  /* 0x41549a7804047820 */ /* 0x000fe20000410000 */
[----:B------:R-:W-:-:S03]  /*10d0*/  I2FP.F32.S32 R0, UR4 ;  /* 0x0000000400007c45 */ /* 0x000fc60008201400 */
[----:B------:R-:W0:Y:S04]  /*10e0*/  MUFU.EX2 R5, -R4 ;  /* 0x8000000400057308 */ /* 0x000e280000000800 */
[----:B------:R-:W1:Y:S01]  /*10f0*/  MUFU.EX2 R3, -R3 ;  /* 0x8000000300037308 */ /* 0x000e620000000800 */
[C---:B0-----:R-:W-:Y:S01]  /*1100*/  FMUL.FTZ R5, R0.reuse, R5 ;  /* 0x0000000500057220 */ /* 0x041fe20000410000 */
[----:B-1----:R-:W-:-:S03]  /*1110*/  FMUL.FTZ R0, R0, R3 ;  /* 0x0000000300007220 */ /* 0x002fc60000410000 */
[----:B------:R-:W-:Y:S01]  /*1120*/  FMUL.RZ R7, R5, 0.15915493667125701904 ;  /* 0x3e22f98305077820 */ /* 0x000fe2000040c000 */
[----:B------:R-:W-:-:S03]  /*1130*/  FMUL.RZ R0, R0, 0.15915493667125701904 ;  /* 0x3e22f98300007820 */ /* 0x000fc6000040c000 */
[----:B------:R-:W0:Y:S08]  /*1140*/  MUFU.SIN R9, R7 ;  /* 0x0000000700097308 */ /* 0x000e300000000400 */
[----:B------:R-:W1:Y:S08]  /*1150*/  MUFU.SIN R5, R0 ;  /* 0x0000000000057308 */ /* 0x000e700000000400 */
[----:B------:R-:W2:Y:S01]  /*1160*/  MUFU.COS R8, R7 ;  /* 0x0000000700087308 */ /* 0x000ea20000000000 */
[----:B0-----:R-:W-:-:S07]  /*1170*/  FMUL.FTZ R11, R9, R10 ;  /* 0x0000000a090b7220 */ /* 0x001fce0000410000 */
[----:B------:R-:W0:Y:S01]  /*1180*/  MUFU.COS R4, R0 ;  /* 0x0000000000047308 */ /* 0x000e220000000000 */
[----:B-1----:R-:W-:Y:S01]  /*1190*/  FMUL.FTZ R3, R5, R6 ;  /* 0x0000000605037220 */ /* 0x002fe20000410000 */
[C---:B--2---:R-:W-:Y:S01]  /*11a0*/  FMUL.FTZ R10, R8.reuse, R10 ;  /* 0x0000000a080a7220 */ /* 0x044fe20000410000 */
[----:B------:R-:W-:-:S03]  /*11b0*/  FFMA.FTZ R11, R8, R25, -R11 ;  /* 0x00000019080b7223 */ /* 0x000fc6000001080b */
[----:B------:R-:W-:Y:S01]  /*11c0*/  FFMA.FTZ R10, R9, R25, R10 ;  /* 0x00000019090a7223 */ /* 0x000fe2000001000a */
[C---:B0-----:R-:W-:Y:S01]  /*11d0*/  FMUL.FTZ R6, R4.reuse, R6 ;  /* 0x0000000604067220 */ /* 0x041fe20000410000 */
[----:B------:R-:W-:-:S03]  /*11e0*/  FFMA.FTZ R3, R4, R24, -R3 ;  /* 0x0000001804037223 */ /* 0x000fc60000010803 */
[----:B------:R-:W-:Y:S01]  /*11f0*/  F2FP.F16.F32.PACK_AB R25, R10, R11 ;  /* 0x0000000b0a19723e */ /* 0x000fe200000000ff */
[----:B------:R-:W-:-:S05]  /*1200*/  FFMA.FTZ R24, R5, R24, R6 ;  /* 0x0000001805187223 */ /* 0x000fca0000010006 */
[----:B------:R-:W-:Y:S01]  /*1210*/  F2FP.F16.F32.PACK_AB R24, R24, R3 ;  /* 0x000000031818723e */ /* 0x000fe200000000ff */
[----:B------:R-:W-:Y:S06]  /*1220*/  BRA `(.L_x_577) ;  /* 0x0000000c004c7947 */ /* 0x000fec0003800000 */
.L_x_575:
        /* <DEDUP_REMOVED lines=15> */
[----:B------:R-:W-:-:S04]  /*1320*/  IMAD R7, R7, R6, RZ ;  /* 0x0000000607077224 */ /* 0x000fc800078e02ff */
[----:B------:R-:W-:-:S06]  /*1330*/  IMAD.HI.U32 R5, R5, R7, R4 ;  /* 0x0000000705057227 */ /* 0x000fcc00078e0004 */
        /* <DEDUP_REMOVED lines=34> */
[----:B--2---:R-:W-:Y:S05]  /*1560*/  CALL.ABS.NOINC R14 ;  /* 0x000000000e007343 */ /* 0x004fea0003c00000 */
.L_x_578:
        /* <DEDUP_REMOVED lines=15> */
.L_x_579:
        /* <DEDUP_REMOVED lines=81> */
.L_x_585:
[----:B------:R-:W-:Y:S05]  /*1b70*/  BSYNC.RECONVERGENT B2 ;  /* 0x0000000000027941 */ /* 0x000fea0003800200 */
.L_x_584:
[C-C-:B------:R-:W-:Y:S02]  /*1b80*/  PRMT R4, R22.reuse, 0x5410, R23.reuse ;  /* 0x0000541016047816 */ /* 0x140fe40000000017 */
[----:B------:R-:W-:-:S03]  /*1b90*/  PRMT R5, R22, 0x7632, R23 ;  /* 0x0000763216057816 */ /* 0x000fc60000000017 */
[----:B------:R0:W-:Y:S04]  /*1ba0*/  STS [R15], R4 ;  /* 0x000000040f007388 */ /* 0x0001e80000000800 */
[----:B------:R0:W-:Y:S01]  /*1bb0*/  STS [R28], R5 ;  /* 0x000000051c007388 */ /* 0x0001e20000000800 */
[----:B------:R-:W-:Y:S05]  /*1bc0*/  BRA `(.L_x_586) ;  /* 0x00000000009c7947 */ /* 0x000fea0003800000 */
.L_x_583:
[----:B------:R-:W-:-:S04]  /*1bd0*/  LEA.HI R5, R5, R5, RZ, 0x1 ;  /* 0x0000000505057211 */ /* 0x000fc800078f08ff */
[----:B------:R-:W-:-:S04]  /*1be0*/  SHF.L.U32 R5, R5, 0x1, RZ ;  /* 0x0000000105057819 */ /* 0x000fc800000006ff */
[----:B------:R-:W-:-:S04]  /*1bf0*/  LOP3.LUT R6, R5, 0xfffffffc, RZ, 0xc0, !PT ;  /* 0xfffffffc05067812 */ /* 0x000fc800078ec0ff */
[----:B------:R-:W-:-:S13]  /*1c00*/  ISETP.GE.AND P0, PT, R6, R9, PT ;  /* 0x000000090600720c */ /* 0x000fda0003f06270 */
[----:B------:R-:W-:Y:S05]  /*1c10*/  @P0 BRA `(.L_x_586) ;  /* 0x0000000000880947 */ /* 0x000fea0003800000 */
[----:B------:R-:W-:Y:S01]  /*1c20*/  I2FP.F32.S32 R9, R9 ;  /* 0x0000000900097245 */ /* 0x000fe20000201400 */
[----:B------:R-:W-:Y:S02]  /*1c30*/  VIADD R4, R6, 0x2 ;  /* 0x0000000206047836 */ /* 0x000fe40000000000 */
[--C-:B------:R-:W-:Y:S02]  /*1c40*/  HADD2.F32 R10, -RZ, R25.reuse.H1_H1 ;  /* 0x30000019ff0a7230 */ /* 0x100fe40000004100 */
[--C-:B------:R-:W-:Y:S01]  /*1c50*/  HADD2.F32 R13, -RZ, R24.reuse.H1_H1 ;  /* 0x30000018ff0d7230 */ /* 0x100fe20000004100 */
[----:B------:R-:W0:Y:S01]  /*1c60*/  MUFU.RCP R9, R9 ;  /* 0x0000000900097308 */ /* 0x000e220000001000 */
[----:B------:R-:W-:Y:S01]  /*1c70*/  I2FP.F32.S32 R4, R4 ;  /* 0x0000000400047245 */ /* 0x000fe20000201400 */
[----:B------:R-:W-:Y:S02]  /*1c80*/  HADD2.F32 R24, -RZ, R24.H0_H0 ;  /* 0x20000018ff187230 */ /* 0x000fe40000004100 */
[----:B------:R-:W-:-:S02]  /*1c90*/  HADD2.F32 R28, -RZ, R25.H0_H0 ;  /* 0x20000019ff1c7230 */ /* 0x000fc40000004100 */
        /* <DEDUP_REMOVED lines=26> */
.L_x_586:
[----:B------:R-:W-:Y:S05]  /*1e40*/  BSYNC.RECONVERGENT B1 ;  /* 0x0000000000017941 */ /* 0x000fea0003800200 */
.L_x_582:
[C-C-:B0-----:R-:W-:Y:S02]  /*1e50*/  PRMT R4, R24.reuse, 0x5410, R25.reuse ;  /* 0x0000541018047816 */ /* 0x141fe40000000019 */
[----:B------:R-:W-:-:S03]  /*1e60*/  PRMT R5, R24, 0x7632, R25 ;  /* 0x0000763218057816 */ /* 0x000fc60000000019 */
[----:B------:R0:W-:Y:S04]  /*1e70*/  STS [R14], R4 ;  /* 0x000000040e007388 */ /* 0x0001e80000000800 */
[----:B------:R0:W-:Y:S02]  /*1e80*/  STS [R20], R5 ;  /* 0x0000000514007388 */ /* 0x0001e40000000800 */
.L_x_581:
[----:B------:R-:W-:Y:S05]  /*1e90*/  BSYNC.RECONVERGENT B0 ;  /* 0x0000000000007941 */ /* 0x000fea0003800200 */
.L_x_580:
        /* <DEDUP_REMOVED lines=10> */
.L_x_588:
[----:B------:R-:W-:Y:S05]  /*1f40*/  BSYNC.RECONVERGENT B0 ;  /* 0x0000000000007941 */ /* 0x000fea0003800200 */
.L_x_587:
[----:B------:R-:W-:Y:S06]  /*1f50*/  BAR.SYNC.DEFER_BLOCKING 0x0 ;  /* 0x0000000000007b1d */ /* 0x000fec0000010000 */
.L_x_577:
[----:B------:R-:W-:Y:S05]  /*1f60*/  BSYNC.RECONVERGENT B6 ;  /* 0x0000000000067941 */ /* 0x000fea0003800200 */
.L_x_574:
[----:B------:R-:W3:Y:S01]  /*1f70*/  LDCU UR4, c[0x0][0x3f4] ;  /* 0x00007e80ff0477ac */ /* 0x000ee20008000800 */
[----:B------:R-:W-:Y:S02]  /*1f80*/  ISETP.GT.U32.AND P0, PT, R2, 0x1f, PT ;  /* 0x0000001f0200780c */ /* 0x000fe40003f04070 */
[----:B---3--:R-:W-:-:S05]  /*1f90*/  MOV R3, UR4 ;  /* 0x0000000400037c02 */ /* 0x008fca0008000f00 */
[----:B------:R-:W-:-:S05]  /*1fa0*/  IMAD.MOV R0, RZ, RZ, -R3 ;  /* 0x000000ffff007224 */ /* 0x000fca00078e0a03 */
[----:B------:R-:W-:-:S04]  /*1fb0*/  VIADDMNMX R0, R0, UR44, RZ, !PT ;  /* 0x0000002c00007c46 */ /* 0x000fc8000f8001ff */
[----:B------:R-:W-:Y:S02]  /*1fc0*/  R2UR UR10, R0 ;  /* 0x00000000000a72ca */ /* 0x000fe400000e0000 */
[----:B------:R-:W-:Y:S01]  /*1fd0*/  MOV R0, 0xff7fffff ;  /* 0xff7fffff00007802 */ /* 0x000fe20000000f00 */
[----:B------:R-:W-:-:S12]  /*1fe0*/  @P0 BRA `(.L_x_589) ;  /* 0x0000000000f80947 */ /* 0x000fd80003800000 */
[----:B------:R-:W3:Y:S01]  /*1ff0*/  LDCU UR4, c[0x0][0x40c] ;  /* 0x00008180ff0477ac */ /* 0x000ee20008000800 */
[----:B------:R-:W5:Y:S01]  /*2000*/  S2R R9, SR_CgaCtaId ;  /* 0x0000000000097919 */ /* 0x000f620000008800 */
[----:B------:R-:W-:-:S05]  /*2010*/  MOV R17, 0x400 ;  /* 0x0000040000117802 */ /* 0x000fca0000000f00 */
[----:B------:R-:W-:Y:S01]  /*2020*/  VIADD R6, R17, 0x20 ;  /* 0x0000002011067836 */ /* 0x000fe20000000000 */
[----:B---3--:R-:W-:Y:S01]  /*2030*/  ISETP.NE.AND P1, PT, RZ, UR4, PT ;  /* 0x00000004ff007c0c */ /* 0x008fe2000bf25270 */
[----:B------:R-:W-:-:S03]  /*2040*/  UMOV UR4, 0xffffffff ;  /* 0xffffffff00047882 */ /* 0x000fc60000000000 */
[----:B------:R-:W-:-:S09]  /*2050*/  ISETP.GT.U32.OR P0, PT, R2, 0x13, P1 ;  /* 0x000000130200780c */ /* 0x000fd20000f04470 */
[----:B------:R-:W-:Y:S02]  /*2060*/  @!P1 IADD3 R8, PT, PT, R17, 0x120, RZ ;  /* 0x0000012011089810 */ /* 0x000fe40007ffe0ff */
[----:B-----5:R-:W-:Y:S02]  /*2070*/  LEA R7, R9, R6, 0x18 ;  /* 0x0000000609077211 */ /* 0x020fe400078ec0ff */
[----:B01----:R-:W0:Y:S01]  /*2080*/  @!P0 LDC.64 R4, c[0x0][0x3b8] ;  /* 0x0000ee00ff048b82 */ /* 0x003e220000000a00 */
[----:B------:R-:W-:Y:S01]  /*2090*/  @!P0 IMAD R11, R3, UR42, R84 ;  /* 0x0000002a030b8c24 */ /* 0x000fe2000f8e0254 */
[----:B------:R-:W-:Y:S01]  /*20a0*/  @!P1 LEA R9, R9, R8, 0x18 ;  /* 0x0000000809099211 */ /* 0x000fe200078ec0ff */
[----:B------:R-:W-:Y:S01]  /*20b0*/  @!P0 IMAD R10, R82, R3, UR40 ;  /* 0x00000028520a8e24 */ /* 0x000fe2000f8e0203 */
[----:B------:R-:W-:-:S03]  /*20c0*/  LEA R7, R2, R7, 0x3 ;  /* 0x0000000702077211 */ /* 0x000fc600078e18ff */
[----:B------:R-:W-:Y:S02]  /*20d0*/  @!P0 IMAD R11, R10, 0x8, R11 ;  /* 0x000000080a0b8824 */ /* 0x000fe400078e020b */
[----:B------:R-:W-:Y:S01]  /*20e0*/  @!P1 IMAD R9, R2, 0x8, R9 ;  /* 0x0000000802099824 */ /* 0x000fe200078e0209 */
[----:B----4-:R1:W-:Y:S04]  /*20f0*/  STS.64 [R7], R24 ;  /* 0x0000001807007388 */ /* 0x0103e80000000a00 */
[----:B------:R1:W-:Y:S01]  /*2100*/  @!P1 STS.64 [R9], R18 ;  /* 0x0000001209009388 */ /* 0x0003e20000000a00 */
[----:B0-----:R-:W-:-:S04]  /*2110*/  @!P0 IMAD.WIDE R4, R11, 0x2, R4 ;  /* 0x000000020b048825 */ /* 0x001fc800078e0204 */
[----:B--2---:R-:W-:Y:S01]  /*2120*/  HMUL2 R11, R25, R23 ;  /* 0x00000017190b7232 */ /* 0x004fe20000000000 */
[----:B------:R1:W-:Y:S03]  /*2130*/  @!P0 STG.E.64 desc[UR36][R4.64], R22 ;  /* 0x0000001604008986 */ /* 0x0003e6000c101b24 */
[----:B------:R-:W-:-:S05]  /*2140*/  HFMA2 R11, R24, R22, R11 ;  /* 0x00000016180b7231 */ /* 0x000fca000000000b */
[--C-:B------:R-:W-:Y:S02]  /*2150*/  HADD2.F32 R13, -RZ, R11.reuse.H0_H0 ;  /* 0x2000000bff0d7230 */ /* 0x100fe40000004100 */
[----:B------:R-:W-:-:S05]  /*2160*/  HADD2.F32 R6, -RZ, R11.H1_H1 ;  /* 0x3000000bff067230 */ /* 0x000fca0000004100 */
[----:B------:R-:W-:Y:S01]  /*2170*/  FADD.FTZ R13, R13, R6 ;  /* 0x000000060d0d7221 */ /* 0x000fe20000010000 */
[----:B-1----:R-:W-:Y:S06]  /*2180*/  BRA.DIV UR4, `(.L_x_590) ;  /* 0x0000008e04507947 */ /* 0x002fec000b800000 */
[----:B------:R-:W0:Y:S02]  /*2190*/  SHFL.BFLY PT, R14, R13, 0x10, 0x1f ;  /* 0x0e001f000d0e7f89 */ /* 0x000e2400000e0000 */
[----:B0-----:R-:W-:-:S05]  /*21a0*/  FADD.FTZ R4, R13, R14 ;  /* 0x0000000e0d047221 */ /* 0x001fca0000010000 */
[----:B------:R-:W0:Y:S02]  /*21b0*/  SHFL.BFLY PT, R14, R4, 0x8, 0x1f ;  /* 0x0d001f00040e7f89 */ /* 0x000e2400000e0000 */
[----:B0-----:R-:W-:-:S05]  /*21c0*/  FADD.FTZ R5, R4, R14 ;  /* 0x0000000e04057221 */ /* 0x001fca0000010000 */
[----:B------:R-:W0:Y:S02]  /*21d0*/  SHFL.BFLY PT, R14, R5, 0x4, 0x1f ;  /* 0x0c801f00050e7f89 */ /* 0x000e2400000e0000 */
[----:B0-----:R-:W-:-:S05]  /*21e0*/  FADD.FTZ R6, R5, R14 ;  /* 0x0000000e05067221 */ /* 0x001fca0000010000 */
[----:B------:R-:W0:Y:S02]  /*21f0*/  SHFL.BFLY PT, R14, R6, 0x2, 0x1f ;  /* 0x0c401f00060e7f89 */ /* 0x000e2400000e0000 */
[----:B0-----:R-:W-:-:S05]  /*2200*/  FADD.FTZ R7, R6, R14 ;  /* 0x0000000e06077221 */ /* 0x001fca0000010000 */
[----:B------:R0:W1:Y:S02]  /*2210*/  SHFL.BFLY PT, R14, R7, 0x1, 0x1f ;  /* 0x0c201f00070e7f89 */ /* 0x00006400000e0000 */
.L_x_733:
        /* <DEDUP_REMOVED lines=13> */
[----:B------:R-:W-:Y:S01]  /*22f0*/  MOV R4, UR4 ;  /* 0x0000000400047c02 */ /* 0x000fe20008000f00 */
[----:B------:R-:W-:Y:S01]  /*2300*/  IMAD.U32 R5, RZ, RZ, UR5 ;  /* 0x00000005ff057e24 */ /* 0x000fe2000f8e00ff */
[----:B------:R-:W1:Y:S01]  /*2310*/  S2UR UR6, SR_CgaCtaId ;  /* 0x00000000000679c3 */ /* 0x000e620000008800 */
[----:B------:R-:W2:Y:S03]  /*2320*/  LDCU UR7, c[0x0][0x410] ;  /* 0x00008200ff0777ac */ /* 0x000ea60008000800 */
[----:B------:R-:W0:Y:S01]  /*2330*/  @P0 LDG.E.U16 R4, desc[UR36][R4.64] ;  /* 0x0000002404040981 */ /* 0x000e22000c1e1500 */
[----:B------:R-:W-:Y:S01]  /*2340*/  R2UR UR5, R17 ;  /* 0x00000000110572ca */ /* 0x000fe200000e0000 */
[----:B------:R-:W-:-:S12]  /*2350*/  UIADD3 UR4, UPT, UPT, UR44, -UR10, URZ ;  /* 0x8000000a2c047290 */ /* 0x000fd8000fffe0ff */
[----:B------:R-:W-:Y:S01]  /*2360*/  UIADD3 UR5, UPT, UPT, UR5, 0x220, URZ ;  /* 0x0000022005057890 */ /* 0x000fe2000fffe0ff */
[----:B--2---:R-:W-:-:S03]  /*2370*/  FMUL.FTZ R0, R14, UR7 ;  /* 0x000000070e007c20 */ /* 0x004fc60008410000 */
[----:B-1----:R-:W-:-:S04]  /*2380*/  ULEA UR5, UR6, UR5, 0x18 ;  /* 0x0000000506057291 */ /* 0x002fc8000f8ec0ff */
[----:B------:R-:W-:Y:S01]  /*2390*/  ULEA UR4, UR4, UR5, 0x2 ;  /* 0x0000000504047291 */ /* 0x000fe2000f8e10ff */
[----:B0-----:R-:W-:-:S05]  /*23a0*/  @P0 HADD2.F32 R7, -RZ, R4.H0_H0 ;  /* 0x20000004ff070230 */ /* 0x001fca0000004100 */
[----:B------:R-:W-:-:S05]  /*23b0*/  @P0 FADD.FTZ R0, R0, R7 ;  /* 0x0000000700000221 */ /* 0x000fca0000010000 */
[----:B------:R3:W-:Y:S02]  /*23c0*/  STS [UR4+-0x4], R0 ;  /* 0xfffffc00ff007988 */ /* 0x0007e40008000804 */
.L_x_589:
[----:B------:R-:W-:Y:S05]  /*23d0*/  WARPSYNC.ALL ;  /* 0x0000000000007948 */ /* 0x000fea0003800000 */
[----:B------:R-:W5:Y:S08]  /*23e0*/  S2UR UR11, SR_CgaCtaId ;  /* 0x00000000000b79c3 */ /* 0x000f700000008800 */
[----:B------:R-:W-:Y:S01]  /*23f0*/  BAR.SYNC.DEFER_BLOCKING 0x0 ;  /* 0x0000000000007b1d */ /* 0x000fe20000010000 */
[----:B01----:R-:W-:-:S04]  /*2400*/  SHF.L.U32 R4, R2, 0x3, RZ ;  /* 0x0000000302047819 */ /* 0x003fc800000006ff */
        /* <DEDUP_REMOVED lines=56> */
.L_x_591:
[----:B------:R-:W-:Y:S04]  /*2790*/  BSSY B0, `(.L_x_592) ;  /* 0x000034e000007945 */ /* 0x000fe80003800000 */
[----:B------:R-:W-:Y:S05]  /*27a0*/  @P0 BRA `(.L_x_593) ;  /* 0x0000003400300947 */ /* 0x000fea0003800000 */
[----:B------:R-:W2:Y:S01]  /*27b0*/  LDCU UR4, c[0x0][0x3f8] ;  /* 0x00007f00ff0477ac */ /* 0x000ea20008000800 */
[----:B------:R-:W5:Y:S01]  /*27c0*/  S2UR UR5, SR_CTAID.Y ;  /* 0x00000000000579c3 */ /* 0x000f620000002600 */
[----:B------:R-:W-:Y:S01]  /*27d0*/  IADD3 R9, PT, PT, R82, UR10, RZ ;  /* 0x0000000a52097c10 */ /* 0x000fe2000fffe0ff */
[----:B------:R-:W3:Y:S01]  /*27e0*/  LDCU UR19, c[0x0][0x440] ;  /* 0x00008800ff1377ac */ /* 0x000ee20008000800 */
[----:B------:R-:W-:Y:S01]  /*27f0*/  IABS R10, R3 ;  /* 0x00000003000a7213 */ /* 0x000fe20000000000 */
[----:B------:R-:W4:Y:S04]  /*2800*/  LDCU.64 UR20, c[0x0][0x420] ;  /* 0x00008400ff1477ac */ /* 0x000f280008000a00 */
[----:B------:R-:W0:Y:S08]  /*2810*/  LDC.64 R116, c[0x0][0x450] ;  /* 0x00011400ff747b82 */ /* 0x000e300000000a00 */
[----:B-1----:R-:W1:Y:S01]  /*2820*/  LDC R4, c[0x0][0x3f4] ;  /* 0x0000fd00ff047b82 */ /* 0x002e620000000800 */
[----:B--2---:R-:W-:Y:S01]  /*2830*/  UIMAD UR4, UR38, UR4, UR45 ;  /* 0x00000004260472a4 */ /* 0x004fe2000f8e022d */
[----:B---3--:R-:W-:-:S05]  /*2840*/  IMAD.U32 R8, RZ, RZ, UR19 ;  /* 0x00000013ff087e24 */ /* 0x008fca000f8e00ff */
[----:B------:R-:W-:Y:S01]  /*2850*/  IMAD.U32 R5, RZ, RZ, UR4 ;  /* 0x00000004ff057e24 */ /* 0x000fe2000f8e00ff */
[----:B------:R-:W-:Y:S01]  /*2860*/  UIADD3 UR4, UPT, UPT, UR7, 0x220, URZ ;  /* 0x0000022007047890 */ /* 0x000fe2000fffe0ff */
[----:B-----5:R-:W-:Y:S01]  /*2870*/  IMAD R6, R3, UR5, RZ ;  /* 0x0000000503067c24 */ /* 0x020fe2000f8e02ff */
[----:B------:R-:W-:Y:S01]  /*2880*/  UIMAD UR5, UR45, UR19, UR46 ;  /* 0x000000132d0572a4 */ /* 0x000fe2000f8e022e */
[----:B------:R-:W-:Y:S01]  /*2890*/  IMAD R5, R5, 0x50, R84 ;  /* 0x0000005005057824 */ /* 0x000fe200078e0254 */
[----:B------:R-:W-:Y:S01]  /*28a0*/  ULEA UR4, UR11, UR4, 0x18 ;  /* 0x000000040b047291 */ /* 0x000fe2000f8ec0ff */
[----:B----4-:R-:W-:Y:S02]  /*28b0*/  ISETP.NE.U32.AND P0, PT, RZ, UR20, PT ;  /* 0x00000014ff007c0c */ /* 0x010fe4000bf05070 */
[----:B------:R-:W-:Y:S01]  /*28c0*/  SHF.R.S32.HI R7, RZ, 0x1f, R6 ;  /* 0x0000001fff077819 */ /* 0x000fe20000011406 */
[----:B0-----:R-:W-:Y:S01]  /*28d0*/  IMAD.WIDE R116, R5, 0x2, R116 ;  /* 0x0000000205747825 */ /* 0x001fe200078e0274 */
[----:B------:R-:W-:-:S02]  /*28e0*/  IADD3 R6, P1, P2, R6, UR20, R9 ;  /* 0x0000001406067c10 */ /* 0x000fc4000fa3e009 */
[----:B------:R-:W-:Y:S01]  /*28f0*/  ISETP.NE.AND.EX P0, PT, RZ, UR21, PT, P0 ;  /* 0x00000015ff007c0c */ /* 0x000fe2000bf05300 */
[----:B------:R-:W-:Y:S01]  /*2900*/  IMAD R8, R8, UR5, R9 ;  /* 0x0000000508087c24 */ /* 0x000fe2000f8e0209 */
[----:B------:R-:W-:Y:S01]  /*2910*/  IADD3.X R7, PT, PT, R7, UR21, RZ, P1, P2 ;  /* 0x0000001507077c10 */ /* 0x000fe20008fe44ff */
[----:B------:R-:W-:Y:S01]  /*2920*/  IMAD R5, R3, 0x50, RZ ;  /* 0x0000005003057824 */ /* 0x000fe200078e02ff */
[----:B------:R-:W-:Y:S02]  /*2930*/  IADD3 R9, PT, PT, R9, 0x1, RZ ;  /* 0x0000000109097810 */ /* 0x000fe40007ffe0ff */
[----:B-1----:R-:W-:-:S07]  /*2940*/  LEA R17, R82, UR4, 0x2 ;  /* 0x0000000452117c11 */ /* 0x002fce000f8e10ff */
.L_x_661:
[----:B------:R-:W2:Y:S01]  /*2950*/  @P0 LDG.E.U8 R14, desc[UR36][R6.64] ;  /* 0x00000024060e0981 */ /* 0x000ea2000c1e1100 */
[----:B0-----:R-:W0:Y:S01]  /*2960*/  I2F.RP R3, R10 ;  /* 0x0000000a00037306 */ /* 0x001e220000209400 */
[----:B------:R-:W-:Y:S02]  /*2970*/  HFMA2 R12, -RZ, RZ, 0, 0 ;  /* 0x00000000ff0c7431 */ /* 0x000fe400000001ff */
[----:B------:R-:W-:Y:S01]  /*2980*/  VIADD R11, R9, 0xffffffff ;  /* 0xffffffff090b7836 */ /* 0x000fe20000000000 */
[----:B------:R-:W-:Y:S01]  /*2990*/  UIADD3 UR4, UPT, UPT, UR44, -0x1, URZ ;  /* 0xffffffff2c047890 */ /* 0x000fe2000fffe0ff */
[----:B------:R-:W-:Y:S03]  /*29a0*/  BSSY.RECONVERGENT B1, `(.L_x_594) ;  /* 0x000003f000017945 */ /* 0x000fe60003800200 */
[----:B------:R-:W-:Y:S02]  /*29b0*/  IABS R118, R11 ;  /* 0x0000000b00767213 */ /* 0x000fe40000000000 */
[----:B------:R-:W-:Y:S01]  /*29c0*/  ISETP.GE.AND P2, PT, R11, RZ, PT ;  /* 0x000000ff0b00720c */ /* 0x000fe20003f46270 */
[----:B0-----:R-:W0:Y:S02]  /*29d0*/  MUFU.RCP R3, R3 ;  /* 0x0000000300037308 */ /* 0x001e240000001000 */
[----:B0-----:R-:W-:-:S02]  /*29e0*/  VIADD R13, R3, 0xffffffe ;  /* 0x0ffffffe030d7836 */ /* 0x001fc40000000000 */
[----:B------:R-:W-:-:S04]  /*29f0*/  IMAD.MOV.U32 R3, RZ, RZ, R4 ;  /* 0x000000ffff037224 */ /* 0x000fc800078e0004 */
[----:B------:R-:W0:Y:S01]  /*2a00*/  F2I.FTZ.U32.TRUNC.NTZ R13, R13 ;  /* 0x0000000d000d7305 */ /* 0x000e22000021f000 */
[----:B------:R-:W-:Y:S02]  /*2a10*/  ISETP.NE.AND P3, PT, R3, RZ, PT ;  /* 0x000000ff0300720c */ /* 0x000fe40003f65270 */
[----:B0-----:R-:W-:-:S05]  /*2a20*/  IADD3 R15, PT, PT, RZ, -R13, RZ ;  /* 0x8000000dff0f7210 */ /* 0x001fca0007ffe0ff */
[----:B------:R-:W-:-:S04]  /*2a30*/  IMAD R15, R15, R10, RZ ;  /* 0x0000000a0f0f7224 */ /* 0x000fc800078e02ff */
[----:B------:R-:W-:-:S06]  /*2a40*/  IMAD.HI.U32 R15, R13, R15, R12 ;  /* 0x0000000f0d0f7227 */ /* 0x000fcc00078e000c */
[----:B------:R-:W-:Y:S01]  /*2a50*/  IMAD.HI.U32 R12, R15, R118, RZ ;  /* 0x000000760f0c7227 */ /* 0x000fe200078e00ff */
[----:B------:R-:W-:-:S04]  /*2a60*/  IABS R15, R3 ;  /* 0x00000003000f7213 */ /* 0x000fc80000000000 */
[----:B------:R-:W-:-:S05]  /*2a70*/  IADD3 R13, PT, PT, -R12, RZ, RZ ;  /* 0x000000ff0c0d7210 */ /* 0x000fca0007ffe1ff */
[----:B------:R-:W-:-:S05]  /*2a80*/  IMAD R118, R15, R13, R118 ;  /* 0x0000000d0f767224 */ /* 0x000fca00078e0276 */
[----:B------:R-:W-:-:S13]  /*2a90*/  ISETP.GT.U32.AND P1, PT, R10, R118, PT ;  /* 0x000000760a00720c */ /* 0x000fda0003f24070 */
[----:B------:R-:W-:-:S05]  /*2aa0*/  @!P1 IMAD.IADD R118, R118, 0x1, -R15 ;  /* 0x0000000176769824 */ /* 0x000fca00078e0a0f */
[----:B------:R-:W-:-:S13]  /*2ab0*/  ISETP.GT.U32.AND P1, PT, R10, R118, PT ;  /* 0x000000760a00720c */ /* 0x000fda0003f24070 */
[----:B------:R-:W-:Y:S02]  /*2ac0*/  @!P1 IADD3 R118, PT, PT, R118, -R15, RZ ;  /* 0x8000000f76769210 */ /* 0x000fe40007ffe0ff */
[----:B------:R-:W-:-:S03]  /*2ad0*/  ISETP.GE.AND P1, PT, R11, UR4, PT ;  /* 0x000000040b007c0c */ /* 0x000fc6000bf26270 */
[----:B------:R-:W-:Y:S01]  /*2ae0*/  @!P2 IMAD.MOV R118, RZ, RZ, -R118 ;  /* 0x000000ffff76a224 */ /* 0x000fe200078e0a76 */
[----:B------:R-:W-:Y:S02]  /*2af0*/  @!P3 LOP3.LUT R118, RZ, R3, RZ, 0x33, !PT ;  /* 0x00000003ff76b212 */ /* 0x000fe400078e33ff */
[----:B--2---:R-:W-:Y:S02]  /*2b00*/  ISETP.NE.AND P2, PT, R14, RZ, P0 ;  /* 0x000000ff0e00720c */ /* 0x004fe40000745270 */
[----:B------:R-:W-:Y:S02]  /*2b10*/  SHF.L.U32 R14, R118, 0x3, RZ ;  /* 0x00000003760e7819 */ /* 0x000fe400000006ff */
[----:B------:R-:W-:-:S03]  /*2b20*/  P2R R114, PR, RZ, 0x4 ;  /* 0x00000004ff727803 */ /* 0x000fc60000000000 */
[----:B------:R-:W-:Y:S06]  /*2b30*/  @P1 BRA `(.L_x_595) ;  /* 0x0000000000941947 */ /* 0x000fec0003800000 */
[----:B------:R-:W-:Y:S01]  /*2b40*/  ISETP.GE.AND P2, PT, R14, R5, PT ;  /* 0x000000050e00720c */ /* 0x000fe20003f46270 */
[----:B------:R-:W-:Y:S01]  /*2b50*/  BSSY.RECONVERGENT B2, `(.L_x_596) ;  /* 0x000000b000027945 */ /* 0x000fe20003800200 */
[----:B------:R-:W-:-:S11]  /*2b60*/  CS2R R82, SRZ ;  /* 0x0000000000527805 */ /* 0x000fd6000001ff00 */
[----:B------:R-:W-:Y:S05]  /*2b70*/  @P2 BRA `(.L_x_597) ;  /* 0x0000000000202947 */ /* 0x000fea0003800000 */
[----:B------:R-:W-:-:S05]  /*2b80*/  IMAD.SHL.U32 R11, R2, 0x4, RZ ;  /* 0x00000004020b7824 */ /* 0x000fca00078e00ff */
[----:B------:R-:W-:-:S05]  /*2b90*/  LOP3.LUT R12, R11, 0x4, RZ, 0xc0, !PT ;  /* 0x000000040b0c7812 */ /* 0x000fca00078ec0ff */
[----:B------:R-:W-:-:S05]  /*2ba0*/  IMAD R11, R3, UR6, R12 ;  /* 0x00000006030b7c24 */ /* 0x000fca000f8e020c */
[----:B------:R-:W-:-:S04]  /*2bb0*/  IADD3 R12, P3, PT, R14, R11, RZ ;  /* 0x0000000b0e0c7210 */ /* 0x000fc80007f7e0ff */
[----:B------:R-:W-:Y:S02]  /*2bc0*/  LEA.HI.X.SX32 R11, R11, RZ, 0x1, P3 ;  /* 0x000000ff0b0b7211 */ /* 0x000fe400018f0eff */
[----:B------:R-:W-:-:S04]  /*2bd0*/  LEA R82, P3, R12, UR8, 0x1 ;  /* 0x000000080c527c11 */ /* 0x000fc8000f8608ff */
[----:B------:R-:W-:-:S06]  /*2be0*/  LEA.HI.X R83, R12, UR9, R11, 0x1, P3 ;  /* 0x000000090c537c11 */ /* 0x000fcc00098f0c0b */
[----:B------:R-:W5:Y:S03]  /*2bf0*/  LDG.E.64 R82, desc[UR36][R82.64] ;  /* 0x0000002452527981 */ /* 0x000f66000c1e1b00 */
.L_x_597:
[----:B------:R-:W-:Y:S05]  /*2c00*/  BSYNC.RECONVERGENT B2 ;  /* 0x0000000000027941 */ /* 0x000fea0003800200 */
.L_x_596:
[----:B------:R-:W-:-:S09]  /*2c10*/  UISETP.NE.AND UP0, UPT, UR16, URZ, UPT ;  /* 0x000000ff1000728c */ /* 0x000fd2000bf05270 */
[----:B------:R-:W-:Y:S05]  /*2c20*/  BRA.U UP0, `(.L_x_595) ;  /* 0x0000000100587547 */ /* 0x000fea000b800000 */
        /* <DEDUP_REMOVED lines=11> */
[----:B------:R-:W0:Y:S01]  /*2ce0*/  S2UR UR4, SR_CTAID.Y ;  /* 0x00000000000479c3 */ /* 0x000e220000002600 */
[----:B------:R-:W-:-:S04]  /*2cf0*/  SHF.L.U32 R11, R2, 0x2, RZ ;  /* 0x00000002020b7819 */ /* 0x000fc800000006ff */
[----:B------:R-:W-:Y:S01]  /*2d00*/  LOP3.LUT R12, R11, 0x4, RZ, 0xc0, !PT ;  /* 0x000000040b0c7812 */ /* 0x000fe200078ec0ff */
[----:B0-----:R-:W-:-:S06]  /*2d10*/  UIMAD UR4, UR4, UR17, UR45 ;  /* 0x00000011040472a4 */ /* 0x001fcc000f8e022d */
[----:B------:R-:W-:-:S04]  /*2d20*/  IMAD R11, R3, UR4, RZ ;  /* 0x00000004030b7c24 */ /* 0x000fc8000f8e02ff */
[----:B------:R-:W-:-:S05]  /*2d30*/  IMAD R11, R11, 0x50, R12 ;  /* 0x000000500b0b7824 */ /* 0x000fca00078e020c */
[----:B------:R-:W-:-:S04]  /*2d40*/  IADD3 R13, P2, PT, R14, R11, RZ ;  /* 0x0000000b0e0d7210 */ /* 0x000fc80007f5e0ff */
[----:B------:R-:W-:Y:S02]  /*2d50*/  LEA.HI.X.SX32 R120, R11, RZ, 0x1, P2 ;  /* 0x000000ff0b787211 */ /* 0x000fe400010f0eff */
[----:B------:R-:W-:-:S04]  /*2d60*/  LEA R12, P2, R13, UR8, 0x1 ;  /* 0x000000080d0c7c11 */ /* 0x000fc8000f8408ff */
[----:B------:R-:W-:-:S05]  /*2d70*/  LEA.HI.X R13, R13, UR9, R120, 0x1, P2 ;  /* 0x000000090d0d7c11 */ /* 0x000fca00090f0c78 */
[----:B------:R0:W-:Y:S04]  /*2d80*/  STG.E.64 desc[UR36][R12.64], R82 ;  /* 0x000000520c007986 */ /* 0x0001e8000c101b24 */
.L_x_595:
[----:B------:R-:W-:Y:S05]  /*2d90*/  BSYNC.RECONVERGENT B1 ;  /* 0x0000000000017941 */ /* 0x000fea0003800200 */
.L_x_594:
[----:B------:R-:W-:Y:S01]  /*2da0*/  BSSY.RECONVERGENT B1, `(.L_x_598) ;  /* 0x0000056000017945 */ /* 0x000fe20003800200 */
[----:B------:R-:W-:-:S03]  /*2db0*/  IMAD.IADD R118, R118, 0x1, R3 ;  /* 0x0000000176767824 */ /* 0x000fc600078e0203 */
[----:B------:R-:W-:Y:S05]  /*2dc0*/  @P1 BRA `(.L_x_599) ;  /* 0x00000004004c1947 */ /* 0x000fea0003800000 */
[----:B------:R-:W-:Y:S01]  /*2dd0*/  SHF.L.U32 R86, R118, 0x3, RZ ;  /* 0x0000000376567819 */ /* 0x000fe200000006ff */
[----:B------:R-:W-:Y:S01]  /*2de0*/  BSSY.RECONVERGENT B2, `(.L_x_600) ;  /* 0x000000d000027945 */ /* 0x000fe20003800200 */
[----:B------:R-:W-:Y:S02]  /*2df0*/  CS2R R84, SRZ ;  /* 0x0000000000547805 */ /* 0x000fe4000001ff00 */
[----:B------:R-:W-:-:S13]  /*2e00*/  ISETP.GE.AND P2, PT, R86, R5, PT ;  /* 0x000000055600720c */ /* 0x000fda0003f46270 */
[----:B------:R-:W-:Y:S05]  /*2e10*/  @P2 BRA `(.L_x_601) ;  /* 0x0000000000242947 */ /* 0x000fea0003800000 */
[----:B------:R-:W-:-:S05]  /*2e20*/  IMAD.SHL.U32 R11, R2, 0x4, RZ ;  /* 0x00000004020b7824 */ /* 0x000fca00078e00ff */
[----:B0-----:R-:W-:Y:S02]  /*2e30*/  LOP3.LUT R12, R11, 0x4, RZ, 0xc0, !PT ;  /* 0x000000040b0c7812 */ /* 0x001fe400078ec0ff */
[----:B------:R-:W-:-:S03]  /*2e40*/  SHF.R.S32.HI R11, RZ, 0x1f, R86 ;  /* 0x0000001fff0b7819 */ /* 0x000fc60000011456 */
[----:B------:R-:W-:-:S05]  /*2e50*/  IMAD R13, R3, UR6, R12 ;  /* 0x00000006030d7c24 */ /* 0x000fca000f8e020c */
[----:B------:R-:W-:-:S04]  /*2e60*/  IADD3 R12, P3, PT, R13, R86, RZ ;  /* 0x000000560d0c7210 */ /* 0x000fc80007f7e0ff */
[----:B------:R-:W-:Y:S02]  /*2e70*/  LEA.HI.X.SX32 R11, R13, R11, 0x1, P3 ;  /* 0x0000000b0d0b7211 */ /* 0x000fe400018f0eff */
[----:B------:R-:W-:-:S04]  /*2e80*/  LEA R84, P3, R12, UR8, 0x1 ;  /* 0x000000080c547c11 */ /* 0x000fc8000f8608ff */
[----:B------:R-:W-:-:S06]  /*2e90*/  LEA.HI.X R85, R12, UR9, R11, 0x1, P3 ;  /* 0x000000090c557c11 */ /* 0x000fcc00098f0c0b */
[----:B------:R-:W5:Y:S03]  /*2ea0*/  LDG.E.64 R84, desc[UR36][R84.64] ;  /* 0x0000002454547981 */ /* 0x000f66000c1e1b00 */
.L_x_601:
[----:B------:R-:W-:Y:S05]  /*2eb0*/  BSYNC.RECONVERGENT B2 ;  /* 0x0000000000027941 */ /* 0x000fea0003800200 */
.L_x_600:
[----:B------:R-:W-:Y:S01]  /*2ec0*/  UISETP.NE.AND UP0, UPT, UR16, URZ, UPT ;  /* 0x000000ff1000728c */ /* 0x000fe2000bf05270 */
[----:B------:R-:W-:-:S08]  /*2ed0*/  LEA R120, R3, R14, 0x4 ;  /* 0x0000000e03787211 */ /* 0x000fd000078e20ff */
[----:B------:R-:W-:Y:S05]  /*2ee0*/  BRA.U UP0, `(.L_x_602) ;  /* 0x0000000100647547 */ /* 0x000fea000b800000 */
[----:B------:R-:W-:-:S13]  /*2ef0*/  ISETP.NE.AND P3, PT, R16, RZ, PT ;  /* 0x000000ff1000720c */ /* 0x000fda0003f65270 */
[----:B------:R-:W-:Y:S01]  /*2f00*/  VOTEU.ANY UP0, P3 ;  /* 0x0000000000ff7886 */ /* 0x000fe20001800100 */
[----:B------:R-:W-:-:S13]  /*2f10*/  PLOP3.LUT P3, PT, PT, PT, UP0, 0x80, 0x8 ;  /* 0x000000000008781c */ /* 0x000fda0003f6f008 */
[----:B0-----:R-:W2:Y:S01]  /*2f20*/  @P3 LDG.E.64 R12, desc[UR36][R116.64+0x10] ;  /* 0x00001024740c3981 */ /* 0x001ea2000c1e1b00 */
        /* <DEDUP_REMOVED lines=8> */
[----:B------:R-:W0:Y:S01]  /*2fb0*/  S2UR UR4, SR_CTAID.Y ;  /* 0x00000000000479c3 */ /* 0x000e220000002600 */
[----:B------:R-:W-:-:S05]  /*2fc0*/  IMAD.SHL.U32 R11, R2, 0x4, RZ ;  /* 0x00000004020b7824 */ /* 0x000fca00078e00ff */
[----:B------:R-:W-:Y:S01]  /*2fd0*/  LOP3.LUT R12, R11, 0x4, RZ, 0xc0, !PT ;  /* 0x000000040b0c7812 */ /* 0x000fe200078ec0ff */
        /* <DEDUP_REMOVED lines=9> */
.L_x_603:
[----:B------:R-:W-:Y:S05]  /*3070*/  BSYNC.RECONVERGENT B2 ;  /* 0x0000000000027941 */ /* 0x000fea0003800200 */
.L_x_602:
[----:B------:R-:W-:Y:S01]  /*3080*/  ISETP.GE.AND P2, PT, R120, R5, PT ;  /* 0x000000057800720c */ /* 0x000fe20003f46270 */
[----:B------:R-:W-:Y:S01]  /*3090*/  BSSY.RECONVERGENT B2, `(.L_x_604) ;  /* 0x000000c000027945 */ /* 0x000fe20003800200 */
[----:B------:R-:W-:-:S11]  /*30a0*/  CS2R R86, SRZ ;  /* 0x0000000000567805 */ /* 0x000fd6000001ff00 */
[----:B------:R-:W-:Y:S05]  /*30b0*/  @P2 BRA `(.L_x_605) ;  /* 0x0000000000242947 */ /* 0x000fea0003800000 */
[----:B------:R-:W-:-:S04]  /*30c0*/  SHF.L.U32 R11, R2, 0x2, RZ ;  /* 0x00000002020b7819 */ /* 0x000fc800000006ff */
        /* <DEDUP_REMOVED lines=8> */
.L_x_605:
[----:B------:R-:W-:Y:S05]  /*3150*/  BSYNC.RECONVERGENT B2 ;  /* 0x0000000000027941 */ /* 0x000fea0003800200 */
.L_x_604:
[----:B------:R-:W-:-:S09]  /*3160*/  UISETP.NE.AND UP0, UPT, UR16, URZ, UPT ;  /* 0x000000ff1000728c */ /* 0x000fd2000bf05270 */
[----:B------:R-:W-:Y:S05]  /*3170*/  BRA.U UP0, `(.L_x_599) ;  /* 0x0000000100607547 */ /* 0x000fea000b800000 */
[----:B------:R-:W-:-:S13]  /*3180*/  ISETP.NE.AND P2, PT, R16, RZ, PT ;  /* 0x000000ff1000720c */ /* 0x000fda0003f45270 */
[----:B------:R-:W-:Y:S01]  /*3190*/  VOTEU.ANY UP0, P2 ;  /* 0x0000000000ff7886 */ /* 0x000fe20001000100 */
[----:B------:R-:W-:-:S13]  /*31a0*/  PLOP3.LUT P2, PT, PT, PT, UP0, 0x80, 0x8 ;  /* 0x000000000008781c */ /* 0x000fda0003f4f008 */
[----:B0-----:R-:W2:Y:S01]  /*31b0*/  @P2 LDG.E.64 R12, desc[UR36][R116.64+0x20] ;  /* 0x00002024740c2981 */ /* 0x001ea2000c1e1b00 */
        /* <DEDUP_REMOVED lines=20> */
.L_x_599:
[----:B------:R-:W-:Y:S05]  /*3300*/  BSYNC.RECONVERGENT B1 ;  /* 0x0000000000017941 */ /* 0x000fea0003800200 */
.L_x_598:
[----:B------:R-:W-:Y:S04]  /*3310*/  BSSY.RECONVERGENT B1, `(.L_x_606) ;  /* 0x0000058000017945 */ /* 0x000fe80003800200 */
[----:B------:R-:W-:Y:S05]  /*3320*/  @P1 BRA `(.L_x_607) ;  /* 0x0000000400581947 */ /* 0x000fea0003800000 */
[----:B------:R-:W-:Y:S01]  /*3330*/  LEA R120, R3, R118, 0x1 ;  /* 0x0000007603787211 */ /* 0x000fe200078e08ff */
[----:B------:R-:W-:Y:S01]  /*3340*/  BSSY.RECONVERGENT B2, `(.L_x_608) ;  /* 0x000000e000027945 */ /* 0x000fe20003800200 */
[----:B------:R-:W-:-:S03]  /*3350*/  CS2R R88, SRZ ;  /* 0x0000000000587805 */ /* 0x000fc6000001ff00 */
[----:B------:R-:W-:-:S05]  /*3360*/  IMAD.SHL.U32 R120, R120, 0x8, RZ ;  /* 0x0000000878787824 */ /* 0x000fca00078e00ff */
[----:B------:R-:W-:-:S13]  /*3370*/  ISETP.GE.AND P2, PT, R120, R5, PT ;  /* 0x000000057800720c */ /* 0x000fda0003f46270 */
[----:B------:R-:W-:Y:S05]  /*3380*/  @P2 BRA `(.L_x_609) ;  /* 0x0000000000242947 */ /* 0x000fea0003800000 */
[----:B------:R-:W-:-:S04]  /*3390*/  SHF.L.U32 R11, R2, 0x2, RZ ;  /* 0x00000002020b7819 */ /* 0x000fc800000006ff */
[----:B01----:R-:W-:Y:S02]  /*33a0*/  LOP3.LUT R12, R11, 0x4, RZ, 0xc0, !PT ;  /* 0x000000040b0c7812 */ /* 0x003fe400078ec0ff */
[----:B------:R-:W-:-:S03]  /*33b0*/  SHF.R.S32.HI R11, RZ, 0x1f, R120 ;  /* 0x0000001fff0b7819 */ /* 0x000fc60000011478 */
[----:B------:R-:W-:-:S05]  /*33c0*/  IMAD R13, R3, UR6, R12 ;  /* 0x00000006030d7c24 */ /* 0x000fca000f8e020c */
[----:B------:R-:W-:-:S04]  /*33d0*/  IADD3 R12, P2, PT, R13, R120, RZ ;  /* 0x000000780d0c7210 */ /* 0x000fc80007f5e0ff */
[----:B------:R-:W-:Y:S02]  /*33e0*/  LEA.HI.X.SX32 R11, R13, R11, 0x1, P2 ;  /* 0x0000000b0d0b7211 */ /* 0x000fe400010f0eff */
[----:B------:R-:W-:-:S04]  /*33f0*/  LEA R88, P2, R12, UR8, 0x1 ;  /* 0x000000080c587c11 */ /* 0x000fc8000f8408ff */
[----:B------:R-:W-:-:S06]  /*3400*/  LEA.HI.X R89, R12, UR9, R11, 0x1, P2 ;  /* 0x000000090c597c11 */ /* 0x000fcc00090f0c0b */
[----:B------:R-:W5:Y:S03]  /*3410*/  LDG.E.64 R88, desc[UR36][R88.64] ;  /* 0x0000002458587981 */ /* 0x000f66000c1e1b00 */
.L_x_609:
[----:B------:R-:W-:Y:S05]  /*3420*/  BSYNC.RECONVERGENT B2 ;  /* 0x0000000000027941 */ /* 0x000fea0003800200 */
.L_x_608:
[----:B------:R-:W-:-:S09]  /*3430*/  UISETP.NE.AND UP0, UPT, UR16, URZ, UPT ;  /* 0x000000ff1000728c */ /* 0x000fd2000bf05270 */
[----:B------:R-:W-:Y:S05]  /*3440*/  BRA.U UP0, `(.L_x_610) ;  /* 0x0000000100687547 */ /* 0x000fea000b800000 */
[----:B------:R-:W-:-:S13]  /*3450*/  ISETP.NE.AND P2, PT, R16, RZ, PT ;  /* 0x000000ff1000720c */ /* 0x000fda0003f45270 */
[----:B------:R-:W-:Y:S01]  /*3460*/  VOTEU.ANY UP0, P2 ;  /* 0x0000000000ff7886 */ /* 0x000fe20001000100 */
[----:B------:R-:W-:-:S13]  /*3470*/  PLOP3.LUT P2, PT, PT, PT, UP0, 0x80, 0x8 ;  /* 0x000000000008781c */ /* 0x000fda0003f4f008 */
[----:B01----:R-:W2:Y:S01]  /*3480*/  @P2 LDG.E.64 R12, desc[UR36][R116.64+0x30] ;  /* 0x00003024740c2981 */ /* 0x003ea2000c1e1b00 */
        /* <DEDUP_REMOVED lines=21> */
.L_x_611:
[----:B------:R-:W-:Y:S05]  /*35e0*/  BSYNC.RECONVERGENT B2 ;  /* 0x0000000000027941 */ /* 0x000fea0003800200 */
.L_x_610:
[----:B------:R-:W-:Y:S05]  /*35f0*/  @P1 BRA `(.L_x_607) ;  /* 0x0000000000a41947 */ /* 0x000fea0003800000 */
[----:B------:R-:W-:Y:S01]  /*3600*/  LEA R120, R3, R14, 0x5 ;  /* 0x0000000e03787211 */ /* 0x000fe200078e28ff */
[----:B------:R-:W-:Y:S01]  /*3610*/  BSSY.RECONVERGENT B2, `(.L_x_612) ;  /* 0x000000d000027945 */ /* 0x000fe20003800200 */
[----:B------:R-:W-:Y:S02]  /*3620*/  CS2R R90, SRZ ;  /* 0x00000000005a7805 */ /* 0x000fe4000001ff00 */
[----:B------:R-:W-:-:S13]  /*3630*/  ISETP.GE.AND P2, PT, R120, R5, PT ;  /* 0x000000057800720c */ /* 0x000fda0003f46270 */
[----:B------:R-:W-:Y:S05]  /*3640*/  @P2 BRA `(.L_x_613) ;  /* 0x0000000000242947 */ /* 0x000fea0003800000 */
[----:B------:R-:W-:-:S05]  /*3650*/  IMAD.SHL.U32 R11, R2, 0x4, RZ ;  /* 0x00000004020b7824 */ /* 0x000fca00078e00ff */
        /* <DEDUP_REMOVED lines=8> */
.L_x_613:
[----:B------:R-:W-:Y:S05]  /*36e0*/  BSYNC.RECONVERGENT B2 ;  /* 0x0000000000027941 */ /* 0x000fea0003800200 */
.L_x_612:
        /* <DEDUP_REMOVED lines=15> */
[----:B------:R-:W-:-:S04]  /*37e0*/  SHF.L.U32 R11, R2, 0x2, RZ ;  /* 0x00000002020b7819 */ /* 0x000fc800000006ff */
        /* <DEDUP_REMOVED lines=10> */
.L_x_607:
[----:B------:R-:W-:Y:S05]  /*3890*/  BSYNC.RECONVERGENT B1 ;  /* 0x0000000000017941 */ /* 0x000fea0003800200 */
.L_x_606:
[----:B------:R-:W-:Y:S01]  /*38a0*/  BSSY.RECONVERGENT B1, `(.L_x_614) ;  /* 0x000002b000017945 */ /* 0x000fe20003800200 */
[----:B------:R-:W-:-:S03]  /*38b0*/  IMAD R118, R3, 0x4, R118 ;  /* 0x0000000403767824 */ /* 0x000fc600078e0276 */
[----:B------:R-:W-:Y:S05]  /*38c0*/  @P1 BRA `(.L_x_615) ;  /* 0x0000000000a01947 */ /* 0x000fea0003800000 */
[----:B------:R-:W-:Y:S01]  /*38d0*/  SHF.L.U32 R120, R118, 0x3, RZ ;  /* 0x0000000376787819 */ /* 0x000fe200000006ff */
[----:B------:R-:W-:Y:S01]  /*38e0*/  BSSY.RECONVERGENT B2, `(.L_x_616) ;  /* 0x000000d000027945 */ /* 0x000fe20003800200 */
[----:B------:R-:W-:Y:S02]  /*38f0*/  CS2R R92, SRZ ;  /* 0x00000000005c7805 */ /* 0x000fe4000001ff00 */
[----:B------:R-:W-:-:S13]  /*3900*/  ISETP.GE.AND P2, PT, R120, R5, PT ;  /* 0x000000057800720c */ /* 0x000fda0003f46270 */
[----:B------:R-:W-:Y:S05]  /*3910*/  @P2 BRA `(.L_x_617) ;  /* 0x0000000000242947 */ /* 0x000fea0003800000 */
[----:B------:R-:W-:-:S05]  /*3920*/  IMAD.SHL.U32 R11, R2, 0x4, RZ ;  /* 0x00000004020b7824 */ /* 0x000fca00078e00ff */
[----:B012---:R-:W-:Y:S02]  /*3930*/  LOP3.LUT R12, R11, 0x4, RZ, 0xc0, !PT ;  /* 0x000000040b0c7812 */ /* 0x007fe400078ec0ff */
[----:B------:R-:W-:-:S03]  /*3940*/  SHF.R.S32.HI R11, RZ, 0x1f, R120 ;  /* 0x0000001fff0b7819 */ /* 0x000fc60000011478 */
[----:B------:R-:W-:-:S05]  /*3950*/  IMAD R13, R3, UR6, R12 ;  /* 0x00000006030d7c24 */ /* 0x000fca000f8e020c */
[----:B------:R-:W-:-:S04]  /*3960*/  IADD3 R12, P3, PT, R13, R120, RZ ;  /* 0x000000780d0c7210 */ /* 0x000fc80007f7e0ff */
[----:B------:R-:W-:Y:S02]  /*3970*/  LEA.HI.X.SX32 R11, R13, R11, 0x1, P3 ;  /* 0x0000000b0d0b7211 */ /* 0x000fe400018f0eff */
[----:B------:R-:W-:-:S04]  /*3980*/  LEA R92, P3, R12, UR8, 0x1 ;  /* 0x000000080c5c7c11 */ /* 0x000fc8000f8608ff */
[----:B------:R-:W-:-:S06]  /*3990*/  LEA.HI.X R93, R12, UR9, R11, 0x1, P3 ;  /* 0x000000090c5d7c11 */ /* 0x000fcc00098f0c0b */
[----:B------:R-:W5:Y:S03]  /*39a0*/  LDG.E.64 R92, desc[UR36][R92.64] ;  /* 0x000000245c5c7981 */ /* 0x000f66000c1e1b00 */
.L_x_617:
[----:B------:R-:W-:Y:S05]  /*39b0*/  BSYNC.RECONVERGENT B2 ;  /* 0x0000000000027941 */ /* 0x000fea0003800200 */
.L_x_616:
[----:B------:R-:W-:-:S09]  /*39c0*/  UISETP.NE.AND UP0, UPT, UR16, URZ, UPT ;  /* 0x000000ff1000728c */ /* 0x000fd2000bf05270 */
[----:B------:R-:W-:Y:S05]  /*39d0*/  BRA.U UP0, `(.L_x_615) ;  /* 0x00000001005c7547 */ /* 0x000fea000b800000 */
[----:B------:R-:W-:-:S13]  /*39e0*/  ISETP.NE.AND P3, PT, R16, RZ, PT ;  /* 0x000000ff1000720c */ /* 0x000fda0003f65270 */
[----:B------:R-:W-:Y:S01]  /*39f0*/  VOTEU.ANY UP0, P3 ;  /* 0x0000000000ff7886 */ /* 0x000fe20001800100 */
[----:B------:R-:W-:-:S13]  /*3a00*/  PLOP3.LUT P3, PT, PT, PT, UP0, 0x80, 0x8 ;  /* 0x000000000008781c */ /* 0x000fda0003f6f008 */
[----:B012---:R-:W2:Y:S01]  /*3a10*/  @P3 LDG.E.64 R12, desc[UR36][R116.64+0x50] ;  /* 0x00005024740c3981 */ /* 0x007ea2000c1e1b00 */
        /* <DEDUP_REMOVED lines=19> */
.L_x_615:
[----:B------:R-:W-:Y:S05]  /*3b50*/  BSYNC.RECONVERGENT B1 ;  /* 0x0000000000017941 */ /* 0x000fea0003800200 */
.L_x_614:
        /* <DEDUP_REMOVED lines=9> */
[----:B0123--:R-:W-:Y:S02]  /*3bf0*/  LOP3.LUT R12, R11, 0x4, RZ, 0xc0, !PT ;  /* 0x000000040b0c7812 */ /* 0x00ffe400078ec0ff */
[----:B------:R-:W-:-:S03]  /*3c00*/  SHF.R.S32.HI R11, RZ, 0x1f, R120 ;  /* 0x0000001fff0b7819 */ /* 0x000fc60000011478 */
[----:B------:R-:W-:-:S05]  /*3c10*/  IMAD R13, R3, UR6, R12 ;  /* 0x00000006030d7c24 */ /* 0x000fca000f8e020c */
[----:B------:R-:W-:-:S04]  /*3c20*/  IADD3 R12, P3, PT, R13, R120, RZ ;  /* 0x000000780d0c7210 */ /* 0x000fc80007f7e0ff */
[----:B------:R-:W-:Y:S02]  /*3c30*/  LEA.HI.X.SX32 R11, R13, R11, 0x1, P3 ;  /* 0x0000000b0d0b7211 */ /* 0x000fe400018f0eff */
[----:B------:R-:W-:-:S04]  /*3c40*/  LEA R94, P3, R12, UR8, 0x1 ;  /* 0x000000080c5e7c11 */ /* 0x000fc8000f8608ff */
[----:B------:R-:W-:-:S06]  /*3c50*/  LEA.HI.X R95, R12, UR9, R11, 0x1, P3 ;  /* 0x000000090c5f7c11 */ /* 0x000fcc00098f0c0b */
[----:B------:R-:W5:Y:S03]  /*3c60*/  LDG.E.64 R94, desc[UR36][R94.64] ;  /* 0x000000245e5e7981 */ /* 0x000f66000c1e1b00 */
.L_x_621:
[----:B------:R-:W-:Y:S05]  /*3c70*/  BSYNC.RECONVERGENT B2 ;  /* 0x0000000000027941 */ /* 0x000fea0003800200 */
.L_x_620:
[----:B------:R-:W-:-:S09]  /*3c80*/  UISETP.NE.AND UP0, UPT, UR16, URZ, UPT ;  /* 0x000000ff1000728c */ /* 0x000fd2000bf05270 */
[----:B------:R-:W-:Y:S05]  /*3c90*/  BRA.U UP0, `(.L_x_619) ;  /* 0x00000001005c7547 */ /* 0x000fea000b800000 */
[----:B------:R-:W-:-:S13]  /*3ca0*/  ISETP.NE.AND P3, PT, R16, RZ, PT ;  /* 0x000000ff1000720c */ /* 0x000fda0003f65270 */
[----:B------:R-:W-:Y:S01]  /*3cb0*/  VOTEU.ANY UP0, P3 ;  /* 0x0000000000ff7886 */ /* 0x000fe20001800100 */
[----:B------:R-:W-:-:S13]  /*3cc0*/  PLOP3.LUT P3, PT, PT, PT, UP0, 0x80, 0x8 ;  /* 0x000000000008781c */ /* 0x000fda0003f6f008 */
[----:B0123--:R-:W2:Y:S01]  /*3cd0*/  @P3 LDG.E.64 R12, desc[UR36][R116.64+0x60] ;  /* 0x00006024740c3981 */ /* 0x00fea2000c1e1b00 */
        /* <DEDUP_REMOVED lines=19> */
.L_x_619:
[----:B------:R-:W-:Y:S05]  /*3e10*/  BSYNC.RECONVERGENT B1 ;  /* 0x0000000000017941 */ /* 0x000fea0003800200 */
.L_x_618:
        /* <DEDUP_REMOVED lines=9> */
[----:B01234-:R-:W-:Y:S02]  /*3eb0*/  LOP3.LUT R12, R11, 0x4, RZ, 0xc0, !PT ;  /* 0x000000040b0c7812 */ /* 0x01ffe400078ec0ff */
[----:B------:R-:W-:-:S03]  /*3ec0*/  SHF.R.S32.HI R11, RZ, 0x1f, R120 ;  /* 0x0000001fff0b7819 */ /* 0x000fc60000011478 */
[----:B------:R-:W-:-:S05]  /*3ed0*/  IMAD R13, R3, UR6, R12 ;  /* 0x00000006030d7c24 */ /* 0x000fca000f8e020c */
[----:B------:R-:W-:-:S04]  /*3ee0*/  IADD3 R12, P3, PT, R13, R120, RZ ;  /* 0x000000780d0c7210 */ /* 0x000fc80007f7e0ff */
[----:B------:R-:W-:Y:S02]  /*3ef0*/  LEA.HI.X.SX32 R11, R13, R11, 0x1, P3 ;  /* 0x0000000b0d0b7211 */ /* 0x000fe400018f0eff */
[----:B------:R-:W-:-:S04]  /*3f00*/  LEA R96, P3, R12, UR8, 0x1 ;  /* 0x000000080c607c11 */ /* 0x000fc8000f8608ff */
[----:B------:R-:W-:-:S06]  /*3f10*/  LEA.HI.X R97, R12, UR9, R11, 0x1, P3 ;  /* 0x000000090c617c11 */ /* 0x000fcc00098f0c0b */
[----:B------:R-:W5:Y:S03]  /*3f20*/  LDG.E.64 R96, desc[UR36][R96.64] ;  /* 0x0000002460607981 */ /* 0x000f66000c1e1b00 */
.L_x_625:
[----:B------:R-:W-:Y:S05]  /*3f30*/  BSYNC.RECONVERGENT B2 ;  /* 0x0000000000027941 */ /* 0x000fea0003800200 */
.L_x_624:
[----:B------:R-:W-:-:S09]  /*3f40*/  UISETP.NE.AND UP0, UPT, UR16, URZ, UPT ;  /* 0x000000ff1000728c */ /* 0x000fd2000bf05270 */
[----:B------:R-:W-:Y:S05]  /*3f50*/  BRA.U UP0, `(.L_x_623) ;  /* 0x00000001005c7547 */ /* 0x000fea000b800000 */
[----:B------:R-:W-:-:S13]  /*3f60*/  ISETP.NE.AND P3, PT, R16, RZ, PT ;  /* 0x000000ff1000720c */ /* 0x000fda0003f65270 */
[----:B------:R-:W-:Y:S01]  /*3f70*/  VOTEU.ANY UP0, P3 ;  /* 0x0000000000ff7886 */ /* 0x000fe20001800100 */
[----:B------:R-:W-:-:S13]  /*3f80*/  PLOP3.LUT P3, PT, PT, PT, UP0, 0x80, 0x8 ;  /* 0x000000000008781c */ /* 0x000fda0003f6f008 */
[----:B01234-:R-:W2:Y:S01]  /*3f90*/  @P3 LDG.E.64 R12, desc[UR36][R116.64+0x70] ;  /* 0x00007024740c3981 */ /* 0x01fea2000c1e1b00 */
        /* <DEDUP_REMOVED lines=19> */
.L_x_623:
[----:B------:R-:W-:Y:S05]  /*40d0*/  BSYNC.RECONVERGENT B1 ;  /* 0x0000000000017941 */ /* 0x000fea0003800200 */
.L_x_622:
[----:B------:R-:W-:Y:S01]  /*40e0*/  BSSY.RECONVERGENT B1, `(.L_x_626) ;  /* 0x000002a000017945 */ /* 0x000fe20003800200 */
[----:B------:R-:W-:-:S03]  /*40f0*/  IMAD R14, R3, 0x40, R14 ;  /* 0x00000040030e7824 */ /* 0x000fc600078e020e */
[----:B------:R-:W-:Y:S05]  /*4100*/  @P1 BRA `(.L_x_627) ;  /* 0x00000000009c1947 */ /* 0x000fea0003800000 */
[----:B------:R-:W-:Y:S01]  /*4110*/  ISETP.GE.AND P2, PT, R14, R5, PT ;  /* 0x000000050e00720c */ /* 0x000fe20003f46270 */
[----:B------:R-:W-:Y:S01]  /*4120*/  BSSY.RECONVERGENT B2, `(.L_x_628) ;  /* 0x000000c000027945 */ /* 0x000fe20003800200 */
[----:B------:R-:W-:-:S11]  /*4130*/  CS2R R98, SRZ ;  /* 0x0000000000627805 */ /* 0x000fd6000001ff00 */
[----:B------:R-:W-:Y:S05]  /*4140*/  @P2 BRA `(.L_x_629) ;  /* 0x0000000000242947 */ /* 0x000fea0003800000 */
[----:B------:R-:W-:-:S04]  /*4150*/  SHF.L.U32 R11, R2, 0x2, RZ ;  /* 0x00000002020b7819 */ /* 0x000fc800000006ff */
        /* <DEDUP_REMOVED lines=8> */
.L_x_629:
[----:B------:R-:W-:Y:S05]  /*41e0*/  BSYNC.RECONVERGENT B2 ;  /* 0x0000000000027941 */ /* 0x000fea0003800200 */
.L_x_628:
        /* <DEDUP_REMOVED lines=25> */
.L_x_627:
[----:B------:R-:W-:Y:S05]  /*4380*/  BSYNC.RECONVERGENT B1 ;  /* 0x0000000000017941 */ /* 0x000fea0003800200 */
.L_x_626:
[----:B------:R-:W-:Y:S01]  /*4390*/  BSSY.RECONVERGENT B1, `(.L_x_630) ;  /* 0x000002b000017945 */ /* 0x000fe20003800200 */
[----:B------:R-:W-:-:S03]  /*43a0*/  LEA R118, R3, R118, 0x1 ;  /* 0x0000007603767211 */ /* 0x000fc600078e08ff */
[----:B------:R-:W-:Y:S05]  /*43b0*/  @P1 BRA `(.L_x_631) ;  /* 0x0000000000a01947 */ /* 0x000fea0003800000 */
[----:B------:R-:W-:Y:S01]  /*43c0*/  IMAD.SHL.U32 R14, R118, 0x8, RZ ;  /* 0x00000008760e7824 */ /* 0x000fe200078e00ff */
[----:B------:R-:W-:Y:S01]  /*43d0*/  BSSY.RECONVERGENT B2, `(.L_x_632) ;  /* 0x000000d000027945 */ /* 0x000fe20003800200 */
[----:B------:R-:W-:-:S03]  /*43e0*/  CS2R R100, SRZ ;  /* 0x0000000000647805 */ /* 0x000fc6000001ff00 */
[----:B------:R-:W-:-:S13]  /*43f0*/  ISETP.GE.AND P2, PT, R14, R5, PT ;  /* 0x000000050e00720c */ /* 0x000fda0003f46270 */
        /* <DEDUP_REMOVED lines=10> */
.L_x_633:
[----:B------:R-:W-:Y:S05]  /*44a0*/  BSYNC.RECONVERGENT B2 ;  /* 0x0000000000027941 */ /* 0x000fea0003800200 */
.L_x_632:
        /* <DEDUP_REMOVED lines=25> */
.L_x_631:
[----:B------:R-:W-:Y:S05]  /*4640*/  BSYNC.RECONVERGENT B1 ;  /* 0x0000000000017941 */ /* 0x000fea0003800200 */
.L_x_630:
[----:B------:R-:W-:Y:S01]  /*4650*/  BSSY.RECONVERGENT B1, `(.L_x_634) ;  /* 0x000002b000017945 */ /* 0x000fe20003800200 */
[----:B------:R-:W-:-:S03]  /*4660*/  IADD3 R118, PT, PT, R118, R3, RZ ;  /* 0x0000000376767210 */ /* 0x000fc60007ffe0ff */
        /* <DEDUP_REMOVED lines=15> */
.L_x_637:
[----:B------:R-:W-:Y:S05]  /*4760*/  BSYNC.RECONVERGENT B2 ;  /* 0x0000000000027941 */ /* 0x000fea0003800200 */
.L_x_636:
        /* <DEDUP_REMOVED lines=25> */
.L_x_635:
[----:B------:R-:W-:Y:S05]  /*4900*/  BSYNC.RECONVERGENT B1 ;  /* 0x0000000000017941 */ /* 0x000fea0003800200 */
.L_x_634:
        /* <DEDUP_REMOVED lines=17> */
.L_x_641:
[----:B------:R-:W-:Y:S05]  /*4a20*/  BSYNC.RECONVERGENT B2 ;  /* 0x0000000000027941 */ /* 0x000fea0003800200 */
.L_x_640:
        /* <DEDUP_REMOVED lines=25> */
.L_x_639:
[----:B------:R-:W-:Y:S05]  /*4bc0*/  BSYNC.RECONVERGENT B1 ;  /* 0x0000000000017941 */ /* 0x000fea0003800200 */
.L_x_638:
        /* <DEDUP_REMOVED lines=17> */
.L_x_645:
[----:B------:R-:W-:Y:S05]  /*4ce0*/  BSYNC.RECONVERGENT B2 ;  /* 0x0000000000027941 */ /* 0x000fea0003800200 */
.L_x_644:
        /* <DEDUP_REMOVED lines=25> */
.L_x_643:
[----:B------:R-:W-:Y:S05]  /*4e80*/  BSYNC.RECONVERGENT B1 ;  /* 0x0000000000017941 */ /* 0x000fea0003800200 */
.L_x_642:
        /* <DEDUP_REMOVED lines=17> */
.L_x_649:
[----:B------:R-:W-:Y:S05]  /*4fa0*/  BSYNC.RECONVERGENT B2 ;  /* 0x0000000000027941 */ /* 0x000fea0003800200 */
.L_x_648:
        /* <DEDUP_REMOVED lines=25> */
.L_x_647:
[----:B------:R-:W-:Y:S05]  /*5140*/  BSYNC.RECONVERGENT B1 ;  /* 0x0000000000017941 */ /* 0x000fea0003800200 */
.L_x_646:
        /* <DEDUP_REMOVED lines=17> */
.L_x_653:
[----:B------:R-:W-:Y:S05]  /*5260*/  BSYNC.RECONVERGENT B2 ;  /* 0x0000000000027941 */ /* 0x000fea0003800200 */
.L_x_652:
        /* <DEDUP_REMOVED lines=25> */
.L_x_651:
[----:B------:R-:W-:Y:S05]  /*5400*/  BSYNC.RECONVERGENT B1 ;  /* 0x0000000000017941 */ /* 0x000fea0003800200 */
.L_x_650:
[----:B------:R-:W-:Y:S04]  /*5410*/  BSSY.RECONVERGENT B1, `(.L_x_654) ;  /* 0x000002c000017945 */ /* 0x000fe80003800200 */
[----:B------:R-:W-:Y:S05]  /*5420*/  @P1 BRA `(.L_x_655) ;  /* 0x0000000000a81947 */ /* 0x000fea0003800000 */
[----:B------:R-:W-:Y:S01]  /*5430*/  IADD3 R118, PT, PT, R118, R3, RZ ;  /* 0x0000000376767210 */ /* 0x000fe20007ffe0ff */
[----:B------:R-:W-:Y:S01]  /*5440*/  BSSY.RECONVERGENT B2, `(.L_x_656) ;  /* 0x000000e000027945 */ /* 0x000fe20003800200 */
[----:B------:R-:W-:-:S03]  /*5450*/  CS2R R112, SRZ ;  /* 0x0000000000707805 */ /* 0x000fc6000001ff00 */
[----:B------:R-:W-:-:S05]  /*5460*/  IMAD.SHL.U32 R118, R118, 0x8, RZ ;  /* 0x0000000876767824 */ /* 0x000fca00078e00ff */
        /* <DEDUP_REMOVED lines=11> */
.L_x_657:
[----:B------:R-:W-:Y:S05]  /*5520*/  BSYNC.RECONVERGENT B2 ;  /* 0x0000000000027941 */ /* 0x000fea0003800200 */
.L_x_656:
[----:B------:R-:W-:-:S09]  /*5530*/  UISETP.NE.AND UP0, UPT, UR16, URZ, UPT ;  /* 0x000000ff1000728c */ /* 0x000fd2000bf05270 */
[----:B------:R-:W-:Y:S05]  /*5540*/  BRA.U UP0, `(.L_x_655) ;  /* 0x0000000100607547 */ /* 0x000fea000b800000 */
[----:B------:R-:W-:Y:S01]  /*5550*/  ISETP.NE.AND P3, PT, R16, RZ, PT ;  /* 0x000000ff1000720c */ /* 0x000fe20003f65270 */
[----:B------:R-:W0:Y:S01]  /*5560*/  @!P2 S2R R11, SR_CTAID.Y ;  /* 0x00000000000ba919 */ /* 0x000e220000002600 */
[----:B------:R-:W0:Y:S11]  /*5570*/  @!P2 LDC R14, c[0x0][0x3f8] ;  /* 0x0000fe00ff0eab82 */ /* 0x000e360000000800 */
[----:B------:R-:W-:Y:S01]  /*5580*/  VOTEU.ANY UP0, P3 ;  /* 0x0000000000ff7886 */ /* 0x000fe20001800100 */
[----:B------:R-:W-:-:S13]  /*5590*/  PLOP3.LUT P3, PT, PT, PT, UP0, 0x80, 0x8 ;  /* 0x000000000008781c */ /* 0x000fda0003f6f008 */
[----:B01234-:R-:W2:Y:S01]  /*55a0*/  @P3 LDG.E.64 R12, desc[UR36][R116.64+0xf0] ;  /* 0x0000f024740c3981 */ /* 0x01fea2000c1e1b00 */
[----:B------:R-:W-:Y:S01]  /*55b0*/  PLOP3.LUT P4, PT, PT, PT, UP0, 0x80, 0x8 ;  /* 0x000000000008781c */ /* 0x000fe20003f8f008 */
[----:B-----5:R-:W-:Y:S02]  /*55c0*/  HADD2 R112, R112, R18 ;  /* 0x0000001270707230 */ /* 0x020fe40000000000 */
[----:B------:R-:W-:Y:S02]  /*55d0*/  HFMA2 R113, R113, 1, 1, R19 ;  /* 0x3c003c0071717831 */ /* 0x000fe40000000013 */
[----:B------:R-:W-:Y:S02]  /*55e0*/  @!P2 IMAD R120, R11, R14, UR45 ;  /* 0x0000002d0b78ae24 */ /* 0x000fe4000f8e020e */
[----:B------:R-:W-:Y:S01]  /*55f0*/  @!P2 IMAD.SHL.U32 R11, R2, 0x4, RZ ;  /* 0x00000004020ba824 */ /* 0x000fe200078e00ff */
[----:B------:R-:W0:Y:S01]  /*5600*/  @!P2 LDC.64 R14, c[0x0][0x3b8] ;  /* 0x0000ee00ff0eab82 */ /* 0x000e220000000a00 */
[----:B------:R-:W-:-:S03]  /*5610*/  @!P2 IMAD R120, R120, R3, RZ ;  /* 0x000000037878a224 */ /* 0x000fc600078e02ff */
[----:B------:R-:W-:-:S05]  /*5620*/  @!P2 LOP3.LUT R11, R11, 0x4, RZ, 0xc0, !PT ;  /* 0x000000040b0ba812 */ /* 0x000fca00078ec0ff */
        /* <DEDUP_REMOVED lines=10> */
.L_x_655:
[----:B------:R-:W-:Y:S05]  /*56d0*/  BSYNC.RECONVERGENT B1 ;  /* 0x0000000000017941 */ /* 0x000fea0003800200 */
.L_x_654:
[----:B-----5:R-:W-:Y:S02]  /*56e0*/  HMUL2 R11, R80, R82 ;  /* 0x00000052500b7232 */ /* 0x020fe40000000000 */
[----:B01234-:R-:W-:Y:S01]  /*56f0*/  HFMA2 R12, R81, R83, -RZ ;  /* 0x00000053510c7231 */ /* 0x01ffe200001000ff */
[----:B------:R-:W-:Y:S01]  /*5700*/  UMOV UR4, 0xffffffff ;  /* 0xffffffff00047882 */ /* 0x000fe20000000000 */
[----:B------:R-:W-:Y:S01]  /*5710*/  LOP3.LUT R115, R2, 0x1, RZ, 0xc0, !PT ;  /* 0x0000000102737812 */ /* 0x000fe200078ec0ff */
        /* <DEDUP_REMOVED lines=35> */
[----:B------:R0:W1:Y:S02]  /*5950*/  SHFL.BFLY PT, R14, R13, 0x1, 0x1f ;  /* 0x0c201f000d0e7f89 */ /* 0x00006400000e0000 */
.L_x_736:
[----:B------:R-:W-:Y:S01]  /*5960*/  ISETP.EQ.U32.OR P1, PT, R115, 0x1, P1 ;  /* 0x000000017300780c */ /* 0x000fe20000f22470 */
[----:B-1----:R-:W-:Y:S01]  /*5970*/  FADD.FTZ R14, R13, R14 ;  /* 0x0000000e0d0e7221 */ /* 0x002fe20000010000 */
[----:B------:R-:W-:Y:S03]  /*5980*/  BSSY.RECONVERGENT B1, `(.L_x_659) ;  /* 0x000001f000017945 */ /* 0x000fe60003800200 */
[----:B------:R-:W-:-:S08]  /*5990*/  FMUL.FTZ R11, R14, UR18 ;  /* 0x000000120e0b7c20 */ /* 0x000fd00008410000 */
[----:B------:R-:W-:Y:S05]  /*59a0*/  @P1 BRA `(.L_x_660) ;  /* 0x0000000000701947 */ /* 0x000fea0003800000 */
[----:B------:R-:W-:Y:S01]  /*59b0*/  ISETP.NE.U32.AND P1, PT, RZ, UR12, PT ;  /* 0x0000000cff007c0c */ /* 0x000fe2000bf25070 */
[----:B------:R-:W-:Y:S01]  /*59c0*/  UISETP.NE.U32.AND UP0, UPT, UR14, URZ, UPT ;  /* 0x000000ff0e00728c */ /* 0x000fe2000bf05070 */
[----:B------:R-:W-:Y:S02]  /*59d0*/  ISETP.NE.AND P4, PT, R114, RZ, PT ;  /* 0x000000ff7200720c */ /* 0x000fe40003f85270 */
[----:B------:R-:W-:Y:S01]  /*59e0*/  ISETP.NE.AND.EX P1, PT, RZ, UR13, PT, P1 ;  /* 0x0000000dff007c0c */ /* 0x000fe2000bf25310 */
[----:B------:R-:W-:-:S06]  /*59f0*/  UISETP.NE.AND.EX UP0, UPT, UR15, URZ, UPT, UP0 ;  /* 0x000000ff0f00728c */ /* 0x000fcc000bf05300 */
[----:B------:R-:W-:-:S05]  /*5a00*/  PLOP3.LUT P3, PT, PT, PT, UP0, 0x80, 0x8 ;  /* 0x000000000008781c */ /* 0x000fca0003f6f008 */
[----:B------:R-:W1:Y:S01]  /*5a10*/  @UP0 LDCU.64 UR4, c[0x0][0x448] ;  /* 0x00008900ff0407ac */ /* 0x000e620008000a00 */
[----:B0-----:R-:W0:Y:S01]  /*5a20*/  @P1 LDC.64 R12, c[0x0][0x438] ;  /* 0x00010e00ff0c1b82 */ /* 0x001e220000000a00 */
[----:B-1----:R-:W-:Y:S01]  /*5a30*/  @UP0 UIMAD.WIDE.U32 UR4, UR45, 0x2, UR4 ;  /* 0x000000022d0408a5 */ /* 0x002fe2000f8e0004 */
[----:B0-----:R-:W-:-:S05]  /*5a40*/  @P1 IMAD.WIDE R12, R8, 0x2, R12 ;  /* 0x00000002080c1825 */ /* 0x001fca00078e020c */
[----:B------:R-:W-:Y:S01]  /*5a50*/  MOV R14, UR4 ;  /* 0x00000004000e7c02 */ /* 0x000fe20008000f00 */
[----:B------:R-:W-:-:S04]  /*5a60*/  IMAD.U32 R15, RZ, RZ, UR5 ;  /* 0x00000005ff0f7e24 */ /* 0x000fc8000f8e00ff */
[----:B------:R-:W0:Y:S01]  /*5a70*/  @UP0 LDCU UR4, c[0x0][0x408] ;  /* 0x00008100ff0407ac */ /* 0x000e220008000800 */
[----:B------:R-:W2:Y:S01]  /*5a80*/  @P1 LDG.E.U16 R12, desc[UR36][R12.64] ;  /* 0x000000240c0c1981 */ /* 0x000ea2000c1e1500 */
[----:B------:R-:W0:Y:S03]  /*5a90*/  @UP0 LDCU UR5, c[0x0][0x430] ;  /* 0x00008600ff0507ac */ /* 0x000e260008000800 */
[----:B------:R-:W3:Y:S01]  /*5aa0*/  @P3 LDG.E.U16 R14, desc[UR36][R14.64] ;  /* 0x000000240e0e3981 */ /* 0x000ee2000c1e1500 */
[----:B------:R-:W-:Y:S01]  /*5ab0*/  IADD3 R114, PT, PT, R9, -0x1, RZ ;  /* 0xffffffff09727810 */ /* 0x000fe20007ffe0ff */
[----:B0-----:R-:W-:-:S06]  /*5ac0*/  @UP0 UIADD3 UR4, UPT, UPT, UR4, UR5, URZ ;  /* 0x0000000504040290 */ /* 0x001fcc000fffe0ff */
[----:B------:R-:W-:-:S04]  /*5ad0*/  @P3 ISETP.GE.AND P2, PT, R114, UR4, PT ;  /* 0x0000000472003c0c */ /* 0x000fc8000bf46270 */
[----:B------:R-:W-:-:S04]  /*5ae0*/  @P3 SEL R118, RZ, UR39, P2 ;  /* 0x00000027ff763c07 */ /* 0x000fc80009000000 */
[----:B------:R-:W-:-:S04]  /*5af0*/  @P3 IADD3 R118, PT, PT, R9, -UR44, R118 ;  /* 0x8000002c09763c10 */ /* 0x000fc8000fffe076 */
[----:B------:R-:W-:Y:S01]  /*5b00*/  @P3 I2FP.F32.S32 R118, R118 ;  /* 0x0000007600763245 */ /* 0x000fe20000201400 */
[----:B--2---:R-:W-:Y:S02]  /*5b10*/  @P1 HADD2.F32 R114, -RZ, R12.H0_H0 ;  /* 0x2000000cff721230 */ /* 0x004fe40000004100 */
[----:B---3--:R-:W-:-:S03]  /*5b20*/  @P3 HADD2.F32 R12, -RZ, R14.H0_H0 ;  /* 0x2000000eff0c3230 */ /* 0x008fc60000004100 */
[----:B------:R-:W-:-:S04]  /*5b30*/  @P1 FADD.FTZ R11, R11, R114 ;  /* 0x000000720b0b1221 */ /* 0x000fc80000010000 */
[----:B------:R-:W-:-:S05]  /*5b40*/  @P3 FFMA.FTZ R11, R118, R12, R11 ;  /* 0x0000000c760b3223 */ /* 0x000fca000001000b */
[----:B------:R1:W-:Y:S01]  /*5b50*/  STS [R17], R11 ;  /* 0x0000000b11007388 */ /* 0x0003e20000000800 */
[----:B------:R-:W-:-:S07]  /*5b60*/  @!P4 FMNMX.FTZ R0, R0, R11, !PT ;  /* 0x0000000b0000c209 */ /* 0x000fce0007810000 */
.L_x_660:
[----:B------:R-:W-:Y:S05]  /*5b70*/  BSYNC.RECONVERGENT B1 ;  /* 0x0000000000017941 */ /* 0x000fea0003800200 */
.L_x_659:
[----:B------:R-:W-:Y:S01]  /*5b80*/  UIADD3 UR4, UPT, UPT, UR44, -0x1, URZ ;  /* 0xffffffff2c047890 */ /* 0x000fe2000fffe0ff */
[----:B-1----:R-:W-:Y:S01]  /*5b90*/  IADD3 R11, PT, PT, R9, 0x3f, RZ ;  /* 0x0000003f090b7810 */ /* 0x002fe20007ffe0ff */
[----:B------:R-:W-:Y:S01]  /*5ba0*/  VIADD R17, R17, 0x100 ;  /* 0x0000010011117836 */ /* 0x000fe20000000000 */
[----:B------:R-:W-:Y:S01]  /*5bb0*/  IADD3 R6, P2, PT, R6, 0x40, RZ ;  /* 0x0000004006067810 */ /* 0x000fe20007f5e0ff */
[----:B------:R-:W-:Y:S01]  /*5bc0*/  UIADD3 UR4, UPT, UPT, UR4, 0xf, -UR10 ;  /* 0x0000000f04047890 */ /* 0x000fe2000fffe80a */
[----:B------:R-:W-:Y:S02]  /*5bd0*/  IADD3 R9, PT, PT, R9, 0x40, RZ ;  /* 0x0000004009097810 */ /* 0x000fe40007ffe0ff */
[----:B------:R-:W-:Y:S01]  /*5be0*/  IADD3 R8, PT, PT, R8, 0x40, RZ ;  /* 0x0000004008087810 */ /* 0x000fe20007ffe0ff */
[----:B------:R-:W-:Y:S01]  /*5bf0*/  USHF.R.S32.HI UR5, URZ, 0x1f, UR4 ;  /* 0x0000001fff057899 */ /* 0x000fe20008011404 */
[----:B------:R-:W-:-:S03]  /*5c00*/  IMAD.X R7, RZ, RZ, R7, P2 ;  /* 0x000000ffff077224 */ /* 0x000fc600010e0607 */
[----:B------:R-:W-:-:S04]  /*5c10*/  ULEA.HI UR5, UR5, UR4, URZ, 0x4 ;  /* 0x0000000405057291 */ /* 0x000fc8000f8f20ff */
[----:B------:R-:W-:-:S06]  /*5c20*/  ULOP3.LUT UR5, UR5, 0xfffffff0, URZ, 0xc0, !UPT ;  /* 0xfffffff005057892 */ /* 0x000fcc000f8ec0ff */
[----:B------:R-:W-:-:S04]  /*5c30*/  IMAD.U32 R12, RZ, RZ, UR5 ;  /* 0x00000005ff0c7e24 */ /* 0x000fc8000f8e00ff */
[----:B------:R-:W-:-:S05]  /*5c40*/  VIADD R12, R12, UR10 ;  /* 0x0000000a0c0c7c36 */ /* 0x000fca0008000000 */
[----:B------:R-:W-:-:S13]  /*5c50*/  ISETP.GE.AND P1, PT, R11, R12, PT ;  /* 0x0000000c0b00720c */ /* 0x000fda0003f26270 */
[----:B------:R-:W-:Y:S05]  /*5c60*/  @!P1 BRA `(.L_x_661) ;  /* 0xffffffcc00389947 */ /* 0x000fea000383ffff */
.L_x_593:
[----:B0-----:R-:W-:Y:S05]  /*5c70*/  BSYNC B0 ;  /* 0x0000000000007941 */ /* 0x001fea0003800000 */
.L_x_592:
        /* <DEDUP_REMOVED lines=9> */
.L_x_742:
[----:B------:R-:W2:Y:S01]  /*5d10*/  S2R R18, SR_CgaCtaId ;  /* 0x0000000000127919 */ /* 0x000ea20000008800 */
[----:B---3--:R-:W-:Y:S01]  /*5d20*/  LOP3.LUT P0, R0, R2, 0x1f, RZ, 0xc0, !PT ;  /* 0x0000001f02007812 */ /* 0x008fe2000780c0ff */
        /* <DEDUP_REMOVED lines=8> */
[----:B------:R-:W-:Y:S01]  /*5db0*/  IMAD.MOV.U32 R9, RZ, RZ, -0x800001 ;  /* 0xff7fffffff097424 */ /* 0x000fe200078e00ff */
[----:B------:R-:W-:-:S03]  /*5dc0*/  LEA R6, R0, R7, 0x2 ;  /* 0x0000000700067211 */ /* 0x000fc600078e10ff */
[----:B------:R-:W-:Y:S08]  /*5dd0*/  BSSY.RECONVERGENT B0, `(.L_x_663) ;  /* 0x0000154000007945 */ /* 0x000ff00003800200 */
[----:B------:R-:W0:Y:S04]  /*5de0*/  @!P0 LDS R9, [R6] ;  /* 0x0000000006098984 */ /* 0x000e280000000800 */
[----:B0-----:R-:W0:Y:S02]  /*5df0*/  SHFL.BFLY PT, R8, R9, 0x2, 0x1f ;  /* 0x0c401f0009087f89 */ /* 0x001e2400000e0000 */
[----:B0-----:R-:W-:Y:S01]  /*5e00*/  FMNMX.FTZ R10, R8, R9, !PT ;  /* 0x00000009080a7209 */ /* 0x001fe20007810000 */
[----:B------:R-:W-:-:S04]  /*5e10*/  IMAD.MOV.U32 R8, RZ, RZ, RZ ;  /* 0x000000ffff087224 */ /* 0x000fc800078e00ff */
[----:B------:R-:W0:Y:S02]  /*5e20*/  SHFL.BFLY PT, R5, R10, 0x1, 0x1f ;  /* 0x0c201f000a057f89 */ /* 0x000e2400000e0000 */
[----:B0-----:R-:W-:Y:S02]  /*5e30*/  FMNMX.FTZ R7, R10, R5, !PT ;  /* 0x000000050a077209 */ /* 0x001fe40007810000 */
[----:B------:R-:W-:-:S04]  /*5e40*/  IADD3 R5, PT, PT, R2, UR10, RZ ;  /* 0x0000000a02057c10 */ /* 0x000fc8000fffe0ff */
[----:B------:R-:W-:Y:S01]  /*5e50*/  ISETP.GE.AND P0, PT, R5, UR44, PT ;  /* 0x0000002c05007c0c */ /* 0x000fe2000bf06270 */
[----:B------:R-:W0:-:S12]  /*5e60*/  SHFL.IDX PT, R7, R7, RZ, 0x1f ;  /* 0x00001fff07077589 */ /* 0x000e1800000e0000 */
[----:B------:R-:W-:Y:S05]  /*5e70*/  @P0 BRA `(.L_x_664) ;  /* 0x0000001400240947 */ /* 0x000fea0003800000 */
[----:B------:R-:W1:Y:S02]  /*5e80*/  LDC.64 R10, c[0x0][0x420] ;  /* 0x00010800ff0a7b82 */ /* 0x000e640000000a00 */
[----:B-1----:R-:W-:-:S04]  /*5e90*/  ISETP.NE.U32.AND P0, PT, R10, RZ, PT ;  /* 0x000000ff0a00720c */ /* 0x002fc80003f05070 */
[----:B------:R-:W-:-:S13]  /*5ea0*/  ISETP.NE.AND.EX P0, PT, R11, RZ, PT, P0 ;  /* 0x000000ff0b00720c */ /* 0x000fda0003f05300 */
[----:B------:R-:W-:Y:S05]  /*5eb0*/  @P0 BRA `(.L_x_665) ;  /* 0x0000000c00940947 */ /* 0x000fea0003800000 */
[----:B------:R-:W-:Y:S01]  /*5ec0*/  HFMA2 R10, -RZ, RZ, 0, 7.62939453125e-06 ;  /* 0x00000080ff0a7431 */ /* 0x000fe200000001ff */
[----:B------:R-:W-:Y:S01]  /*5ed0*/  LOP3.LUT R8, RZ, R2, RZ, 0x33, !PT ;  /* 0x00000002ff087212 */ /* 0x000fe200078e33ff */
[----:B------:R-:W-:Y:S01]  /*5ee0*/  BSSY.RECONVERGENT B1, `(.L_x_666) ;  /* 0x000001c000017945 */ /* 0x000fe20003800200 */
[----:B------:R-:W-:Y:S02]  /*5ef0*/  MOV R9, R5 ;  /* 0x0000000500097202 */ /* 0x000fe40000000f00 */
[----:B------:R-:W-:-:S04]  /*5f00*/  VIADDMNMX R3, R5, R10, UR44, !PT ;  /* 0x0000002c05037e46 */ /* 0x000fc8000f80010a */
[----:B------:R-:W-:-:S04]  /*5f10*/  IADD3 R3, PT, PT, R3, -UR10, R8 ;  /* 0x8000000a03037c10 */ /* 0x000fc8000fffe008 */
[C---:B------:R-:W-:Y:S02]  /*5f20*/  LOP3.LUT R8, R3.reuse, 0x180, RZ, 0xc0, !PT ;  /* 0x0000018003087812 */ /* 0x040fe400078ec0ff */
[----:B------:R-:W-:Y:S02]  /*5f30*/  ISETP.GE.U32.AND P1, PT, R3, 0x180, PT ;  /* 0x000001800300780c */ /* 0x000fe40003f26070 */
[----:B------:R-:W-:Y:S01]  /*5f40*/  ISETP.NE.AND P0, PT, R8, 0x180, PT ;  /* 0x000001800800780c */ /* 0x000fe20003f05270 */
[----:B------:R-:W-:-:S12]  /*5f50*/  IMAD.MOV.U32 R8, RZ, RZ, RZ ;  /* 0x000000ffff087224 */ /* 0x000fd800078e00ff */
[----:B------:R-:W-:Y:S05]  /*5f60*/  @!P0 BRA `(.L_x_667) ;  /* 0x00000000004c8947 */ /* 0x000fea0003800000 */
[----:B------:R-:W-:Y:S01]  /*5f70*/  VIADD R9, R13, 0x220 ;  /* 0x000002200d097836 */ /* 0x000fe20000000000 */
[----:B------:R-:W-:Y:S02]  /*5f80*/  LEA.HI R3, R3, 0x1, RZ, 0x19 ;  /* 0x0000000103037811 */ /* 0x000fe400078fc8ff */
[----:B------:R-:W-:Y:S02]  /*5f90*/  MOV R8, RZ ;  /* 0x000000ff00087202 */ /* 0x000fe40000000f00 */
[----:B------:R-:W-:Y:S02]  /*5fa0*/  LOP3.LUT R3, R3, 0x3, RZ, 0xc0, !PT ;  /* 0x0000000303037812 */ /* 0x000fe400078ec0ff */
[----:B------:R-:W-:Y:S01]  /*5fb0*/  LEA R11, R18, R9, 0x18 ;  /* 0x00000009120b7211 */ /* 0x000fe200078ec0ff */
[----:B------:R-:W-:Y:S02]  /*5fc0*/  IMAD.MOV.U32 R9, RZ, RZ, R5 ;  /* 0x000000ffff097224 */ /* 0x000fe400078e0005 */
[----:B------:R-:W-:Y:S01]  /*5fd0*/  IMAD.MOV R3, RZ, RZ, -R3 ;  /* 0x000000ffff037224 */ /* 0x000fe200078e0a03 */
[----:B------:R-:W-:-:S07]  /*5fe0*/  LEA R10, R2, R11, 0x2 ;  /* 0x0000000b020a7211 */ /* 0x000fce00078e10ff */
.L_x_668:
[----:B------:R-:W0:Y:S01]  /*5ff0*/  LDS R12, [R10] ;  /* 0x000000000a0c7984 */ /* 0x000e220000000800 */
[----:B------:R-:W-:Y:S01]  /*6000*/  IADD3 R3, PT, PT, R3, 0x1, RZ ;  /* 0x0000000103037810 */ /* 0x000fe20007ffe0ff */
[----:B------:R-:W-:-:S03]  /*6010*/  VIADD R9, R9, 0x80 ;  /* 0x0000008009097836 */ /* 0x000fc60000000000 */
[----:B------:R-:W-:Y:S01]  /*6020*/  ISETP.NE.AND P0, PT, R3, RZ, PT ;  /* 0x000000ff0300720c */ /* 0x000fe20003f05270 */
[----:B0-----:R-:W-:-:S04]  /*6030*/  FADD.FTZ R12, -R7, R12 ;  /* 0x0000000c070c7221 */ /* 0x001fc80000010100 */
[----:B------:R-:W-:-:S04]  /*6040*/  FMUL.FTZ R12, R12, 1.4426950216293334961 ;  /* 0x3fb8aa3b0c0c7820 */ /* 0x000fc80000410000 */
[----:B------:R-:W0:Y:S02]  /*6050*/  MUFU.EX2 R11, R12 ;  /* 0x0000000c000b7308 */ /* 0x000e240000000800 */
[----:B0-----:R0:W-:Y:S01]  /*6060*/  STS [R10], R11 ;  /* 0x0000000b0a007388 */ /* 0x0011e20000000800 */
[----:B------:R-:W-:Y:S01]  /*6070*/  FADD.FTZ R8, R11, R8 ;  /* 0x000000080b087221 */ /* 0x000fe20000010000 */
[----:B0-----:R-:W-:Y:S01]  /*6080*/  IADD3 R10, PT, PT, R10, 0x200, RZ ;  /* 0x000002000a0a7810 */ /* 0x001fe20007ffe0ff */
[----:B------:R-:W-:Y:S06]  /*6090*/  @P0 BRA `(.L_x_668) ;  /* 0xfffffffc00d40947 */ /* 0x000fec000383ffff */
.L_x_667:
[----:B------:R-:W-:Y:S05]  /*60a0*/  BSYNC.RECONVERGENT B1 ;  /* 0x0000000000017941 */ /* 0x000fea0003800200 */
.L_x_666:
[----:B------:R-:W-:Y:S05]  /*60b0*/  @!P1 BRA `(.L_x_664) ;  /* 0x0000001000949947 */ /* 0x000fea0003800000 */
[----:B------:R-:W-:Y:S01]  /*60c0*/  IADD3 R3, PT, PT, -R9, UR44, RZ ;  /* 0x0000002c09037c10 */ /* 0x000fe2000fffe1ff */
[----:B------:R-:W-:Y:S01]  /*60d0*/  USHF.L.U32 UR4, UR10, 0x2, URZ ;  /* 0x000000020a047899 */ /* 0x000fe200080006ff */
[----:B------:R-:W-:Y:S01]  /*60e0*/  VIADD R13, R13, 0x220 ;  /* 0x000002200d0d7836 */ /* 0x000fe20000000000 */
[----:B------:R-:W-:Y:S01]  /*60f0*/  BSSY.RECONVERGENT B1, `(.L_x_669) ;  /* 0x000006e000017945 */ /* 0x000fe20003800200 */
[----:B------:R-:W-:Y:S02]  /*6100*/  ISETP.GT.AND P1, PT, R3, 0x600, PT ;  /* 0x000006000300780c */ /* 0x000fe40003f24270 */
[----:B------:R-:W-:Y:S02]  /*6110*/  PLOP3.LUT P0, PT, PT, PT, PT, 0x80, 0x8 ;  /* 0x000000000008781c */ /* 0x000fe40003f0f070 */
[----:B------:R-:W-:Y:S02]  /*6120*/  LEA R18, R18, R13, 0x18 ;  /* 0x0000000d12127211 */ /* 0x000fe400078ec0ff */
[----:B------:R-:W-:-:S04]  /*6130*/  LEA R3, R9, -UR4, 0x2 ;  /* 0x8000000409037c11 */ /* 0x000fc8000f8e10ff */
[----:B------:R-:W-:-:S03]  /*6140*/  IADD3 R3, PT, PT, R3, 0x400, R18 ;  /* 0x0000040003037810 */ /* 0x000fc60007ffe012 */
[----:B------:R-:W-:Y:S05]  /*6150*/  @!P1 BRA `(.L_x_670) ;  /* 0x00000004009c9947 */ /* 0x000fea0003800000 */
[----:B------:R-:W-:Y:S02]  /*6160*/  MOV R44, UR44 ;  /* 0x0000002c002c7c02 */ /* 0x000fe40008000f00 */
[----:B------:R-:W-:-:S03]  /*6170*/  PLOP3.LUT P0, PT, PT, PT, PT, 0x8, 0x80 ;  /* 0x000000000080781c */ /* 0x000fc60003f0e170 */
[----:B------:R-:W-:-:S10]  /*6180*/  VIADD R44, R44, 0xfffffa00 ;  /* 0xfffffa002c2c7836 */ /* 0x000fd40000000000 */
.L_x_671:
[----:B------:R-:W0:Y:S01]  /*6190*/  LDS R10, [R3+-0x400] ;  /* 0xfffc0000030a7984 */ /* 0x000e220000000800 */
[----:B------:R-:W-:-:S03]  /*61a0*/  IADD3 R9, PT, PT, R9, 0x800, RZ ;  /* 0x0000080009097810 */ /* 0x000fc60007ffe0ff */
[----:B------:R-:W1:Y:S01]  /*61b0*/  LDS R12, [R3+-0x200] ;  /* 0xfffe0000030c7984 */ /* 0x000e620000000800 */
[----:B------:R-:W-:-:S03]  /*61c0*/  ISETP.GE.AND P1, PT, R9, R44, PT ;  /* 0x0000002c0900720c */ /* 0x000fc60003f26270 */
[----:B------:R-:W2:Y:S04]  /*61d0*/  LDS R14, [R3] ;  /* 0x00000000030e7984 */ /* 0x000ea80000000800 */
[----:B------:R-:W3:Y:S04]  /*61e0*/  LDS R18, [R3+0x200] ;  /* 0x0002000003127984 */ /* 0x000ee80000000800 */
[----:B------:R-:W5:Y:S04]  /*61f0*/  LDS R20, [R3+0x400] ;  /* 0x0004000003147984 */ /* 0x000f680000000800 */
[----:B------:R-:W5:Y:S04]  /*6200*/  LDS R22, [R3+0x600] ;  /* 0x0006000003167984 */ /* 0x000f680000000800 */
        /* <DEDUP_REMOVED lines=20> */
[C---:B------:R-:W-:Y:S01]  /*6350*/  FADD.FTZ R22, -R7.reuse, R22 ;  /* 0x0000001607167221 */ /* 0x040fe20000010100 */
[----:B------:R-:W5:Y:S01]  /*6360*/  MUFU.EX2 R14, R14 ;  /* 0x0000000e000e7308 */ /* 0x000f620000000800 */
        /* <DEDUP_REMOVED lines=13> */
[----:B-----5:R-:W-:Y:S01]  /*6440*/  FADD.FTZ R8, R8, R14 ;  /* 0x0000000e08087221 */ /* 0x020fe20000010000 */
[C---:B------:R-:W-:Y:S01]  /*6450*/  FADD.FTZ R30, -R7.reuse, R30 ;  /* 0x0000001e071e7221 */ /* 0x040fe20000010100 */
[----:B------:R-:W5:Y:S01]  /*6460*/  MUFU.EX2 R24, R24 ;  /* 0x0000001800187308 */ /* 0x000f620000000800 */
        /* <DEDUP_REMOVED lines=13> */
[----:B-----5:R-:W-:Y:S01]  /*6540*/  FADD.FTZ R8, R8, R24 ;  /* 0x0000001808087221 */ /* 0x020fe20000010000 */
        /* <DEDUP_REMOVED lines=40> */
.L_x_670:
[----:B------:R-:W-:Y:S05]  /*67d0*/  BSYNC.RECONVERGENT B1 ;  /* 0x0000000000017941 */ /* 0x000fea0003800200 */
.L_x_669:
[----:B------:R-:W-:Y:S01]  /*67e0*/  IADD3 R10, PT, PT, -R9, UR44, RZ ;  /* 0x0000002c090a7c10 */ /* 0x000fe2000fffe1ff */
[----:B------:R-:W-:Y:S03]  /*67f0*/  BSSY.RECONVERGENT B1, `(.L_x_672) ;  /* 0x0000036000017945 */ /* 0x000fe60003800200 */
[----:B------:R-:W-:-:S13]  /*6800*/  ISETP.GT.AND P1, PT, R10, 0x200, PT ;  /* 0x000002000a00780c */ /* 0x000fda0003f24270 */
[----:B------:R-:W-:Y:S05]  /*6810*/  @!P1 BRA `(.L_x_673) ;  /* 0x0000000000cc9947 */ /* 0x000fea0003800000 */
[----:B------:R-:W0:Y:S01]  /*6820*/  LDS R10, [R3+-0x400] ;  /* 0xfffc0000030a7984 */ /* 0x000e220000000800 */
[----:B------:R-:W-:Y:S02]  /*6830*/  PLOP3.LUT P0, PT, PT, PT, PT, 0x8, 0x80 ;  /* 0x000000000080781c */ /* 0x000fe40003f0e170 */
[----:B------:R-:W-:Y:S01]  /*6840*/  IADD3 R9, PT, PT, R9, 0x400, RZ ;  /* 0x0000040009097810 */ /* 0x000fe20007ffe0ff */
[----:B------:R-:W1:Y:S04]  /*6850*/  LDS R12, [R3+-0x200] ;  /* 0xfffe0000030c7984 */ /* 0x000e680000000800 */
[----:B------:R-:W2:Y:S04]  /*6860*/  LDS R14, [R3] ;  /* 0x00000000030e7984 */ /* 0x000ea80000000800 */
[----:B------:R-:W3:Y:S04]  /*6870*/  LDS R18, [R3+0x200] ;  /* 0x0002000003127984 */ /* 0x000ee80000000800 */
[----:B------:R-:W5:Y:S04]  /*6880*/  LDS R20, [R3+0x400] ;  /* 0x0004000003147984 */ /* 0x000f680000000800 */
[----:B------:R-:W5:Y:S04]  /*6890*/  LDS R22, [R3+0x600] ;  /* 0x0006000003167984 */ /* 0x000f680000000800 */
        /* <DEDUP_REMOVED lines=42> */
[----:B0-----:R-:W-:-:S07]  /*6b40*/  VIADD R3, R3, 0x1000 ;  /* 0x0000100003037836 */ /* 0x001fce0000000000 */
.L_x_673:
[----:B------:R-:W-:Y:S05]  /*6b50*/  BSYNC.RECONVERGENT B1 ;  /* 0x0000000000017941 */ /* 0x000fea0003800200 */
.L_x_672:
[----:B------:R-:W-:-:S13]  /*6b60*/  ISETP.LT.OR P0, PT, R9, UR44, P0 ;  /* 0x0000002c09007c0c */ /* 0x000fda0008701670 */
        /* <DEDUP_REMOVED lines=26> */
.L_x_665:
[----:B------:R-:W-:Y:S01]  /*6d10*/  HFMA2 R8, -RZ, RZ, 0, 7.62939453125e-06 ;  /* 0x00000080ff087431 */ /* 0x000fe200000001ff */
[----:B------:R-:W1:Y:S01]  /*6d20*/  S2UR UR4, SR_CTAID.Y ;  /* 0x00000000000479c3 */ /* 0x000e620000002600 */
[----:B------:R-:W-:Y:S01]  /*6d30*/  LOP3.LUT R9, RZ, R2, RZ, 0x33, !PT ;  /* 0x00000002ff097212 */ /* 0x000fe200078e33ff */
[----:B------:R-:W-:Y:S02]  /*6d40*/  BSSY.RECONVERGENT B1, `(.L_x_674) ;  /* 0x0000025000017945 */ /* 0x000fe40003800200 */
[----:B------:R-:W-:-:S04]  /*6d50*/  VIADDMNMX R8, R5, R8, UR44, !PT ;  /* 0x0000002c05087e46 */ /* 0x000fc8000f800108 */
[----:B------:R-:W-:-:S04]  /*6d60*/  IADD3 R9, PT, PT, R8, -UR10, R9 ;  /* 0x8000000a08097c10 */ /* 0x000fc8000fffe009 */
[C---:B------:R-:W-:Y:S02]  /*6d70*/  LOP3.LUT R8, R9.reuse, 0x180, RZ, 0xc0, !PT ;  /* 0x0000018009087812 */ /* 0x040fe400078ec0ff */
[----:B------:R-:W-:Y:S02]  /*6d80*/  ISETP.GE.U32.AND P0, PT, R9, 0x180, PT ;  /* 0x000001800900780c */ /* 0x000fe40003f06070 */
[----:B------:R-:W-:Y:S01]  /*6d90*/  ISETP.NE.AND P1, PT, R8, 0x180, PT ;  /* 0x000001800800780c */ /* 0x000fe20003f25270 */
[----:B------:R-:W-:Y:S02]  /*6da0*/  IMAD.MOV.U32 R8, RZ, RZ, RZ ;  /* 0x000000ffff087224 */ /* 0x000fe400078e00ff */
[----:B-1----:R-:W-:Y:S01]  /*6db0*/  IMAD R20, R3, UR4, RZ ;  /* 0x0000000403147c24 */ /* 0x002fe2000f8e02ff */
[----:B------:R-:W-:-:S04]  /*6dc0*/  MOV R3, R5 ;  /* 0x0000000500037202 */ /* 0x000fc80000000f00 */
[----:B------:R-:W-:-:S05]  /*6dd0*/  SHF.R.S32.HI R22, RZ, 0x1f, R20 ;  /* 0x0000001fff167819 */ /* 0x000fca0000011414 */
[----:B------:R-:W-:Y:S05]  /*6de0*/  @!P1 BRA `(.L_x_675) ;  /* 0x0000000000689947 */ /* 0x000fea0003800000 */
[----:B------:R-:W-:Y:S01]  /*6df0*/  VIADD R13, R13, 0x220 ;  /* 0x000002200d0d7836 */ /* 0x000fe20000000000 */
[----:B------:R-:W-:Y:S02]  /*6e00*/  LEA.HI R3, R9, 0x1, RZ, 0x19 ;  /* 0x0000000109037811 */ /* 0x000fe400078fc8ff */
[--C-:B------:R-:W-:Y:S02]  /*6e10*/  IADD3 R10, P1, P2, R20, R10, R5.reuse ;  /* 0x0000000a140a7210 */ /* 0x100fe40007a3e005 */
[----:B------:R-:W-:Y:S01]  /*6e20*/  LOP3.LUT R9, R3, 0x3, RZ, 0xc0, !PT ;  /* 0x0000000303097812 */ /* 0x000fe200078ec0ff */
[----:B------:R-:W-:Y:S01]  /*6e30*/  IMAD.MOV.U32 R3, RZ, RZ, R5 ;  /* 0x000000ffff037224 */ /* 0x000fe200078e0005 */
[----:B------:R-:W-:Y:S02]  /*6e40*/  LEA R13, R18, R13, 0x18 ;  /* 0x0000000d120d7211 */ /* 0x000fe400078ec0ff */
[----:B------:R-:W-:Y:S01]  /*6e50*/  IADD3.X R11, PT, PT, R22, R11, RZ, P1, P2 ;  /* 0x0000000b160b7210 */ /* 0x000fe20000fe44ff */
[----:B------:R-:W-:Y:S01]  /*6e60*/  IMAD.MOV R9, RZ, RZ, -R9 ;  /* 0x000000ffff097224 */ /* 0x000fe200078e0a09 */
[----:B------:R-:W-:-:S02]  /*6e70*/  MOV R8, RZ ;  /* 0x000000ff00087202 */ /* 0x000fc40000000f00 */
[----:B------:R-:W-:-:S07]  /*6e80*/  LEA R12, R2, R13, 0x2 ;  /* 0x0000000d020c7211 */ /* 0x000fce00078e10ff */
.L_x_676:
[----:B------:R1:W2:Y:S01]  /*6e90*/  LDG.E.U8 R13, desc[UR36][R10.64] ;  /* 0x000000240a0d7981 */ /* 0x0002a2000c1e1100 */
[----:B------:R-:W-:Y:S01]  /*6ea0*/  VIADD R9, R9, 0x1 ;  /* 0x0000000109097836 */ /* 0x000fe20000000000 */
[----:B------:R-:W-:Y:S02]  /*6eb0*/  IADD3 R3, PT, PT, R3, 0x80, RZ ;  /* 0x0000008003037810 */ /* 0x000fe40007ffe0ff */
[----:B-1----:R-:W-:-:S05]  /*6ec0*/  IADD3 R10, P2, PT, R10, 0x80, RZ ;  /* 0x000000800a0a7810 */ /* 0x002fca0007f5e0ff */
[----:B------:R-:W-:Y:S01]  /*6ed0*/  IMAD.X R11, RZ, RZ, R11, P2 ;  /* 0x000000ffff0b7224 */ /* 0x000fe200010e060b */
[----:B--2---:R-:W-:Y:S01]  /*6ee0*/  ISETP.NE.AND P1, PT, R13, RZ, PT ;  /* 0x000000ff0d00720c */ /* 0x004fe20003f25270 */
[----:B------:R-:W-:-:S12]  /*6ef0*/  HFMA2 R13, -RZ, RZ, 0, 0 ;  /* 0x00000000ff0d7431 */ /* 0x000fd800000001ff */
        /* <DEDUP_REMOVED lines=9> */
.L_x_675:
[----:B------:R-:W-:Y:S05]  /*6f90*/  BSYNC.RECONVERGENT B1 ;  /* 0x0000000000017941 */ /* 0x000fea0003800200 */
.L_x_674:
[----:B------:R-:W-:Y:S05]  /*6fa0*/  @!P0 BRA `(.L_x_664) ;  /* 0x0000000000d88947 */ /* 0x000fea0003800000 */
[----:B------:R-:W1:Y:S01]  /*6fb0*/  S2R R12, SR_CgaCtaId ;  /* 0x00000000000c7919 */ /* 0x000e620000008800 */
[----:B------:R-:W2:Y:S01]  /*6fc0*/  LDCU.64 UR8, c[0x0][0x420] ;  /* 0x00008400ff0877ac */ /* 0x000ea20008000a00 */
[----:B------:R-:W-:Y:S01]  /*6fd0*/  MOV R9, 0x400 ;  /* 0x0000040000097802 */ /* 0x000fe20000000f00 */
[----:B------:R-:W-:-:S04]  /*6fe0*/  USHF.L.U32 UR4, UR10, 0x2, URZ ;  /* 0x000000020a047899 */ /* 0x000fc800080006ff */
[----:B------:R-:W-:Y:S02]  /*6ff0*/  VIADD R11, R9, 0x220 ;  /* 0x00000220090b7836 */ /* 0x000fe40000000000 */
[----:B------:R-:W-:Y:S02]  /*7000*/  LEA R9, R3, -UR4, 0x2 ;  /* 0x8000000403097c11 */ /* 0x000fe4000f8e10ff */
[----:B--2---:R-:W-:-:S04]  /*7010*/  IADD3 R10, P0, P1, R20, UR8, R3 ;  /* 0x00000008140a7c10 */ /* 0x004fc8000f91e003 */
[----:B------:R-:W-:Y:S02]  /*7020*/  IADD3 R10, P2, PT, R10, 0x100, RZ ;  /* 0x000001000a0a7810 */ /* 0x000fe40007f5e0ff */
[----:B-1----:R-:W-:Y:S02]  /*7030*/  LEA R12, R12, R11, 0x18 ;  /* 0x0000000b0c0c7211 */ /* 0x002fe400078ec0ff */
[----:B------:R-:W-:Y:S02]  /*7040*/  IADD3.X R11, PT, PT, R22, UR9, RZ, P0, P1 ;  /* 0x00000009160b7c10 */ /* 0x000fe400087e24ff */
[----:B------:R-:W-:Y:S02]  /*7050*/  IADD3 R9, PT, PT, R9, 0x400, R12 ;  /* 0x0000040009097810 */ /* 0x000fe40007ffe00c */
[----:B------:R-:W-:-:S07]  /*7060*/  IADD3.X R11, PT, PT, RZ, R11, RZ, P2, !PT ;  /* 0x0000000bff0b7210 */ /* 0x000fce00017fe4ff */
.L_x_677:
[----:B------:R-:W2:Y:S04]  /*7070*/  LDG.E.U8 R15, desc[UR36][R10.64+-0x100] ;  /* 0xffff00240a0f7981 */ /* 0x000ea8000c1e1100 */
[----:B------:R-:W3:Y:S04]  /*7080*/  LDG.E.U8 R12, desc[UR36][R10.64+-0x80] ;  /* 0xffff80240a0c7981 */ /* 0x000ee8000c1e1100 */
[----:B------:R-:W5:Y:S04]  /*7090*/  LDG.E.U8 R13, desc[UR36][R10.64] ;  /* 0x000000240a0d7981 */ /* 0x000f68000c1e1100 */
[----:B------:R-:W4:Y:S01]  /*70a0*/  LDG.E.U8 R14, desc[UR36][R10.64+0x80] ;  /* 0x000080240a0e7981 */ /* 0x000f22000c1e1100 */
[----:B------:R-:W-:Y:S01]  /*70b0*/  VIADD R3, R3, 0x200 ;  /* 0x0000020003037836 */ /* 0x000fe20000000000 */
[----:B--2---:R-:W-:-:S02]  /*70c0*/  ISETP.NE.AND P0, PT, R15, RZ, PT ;  /* 0x000000ff0f00720c */ /* 0x004fc40003f05270 */
[----:B---3--:R-:W-:Y:S02]  /*70d0*/  ISETP.NE.AND P1, PT, R12, RZ, PT ;  /* 0x000000ff0c00720c */ /* 0x008fe40003f25270 */
[----:B-----5:R-:W-:Y:S02]  /*70e0*/  ISETP.NE.AND P2, PT, R13, RZ, PT ;  /* 0x000000ff0d00720c */ /* 0x020fe40003f45270 */
[----:B----4-:R-:W-:-:S07]  /*70f0*/  ISETP.NE.AND P3, PT, R14, RZ, PT ;  /* 0x000000ff0e00720c */ /* 0x010fce0003f65270 */
[----:B------:R-:W0:Y:S04]  /*7100*/  @!P0 LDS R12, [R9+-0x400] ;  /* 0xfffc0000090c8984 */ /* 0x000e280000000800 */
[----:B------:R-:W1:Y:S04]  /*7110*/  @!P1 LDS R14, [R9+-0x200] ;  /* 0xfffe0000090e9984 */ /* 0x000e680000000800 */
[----:B------:R-:W2:Y:S04]  /*7120*/  @!P2 LDS R18, [R9] ;  /* 0x000000000912a984 */ /* 0x000ea80000000800 */
[----:B------:R-:W3:Y:S01]  /*7130*/  @!P3 LDS R20, [R9+0x200] ;  /* 0x000200000914b984 */ /* 0x000ee20000000800 */
[----:B0-----:R-:W-:Y:S01]  /*7140*/  @!P0 FADD.FTZ R13, -R7, R12 ;  /* 0x0000000c070d8221 */ /* 0x001fe20000010100 */
[----:B------:R-:W-:-:S03]  /*7150*/  IMAD.MOV.U32 R12, RZ, RZ, RZ ;  /* 0x000000ffff0c7224 */ /* 0x000fc600078e00ff */
        /* <DEDUP_REMOVED lines=8> */
[----:B------:R-:W1:Y:S01]  /*71e0*/  @!P1 MUFU.EX2 R14, R15 ;  /* 0x0000000f000e9308 */ /* 0x000e620000000800 */
[----:B------:R-:W-:Y:S01]  /*71f0*/  @!P2 FMUL.FTZ R17, R17, 1.4426950216293334961 ;  /* 0x3fb8aa3b1111a820 */ /* 0x000fe20000410000 */
[----:B------:R-:W-:-:S02]  /*7200*/  HFMA2 R20, -RZ, RZ, 0, 0 ;  /* 0x00000000ff147431 */ /* 0x000fc400000001ff */
[----:B------:R-:W-:Y:S01]  /*7210*/  @!P3 FMUL.FTZ R19, R19, 1.4426950216293334961 ;  /* 0x3fb8aa3b1313b820 */ /* 0x000fe20000410000 */
[----:B------:R-:W-:Y:S01]  /*7220*/  ISETP.GE.AND P0, PT, R3, UR44, PT ;  /* 0x0000002c03007c0c */ /* 0x000fe2000bf06270 */
        /* <DEDUP_REMOVED lines=14> */
.L_x_664:
[----:B------:R-:W-:Y:S05]  /*7310*/  BSYNC.RECONVERGENT B0 ;  /* 0x0000000000007941 */ /* 0x000fea0003800200 */
.L_x_663:
[----:B0-----:R-:W0:Y:S01]  /*7320*/  SHFL.BFLY PT, R3, R8, 0x10, 0x1f ;  /* 0x0e001f0008037f89 */ /* 0x001e2200000e0000 */
[C---:B------:R-:W-:Y:S01]  /*7330*/  ISETP.NE.AND P0, PT, R0.reuse, RZ, PT ;  /* 0x000000ff0000720c */ /* 0x040fe20003f05270 */
[----:B------:R-:W1:Y:S01]  /*7340*/  LDCU UR4, c[0x0][0x3f4] ;  /* 0x00007e80ff0477ac */ /* 0x000e620008000800 */
[----:B------:R-:W-:Y:S01]  /*7350*/  ISETP.GT.U32.AND P1, PT, R0, 0x3, PT ;  /* 0x000000030000780c */ /* 0x000fe20003f24070 */
[----:B------:R-:W2:Y:S01]  /*7360*/  LDCU.U8 UR12, c[0x0][0x48c] ;  /* 0x00009180ff0c77ac */ /* 0x000ea20008000000 */
        /* <DEDUP_REMOVED lines=18> */
[----:B--2---:R-:W-:-:S05]  /*7490*/  ISETP.NE.AND P0, PT, RZ, UR12, PT ;  /* 0x0000000cff007c0c */ /* 0x004fca000bf05270 */
        /* <DEDUP_REMOVED lines=9> */
[----:B------:R-:W-:Y:S05]  /*7530*/  @!P0 BRA `(.L_x_678) ;  /* 0x0000000000248947 */ /* 0x000fea0003800000 */
[----:B------:R-:W2:Y:S01]  /*7540*/  S2UR UR5, SR_CTAID.Y ;  /* 0x00000000000579c3 */ /* 0x000ea20000002600 */
[----:B------:R-:W2:Y:S01]  /*7550*/  LDCU UR8, c[0x0][0x3f8] ;  /* 0x00007f00ff0877ac */ /* 0x000ea20008000800 */
[----:B------:R-:W3:Y:S01]  /*7560*/  LDCU UR4, c[0x0][0x488] ;  /* 0x00009100ff0477ac */ /* 0x000ee20008000800 */
[----:B------:R-:W3:Y:S01]  /*7570*/  LDCU UR9, c[0x0][0x40c] ;  /* 0x00008180ff0977ac */ /* 0x000ee20008000800 */
[----:B------:R-:W5:Y:S01]  /*7580*/  LDCU UR11, c[0x0][0x3f4] ;  /* 0x00007e80ff0b77ac */ /* 0x000f620008000800 */
[----:B--2---:R-:W-:-:S04]  /*7590*/  UIMAD UR5, UR5, UR8, UR45 ;  /* 0x00000008050572a4 */ /* 0x004fc8000f8e022d */
[----:B---3--:R-:W-:-:S04]  /*75a0*/  UIMAD UR4, UR5, UR4, UR9 ;  /* 0x00000004050472a4 */ /* 0x008fc8000f8e0209 */
[----:B-----5:R-:W-:-:S04]  /*75b0*/  UIMAD UR4, UR4, UR11, URZ ;  /* 0x0000000b040472a4 */ /* 0x020fc8000f8e02ff */
[----:B------:R-:W-:-:S12]  /*75c0*/  USHF.R.S32.HI UR5, URZ, 0x1f, UR4 ;  /* 0x0000001fff057899 */ /* 0x000fd80008011404 */
.L_x_678:
[----:B------:R-:W-:Y:S04]  /*75d0*/  BSSY.RECONVERGENT B0, `(.L_x_679) ;  /* 0x0000064000007945 */ /* 0x000fe80003800200 */
[----:B------:R-:W-:Y:S05]  /*75e0*/  @P1 BRA `(.L_x_680) ;  /* 0x0000000400881947 */ /* 0x000fea0003800000 */
[----:B------:R-:W-:Y:S01]  /*75f0*/  HFMA2 R0, -RZ, RZ, 0, 7.62939453125e-06 ;  /* 0x00000080ff007431 */ /* 0x000fe200000001ff */
        /* <DEDUP_REMOVED lines=8> */
[----:B------:R-:W2:Y:S01]  /*7680*/  S2UR UR9, SR_CgaCtaId ;  /* 0x00000000000979c3 */ /* 0x000ea20000008800 */
[----:B------:R-:W3:Y:S01]  /*7690*/  LDCU.64 UR14, c[0x0][0x480] ;  /* 0x00009000ff0e77ac */ /* 0x000ee20008000a00 */
[----:B------:R-:W-:Y:S02]  /*76a0*/  LEA.HI R0, R0, 0x1, RZ, 0x19 ;  /* 0x0000000100007811 */ /* 0x000fe400078fc8ff */
[----:B------:R-:W-:Y:S01]  /*76b0*/  IADD3 R9, P2, PT, R5, UR4, RZ ;  /* 0x0000000405097c10 */ /* 0x000fe2000ff5e0ff */
[----:B------:R-:W-:Y:S02]  /*76c0*/  UMOV UR8, 0x400 ;  /* 0x0000040000087882 */ /* 0x000fe40000000000 */
[C---:B------:R-:W-:Y:S01]  /*76d0*/  IMAD.SHL.U32 R3, R0.reuse, 0x80, RZ ;  /* 0x0000008000037824 */ /* 0x040fe200078e00ff */
[----:B------:R-:W-:Y:S01]  /*76e0*/  UIADD3 UR8, UPT, UPT, UR8, 0x220, URZ ;  /* 0x0000022008087890 */ /* 0x000fe2000fffe0ff */
[----:B------:R-:W-:Y:S02]  /*76f0*/  IADD3.X R6, PT, PT, RZ, UR5, RZ, P2, !PT ;  /* 0x00000005ff067c10 */ /* 0x000fe400097fe4ff */
[----:B------:R-:W-:-:S02]  /*7700*/  LOP3.LUT R0, R0, 0x3, RZ, 0xc0, !PT ;  /* 0x0000000300007812 */ /* 0x000fc400078ec0ff */
[----:B0-----:R-:W-:Y:S02]  /*7710*/  LOP3.LUT R4, R3, 0x180, RZ, 0xc0, !PT ;  /* 0x0000018003047812 */ /* 0x001fe400078ec0ff */
[----:B------:R-:W-:-:S03]  /*7720*/  LEA R3, R2, UR7, 0x1 ;  /* 0x0000000702037c11 */ /* 0x000fc6000f8e08ff */
[----:B------:R-:W-:Y:S01]  /*7730*/  IMAD.IADD R5, R5, 0x1, R4 ;  /* 0x0000000105057824 */ /* 0x000fe200078e0204 */
[C---:B---3--:R-:W-:Y:S02]  /*7740*/  LEA R8, P2, R9.reuse, UR14, 0x2 ;  /* 0x0000000e09087c11 */ /* 0x048fe4000f8410ff */
[----:B------:R-:W-:Y:S02]  /*7750*/  IADD3 R4, PT, PT, -R0, RZ, RZ ;  /* 0x000000ff00047210 */ /* 0x000fe40007ffe1ff */
[----:B------:R-:W-:Y:S01]  /*7760*/  LEA.HI.X R9, R9, UR15, R6, 0x2, P2 ;  /* 0x0000000f09097c11 */ /* 0x000fe200090f1406 */
[----:B--2---:R-:W-:-:S06]  /*7770*/  ULEA UR8, UR9, UR8, 0x18 ;  /* 0x0000000809087291 */ /* 0x004fcc000f8ec0ff */
[----:B------:R-:W-:Y:S01]  /*7780*/  VIADD R3, R3, UR8 ;  /* 0x0000000803037c36 */ /* 0x000fe20008000000 */
[----:B------:R-:W-:-:S07]  /*7790*/  LEA R0, R2, UR8, 0x2 ;  /* 0x0000000802007c11 */ /* 0x000fce000f8e10ff */
.L_x_683:
        /* <DEDUP_REMOVED lines=15> */
.L_x_682:
[----:B------:R-:W-:Y:S05]  /*7890*/  BSYNC.RECONVERGENT B1 ;  /* 0x0000000000017941 */ /* 0x000fea0003800200 */
.L_x_681:
[----:B------:R-:W-:Y:S05]  /*78a0*/  @!P1 BRA `(.L_x_680) ;  /* 0x0000000000d89947 */ /* 0x000fea0003800000 */
[----:B--2---:R-:W2:Y:S01]  /*78b0*/  S2R R7, SR_CgaCtaId ;  /* 0x0000000000077919 */ /* 0x004ea20000008800 */
[----:B------:R-:W3:Y:S01]  /*78c0*/  LDCU.64 UR14, c[0x0][0x480] ;  /* 0x00009000ff0e77ac */ /* 0x000ee20008000a00 */
[----:B0-----:R-:W-:Y:S02]  /*78d0*/  MOV R4, 0x400 ;  /* 0x0000040000047802 */ /* 0x001fe40000000f00 */
        /* <DEDUP_REMOVED lines=11> */
[----:B--2---:R-:W-:Y:S02]  /*7990*/  LEA R4, R7, R4, 0x18 ;  /* 0x0000000407047211 */ /* 0x004fe400078ec0ff */
[----:B------:R-:W-:Y:S02]  /*79a0*/  IADD3.X R7, PT, PT, RZ, UR5, RZ, P2, !PT ;  /* 0x00000005ff077c10 */ /* 0x000fe400097fe4ff */
[----:B------:R-:W-:-:S02]  /*79b0*/  IADD3 R8, P2, PT, R8, 0x400, RZ ;  /* 0x0000040008087810 */ /* 0x000fc40007f5e0ff */
[----:B------:R-:W-:Y:S02]  /*79c0*/  LEA.HI.X R7, R6, UR15, R7, 0x2, P3 ;  /* 0x0000000f06077c11 */ /* 0x000fe400098f1407 */
[--C-:B------:R-:W-:Y:S02]  /*79d0*/  IADD3 R0, PT, PT, R0, 0x400, R4.reuse ;  /* 0x0000040000007810 */ /* 0x100fe40007ffe004 */
[----:B------:R-:W-:Y:S01]  /*79e0*/  IADD3 R3, PT, PT, R3, 0x200, R4 ;  /* 0x0000020003037810 */ /* 0x000fe20007ffe004 */
[----:B------:R-:W-:-:S07]  /*79f0*/  IMAD.X R9, RZ, RZ, R7, P2 ;  /* 0x000000ffff097224 */ /* 0x000fce00010e0607 */
.L_x_684:
        /* <DEDUP_REMOVED lines=8> */
[----:B0-----:R-:W-:-:S04]  /*7a80*/  MOV R6, R8 ;  /* 0x0000000800067202 */ /* 0x001fc80000000f00 */
[----:B------:R-:W-:Y:S01]  /*7a90*/  IADD3 R8, P3, PT, R6, 0x800, RZ ;  /* 0x0000080006087810 */ /* 0x000fe20007f7e0ff */
[----:B-1----:R-:W-:-:S05]  /*7aa0*/  FMUL.FTZ R15, R4, R11 ;  /* 0x0000000b040f7220 */ /* 0x002fca0000410000 */
[----:B------:R-:W-:-:S04]  /*7ab0*/  F2FP.F16.F32.PACK_AB R4, RZ, R15 ;  /* 0x0000000fff04723e */ /* 0x000fc800000000ff */
[----:B------:R-:W-:-:S05]  /*7ac0*/  PRMT R7, R4, 0x7610, R7 ;  /* 0x0000761004077816 */ /* 0x000fca0000000007 */
[----:B------:R0:W-:Y:S04]  /*7ad0*/  STS.U16 [R3+-0x100], R7 ;  /* 0xffff000703007388 */ /* 0x0001e80000000400 */
[----:B------:R-:W1:Y:S01]  /*7ae0*/  LDS R4, [R0] ;  /* 0x0000000000047984 */ /* 0x000e620000000800 */
[----:B0-----:R-:W-:-:S04]  /*7af0*/  IMAD.MOV.U32 R7, RZ, RZ, R9 ;  /* 0x000000ffff077224 */ /* 0x001fc800078e0009 */
[----:B------:R-:W-:Y:S01]  /*7b00*/  IMAD.X R9, RZ, RZ, R7, P3 ;  /* 0x000000ffff097224 */ /* 0x000fe200018e0607 */
[----:B------:R-:W-:Y:S01]  /*7b10*/  @P0 STG.E desc[UR36][R6.64+-0x400], R13 ;  /* 0xfffc000d06000986 */ /* 0x000fe2000c101924 */
[----:B------:R-:W-:-:S13]  /*7b20*/  PLOP3.LUT P0, PT, P1, PT, PT, 0x80, 0x8 ;  /* 0x000000000008781c */ /* 0x000fda0000f0f070 */
[----:B------:R-:W-:Y:S01]  /*7b30*/  @P0 STG.E desc[UR36][R6.64+-0x200], R15 ;  /* 0xfffe000f06000986 */ /* 0x000fe2000c101924 */
[----:B-1----:R-:W-:-:S05]  /*7b40*/  FMUL.FTZ R17, R4, R11 ;  /* 0x0000000b04117220 */ /* 0x002fca0000410000 */
[----:B------:R-:W-:Y:S01]  /*7b50*/  F2FP.F16.F32.PACK_AB R4, RZ, R17 ;  /* 0x00000011ff04723e */ /* 0x000fe200000000ff */
[----:B------:R-:W-:Y:S03]  /*7b60*/  @P0 STG.E desc[UR36][R6.64], R17 ;  /* 0x0000001106000986 */ /* 0x000fe6000c101924 */
[----:B------:R-:W-:-:S05]  /*7b70*/  PRMT R10, R4, 0x7610, R10 ;  /* 0x00007610040a7816 */ /* 0x000fca000000000a */
[----:B------:R-:W-:Y:S04]  /*7b80*/  STS.U16 [R3], R10 ;  /* 0x0000000a03007388 */ /* 0x000fe80000000400 */
[----:B------:R0:W1:Y:S02]  /*7b90*/  LDS R4, [R0+0x200] ;  /* 0x0002000000047984 */ /* 0x0000640000000800 */
[----:B0-----:R-:W-:Y:S01]  /*7ba0*/  IADD3 R0, PT, PT, R0, 0x800, RZ ;  /* 0x0000080000007810 */ /* 0x001fe20007ffe0ff */
[----:B-1----:R-:W-:-:S05]  /*7bb0*/  FMUL.FTZ R19, R4, R11 ;  /* 0x0000000b04137220 */ /* 0x002fca0000410000 */
[----:B------:R-:W-:Y:S01]  /*7bc0*/  @P0 STG.E desc[UR36][R6.64+0x200], R19 ;  /* 0x0002001306000986 */ /* 0x000fe2000c101924 */
[----:B------:R-:W-:-:S05]  /*7bd0*/  F2FP.F16.F32.PACK_AB R4, RZ, R19 ;  /* 0x00000013ff04723e */ /* 0x000fca00000000ff */
[----:B------:R0:W-:Y:S02]  /*7be0*/  STS.U16 [R3+0x100], R4 ;  /* 0x0001000403007388 */ /* 0x0001e40000000400 */
[----:B0-----:R-:W-:Y:S01]  /*7bf0*/  VIADD R3, R3, 0x400 ;  /* 0x0000040003037836 */ /* 0x001fe20000000000 */
[----:B------:R-:W-:Y:S06]  /*7c00*/  @!P2 BRA `(.L_x_684) ;  /* 0xfffffffc007ca947 */ /* 0x000fec000383ffff */
.L_x_680:
[----:B------:R-:W-:Y:S05]  /*7c10*/  BSYNC.RECONVERGENT B0 ;  /* 0x0000000000007941 */ /* 0x000fea0003800200 */
.L_x_679:
[----:B------:R-:W-:Y:S01]  /*7c20*/  UIADD3 UR15, UPT, UPT, UR44, -0x1, URZ ;  /* 0xffffffff2c0f7890 */ /* 0x000fe2000fffe0ff */
[----:B------:R-:W3:Y:S01]  /*7c30*/  S2R R12, SR_CgaCtaId ;  /* 0x00000000000c7919 */ /* 0x000ee20000008800 */
[----:B------:R-:W5:Y:S01]  /*7c40*/  LDCU UR14, c[0x0][0x40c] ;  /* 0x00008180ff0e77ac */ /* 0x000f620008000800 */
[----:B------:R-:W1:Y:S01]  /*7c50*/  S2UR UR5, SR_CTAID.Y ;  /* 0x00000000000579c3 */ /* 0x000e620000002600 */
[----:B------:R-:W-:Y:S01]  /*7c60*/  SHF.R.U32.HI R3, RZ, 0x4, R2 ;  /* 0x00000004ff037819 */ /* 0x000fe20000011602 */
[----:B------:R-:W-:Y:S01]  /*7c70*/  BSSY.RECONVERGENT B0, `(.L_x_685) ;  /* 0x0000025000007945 */ /* 0x000fe20003800200 */
[----:B------:R-:W-:Y:S01]  /*7c80*/  USHF.R.S32.HI UR4, URZ, 0x1f, UR15 ;  /* 0x0000001fff047899 */ /* 0x000fe2000801140f */
[----:B------:R-:W-:Y:S01]  /*7c90*/  SHF.L.U32 R0, R2, 0x3, RZ ;  /* 0x0000000302007819 */ /* 0x000fe200000006ff */
[----:B------:R-:W1:Y:S01]  /*7ca0*/  LDCU UR9, c[0x0][0x3f8] ;  /* 0x00007f00ff0977ac */ /* 0x000e620008000800 */
[----:B------:R-:W-:Y:S02]  /*7cb0*/  MOV R8, 0x400 ;  /* 0x0000040000087802 */ /* 0x000fe40000000f00 */
[----:B--2---:R-:W-:-:S02]  /*7cc0*/  CS2R R6, SRZ ;  /* 0x0000000000067805 */ /* 0x004fc4000001ff00 */
[----:B------:R-:W-:Y:S01]  /*7cd0*/  LOP3.LUT R0, R0, 0x78, RZ, 0xc0, !PT ;  /* 0x0000007800007812 */ /* 0x000fe200078ec0ff */
[----:B------:R-:W-:Y:S01]  /*7ce0*/  ULEA.HI UR4, UR4, UR15, URZ, 0x3 ;  /* 0x0000000f04047291 */ /* 0x000fe2000f8f18ff */
[----:B0-----:R-:W-:Y:S01]  /*7cf0*/  SHF.L.U32 R4, R2, 0x4, RZ ;  /* 0x0000000402047819 */ /* 0x001fe200000006ff */
[----:B------:R-:W0:Y:S01]  /*7d00*/  LDCU UR11, c[0x0][0x3f4] ;  /* 0x00007e80ff0b77ac */ /* 0x000e220008000800 */
[----:B------:R-:W-:Y:S02]  /*7d10*/  VIADD R5, R8, 0x120 ;  /* 0x0000012008057836 */ /* 0x000fe40000000000 */
[----:B------:R-:W-:Y:S01]  /*7d20*/  LOP3.LUT R4, R4, 0xf0, RZ, 0xc0, !PT ;  /* 0x000000f004047812 */ /* 0x000fe200078ec0ff */
[----:B------:R-:W-:-:S04]  /*7d30*/  ULOP3.LUT UR4, UR4, 0xfffffff8, URZ, 0xc0, !UPT ;  /* 0xfffffff804047892 */ /* 0x000fc8000f8ec0ff */
[----:B------:R-:W-:Y:S02]  /*7d40*/  UIADD3 UR4, UPT, UPT, UR15, -UR4, URZ ;  /* 0x800000040f047290 */ /* 0x000fe4000fffe0ff */
[----:B-1----:R-:W-:-:S04]  /*7d50*/  UIMAD UR5, UR5, UR9, UR45 ;  /* 0x00000009050572a4 */ /* 0x002fc8000f8e022d */
[----:B------:R-:W-:Y:S01]  /*7d60*/  ISETP.NE.AND P0, PT, R3, UR4, PT ;  /* 0x0000000403007c0c */ /* 0x000fe2000bf05270 */
[----:B------:R-:W-:-:S03]  /*7d70*/  UIMAD UR8, UR5, 0x50, URZ ;  /* 0x00000050050878a4 */ /* 0x000fc6000f8e02ff */
[----:B-----5:R-:W-:Y:S02]  /*7d80*/  ISETP.NE.OR P0, PT, RZ, UR14, P0 ;  /* 0x0000000eff007c0c */ /* 0x020fe40008705670 */
[----:B---3--:R-:W-:Y:S02]  /*7d90*/  LEA R5, R12, R5, 0x18 ;  /* 0x000000050c057211 */ /* 0x008fe400078ec0ff */
[----:B------:R-:W-:Y:S02]  /*7da0*/  ISETP.GT.U32.OR P0, PT, R0, 0x4f, P0 ;  /* 0x0000004f0000780c */ /* 0x000fe40000704470 */
[----:B0-----:R-:W-:Y:S01]  /*7db0*/  MOV R9, UR11 ;  /* 0x0000000b00097c02 */ /* 0x001fe20008000f00 */
[----:B------:R-:W-:Y:S01]  /*7dc0*/  IMAD.IADD R28, R5, 0x1, R4 ;  /* 0x00000001051c7824 */ /* 0x000fe200078e0204 */
[----:B------:R-:W-:-:S03]  /*7dd0*/  CS2R R4, SRZ ;  /* 0x0000000000047805 */ /* 0x000fc6000001ff00 */
[C-C-:B------:R-:W-:Y:S02]  /*7de0*/  IMAD R21, R9.reuse, UR6, R0.reuse ;  /* 0x0000000609157c24 */ /* 0x140fe4000f8e0200 */
[----:B------:R-:W-:-:S04]  /*7df0*/  IMAD R15, R9, UR8, R0 ;  /* 0x00000008090f7c24 */ /* 0x000fc8000f8e0200 */
        /* <DEDUP_REMOVED lines=11> */
.L_x_687:
[----:B-----5:R0:W-:Y:S02]  /*7eb0*/  STS.128 [R28], R4 ;  /* 0x000000041c007388 */ /* 0x0201e40000000c00 */
.L_x_686:
[----:B------:R-:W-:Y:S05]  /*7ec0*/  BSYNC.RECONVERGENT B0 ;  /* 0x0000000000007941 */ /* 0x000fea0003800200 */
.L_x_685:
[----:B------:R-:W-:Y:S01]  /*7ed0*/  ISETP.GT.U32.AND P0, PT, R0, 0x4f, PT ;  /* 0x0000004f0000780c */ /* 0x000fe20003f04070 */
[----:B------:R-:W-:Y:S01]  /*7ee0*/  BAR.SYNC.DEFER_BLOCKING 0x0 ;  /* 0x0000000000007b1d */ /* 0x000fe20000010000 */
[----:B------:R-:W-:Y:S02]  /*7ef0*/  HFMA2 R30, -RZ, RZ, 0, 0 ;  /* 0x00000000ff1e7431 */ /* 0x000fe400000001ff */
[----:B------:R-:W-:Y:S01]  /*7f00*/  IMAD.MOV.U32 R17, RZ, RZ, RZ ;  /* 0x000000ffff117224 */ /* 0x000fe200078e00ff */
[----:B------:R-:W-:Y:S02]  /*7f10*/  CS2R R18, SRZ ;  /* 0x0000000000127805 */ /* 0x000fe4000001ff00 */
[----:B----4-:R-:W-:Y:S02]  /*7f20*/  CS2R R24, SRZ ;  /* 0x0000000000187805 */ /* 0x010fe4000001ff00 */
[----:B------:R-:W-:Y:S01]  /*7f30*/  CS2R R26, SRZ ;  /* 0x00000000001a7805 */ /* 0x000fe2000001ff00 */
[----:B------:R-:W1:Y:S01]  /*7f40*/  LDCU UR11, c[0x0][0x40c] ;  /* 0x00008180ff0b77ac */ /* 0x000e620008000800 */
[----:B------:R-:W-:Y:S04]  /*7f50*/  BSSY.RECONVERGENT B0, `(.L_x_688) ;  /* 0x0000243000007945 */ /* 0x000fe80003800200 */
[----:B------:R-:W-:Y:S05]  /*7f60*/  @P0 BRA `(.L_x_689) ;  /* 0x0000002400040947 */ /* 0x000fea0003800000 */
[----:B------:R-:W2:Y:S01]  /*7f70*/  LDC.64 R10, c[0x0][0x3c0] ;  /* 0x0000f000ff0a7b82 */ /* 0x000ea20000000a00 */
[----:B------:R-:W-:Y:S01]  /*7f80*/  VIADD R31, R3, UR10 ;  /* 0x0000000a031f7c36 */ /* 0x000fe20008000000 */
[----:B------:R-:W-:Y:S01]  /*7f90*/  VIMNMX R40, PT, PT, R9, UR15, PT ;  /* 0x0000000f09287c48 */ /* 0x000fe2000bfe0100 */
[----:B------:R-:W-:Y:S01]  /*7fa0*/  BSSY.RECONVERGENT B1, `(.L_x_690) ;  /* 0x000010f000017945 */ /* 0x000fe20003800200 */
[----:B------:R-:W-:Y:S01]  /*7fb0*/  IADD3 R29, PT, PT, R8, 0x220, RZ ;  /* 0x00000220081d7810 */ /* 0x000fe20007ffe0ff */
[----:B------:R-:W-:Y:S01]  /*7fc0*/  IMAD.MOV.U32 R17, RZ, RZ, RZ ;  /* 0x000000ffff117224 */ /* 0x000fe200078e00ff */
[----:B------:R-:W-:Y:S02]  /*7fd0*/  ISETP.GE.AND P0, PT, R31, R40, PT ;  /* 0x000000281f00720c */ /* 0x000fe40003f06270 */
[----:B------:R-:W-:-:S04]  /*7fe0*/  LEA R29, R12, R29, 0x18 ;  /* 0x0000001d0c1d7211 */ /* 0x000fc800078ec0ff */
[----:B------:R-:W-:Y:S01]  /*7ff0*/  IADD3 R32, PT, PT, R29, UR7, RZ ;  /* 0x000000071d207c10 */ /* 0x000fe2000fffe0ff */
[----:B--2---:R-:W-:-:S04]  /*8000*/  IMAD.WIDE R8, R15, 0x2, R10 ;  /* 0x000000020f087825 */ /* 0x004fc800078e020a */
[----:B------:R-:W-:Y:S02]  /*8010*/  IMAD.WIDE R10, R21, 0x2, R10 ;  /* 0x00000002150a7825 */ /* 0x000fe400078e020a */
[----:B------:R-:W-:Y:S05]  /*8020*/  @P0 BRA `(.L_x_691) ;  /* 0x0000001000180947 */ /* 0x000fea0003800000 */
[----:B------:R-:W-:Y:S01]  /*8030*/  ULOP3.LUT UR5, URZ, UR10, URZ, 0x33, !UPT ;  /* 0x0000000aff057292 */ /* 0x000fe2000f8e33ff */
[----:B------:R-:W-:Y:S01]  /*8040*/  VIADDMNMX R12, R31, 0x8, R40, !PT ;  /* 0x000000081f0c7846 */ /* 0x000fe20007800128 */
[----:B------:R-:W2:Y:S01]  /*8050*/  LDC.64 R34, c[0x0][0x458] ;  /* 0x00011600ff227b82 */ /* 0x000ea20000000a00 */
[----:B------:R-:W-:Y:S01]  /*8060*/  UIMAD UR6, UR38, UR9, UR45 ;  /* 0x00000009260672a4 */ /* 0x000fe2000f8e022d */
[----:B------:R-:W-:Y:S01]  /*8070*/  BSSY.RECONVERGENT B2, `(.L_x_692) ;  /* 0x0000052000027945 */ /* 0x000fe20003800200 */
[----:B------:R-:W-:Y:S01]  /*8080*/  HFMA2 R17, -RZ, RZ, 0, 0 ;  /* 0x00000000ff117431 */ /* 0x000fe200000001ff */
[----:B------:R-:W-:Y:S01]  /*8090*/  IADD3 R41, PT, PT, -R3, UR5, R12 ;  /* 0x0000000503297c10 */ /* 0x000fe2000fffe10c */
[----:B------:R-:W-:Y:S01]  /*80a0*/  IMAD.MOV.U32 R30, RZ, RZ, RZ ;  /* 0x000000ffff1e7224 */ /* 0x000fe200078e00ff */
[----:B------:R-:W-:Y:S02]  /*80b0*/  MOV R33, R31 ;  /* 0x0000001f00217202 */ /* 0x000fe40000000f00 */
[----:B------:R-:W-:-:S02]  /*80c0*/  CS2R R26, SRZ ;  /* 0x00000000001a7805 */ /* 0x000fc4000001ff00 */
[----:B------:R-:W-:Y:S02]  /*80d0*/  LOP3.LUT R12, R41, 0x18, RZ, 0xc0, !PT ;  /* 0x00000018290c7812 */ /* 0x000fe400078ec0ff */
[----:B------:R-:W-:Y:S02]  /*80e0*/  CS2R R24, SRZ ;  /* 0x0000000000187805 */ /* 0x000fe4000001ff00 */
[----:B------:R-:W-:Y:S02]  /*80f0*/  MOV R13, UR6 ;  /* 0x00000006000d7c02 */ /* 0x000fe40008000f00 */
[----:B------:R-:W-:Y:S02]  /*8100*/  CS2R R18, SRZ ;  /* 0x0000000000127805 */ /* 0x000fe4000001ff00 */
[----:B------:R-:W-:Y:S01]  /*8110*/  ISETP.NE.AND P0, PT, R12, 0x18, PT ;  /* 0x000000180c00780c */ /* 0x000fe20003f05270 */
[----:B------:R-:W-:-:S04]  /*8120*/  IMAD R13, R13, 0x50, R0 ;  /* 0x000000500d0d7824 */ /* 0x000fc800078e0200 */
[----:B--2---:R-:W-:-:S08]  /*8130*/  IMAD.WIDE R34, R13, 0x2, R34 ;  /* 0x000000020d227825 */ /* 0x004fd000078e0222 */
[----:B------:R-:W-:Y:S05]  /*8140*/  @!P0 BRA `(.L_x_693) ;  /* 0x0000000400108947 */ /* 0x000fea0003800000 */
[----:B------:R-:W2:Y:S01]  /*8150*/  LDCU.64 UR12, c[0x0][0x3c0] ;  /* 0x00007800ff0c77ac */ /* 0x000ea20008000a00 */
[----:B------:R-:W-:Y:S01]  /*8160*/  IMAD R12, R31, 0x50, RZ ;  /* 0x000000501f0c7824 */ /* 0x000fe200078e02ff */
[----:B------:R-:W-:Y:S01]  /*8170*/  MOV R33, R31 ;  /* 0x0000001f00217202 */ /* 0x000fe20000000f00 */
[----:B------:R-:W-:Y:S02]  /*8180*/  IMAD.MOV.U32 R30, RZ, RZ, RZ ;  /* 0x000000ffff1e7224 */ /* 0x000fe400078e00ff */
[----:B------:R-:W-:-:S04]  /*8190*/  IMAD.WIDE.U32 R12, R12, 0x2, RZ ;  /* 0x000000020c0c7825 */ /* 0x000fc800078e00ff */
[----:B------:R-:W-:-:S04]  /*81a0*/  IMAD.WIDE R14, R15, 0x2, R12 ;  /* 0x000000020f0e7825 */ /* 0x000fc800078e020c */
[----:B------:R-:W-:Y:S01]  /*81b0*/  IMAD.WIDE R12, R21, 0x2, R12 ;  /* 0x00000002150c7825 */ /* 0x000fe200078e020c */
[----:B--2---:R-:W-:Y:S02]  /*81c0*/  IADD3 R46, P0, PT, R14, UR12, RZ ;  /* 0x0000000c0e2e7c10 */ /* 0x004fe4000ff1e0ff */
[----:B------:R-:W-:Y:S02]  /*81d0*/  LEA.HI R14, R41, 0x1, RZ, 0x1d ;  /* 0x00000001290e7811 */ /* 0x000fe400078fe8ff */
[----:B------:R-:W-:Y:S02]  /*81e0*/  IADD3 R44, P1, PT, R12, UR12, RZ ;  /* 0x0000000c0c2c7c10 */ /* 0x000fe4000ff3e0ff */
[----:B------:R-:W-:Y:S02]  /*81f0*/  LOP3.LUT R14, R14, 0x3, RZ, 0xc0, !PT ;  /* 0x000000030e0e7812 */ /* 0x000fe400078ec0ff */
[----:B------:R-:W-:Y:S02]  /*8200*/  LEA R12, R3, UR7, 0x1 ;  /* 0x00000007030c7c11 */ /* 0x000fe4000f8e08ff */
[----:B------:R-:W-:Y:S01]  /*8210*/  IADD3.X R49, PT, PT, R15, UR13, RZ, P0, !PT ;  /* 0x0000000d0f317c10 */ /* 0x000fe200087fe4ff */
[----:B------:R-:W-:Y:S01]  /*8220*/  IMAD.MOV R43, RZ, RZ, -R14 ;  /* 0x000000ffff2b7224 */ /* 0x000fe200078e0a0e */
[----:B------:R-:W-:-:S02]  /*8230*/  IADD3.X R47, PT, PT, R13, UR13, RZ, P1, !PT ;  /* 0x0000000d0d2f7c10 */ /* 0x000fc40008ffe4ff */
[----:B------:R-:W-:-:S07]  /*8240*/  IADD3 R42, PT, PT, R29, R12, RZ ;  /* 0x0000000c1d2a7210 */ /* 0x000fce0007ffe0ff */
.L_x_695:
[----:B------:R-:W-:Y:S01]  /*8250*/  MOV R12, R44 ;  /* 0x0000002c000c7202 */ /* 0x000fe20000000f00 */
[----:B------:R-:W2:Y:S01]  /*8260*/  LDS.U16 R20, [R42] ;  /* 0x000000002a147984 */ /* 0x000ea20000000400 */
[----:B------:R-:W-:-:S06]  /*8270*/  MOV R13, R47 ;  /* 0x0000002f000d7202 */ /* 0x000fcc0000000f00 */
[----:B------:R-:W5:Y:S01]  /*8280*/  LDG.E.128 R12, desc[UR36][R12.64] ;  /* 0x000000240c0c7981 */ /* 0x000f62000c1e1d00 */
[----:B------:R-:W-:Y:S01]  /*8290*/  UISETP.NE.AND UP0, UPT, UR14, URZ, UPT ;  /* 0x000000ff0e00728c */ /* 0x000fe2000bf05270 */
[----:B--2---:R-:W-:-:S08]  /*82a0*/  HADD2.F32 R45, -RZ, R20.H0_H0 ;  /* 0x20000014ff2d7230 */ /* 0x004fd00000004100 */
[----:B------:R-:W-:Y:S05]  /*82b0*/  BRA.U UP0, `(.L_x_694) ;  /* 0x0000000100507547 */ /* 0x000fea000b800000 */
[----:B------:R-:W-:Y:S01]  /*82c0*/  ISETP.NE.AND P0, PT, R16, RZ, PT ;  /* 0x000000ff1000720c */ /* 0x000fe20003f05270 */
[----:B------:R-:W2:-:S12]  /*82d0*/  LDS.128 R36, [R28] ;  /* 0x000000001c247984 */ /* 0x000e980000000c00 */
[----:B------:R-:W-:Y:S01]  /*82e0*/  VOTEU.ANY UP0, P0 ;  /* 0x0000000000ff7886 */ /* 0x000fe20000000100 */
[----:B------:R-:W-:-:S13]  /*82f0*/  PLOP3.LUT P0, PT, PT, PT, UP0, 0x80, 0x8 ;  /* 0x000000000008781c */ /* 0x000fda0003f0f008 */
[----:B------:R-:W3:Y:S01]  /*8300*/  @P0 LDG.E.128 R20, desc[UR36][R34.64] ;  /* 0x0000002422140981 */ /* 0x000ee2000c1e1d00 */
[----:B------:R-:W-:Y:S02]  /*8310*/  PLOP3.LUT P0, PT, PT, PT, UP0, 0x80, 0x8 ;  /* 0x000000000008781c */ /* 0x000fe40003f0f008 */
        /* <DEDUP_REMOVED lines=10> */
[----:B------:R-:W-:-:S02]  /*83c0*/  @P3 HFMA2 R15, R15, R23, -RZ ;  /* 0x000000170f0f3231 */ /* 0x000fc400001000ff */
[----:B------:R-:W-:Y:S01]  /*83d0*/  IMAD.MOV.U32 R20, RZ, RZ, R46 ;  /* 0x000000ffff147224 */ /* 0x000fe200078e002e */
[----:B------:R-:W-:-:S05]  /*83e0*/  MOV R21, R49 ;  /* 0x0000003100157202 */ /* 0x000fca0000000f00 */
[----:B------:R2:W-:Y:S02]  /*83f0*/  STG.E.128 desc[UR36][R20.64], R12 ;  /* 0x0000000c14007986 */ /* 0x0005e4000c101d24 */
.L_x_694:
[----:B------:R-:W-:Y:S01]  /*8400*/  IADD3 R43, PT, PT, R43, 0x1, RZ ;  /* 0x000000012b2b7810 */ /* 0x000fe20007ffe0ff */
[--C-:B--2--5:R-:W-:Y:S01]  /*8410*/  HADD2.F32 R21, -RZ, R13.reuse.H0_H0 ;  /* 0x2000000dff157230 */ /* 0x124fe20000004100 */
        /* <DEDUP_REMOVED lines=15> */
[C---:B------:R-:W-:Y:S01]  /*8510*/  FFMA.FTZ R19, R45.reuse, R14, R19 ;  /* 0x0000000e2d137223 */ /* 0x040fe20000010013 */
[----:B------:R-:W-:Y:S01]  /*8520*/  FFMA.FTZ R18, R45, R23, R18 ;  /* 0x000000172d127223 */ /* 0x000fe20000010012 */
[----:B------:R-:W-:-:S02]  /*8530*/  VIADD R33, R33, 0x8 ;  /* 0x0000000821217836 */ /* 0x000fc40000000000 */
[----:B------:R-:W-:Y:S01]  /*8540*/  FFMA.FTZ R17, R45, R36, R17 ;  /* 0x000000242d117223 */ /* 0x000fe20000010011 */
[----:B------:R-:W-:Y:S01]  /*8550*/  IADD3 R42, PT, PT, R42, 0x10, RZ ;  /* 0x000000102a2a7810 */ /* 0x000fe20007ffe0ff */
[----:B------:R-:W-:Y:S01]  /*8560*/  IMAD.X R49, RZ, RZ, R49, P1 ;  /* 0x000000ffff317224 */ /* 0x000fe200008e0631 */
[----:B------:R-:W-:Y:S01]  /*8570*/  IADD3.X R47, PT, PT, RZ, R47, RZ, P2, !PT ;  /* 0x0000002fff2f7210 */ /* 0x000fe200017fe4ff */
[----:B------:R-:W-:Y:S06]  /*8580*/  @P0 BRA `(.L_x_695) ;  /* 0xfffffffc00300947 */ /* 0x000fec000383ffff */
.L_x_693:
[----:B-1----:R-:W-:Y:S05]  /*8590*/  BSYNC.RECONVERGENT B2 ;  /* 0x0000000000027941 */ /* 0x002fea0003800200 */
.L_x_692:
[----:B------:R-:W-:-:S13]  /*85a0*/  ISETP.GE.U32.AND P0, PT, R41, 0x18, PT ;  /* 0x000000182900780c */ /* 0x000fda0003f06070 */
[----:B------:R-:W-:Y:S05]  /*85b0*/  @!P0 BRA `(.L_x_691) ;  /* 0x0000000800b48947 */ /* 0x000fea0003800000 */
[----:B------:R-:W1:Y:S02]  /*85c0*/  LDCU UR5, c[0x0][0x40c] ;  /* 0x00008180ff0577ac */ /* 0x000e640008000800 */
[----:B-1----:R-:W-:-:S06]  /*85d0*/  UISETP.NE.AND UP0, UPT, UR5, URZ, UPT ;  /* 0x000000ff0500728c */ /* 0x002fcc000bf05270 */
[----:B------:R-:W-:-:S13]  /*85e0*/  PLOP3.LUT P0, PT, PT, PT, UP0, 0x80, 0x8 ;  /* 0x000000000008781c */ /* 0x000fda0003f0f008 */
.L_x_701:
[----:B------:R-:W-:Y:S01]  /*85f0*/  IMAD R41, R33, 0x50, RZ ;  /* 0x0000005021297824 */ /* 0x000fe200078e02ff */
[----:B------:R-:W-:-:S03]  /*8600*/  ISETP.NE.AND P5, PT, R16, RZ, PT ;  /* 0x000000ff1000720c */ /* 0x000fc60003fa5270 */
[----:B------:R-:W-:-:S06]  /*8610*/  IMAD.WIDE.U32 R12, R41, 0x2, R10 ;  /* 0x00000002290c7825 */ /* 0x000fcc00078e000a */
[----:B------:R-:W5:Y:S01]  /*8620*/  LDG.E.128 R12, desc[UR36][R12.64] ;  /* 0x000000240c0c7981 */ /* 0x000f62000c1e1d00 */
[----:B------:R-:W-:Y:S04]  /*8630*/  BSSY.RECONVERGENT B2, `(.L_x_696) ;  /* 0x0000014000027945 */ /* 0x000fe80003800200 */
[----:B------:R-:W-:Y:S05]  /*8640*/  @P0 BRA `(.L_x_697) ;  /* 0x0000000000480947 */ /* 0x000fea0003800000 */
[----:B------:R-:W-:Y:S01]  /*8650*/  VOTEU.ANY UP0, P5 ;  /* 0x0000000000ff7886 */ /* 0x000fe20002800100 */
[----:B------:R-:W-:Y:S01]  /*8660*/  PLOP3.LUT P0, PT, PT, PT, UP0, 0x80, 0x8 ;  /* 0x000000000008781c */ /* 0x000fe20003f0f008 */
[----:B------:R-:W1:-:S12]  /*8670*/  LDS.128 R20, [R28] ;  /* 0x000000001c147984 */ /* 0x000e580000000c00 */
[----:B------:R-:W2:Y:S01]  /*8680*/  @P0 LDG.E.128 R36, desc[UR36][R34.64] ;  /* 0x0000002422240981 */ /* 0x000ea2000c1e1d00 */
[----:B------:R-:W-:Y:S02]  /*8690*/  PLOP3.LUT P0, PT, PT, PT, UP0, 0x80, 0x8 ;  /* 0x000000000008781c */ /* 0x000fe40003f0f008 */
[----:B------:R-:W-:Y:S02]  /*86a0*/  PLOP3.LUT P1, PT, PT, PT, UP0, 0x80, 0x8 ;  /* 0x000000000008781c */ /* 0x000fe40003f2f008 */
[----:B------:R-:W-:Y:S02]  /*86b0*/  PLOP3.LUT P2, PT, PT, PT, UP0, 0x80, 0x8 ;  /* 0x000000000008781c */ /* 0x000fe40003f4f008 */
[----:B------:R-:W-:Y:S01]  /*86c0*/  PLOP3.LUT P3, PT, PT, PT, UP0, 0x80, 0x8 ;  /* 0x000000000008781c */ /* 0x000fe20003f6f008 */
[----:B-1---5:R-:W-:Y:S02]  /*86d0*/  HFMA2 R12, R12, 1, 1, R20 ;  /* 0x3c003c000c0c7831 */ /* 0x022fe40000000014 */
[----:B------:R-:W-:-:S02]  /*86e0*/  HADD2 R13, R13, R21 ;  /* 0x000000150d0d7230 */ /* 0x000fc40000000000 */
        /* <DEDUP_REMOVED lines=8> */
.L_x_697:
[----:B------:R-:W-:Y:S05]  /*8770*/  BSYNC.RECONVERGENT B2 ;  /* 0x0000000000027941 */ /* 0x000fea0003800200 */
.L_x_696:
[C---:B------:R-:W-:Y:S01]  /*8780*/  IADD3 R51, PT, PT, R41.reuse, 0x280, RZ ;  /* 0x0000028029337810 */ /* 0x040fe20007ffe0ff */
[----:B------:R-:W-:Y:S01]  /*8790*/  UISETP.NE.AND UP0, UPT, UR11, URZ, UPT ;  /* 0x000000ff0b00728c */ /* 0x000fe2000bf05270 */
[C---:B------:R-:W-:Y:S01]  /*87a0*/  IADD3 R53, PT, PT, R41.reuse, 0x500, RZ ;  /* 0x0000050029357810 */ /* 0x040fe20007ffe0ff */
[----:B------:R-:W-:Y:S02]  /*87b0*/  VIADD R41, R41, 0x780 ;  /* 0x0000078029297836 */ /* 0x000fe40000000000 */
[--C-:B-1----:R-:W-:Y:S02]  /*87c0*/  IMAD.WIDE.U32 R20, R51, 0x2, R10.reuse ;  /* 0x0000000233147825 */ /* 0x102fe400078e000a */
[----:B------:R-:W-:Y:S02]  /*87d0*/  PLOP3.LUT P0, PT, PT, PT, UP0, 0x80, 0x8 ;  /* 0x000000000008781c */ /* 0x000fe40003f0f008 */
[--C-:B------:R-:W-:Y:S02]  /*87e0*/  IMAD.WIDE.U32 R42, R53, 0x2, R10.reuse ;  /* 0x00000002352a7825 */ /* 0x100fe400078e000a */
[----:B------:R-:W5:Y:S02]  /*87f0*/  LDG.E.128 R20, desc[UR36][R20.64] ;  /* 0x0000002414147981 */ /* 0x000f64000c1e1d00 */
[----:B------:R-:W-:-:S07]  /*8800*/  IMAD.WIDE.U32 R48, R41, 0x2, R10 ;  /* 0x0000000229307825 */ /* 0x000fce00078e000a */
        /* <DEDUP_REMOVED lines=19> */
.L_x_698:
[----:B-1----:R1:W5:Y:S01]  /*8940*/  LDG.E.128 R36, desc[UR36][R42.64] ;  /* 0x000000242a247981 */ /* 0x002362000c1e1d00 */
        /* <DEDUP_REMOVED lines=10> */
[----:B--2--5:R-:W-:Y:S02]  /*89f0*/  HADD2 R36, R36, R56 ;  /* 0x0000003824247230 */ /* 0x024fe40000000000 */
[----:B------:R-:W-:-:S02]  /*8a00*/  HFMA2 R37, R37, 1, 1, R57 ;  /* 0x3c003c0025257831 */ /* 0x000fc40000000039 */
[----:B------:R-:W-:Y:S02]  /*8a10*/  HADD2 R38, R38, R58 ;  /* 0x0000003a26267230 */ /* 0x000fe40000000000 */
[----:B------:R-:W-:Y:S02]  /*8a20*/  HFMA2 R39, R39, 1, 1, R59 ;  /* 0x3c003c0027277831 */ /* 0x000fe4000000003b */
[----:B---3--:R-:W-:Y:S02]  /*8a30*/  @P1 HMUL2 R36, R36, R44 ;  /* 0x0000002c24241232 */ /* 0x008fe40000000000 */
[----:B------:R-:W-:Y:S02]  /*8a40*/  @P2 HFMA2 R37, R37, R45, -RZ ;  /* 0x0000002d25252231 */ /* 0x000fe400001000ff */
[----:B------:R-:W-:Y:S02]  /*8a50*/  @P3 HMUL2 R38, R38, R46 ;  /* 0x0000002e26263232 */ /* 0x000fe40000000000 */
[----:B------:R-:W-:-:S05]  /*8a60*/  @P4 HFMA2 R39, R39, R47, -RZ ;  /* 0x0000002f27274231 */ /* 0x000fca00001000ff */
[----:B------:R2:W-:Y:S02]  /*8a70*/  STG.E.128 desc[UR36][R42.64], R36 ;  /* 0x000000242a007986 */ /* 0x0005e4000c101d24 */
.L_x_699:
[----:B-12---:R-:W-:Y:S01]  /*8a80*/  IADD3 R43, PT, PT, R33, -UR10, RZ ;  /* 0x8000000a212b7c10 */ /* 0x006fe2000fffe0ff */
[----:B------:R1:W5:Y:S02]  /*8a90*/  LDG.E.128 R44, desc[UR36][R48.64] ;  /* 0x00000024302c7981 */ /* 0x000364000c1e1d00 */
[--C-:B-----5:R-:W-:Y:S01]  /*8aa0*/  HADD2.F32 R51, -RZ, R13.reuse.H0_H0 ;  /* 0x2000000dff337230 */ /* 0x120fe20000004100 */
[----:B------:R-:W-:Y:S01]  /*8ab0*/  LEA R54, R43, R32, 0x1 ;  /* 0x000000202b367211 */ /* 0x000fe200078e08ff */
[----:B------:R-:W-:Y:S02]  /*8ac0*/  HADD2.F32 R50, -RZ, R13.H1_H1 ;  /* 0x3000000dff327230 */ /* 0x000fe40000004100 */
[--C-:B------:R-:W-:Y:S02]  /*8ad0*/  HADD2.F32 R13, -RZ, R14.reuse.H0_H0 ;  /* 0x2000000eff0d7230 */ /* 0x100fe40000004100 */
[----:B------:R-:W2:Y:S01]  /*8ae0*/  LDS.U16 R42, [R54] ;  /* 0x00000000362a7984 */ /* 0x000ea20000000400 */
[----:B------:R-:W-:-:S02]  /*8af0*/  HADD2.F32 R14, -RZ, R14.H1_H1 ;  /* 0x3000000eff0e7230 */ /* 0x000fc40000004100 */
[--C-:B-1----:R-:W-:Y:S01]  /*8b00*/  HADD2.F32 R48, -RZ, R15.reuse.H1_H1 ;  /* 0x3000000fff307230 */ /* 0x102fe20000004100 */
[----:B------:R-:W1:Y:S01]  /*8b10*/  LDS.U16 R52, [R54+0x10] ;  /* 0x0000100036347984 */ /* 0x000e620000000400 */
[----:B------:R-:W-:Y:S02]  /*8b20*/  HADD2.F32 R49, -RZ, R15.H0_H0 ;  /* 0x2000000fff317230 */ /* 0x000fe40000004100 */
[----:B------:R-:W-:Y:S01]  /*8b30*/  HADD2.F32 R15, -RZ, R20.H1_H1 ;  /* 0x30000014ff0f7230 */ /* 0x000fe20000004100 */
[----:B------:R-:W3:Y:S01]  /*8b40*/  LDS.U16 R53, [R54+0x20] ;  /* 0x0000200036357984 */ /* 0x000ee20000000400 */
[----:B--2---:R-:W-:Y:S02]  /*8b50*/  HADD2.F32 R43, -RZ, R42.H0_H0 ;  /* 0x2000002aff2b7230 */ /* 0x004fe40000004100 */
[--C-:B------:R-:W-:Y:S02]  /*8b60*/  HADD2.F32 R42, -RZ, R12.reuse.H0_H0 ;  /* 0x2000000cff2a7230 */ /* 0x100fe40000004100 */
[----:B------:R-:W-:-:S02]  /*8b70*/  HADD2.F32 R12, -RZ, R12.H1_H1 ;  /* 0x3000000cff0c7230 */ /* 0x000fc40000004100 */
[C---:B------:R-:W-:Y:S01]  /*8b80*/  FFMA.FTZ R50, R43.reuse, R50, R25 ;  /* 0x000000322b327223 */ /* 0x040fe20000010019 */
[C---:B------:R-:W-:Y:S01]  /*8b90*/  FFMA.FTZ R14, R43.reuse, R14, R19 ;  /* 0x0000000e2b0e7223 */ /* 0x040fe20000010013 */
[----:B-1----:R-:W-:Y:S02]  /*8ba0*/  HADD2.F32 R52, -RZ, R52.H0_H0 ;  /* 0x20000034ff347230 */ /* 0x002fe40000004100 */
[C---:B------:R-:W-:Y:S01]  /*8bb0*/  FFMA.FTZ R48, R43.reuse, R48, R17 ;  /* 0x000000302b307223 */ /* 0x040fe20000010011 */
[C---:B------:R-:W-:Y:S01]  /*8bc0*/  FFMA.FTZ R12, R43.reuse, R12, R27 ;  /* 0x0000000c2b0c7223 */ /* 0x040fe2000001001b */
[--C-:B------:R-:W-:Y:S02]  /*8bd0*/  HADD2.F32 R19, -RZ, R22.reuse.H0_H0 ;  /* 0x20000016ff137230 */ /* 0x100fe40000004100 */
[C---:B------:R-:W-:Y:S01]  /*8be0*/  FFMA.FTZ R24, R43.reuse, R13, R24 ;  /* 0x0000000d2b187223 */ /* 0x040fe20000010018 */
[----:B------:R-:W-:Y:S02]  /*8bf0*/  HADD2.F32 R25, -RZ, R22.H1_H1 ;  /* 0x30000016ff197230 */ /* 0x000fe40000004100 */
[----:B------:R-:W-:Y:S01]  /*8c00*/  FFMA.FTZ R18, R43, R49, R18 ;  /* 0x000000312b127223 */ /* 0x000fe20000010012 */
[----:B------:R-:W-:-:S02]  /*8c10*/  HADD2.F32 R27, -RZ, R23.H0_H0 ;  /* 0x20000017ff1b7230 */ /* 0x000fc40000004100 */
[C---:B------:R-:W-:Y:S01]  /*8c20*/  FFMA.FTZ R55, R43.reuse, R42, R30 ;  /* 0x0000002a2b377223 */ /* 0x040fe2000001001e */
[--C-:B------:R-:W-:Y:S02]  /*8c30*/  HADD2.F32 R17, -RZ, R21.reuse.H0_H0 ;  /* 0x20000015ff117230 */ /* 0x100fe40000004100 */
[----:B------:R-:W-:Y:S01]  /*8c40*/  FFMA.FTZ R26, R43, R51, R26 ;  /* 0x000000332b1a7223 */ /* 0x000fe2000001001a */
[----:B------:R-:W-:Y:S02]  /*8c50*/  HADD2.F32 R13, -RZ, R20.H0_H0 ;  /* 0x20000014ff0d7230 */ /* 0x000fe40000004100 */
[C---:B------:R-:W-:Y:S01]  /*8c60*/  FFMA.FTZ R15, R52.reuse, R15, R12 ;  /* 0x0000000f340f7223 */ /* 0x040fe2000001000c */
[----:B------:R-:W-:Y:S02]  /*8c70*/  HADD2.F32 R21, -RZ, R21.H1_H1 ;  /* 0x30000015ff157230 */ /* 0x000fe40000004100 */
[----:B------:R-:W-:Y:S01]  /*8c80*/  FFMA.FTZ R19, R52, R19, R24 ;  /* 0x0000001334137223 */ /* 0x000fe20000010018 */
[----:B------:R-:W-:-:S02]  /*8c90*/  HADD2.F32 R23, -RZ, R23.H1_H1 ;  /* 0x30000017ff177230 */ /* 0x000fc40000004100 */
[C---:B------:R-:W-:Y:S01]  /*8ca0*/  FFMA.FTZ R25, R52.reuse, R25, R14 ;  /* 0x0000001934197223 */ /* 0x040fe2000001000e */
[C---:B------:R-:W-:Y:S01]  /*8cb0*/  FFMA.FTZ R27, R52.reuse, R27, R18 ;  /* 0x0000001b341b7223 */ /* 0x040fe20000010012 */
[----:B------:R-:W-:Y:S02]  /*8cc0*/  HADD2.F32 R12, -RZ, R36.H0_H0 ;  /* 0x20000024ff0c7230 */ /* 0x000fe40000004100 */
[C---:B------:R-:W-:Y:S01]  /*8cd0*/  FFMA.FTZ R30, R52.reuse, R13, R55 ;  /* 0x0000000d341e7223 */ /* 0x040fe20000010037 */
[----:B------:R-:W-:Y:S02]  /*8ce0*/  HADD2.F32 R20, -RZ, R38.H0_H0 ;  /* 0x20000026ff147230 */ /* 0x000fe40000004100 */
[C---:B------:R-:W-:Y:S01]  /*8cf0*/  FFMA.FTZ R17, R52.reuse, R17, R26 ;  /* 0x0000001134117223 */ /* 0x040fe2000001001a */
[----:B---3--:R-:W-:Y:S02]  /*8d00*/  HADD2.F32 R53, -RZ, R53.H0_H0 ;  /* 0x20000035ff357230 */ /* 0x008fe40000004100 */
[----:B------:R-:W-:Y:S01]  /*8d10*/  FFMA.FTZ R21, R52, R21, R50 ;  /* 0x0000001534157223 */ /* 0x000fe20000010032 */
[----:B------:R-:W-:-:S02]  /*8d20*/  HADD2.F32 R36, -RZ, R36.H1_H1 ;  /* 0x30000024ff247230 */ /* 0x000fc40000004100 */
[----:B------:R-:W-:Y:S01]  /*8d30*/  FFMA.FTZ R23, R52, R23, R48 ;  /* 0x0000001734177223 */ /* 0x000fe20000010030 */
[--C-:B------:R-:W-:Y:S02]  /*8d40*/  HADD2.F32 R14, -RZ, R37.reuse.H0_H0 ;  /* 0x20000025ff0e7230 */ /* 0x100fe40000004100 */
[C---:B------:R-:W-:Y:S01]  /*8d50*/  FFMA.FTZ R20, R53.reuse, R20, R19 ;  /* 0x0000001435147223 */ /* 0x040fe20000010013 */
        /* <DEDUP_REMOVED lines=20> */
[----:B-1----:R-:W-:Y:S02]  /*8ea0*/  HFMA2 R44, R44, 1, 1, R48 ;  /* 0x3c003c002c2c7831 */ /* 0x002fe40000000030 */
        /* <DEDUP_REMOVED lines=9> */
.L_x_700:
[----:B-1----:R-:W1:Y:S01]  /*8f40*/  LDS.U16 R12, [R54+0x30] ;  /* 0x00003000360c7984 */ /* 0x002e620000000400 */
[----:B------:R-:W-:Y:S02]  /*8f50*/  VIADD R33, R33, 0x20 ;  /* 0x0000002021217836 */ /* 0x000fe40000000000 */
[----:B------:R-:W-:Y:S02]  /*8f60*/  HADD2.F32 R25, -RZ, R45.H1_H1 ;  /* 0x3000002dff197230 */ /* 0x000fe40000004100 */
[----:B------:R-:W-:Y:S01]  /*8f70*/  HADD2.F32 R17, -RZ, R46.H0_H0 ;  /* 0x2000002eff117230 */ /* 0x000fe20000004100 */
[----:B------:R-:W-:Y:S01]  /*8f80*/  ISETP.GE.AND P1, PT, R33, R40, PT ;  /* 0x000000282100720c */ /* 0x000fe20003f26270 */
[----:B------:R-:W-:Y:S02]  /*8f90*/  HADD2.F32 R21, -RZ, R47.H0_H0 ;  /* 0x2000002fff157230 */ /* 0x000fe40000004100 */
[--C-:B------:R-:W-:Y:S02]  /*8fa0*/  HADD2.F32 R13, -RZ, R44.reuse.H0_H0 ;  /* 0x2000002cff0d7230 */ /* 0x100fe40000004100 */
[----:B------:R-:W-:-:S02]  /*8fb0*/  HADD2.F32 R27, -RZ, R44.H1_H1 ;  /* 0x3000002cff1b7230 */ /* 0x000fc40000004100 */
[----:B------:R-:W-:Y:S02]  /*8fc0*/  HADD2.F32 R15, -RZ, R45.H0_H0 ;  /* 0x2000002dff0f7230 */ /* 0x000fe40000004100 */
[----:B------:R-:W-:Y:S02]  /*8fd0*/  HADD2.F32 R19, -RZ, R46.H1_H1 ;  /* 0x3000002eff137230 */ /* 0x000fe40000004100 */
[----:B------:R-:W-:Y:S02]  /*8fe0*/  HADD2.F32 R47, -RZ, R47.H1_H1 ;  /* 0x3000002fff2f7230 */ /* 0x000fe40000004100 */
[----:B-1----:R-:W-:-:S05]  /*8ff0*/  HADD2.F32 R12, -RZ, R12.H0_H0 ;  /* 0x2000000cff0c7230 */ /* 0x002fca0000004100 */
        /* <DEDUP_REMOVED lines=9> */
.L_x_691:
[----:B-1----:R-:W-:Y:S05]  /*9090*/  BSYNC.RECONVERGENT B1 ;  /* 0x0000000000017941 */ /* 0x002fea0003800200 */
.L_x_690:
[----:B------:R-:W-:Y:S01]  /*90a0*/  ISETP.GE.AND P0, PT, R31, UR15, PT ;  /* 0x0000000f1f007c0c */ /* 0x000fe2000bf06270 */
[----:B------:R-:W-:-:S12]  /*90b0*/  BSSY.RECONVERGENT B1, `(.L_x_702) ;  /* 0x00000f4000017945 */ /* 0x000fd80003800200 */
[----:B------:R-:W-:Y:S05]  /*90c0*/  @P0 BRA `(.L_x_703) ;  /* 0x0000000c00c80947 */ /* 0x000fea0003800000 */
[----:B------:R-:W1:Y:S01]  /*90d0*/  LDCU UR5, c[0x0][0x3f8] ;  /* 0x00007f00ff0577ac */ /* 0x000e620008000800 */
[----:B------:R-:W-:Y:S01]  /*90e0*/  IADD3 R33, PT, PT, R31, 0x8, RZ ;  /* 0x000000081f217810 */ /* 0x000fe20007ffe0ff */
[----:B------:R-:W2:Y:S01]  /*90f0*/  LDC.64 R20, c[0x0][0x458] ;  /* 0x00011600ff147b82 */ /* 0x000ea20000000a00 */
[----:B------:R-:W-:Y:S01]  /*9100*/  BSSY.RECONVERGENT B2, `(.L_x_704) ;  /* 0x0000053000027945 */ /* 0x000fe20003800200 */
[----:B------:R-:W-:Y:S01]  /*9110*/  ULOP3.LUT UR6, URZ, UR10, URZ, 0x33, !UPT ;  /* 0x0000000aff067292 */ /* 0x000fe2000f8e33ff */
[----:B------:R-:W-:-:S05]  /*9120*/  VIMNMX R12, PT, PT, R33, UR15, !PT ;  /* 0x0000000f210c7c48 */ /* 0x000fca000ffe0100 */
[----:B------:R-:W-:Y:S01]  /*9130*/  IADD3 R34, PT, PT, -R3, UR6, R12 ;  /* 0x0000000603227c10 */ /* 0x000fe2000fffe10c */
[----:B------:R-:W-:-:S03]  /*9140*/  IMAD.MOV.U32 R12, RZ, RZ, R31 ;  /* 0x000000ffff0c7224 */ /* 0x000fc600078e001f */
[----:B------:R-:W-:Y:S01]  /*9150*/  LOP3.LUT P0, RZ, R34, 0x8, RZ, 0xc0, !PT ;  /* 0x0000000822ff7812 */ /* 0x000fe2000780c0ff */
[----:B-1----:R-:W-:-:S06]  /*9160*/  UIMAD UR5, UR38, UR5, UR45 ;  /* 0x00000005260572a4 */ /* 0x002fcc000f8e022d */
[----:B------:R-:W-:-:S05]  /*9170*/  MOV R13, UR5 ;  /* 0x00000005000d7c02 */ /* 0x000fca0008000f00 */
[----:B------:R-:W-:-:S04]  /*9180*/  IMAD R13, R13, 0x50, R0 ;  /* 0x000000500d0d7824 */ /* 0x000fc800078e0200 */
[----:B--2---:R-:W-:Y:S01]  /*9190*/  IMAD.WIDE R20, R13, 0x2, R20 ;  /* 0x000000020d147825 */ /* 0x004fe200078e0214 */
[----:B------:R-:W-:Y:S06]  /*91a0*/  @P0 BRA `(.L_x_705) ;  /* 0x0000000400200947 */ /* 0x000fec0003800000 */
[----:B------:R-:W1:Y:S01]  /*91b0*/  LDC R14, c[0x0][0x3f4] ;  /* 0x0000fd00ff0e7b82 */ /* 0x000e620000000800 */
        /* <DEDUP_REMOVED lines=12> */
[----:B--2---:R-:W-:-:S04]  /*9280*/  IMAD.MOV R12, RZ, RZ, -R13 ;  /* 0x000000ffff0c7224 */ /* 0x004fc800078e0a0d */
[----:B------:R-:W-:Y:S02]  /*9290*/  IMAD R35, R12, R15, RZ ;  /* 0x0000000f0c237224 */ /* 0x000fe400078e02ff */
[----:B------:R-:W-:-:S05]  /*92a0*/  HFMA2 R12, -RZ, RZ, 0, 0 ;  /* 0x00000000ff0c7431 */ /* 0x000fca00000001ff */
        /* <DEDUP_REMOVED lines=10> */
[----:B------:R-:W-:-:S05]  /*9350*/  @!P2 LOP3.LUT R12, RZ, R14, RZ, 0x33, !PT ;  /* 0x0000000eff0ca212 */ /* 0x000fca00078e33ff */
[----:B------:R-:W-:-:S04]  /*9360*/  IMAD R13, R12, 0x50, RZ ;  /* 0x000000500c0d7824 */ /* 0x000fc800078e02ff */
[----:B------:R-:W-:-:S06]  /*9370*/  IMAD.WIDE.U32 R12, R13, 0x2, R10 ;  /* 0x000000020d0c7825 */ /* 0x000fcc00078e000a */
[----:B------:R-:W5:Y:S01]  /*9380*/  LDG.E.128 R12, desc[UR36][R12.64] ;  /* 0x000000240c0c7981 */ /* 0x000f62000c1e1d00 */
[----:B------:R-:W-:Y:S01]  /*9390*/  LEA R22, R3, R32, 0x1 ;  /* 0x0000002003167211 */ /* 0x000fe200078e08ff */
[----:B-1----:R-:W-:-:S05]  /*93a0*/  UISETP.NE.AND UP0, UPT, UR5, URZ, UPT ;  /* 0x000000ff0500728c */ /* 0x002fca000bf05270 */
[----:B------:R-:W1:Y:S02]  /*93b0*/  LDS.U16 R22, [R22] ;  /* 0x0000000016167984 */ /* 0x000e640000000400 */
[----:B-1----:R-:W-:Y:S02]  /*93c0*/  HADD2.F32 R35, -RZ, R22.H0_H0 ;  /* 0x20000016ff237230 */ /* 0x002fe40000004100 */
[----:B------:R-:W-:Y:S05]  /*93d0*/  BRA.U UP0, `(.L_x_706) ;  /* 0x0000000100507547 */ /* 0x000fea000b800000 */
[----:B------:R-:W-:Y:S01]  /*93e0*/  ISETP.NE.AND P3, PT, R16, RZ, PT ;  /* 0x000000ff1000720c */ /* 0x000fe20003f65270 */
[----:B------:R-:W1:-:S12]  /*93f0*/  LDS.128 R40, [R28] ;  /* 0x000000001c287984 */ /* 0x000e580000000c00 */
        /* <DEDUP_REMOVED lines=18> */
.L_x_706:
[--C-:B-1---5:R-:W-:Y:S02]  /*9520*/  HADD2.F32 R22, -RZ, R12.reuse.H0_H0 ;  /* 0x2000000cff167230 */ /* 0x122fe40000004100 */
        /* <DEDUP_REMOVED lines=12> */
[C---:B------:R-:W-:Y:S01]  /*95f0*/  FFMA.FTZ R19, R35.reuse, R14, R19 ;  /* 0x0000000e23137223 */ /* 0x040fe20000010013 */
[----:B------:R-:W-:Y:S01]  /*9600*/  MOV R12, R33 ;  /* 0x00000021000c7202 */ /* 0x000fe20000000f00 */
[C---:B------:R-:W-:Y:S01]  /*9610*/  FFMA.FTZ R18, R35.reuse, R31, R18 ;  /* 0x0000001f23127223 */ /* 0x040fe20000010012 */
[----:B------:R-:W-:-:S07]  /*9620*/  FFMA.FTZ R17, R35, R38, R17 ;  /* 0x0000002623117223 */ /* 0x000fce0000010011 */
.L_x_705:
[----:B------:R-:W-:Y:S05]  /*9630*/  BSYNC.RECONVERGENT B2 ;  /* 0x0000000000027941 */ /* 0x000fea0003800200 */
.L_x_704:
        /* <DEDUP_REMOVED lines=8> */
.L_x_713:
[----:B------:R-:W1:Y:S01]  /*96c0*/  LDC R44, c[0x0][0x3f4] ;  /* 0x0000fd00ff2c7b82 */ /* 0x000e620000000800 */
[----:B------:R-:W-:Y:S01]  /*96d0*/  IADD3 R14, PT, PT, R31, -0x8, RZ ;  /* 0xfffffff81f0e7810 */ /* 0x000fe20007ffe0ff */
[----:B------:R-:W-:Y:S03]  /*96e0*/  BSSY.RECONVERGENT B2, `(.L_x_707) ;  /* 0x0000044000027945 */ /* 0x000fe60003800200 */
        /* <DEDUP_REMOVED lines=9> */
[----:B--2---:R-:W-:Y:S02]  /*9780*/  VIADD R23, R22, 0xffffffe ;  /* 0x0ffffffe16177836 */ /* 0x004fe40000000000 */
[----:B------:R-:W2:Y:S04]  /*9790*/  LDS.U16 R22, [R29+-0x10] ;  /* 0xfffff0001d167984 */ /* 0x000ea80000000400 */
[----:B------:R-:W3:Y:S02]  /*97a0*/  F2I.FTZ.U32.TRUNC.NTZ R13, R23 ;  /* 0x00000017000d7305 */ /* 0x000ee4000021f000 */
[----:B---3--:R-:W-:-:S05]  /*97b0*/  IADD3 R12, PT, PT, RZ, -R13, RZ ;  /* 0x8000000dff0c7210 */ /* 0x008fca0007ffe0ff */
        /* <DEDUP_REMOVED lines=12> */
[----:B------:R-:W-:-:S05]  /*9880*/  @!P2 LOP3.LUT R12, RZ, R44, RZ, 0x33, !PT ;  /* 0x0000002cff0ca212 */ /* 0x000fca00078e33ff */
[----:B------:R-:W-:-:S04]  /*9890*/  IMAD R13, R12, 0x50, RZ ;  /* 0x000000500c0d7824 */ /* 0x000fc800078e02ff */
[----:B------:R-:W-:-:S06]  /*98a0*/  IMAD.WIDE.U32 R12, R13, 0x2, R10 ;  /* 0x000000020d0c7825 */ /* 0x000fcc00078e000a */
[----:B------:R-:W5:Y:S01]  /*98b0*/  LDG.E.128 R12, desc[UR36][R12.64] ;  /* 0x000000240c0c7981 */ /* 0x000f62000c1e1d00 */
[----:B-1----:R-:W-:Y:S01]  /*98c0*/  UISETP.NE.AND UP0, UPT, UR5, URZ, UPT ;  /* 0x000000ff0500728c */ /* 0x002fe2000bf05270 */
[----:B--2---:R-:W-:-:S08]  /*98d0*/  HADD2.F32 R35, -RZ, R22.H0_H0 ;  /* 0x20000016ff237230 */ /* 0x004fd00000004100 */
[----:B------:R-:W-:Y:S05]  /*98e0*/  BRA.U UP0, `(.L_x_709) ;  /* 0x00000001004c7547 */ /* 0x000fea000b800000 */
        /* <DEDUP_REMOVED lines=19> */
.L_x_709:
        /* <DEDUP_REMOVED lines=16> */
.L_x_708:
[----:B------:R-:W-:Y:S05]  /*9b20*/  BSYNC.RECONVERGENT B2 ;  /* 0x0000000000027941 */ /* 0x000fea0003800200 */
.L_x_707:
[----:B------:R-:W-:Y:S01]  /*9b30*/  ISETP.GE.AND P0, PT, R31, R44, PT ;  /* 0x0000002c1f00720c */ /* 0x000fe20003f06270 */
[----:B------:R-:W-:-:S12]  /*9b40*/  BSSY.RECONVERGENT B2, `(.L_x_710) ;  /* 0x0000044000027945 */ /* 0x000fd80003800200 */
        /* <DEDUP_REMOVED lines=9> */
[----:B------:R2:W3:Y:S02]  /*9be0*/  F2I.FTZ.U32.TRUNC.NTZ R13, R22 ;  /* 0x00000016000d7305 */ /* 0x0004e4000021f000 */
[----:B--2---:R-:W2:Y:S01]  /*9bf0*/  LDS.U16 R22, [R29] ;  /* 0x000000001d167984 */ /* 0x004ea20000000400 */
[----:B---3--:R-:W-:-:S04]  /*9c00*/  IMAD.MOV R12, RZ, RZ, -R13 ;  /* 0x000000ffff0c7224 */ /* 0x008fc800078e0a0d */
[----:B------:R-:W-:Y:S01]  /*9c10*/  IMAD R23, R12, R15, RZ ;  /* 0x0000000f0c177224 */ /* 0x000fe200078e02ff */
[----:B------:R-:W-:-:S05]  /*9c20*/  MOV R12, RZ ;  /* 0x000000ff000c7202 */ /* 0x000fca0000000f00 */
        /* <DEDUP_REMOVED lines=27> */
[----:B-1---5:R-:W-:-:S02]  /*9de0*/  HFMA2 R12, R12, 1, 1, R40 ;  /* 0x3c003c000c0c7831 */ /* 0x022fc40000000028 */
        /* <DEDUP_REMOVED lines=9> */
.L_x_712:
        /* <DEDUP_REMOVED lines=16> */
.L_x_711:
[----:B------:R-:W-:Y:S05]  /*9f80*/  BSYNC.RECONVERGENT B2 ;  /* 0x0000000000027941 */ /* 0x000fea0003800200 */
.L_x_710:
[C---:B------:R-:W-:Y:S01]  /*9f90*/  IADD3 R12, PT, PT, R31.reuse, 0x8, RZ ;  /* 0x000000081f0c7810 */ /* 0x040fe20007ffe0ff */
[----:B------:R-:W-:Y:S01]  /*9fa0*/  VIADD R31, R31, 0x10 ;  /* 0x000000101f1f7836 */ /* 0x000fe20000000000 */
[----:B------:R-:W-:Y:S02]  /*9fb0*/  IADD3 R33, PT, PT, R33, 0x500, RZ ;  /* 0x0000050021217810 */ /* 0x000fe40007ffe0ff */
[----:B------:R-:W-:Y:S02]  /*9fc0*/  ISETP.GE.AND P0, PT, R12, UR15, PT ;  /* 0x0000000f0c007c0c */ /* 0x000fe4000bf06270 */
[----:B------:R-:W-:-:S11]  /*9fd0*/  IADD3 R29, PT, PT, R29, 0x20, RZ ;  /* 0x000000201d1d7810 */ /* 0x000fd60007ffe0ff */
[----:B------:R-:W-:Y:S05]  /*9fe0*/  @!P0 BRA `(.L_x_713) ;  /* 0xfffffff400b48947 */ /* 0x000fea000383ffff */
.L_x_703:
[----:B------:R-:W-:Y:S05]  /*9ff0*/  BSYNC.RECONVERGENT B1 ;  /* 0x0000000000017941 */ /* 0x000fea0003800200 */
.L_x_702:
        /* <DEDUP_REMOVED lines=8> */
[----:B------:R-:W-:-:S04]  /*a080*/  MOV R11, UR5 ;  /* 0x00000005000b7c02 */ /* 0x000fc80008000f00 */
[----:B------:R-:W-:Y:S01]  /*a090*/  LEA R32, R11, R32, 0x1 ;  /* 0x000000200b207211 */ /* 0x000fe200078e08ff */
[----:B------:R-:W1:Y:S05]  /*a0a0*/  LDCU UR5, c[0x0][0x40c] ;  /* 0x00008180ff0577ac */ /* 0x000e6a0008000800 */
[----:B------:R-:W2:Y:S01]  /*a0b0*/  LDS.U16 R32, [R32+-0x2] ;  /* 0xfffffe0020207984 */ /* 0x000ea20000000400 */
[----:B-1----:R-:W-:Y:S01]  /*a0c0*/  UISETP.NE.AND UP0, UPT, UR5, URZ, UPT ;  /* 0x000000ff0500728c */ /* 0x002fe2000bf05270 */
[----:B--2---:R-:W-:-:S08]  /*a0d0*/  HADD2.F32 R29, -RZ, R32.H0_H0 ;  /* 0x20000020ff1d7230 */ /* 0x004fd00000004100 */
[----:B------:R-:W-:Y:S05]  /*a0e0*/  BRA.U UP0, `(.L_x_714) ;  /* 0x0000000100647547 */ /* 0x000fea000b800000 */
[----:B------:R-:W1:Y:S02]  /*a0f0*/  LDCU.64 UR12, c[0x0][0x460] ;  /* 0x00008c00ff0c77ac */ /* 0x000e640008000a00 */
[----:B-1----:R-:W-:-:S04]  /*a100*/  UISETP.NE.U32.AND UP0, UPT, UR12, URZ, UPT ;  /* 0x000000ff0c00728c */ /* 0x002fc8000bf05070 */
[----:B------:R-:W-:-:S06]  /*a110*/  UISETP.NE.AND.EX UP0, UPT, UR13, URZ, UPT, UP0 ;  /* 0x000000ff0d00728c */ /* 0x000fcc000bf05300 */
[----:B------:R-:W-:-:S05]  /*a120*/  PLOP3.LUT P0, PT, PT, PT, UP0, 0x80, 0x8 ;  /* 0x000000000008781c */ /* 0x000fca0003f0f008 */
[----:B------:R-:W1:Y:S01]  /*a130*/  @UP0 LDCU UR5, c[0x0][0x3f8] ;  /* 0x00007f00ff0507ac */ /* 0x000e620008000800 */
[----:B------:R-:W2:Y:S01]  /*a140*/  @UP0 LDCU.64 UR12, c[0x0][0x458] ;  /* 0x00008b00ff0c07ac */ /* 0x000ea20008000a00 */
[----:B-1----:R-:W-:Y:S01]  /*a150*/  @UP0 UIMAD UR5, UR38, UR5, UR45 ;  /* 0x00000005260502a4 */ /* 0x002fe2000f8e022d */
[----:B--2---:R-:W-:-:S05]  /*a160*/  MOV R10, UR12 ;  /* 0x0000000c000a7c02 */ /* 0x004fca0008000f00 */
[----:B------:R-:W-:Y:S01]  /*a170*/  IMAD.U32 R21, RZ, RZ, UR5 ;  /* 0x00000005ff157e24 */ /* 0x000fe2000f8e00ff */
[----:B------:R-:W-:-:S03]  /*a180*/  MOV R11, UR13 ;  /* 0x0000000d000b7c02 */ /* 0x000fc60008000f00 */
[----:B------:R-:W-:-:S04]  /*a190*/  @P0 IMAD R21, R21, 0x50, R0 ;  /* 0x0000005015150824 */ /* 0x000fc800078e0200 */
[----:B------:R-:W-:-:S05]  /*a1a0*/  @P0 IMAD.WIDE R10, R21, 0x2, R10 ;  /* 0x00000002150a0825 */ /* 0x000fca00078e020a */
        /* <DEDUP_REMOVED lines=13> */
.L_x_714:
[----:B0----5:R-:W-:Y:S02]  /*a280*/  HADD2.F32 R4, -RZ, R12.H0_H0 ;  /* 0x2000000cff047230 */ /* 0x021fe40000004100 */
[----:B------:R-:W-:Y:S02]  /*a290*/  HADD2.F32 R7, -RZ, R14.H0_H0 ;  /* 0x2000000eff077230 */ /* 0x000fe40000004100 */
[----:B-1----:R-:W-:Y:S02]  /*a2a0*/  HADD2.F32 R12, -RZ, R12.H1_H1 ;  /* 0x3000000cff0c7230 */ /* 0x002fe40000004100 */
[C---:B------:R-:W-:Y:S01]  /*a2b0*/  FFMA.FTZ R30, R29.reuse, R4, R30 ;  /* 0x000000041d1e7223 */ /* 0x040fe2000001001e */
[--C-:B------:R-:W-:Y:S02]  /*a2c0*/  HADD2.F32 R5, -RZ, R13.reuse.H0_H0 ;  /* 0x2000000dff057230 */ /* 0x100fe40000004100 */
        /* <DEDUP_REMOVED lines=11> */
.L_x_689:
[----:B-1----:R-:W-:Y:S05]  /*a380*/  BSYNC.RECONVERGENT B0 ;  /* 0x0000000000007941 */ /* 0x002fea0003800200 */
.L_x_688:
[----:B------:R-:W-:Y:S01]  /*a390*/  BAR.SYNC.DEFER_BLOCKING 0x0 ;  /* 0x0000000000007b1d */ /* 0x000fe20000010000 */
[----:B------:R-:W-:-:S13]  /*a3a0*/  ISETP.GT.U32.AND P0, PT, R0, 0x4f, PT ;  /* 0x0000004f0000780c */ /* 0x000fda0003f04070 */
[----:B------:R-:W-:Y:S05]  /*a3b0*/  @P0 BRA `(.L_x_715) ;  /* 0x0000000400a00947 */ /* 0x000fea0003800000 */
[----:B------:R-:W1:Y:S01]  /*a3c0*/  S2UR UR5, SR_CgaCtaId ;  /* 0x00000000000579c3 */ /* 0x000e620000008800 */
[----:B0-----:R-:W-:Y:S01]  /*a3d0*/  LOP3.LUT R4, R2, 0x3c0, RZ, 0xc0, !PT ;  /* 0x000003c002047812 */ /* 0x001fe200078ec0ff */
        /* <DEDUP_REMOVED lines=11> */
[----:B-1----:R-:W-:-:S06]  /*a490*/  ULEA UR4, UR5, UR4, 0x18 ;  /* 0x0000000405047291 */ /* 0x002fcc000f8ec0ff */
[----:B------:R-:W-:Y:S01]  /*a4a0*/  LEA R3, R3, UR4, 0x1 ;  /* 0x0000000403037c11 */ /* 0x000fe2000f8e08ff */
[----:B------:R-:W-:Y:S06]  /*a4b0*/  @P1 BRA `(.L_x_716) ;  /* 0x0000000000141947 */ /* 0x000fec0003800000 */
[----:B------:R-:W-:Y:S02]  /*a4c0*/  F2FP.F16.F32.PACK_AB R4, R27, R30 ;  /* 0x0000001e1b04723e */ /* 0x000fe400000000ff */
[----:B------:R-:W-:Y:S02]  /*a4d0*/  F2FP.F16.F32.PACK_AB R5, R25, R26 ;  /* 0x0000001a1905723e */ /* 0x000fe400000000ff */
[----:B------:R-:W-:Y:S02]  /*a4e0*/  F2FP.F16.F32.PACK_AB R6, R19, R24 ;  /* 0x000000181306723e */ /* 0x000fe400000000ff */
[----:B------:R-:W-:-:S05]  /*a4f0*/  F2FP.F16.F32.PACK_AB R7, R17, R18 ;  /* 0x000000121107723e */ /* 0x000fca00000000ff */
[----:B------:R0:W-:Y:S02]  /*a500*/  STS.128 [R3+-0x280], R4 ;  /* 0xfffd800403007388 */ /* 0x0001e40000000c00 */
.L_x_716:
[----:B------:R-:W-:Y:S05]  /*a510*/  WARPSYNC.ALL ;  /* 0x0000000000007948 */ /* 0x000fea0003800000 */
[----:B------:R-:W-:Y:S06]  /*a520*/  BAR.SYNC.DEFER_BLOCKING 0x0 ;  /* 0x0000000000007b1d */ /* 0x000fec0000010000 */
[----:B------:R-:W-:Y:S04]  /*a530*/  BSSY.RECONVERGENT B0, `(.L_x_717) ;  /* 0x0000013000007945 */ /* 0x000fe80003800200 */
[----:B------:R-:W-:Y:S05]  /*a540*/  @P2 BRA `(.L_x_718) ;  /* 0x0000000000442947 */ /* 0x000fea0003800000 */
[----:B0-----:R-:W0:Y:S02]  /*a550*/  LDS.128 R4, [R3] ;  /* 0x0000000003047984 */ /* 0x001e240000000c00 */
[--C-:B0-----:R-:W-:Y:S02]  /*a560*/  HADD2.F32 R11, -RZ, R5.reuse.H0_H0 ;  /* 0x20000005ff0b7230 */ /* 0x101fe40000004100 */
[----:B------:R-:W-:Y:S02]  /*a570*/  HADD2.F32 R8, -RZ, R5.H1_H1 ;  /* 0x30000005ff087230 */ /* 0x000fe40000004100 */
        /* <DEDUP_REMOVED lines=14> */
.L_x_718:
[----:B------:R-:W-:Y:S05]  /*a660*/  BSYNC.RECONVERGENT B0 ;  /* 0x0000000000007941 */ /* 0x000fea0003800200 */
.L_x_717:
        /* <DEDUP_REMOVED lines=8> */
.L_x_720:
[----:B------:R-:W-:Y:S05]  /*a6f0*/  BSYNC.RECONVERGENT B0 ;  /* 0x0000000000007941 */ /* 0x000fea0003800200 */
.L_x_719:
[----:B------:R-:W-:Y:S06]  /*a700*/  BAR.SYNC.DEFER_BLOCKING 0x0 ;  /* 0x0000000000007b1d */ /* 0x000fec0000010000 */
[----:B------:R-:W-:Y:S04]  /*a710*/  BSSY.RECONVERGENT B0, `(.L_x_721) ;  /* 0x0000013000007945 */ /* 0x000fe80003800200 */
[----:B------:R-:W-:Y:S05]  /*a720*/  @P6 BRA `(.L_x_722) ;  /* 0x0000000000446947 */ /* 0x000fea0003800000 */
[----:B01----:R-:W0:Y:S02]  /*a730*/  LDS.128 R4, [R3] ;  /* 0x0000000003047984 */ /* 0x003e240000000c00 */
        /* <DEDUP_REMOVED lines=16> */
.L_x_722:
[----:B------:R-:W-:Y:S05]  /*a840*/  BSYNC.RECONVERGENT B0 ;  /* 0x0000000000007941 */ /* 0x000fea0003800200 */
.L_x_721:
        /* <DEDUP_REMOVED lines=8> */
.L_x_724:
[----:B------:R-:W-:Y:S05]  /*a8d0*/  BSYNC.RECONVERGENT B0 ;  /* 0x0000000000007941 */ /* 0x000fea0003800200 */
.L_x_723:
[----:B------:R-:W-:Y:S06]  /*a8e0*/  BAR.SYNC.DEFER_BLOCKING 0x0 ;  /* 0x0000000000007b1d */ /* 0x000fec0000010000 */
[----:B------:R-:W-:Y:S04]  /*a8f0*/  BSSY.RECONVERGENT B0, `(.L_x_725) ;  /* 0x0000013000007945 */ /* 0x000fe80003800200 */
[----:B------:R-:W-:Y:S05]  /*a900*/  @P5 BRA `(.L_x_726) ;  /* 0x0000000000445947 */ /* 0x000fea0003800000 */
[----:B012---:R-:W0:Y:S02]  /*a910*/  LDS.128 R4, [R3] ;  /* 0x0000000003047984 */ /* 0x007e240000000c00 */
        /* <DEDUP_REMOVED lines=16> */
.L_x_726:
[----:B------:R-:W-:Y:S05]  /*aa20*/  BSYNC.RECONVERGENT B0 ;  /* 0x0000000000007941 */ /* 0x000fea0003800200 */
.L_x_725:
[----:B------:R-:W-:Y:S06]  /*aa30*/  BAR.SYNC.DEFER_BLOCKING 0x0 ;  /* 0x0000000000007b1d */ /* 0x000fec0000010000 */
.L_x_715:
[----:B------:R-:W-:-:S13]  /*aa40*/  ISETP.GT.U32.OR P0, PT, R2, 0xf, P0 ;  /* 0x0000000f0200780c */ /* 0x000fda0000704470 */
[----:B------:R-:W-:Y:S05]  /*aa50*/  @P0 EXIT ;  /* 0x000000000000094d */ /* 0x000fea0003800000 */
[----:B------:R-:W3:Y:S02]  /*aa60*/  LDCU UR4, c[0x0][0x478] ;  /* 0x00008f00ff0477ac */ /* 0x000ee40008000800 */
[----:B---3--:R-:W-:-:S09]  /*aa70*/  UISETP.NE.AND UP0, UPT, UR4, 0x2, UPT ;  /* 0x000000020400788c */ /* 0x008fd2000bf05270 */
[----:B------:R-:W-:Y:S05]  /*aa80*/  BRA.U UP0, `(.L_x_727) ;  /* 0x0000000100e07547 */ /* 0x000fea000b800000 */
[----:B012---:R-:W0:Y:S01]  /*aa90*/  LDC.64 R2, c[0x0][0x470] ;  /* 0x00011c00ff027b82 */ /* 0x007e220000000a00 */
[----:B------:R-:W1:Y:S01]  /*aaa0*/  LDCU.64 UR4, c[0x0][0x380] ;  /* 0x00007000ff0477ac */ /* 0x000e620008000a00 */
[----:B0-----:R-:W2:Y:S01]  /*aab0*/  LDG.E R2, desc[UR36][R2.64] ;  /* 0x0000002402027981 */ /* 0x001ea2000c1e1900 */
[----:B------:R-:W-:-:S05]  /*aac0*/  VIADD R9, R0, UR8 ;  /* 0x0000000800097c36 */ /* 0x000fca0008000000 */
[----:B-1----:R-:W-:-:S04]  /*aad0*/  IADD3 R8, P0, PT, R9, UR4, RZ ;  /* 0x0000000409087c10 */ /* 0x002fc8000ff1e0ff */
[----:B------:R-:W-:Y:S01]  /*aae0*/  LEA.HI.X.SX32 R9, R9, UR5, 0x1, P0 ;  /* 0x0000000509097c11 */ /* 0x000fe200080f0eff */
        /* <DEDUP_REMOVED lines=17> */
[----:B------:R-:W-:Y:S02]  /*ac00*/  PRMT R3, R19, 0x7710, RZ ;  /* 0x0000771013037816 */ /* 0x000fe400000000ff */
[----:B0-----:R-:W-:Y:S01]  /*ac10*/  PRMT R4, R17, 0x8880, RZ ;  /* 0x0000888011047816 */ /* 0x001fe200000000ff */
[----:B------:R-:W0:Y:S01]  /*ac20*/  F2I.S8.NTZ R27, R27 ;  /* 0x0000001b001b7305 */ /* 0x000e220000202100 */
[----:B------:R-:W-:Y:S02]  /*ac30*/  SHF.L.U32 R3, R3, 0x8, RZ ;  /* 0x0000000803037819 */ /* 0x000fe400000006ff */
[----:B------:R-:W-:-:S04]  /*ac40*/  PRMT R4, R4, 0x7710, RZ ;  /* 0x0000771004047816 */ /* 0x000fc800000000ff */
[----:B------:R-:W-:Y:S01]  /*ac50*/  PRMT R4, R5, 0x4210, R4 ;  /* 0x0000421005047816 */ /* 0x000fe20000000004 */
[----:B------:R-:W1:Y:S03]  /*ac60*/  F2I.S8.NTZ R26, R26 ;  /* 0x0000001a001a7305 */ /* 0x000e660000202100 */
[----:B------:R-:W-:Y:S02]  /*ac70*/  LOP3.LUT R13, R4, 0xff00, R3, 0xf8, !PT ;  /* 0x0000ff00040d7812 */ /* 0x000fe400078ef803 */
[----:B--2---:R-:W-:Y:S02]  /*ac80*/  PRMT R4, R25, 0x8880, RZ ;  /* 0x0000888019047816 */ /* 0x004fe400000000ff */
[----:B0-----:R-:W-:Y:S01]  /*ac90*/  PRMT R27, R27, 0x8880, RZ ;  /* 0x000088801b1b7816 */ /* 0x001fe200000000ff */
[----:B------:R-:W0:Y:S01]  /*aca0*/  F2I.S8.NTZ R24, R24 ;  /* 0x0000001800187305 */ /* 0x000e220000202100 */
[----:B------:R-:W-:-:S02]  /*acb0*/  PRMT R4, R4, 0x7710, RZ ;  /* 0x0000771004047816 */ /* 0x000fc400000000ff */
[----:B------:R-:W-:Y:S02]  /*acc0*/  PRMT R0, R27, 0x7710, RZ ;  /* 0x000077101b007816 */ /* 0x000fe400000000ff */
[----:B------:R-:W-:Y:S02]  /*acd0*/  LOP3.LUT R4, R4, 0xff, RZ, 0xc0, !PT ;  /* 0x000000ff04047812 */ /* 0x000fe400078ec0ff */
[----:B-1----:R-:W-:Y:S01]  /*ace0*/  PRMT R3, R26, 0x8880, RZ ;  /* 0x000088801a037816 */ /* 0x002fe200000000ff */
[----:B------:R-:W1:Y:S01]  /*acf0*/  F2I.S8.NTZ R2, R2 ;  /* 0x0000000200027305 */ /* 0x000e620000202100 */
[----:B------:R-:W-:Y:S02]  /*ad00*/  LOP3.LUT R6, R0, 0xff, RZ, 0xc0, !PT ;  /* 0x000000ff00067812 */ /* 0x000fe400078ec0ff */
[----:B------:R-:W-:-:S03]  /*ad10*/  PRMT R3, R3, 0x7710, RZ ;  /* 0x0000771003037816 */ /* 0x000fc600000000ff */
[----:B------:R-:W-:Y:S01]  /*ad20*/  IMAD.WIDE.U32 R6, R6, 0x100, RZ ;  /* 0x0000010006067825 */ /* 0x000fe200078e00ff */
[----:B0-----:R-:W-:Y:S02]  /*ad30*/  PRMT R24, R24, 0x8880, RZ ;  /* 0x0000888018187816 */ /* 0x001fe400000000ff */
[----:B------:R-:W-:Y:S02]  /*ad40*/  LOP3.LUT R5, R3, 0xff, RZ, 0xc0, !PT ;  /* 0x000000ff03057812 */ /* 0x000fe400078ec0ff */
[----:B------:R-:W-:Y:S02]  /*ad50*/  PRMT R0, R24, 0x7710, RZ ;  /* 0x0000771018007816 */ /* 0x000fe400000000ff */
[----:B-1----:R-:W-:Y:S01]  /*ad60*/  PRMT R10, R2, 0x8880, RZ ;  /* 0x00008880020a7816 */ /* 0x002fe200000000ff */
[----:B------:R-:W-:Y:S01]  /*ad70*/  IMAD.WIDE.U32 R2, R4, 0x1000000, RZ ;  /* 0x0100000004027825 */ /* 0x000fe200078e00ff */
[----:B------:R-:W-:Y:S02]  /*ad80*/  LOP3.LUT R13, R13, 0xff, R0, 0xf8, !PT ;  /* 0x000000ff0d0d7812 */ /* 0x000fe400078ef800 */
[----:B------:R-:W-:Y:S01]  /*ad90*/  PRMT R0, R10, 0x7710, RZ ;  /* 0x000077100a007816 */ /* 0x000fe200000000ff */
[----:B------:R-:W-:-:S03]  /*ada0*/  IMAD.WIDE.U32 R4, R5, 0x10000, RZ ;  /* 0x0001000005047825 */ /* 0x000fc600078e00ff */
[----:B------:R-:W-:Y:S02]  /*adb0*/  LOP3.LUT R11, R6, R2, R4, 0xfe, !PT ;  /* 0x00000002060b7212 */ /* 0x000fe400078efe04 */
[----:B------:R-:W-:Y:S02]  /*adc0*/  LOP3.LUT R3, R5, R13, R3, 0xfe, !PT ;  /* 0x0000000d05037212 */ /* 0x000fe400078efe03 */
[----:B------:R-:W-:Y:S02]  /*add0*/  LOP3.LUT R2, R11, 0xff, R0, 0xf8, !PT ;  /* 0x000000ff0b027812 */ /* 0x000fe400078ef800 */
[----:B------:R-:W-:-:S05]  /*ade0*/  LOP3.LUT R3, R3, R7, RZ, 0xfc, !PT ;  /* 0x0000000703037212 */ /* 0x000fca00078efcff */
[----:B------:R-:W-:Y:S01]  /*adf0*/  STG.E.64 desc[UR36][R8.64], R2 ;  /* 0x0000000208007986 */ /* 0x000fe2000c101b24 */
[----:B------:R-:W-:Y:S05]  /*ae00*/  EXIT ;  /* 0x000000000000794d */ /* 0x000fea0003800000 */
.L_x_727:
[----:B012---:R-:W0:Y:S01]  /*ae10*/  LDC.64 R2, c[0x0][0x380] ;  /* 0x0000e000ff027b82 */ /* 0x007e220000000a00 */
[----:B------:R-:W-:Y:S02]  /*ae20*/  IADD3 R5, PT, PT, R0, UR8, RZ ;  /* 0x0000000800057c10 */ /* 0x000fe4000fffe0ff */
        /* <DEDUP_REMOVED lines=10> */
.L_x_590:
[----:B------:R-:W-:Y:S01]  /*aed0*/  MOV R12, 0x10 ;  /* 0x00000010000c7802 */ /* 0x000fe20000000f00 */
[----:B------:R-:W-:Y:S01]  /*aee0*/  IMAD.MOV.U32 R11, RZ, RZ, 0x1f ;  /* 0x0000001fff0b7424 */ /* 0x000fe200078e00ff */
[----:B------:R-:W-:-:S07]  /*aef0*/  MOV R15, 0xffffffff ;  /* 0xffffffff000f7802 */ /* 0x000fce0000000f00 */
[----:B------:R-:W-:Y:S05]  /*af00*/  WARPSYNC.COLLECTIVE R15, `(.L_x_728) ;  /* 0x000000000f087348 */ /* 0x000fea0003c00000 */
[----:B------:R0:W1:Y:S02]  /*af10*/  SHFL.BFLY P6, R14, R13, R12, R11 ;  /* 0x0c00000c0d0e7389 */ /* 0x00006400000c000b */
[----:B01----:R-:W-:Y:S05]  /*af20*/  ENDCOLLECTIVE ;  /* 0x000000000000791b */ /* 0x003fea0003800000 */
.L_x_728:
[----:B------:R-:W-:Y:S02]  /*af30*/  IMAD.MOV.U32 R12, RZ, RZ, 0x8 ;  /* 0x00000008ff0c7424 */ /* 0x000fe400078e00ff */
[----:B------:R-:W-:-:S05]  /*af40*/  FADD.FTZ R4, R13, R14 ;  /* 0x0000000e0d047221 */ /* 0x000fca0000010000 */
[----:B------:R-:W-:-:S07]  /*af50*/  MOV R13, R4 ;  /* 0x00000004000d7202 */ /* 0x000fce0000000f00 */
[----:B------:R-:W-:Y:S05]  /*af60*/  WARPSYNC.COLLECTIVE R15, `(.L_x_729) ;  /* 0x000000000f087348 */ /* 0x000fea0003c00000 */
[----:B------:R0:W1:Y:S02]  /*af70*/  SHFL.BFLY P6, R14, R13, R12, R11 ;  /* 0x0c00000c0d0e7389 */ /* 0x00006400000c000b */
[----:B01----:R-:W-:Y:S05]  /*af80*/  ENDCOLLECTIVE ;  /* 0x000000000000791b */ /* 0x003fea0003800000 */
.L_x_729:
[----:B------:R-:W-:Y:S01]  /*af90*/  MOV R12, 0x4 ;  /* 0x00000004000c7802 */ /* 0x000fe20000000f00 */
[----:B------:R-:W-:-:S05]  /*afa0*/  FADD.FTZ R5, R4, R14 ;  /* 0x0000000e04057221 */ /* 0x000fca0000010000 */
[----:B------:R-:W-:-:S07]  /*afb0*/  MOV R13, R5 ;  /* 0x00000005000d7202 */ /* 0x000fce0000000f00 */
[----:B------:R-:W-:Y:S05]  /*afc0*/  WARPSYNC.COLLECTIVE R15, `(.L_x_730) ;  /* 0x000000000f087348 */ /* 0x000fea0003c00000 */
[----:B------:R0:W1:Y:S02]  /*afd0*/  SHFL.BFLY P6, R14, R13, R12, R11 ;  /* 0x0c00000c0d0e7389 */ /* 0x00006400000c000b */
[----:B01----:R-:W-:Y:S05]  /*afe0*/  ENDCOLLECTIVE ;  /* 0x000000000000791b */ /* 0x003fea0003800000 */
.L_x_730:
[----:B------:R-:W-:Y:S01]  /*aff0*/  MOV R12, 0x2 ;  /* 0x00000002000c7802 */ /* 0x000fe20000000f00 */
[----:B------:R-:W-:-:S04]  /*b000*/  FADD.FTZ R6, R5, R14 ;  /* 0x0000000e05067221 */ /* 0x000fc80000010000 */
[----:B------:R-:W-:-:S07]  /*b010*/  IMAD.MOV.U32 R13, RZ, RZ, R6 ;  /* 0x000000ffff0d7224 */ /* 0x000fce00078e0006 */
[----:B------:R-:W-:Y:S05]  /*b020*/  WARPSYNC.COLLECTIVE R15, `(.L_x_731) ;  /* 0x000000000f087348 */ /* 0x000fea0003c00000 */
[----:B------:R0:W1:Y:S02]  /*b030*/  SHFL.BFLY P6, R14, R13, R12, R11 ;  /* 0x0c00000c0d0e7389 */ /* 0x00006400000c000b */
[----:B01----:R-:W-:Y:S05]  /*b040*/  ENDCOLLECTIVE ;  /* 0x000000000000791b */ /* 0x003fea0003800000 */
.L_x_731:
[----:B------:R-:W-:Y:S02]  /*b050*/  IMAD.MOV.U32 R12, RZ, RZ, 0x1 ;  /* 0x00000001ff0c7424 */ /* 0x000fe400078e00ff */
[----:B------:R-:W-:-:S05]  /*b060*/  FADD.FTZ R7, R6, R14 ;  /* 0x0000000e06077221 */ /* 0x000fca0000010000 */
[----:B------:R-:W-:-:S07]  /*b070*/  MOV R13, R7 ;  /* 0x00000007000d7202 */ /* 0x000fce0000000f00 */
[----:B------:R-:W-:Y:S05]  /*b080*/  WARPSYNC.COLLECTIVE R15, `(.L_x_732) ;  /* 0x000000000f087348 */ /* 0x000fea0003c00000 */
[----:B------:R0:W1:Y:S02]  /*b090*/  SHFL.BFLY P6, R14, R13, R12, R11 ;  /* 0x0c00000c0d0e7389 */ /* 0x00006400000c000b */
[----:B01----:R-:W-:Y:S05]  /*b0a0*/  ENDCOLLECTIVE ;  /* 0x000000000000791b */ /* 0x003fea0003800000 */
.L_x_732:
[----:B------:R-:W-:Y:S05]  /*b0b0*/  BRA `(.L_x_733) ;  /* 0xffffff7000587947 */ /* 0x000fea000383ffff */
.L_x_658:
[----:B------:R-:W-:Y:S01]  /*b0c0*/  BSSY B1, `(.L_x_734) ;  /* 0x0000007000017945 */ /* 0x000fe20003800000 */
[----:B------:R-:W-:Y:S01]  /*b0d0*/  MOV R12, 0x1 ;  /* 0x00000001000c7802 */ /* 0x000fe20000000f00 */
[----:B------:R-:W-:Y:S01]  /*b0e0*/  IMAD.MOV.U32 R15, RZ, RZ, -0x1 ;  /* 0xffffffffff0f7424 */ /* 0x000fe200078e00ff */
[----:B------:R-:W-:-:S07]  /*b0f0*/  MOV R11, 0x1f ;  /* 0x0000001f000b7802 */ /* 0x000fce0000000f00 */
[----:B------:R-:W-:Y:S05]  /*b100*/  WARPSYNC.COLLECTIVE R15, `(.L_x_735) ;  /* 0x000000000f087348 */ /* 0x000fea0003c00000 */
[----:B------:R0:W1:Y:S02]  /*b110*/  SHFL.BFLY P6, R14, R13, R12, R11 ;  /* 0x0c00000c0d0e7389 */ /* 0x00006400000c000b */
[----:B01----:R-:W-:Y:S05]  /*b120*/  ENDCOLLECTIVE ;  /* 0x000000000000791b */ /* 0x003fea0003800000 */
.L_x_735:
[----:B------:R-:W-:Y:S05]  /*b130*/  BSYNC B1 ;  /* 0x0000000000017941 */ /* 0x000fea0003800000 */
.L_x_734:
[----:B------:R-:W-:Y:S05]  /*b140*/  BRA `(.L_x_736) ;  /* 0xffffffa800047947 */ /* 0x000fea000383ffff */
.L_x_662:
[----:B------:R-:W-:Y:S01]  /*b150*/  HFMA2 R12, -RZ, RZ, 0, 9.5367431640625e-07 ;  /* 0x00000010ff0c7431 */ /* 0x000fe200000001ff */
[----:B------:R-:W-:Y:S01]  /*b160*/  BSSY B0, `(.L_x_737) ;  /* 0x0000007000007945 */ /* 0x000fe20003800000 */
[----:B------:R-:W-:Y:S01]  /*b170*/  MOV R13, R0 ;  /* 0x00000000000d7202 */ /* 0x000fe20000000f00 */
[----:B------:R-:W-:Y:S01]  /*b180*/  IMAD.MOV.U32 R11, RZ, RZ, 0x1f ;  /* 0x0000001fff0b7424 */ /* 0x000fe200078e00ff */
[----:B------:R-:W-:-:S07]  /*b190*/  MOV R15, 0xffffffff ;  /* 0xffffffff000f7802 */ /* 0x000fce0000000f00 */
[----:B-1-34-:R-:W-:Y:S05]  /*b1a0*/  WARPSYNC.COLLECTIVE R15, `(.L_x_738) ;  /* 0x000000000f087348 */ /* 0x01afea0003c00000 */
[----:B------:R0:W2:Y:S02]  /*b1b0*/  SHFL.BFLY P6, R14, R13, R12, R11 ;  /* 0x0c00000c0d0e7389 */ /* 0x0000a400000c000b */
[----:B01234-:R-:W-:Y:S05]  /*b1c0*/  ENDCOLLECTIVE ;  /* 0x000000000000791b */ /* 0x01ffea0003800000 */
.L_x_738:
[----:B------:R-:W-:Y:S05]  /*b1d0*/  BSYNC B0 ;  /* 0x0000000000007941 */ /* 0x000fea0003800000 */
.L_x_737:
[----:B------:R-:W-:Y:S01]  /*b1e0*/  FMNMX.FTZ R13, R14, R0, !PT ;  /* 0x000000000e0d7209 */ /* 0x000fe20007810000 */
[----:B------:R-:W-:Y:S02]  /*b1f0*/  HFMA2 R12, -RZ, RZ, 0, 4.76837158203125e-07 ;  /* 0x00000008ff0c7431 */ /* 0x000fe400000001ff */
[----:B------:R-:W-:Y:S01]  /*b200*/  IMAD.MOV.U32 R11, RZ, RZ, 0x1f ;  /* 0x0000001fff0b7424 */ /* 0x000fe200078e00ff */
[----:B------:R-:W-:-:S07]  /*b210*/  MOV R15, 0xffffffff ;  /* 0xffffffff000f7802 */ /* 0x000fce0000000f00 */
[----:B------:R-:W-:Y:S05]  /*b220*/  WARPSYNC.COLLECTIVE R15, `(.L_x_739) ;  /* 0x000000000f087348 */ /* 0x000fea0003c00000 */
[----:B------:R0:W1:Y:S02]  /*b230*/  SHFL.BFLY P6, R14, R13, R12, R11 ;  /* 0x0c00000c0d0e7389 */ /* 0x00006400000c000b */
[----:B01----:R-:W-:Y:S05]  /*b240*/  ENDCOLLECTIVE ;  /* 0x000000000000791b */ /* 0x003fea0003800000 */
.L_x_739:
[----:B------:R-:W-:Y:S01]  /*b250*/  IMAD.MOV.U32 R12, RZ, RZ, 0x4 ;  /* 0x00000004ff0c7424 */ /* 0x000fe200078e00ff */
[----:B------:R-:W-:-:S04]  /*b260*/  FMNMX.FTZ R4, R13, R14, !PT ;  /* 0x0000000e0d047209 */ /* 0x000fc80007810000 */
[----:B------:R-:W-:-:S07]  /*b270*/  MOV R13, R4 ;  /* 0x00000004000d7202 */ /* 0x000fce0000000f00 */
[----:B------:R-:W-:Y:S05]  /*b280*/  WARPSYNC.COLLECTIVE R15, `(.L_x_740) ;  /* 0x000000000f087348 */ /* 0x000fea0003c00000 */
[----:B------:R0:W1:Y:S02]  /*b290*/  SHFL.BFLY P6, R14, R13, R12, R11 ;  /* 0x0c00000c0d0e7389 */ /* 0x00006400000c000b */
[----:B01----:R-:W-:Y:S05]  /*b2a0*/  ENDCOLLECTIVE ;  /* 0x000000000000791b */ /* 0x003fea0003800000 */
.L_x_740:
[----:B------:R-:W-:Y:S01]  /*b2b0*/  HFMA2 R12, -RZ, RZ, 0, 1.1920928955078125e-07 ;  /* 0x00000002ff0c7431 */ /* 0x000fe200000001ff */
[----:B------:R-:W-:-:S04]  /*b2c0*/  FMNMX.FTZ R5, R4, R14, !PT ;  /* 0x0000000e04057209 */ /* 0x000fc80007810000 */
[----:B------:R-:W-:-:S07]  /*b2d0*/  MOV R13, R5 ;  /* 0x00000005000d7202 */ /* 0x000fce0000000f00 */
[----:B------:R-:W-:Y:S05]  /*b2e0*/  WARPSYNC.COLLECTIVE R15, `(.L_x_741) ;  /* 0x000000000f087348 */ /* 0x000fea0003c00000 */
[----:B------:R0:W1:Y:S02]  /*b2f0*/  SHFL.BFLY P6, R14, R13, R12, R11 ;  /* 0x0c00000c0d0e7389 */ /* 0x00006400000c000b */
[----:B01----:R-:W-:Y:S05]  /*b300*/  ENDCOLLECTIVE ;  /* 0x000000000000791b */ /* 0x003fea0003800000 */
.L_x_741:
[----:B------:R-:W-:Y:S05]  /*b310*/  BRA `(.L_x_742) ;  /* 0xffffffa8007c7947 */ /* 0x000fea000383ffff */
.L_x_743:
        /* <DEDUP_REMOVED lines=14> */
.L_x_4057:


//--------------------- .text._ZN4mmha33masked_multihead_attention_kernelItLi80ELi128ELi4ELi16ELi64ELb1ELb0EEEv26Multihead_attention_paramsIT_XT5_EE --------------------------
	.section	.text._ZN4mmha33masked_multihead_attention_kernelItLi80ELi128ELi4ELi16ELi64ELb1ELb0EEEv26Multihead_attention_paramsIT_XT5_EE,"ax",@progbits
	.align	128
        .global         _ZN4mmha33masked_multihead_attention_kernelItLi80ELi128ELi4ELi16ELi64ELb1ELb0EEEv26Multihead_attention_paramsIT_XT5_EE
        .type           _ZN4mmha33masked_multihead_attention_kernelItLi80ELi128ELi4ELi16ELi64ELb1ELb0EEEv26Multihead_attention_paramsIT_XT5_EE,@function
        .size           _ZN4mmha33masked_multihead_attention_kernelItLi80ELi128ELi4ELi16ELi64ELb1ELb0EEEv26Multihead_attention_paramsIT_XT5_EE,(.L_x_4058 - _ZN4mmha33masked_multihead_attention_kernelItLi80ELi128ELi4ELi16ELi64ELb1ELb0EEEv26Multihead_attention_paramsIT_XT5_EE)
        .other          _ZN4mmha33masked_multihead_attention_kernelItLi80ELi128ELi4ELi16ELi64ELb1ELb0EEEv26Multihead_attention_paramsIT_XT5_EE,@"STO_CUDA_ENTRY STV_DEFAULT"
_ZN4mmha33masked_multihead_attention_kernelItLi80ELi128ELi4ELi16ELi64ELb1ELb0EEEv26Multihead_attention_paramsIT_XT5_EE:
.text._ZN4mmha33masked_multihead_attention_kernelItLi80ELi128ELi4ELi16ELi64ELb1ELb0EEEv26Multihead_attention_paramsIT_XT5_EE:
        /* <DEDUP_REMOVED lines=14> */
.L_x_744:
        /* <DEDUP_REMOVED lines=54> */
[----:B-1----:R-:W-:Y:S01]  /*0440*/  IMAD.MOV.U32 R4, RZ, RZ, RZ ;  /* 0x000000ffff047224 */ /* 0x002fe200078e00ff */
        /* <DEDUP_REMOVED lines=63> */
.L_x_746:
[----:B------:R-:W-:Y:S05]  /*0840*/  BSYNC.RECONVERGENT B0 ;  /* 0x0000000000007941 */ /* 0x000fea0003800200 */
.L_x_745:
        /* <DEDUP_REMOVED lines=10> */
[----:B------:R-:W-:Y:S01]  /*08f0*/  CS2R R18, SRZ ;  /* 0x0000000000127805 */ /* 0x000fe2000001ff00 */
[----:B------:R-:W4:Y:S02]  /*0900*/  LDC R20, c[0x0][0x400] ;  /* 0x00010000ff147b82 */ /* 0x000f240000000800 */
[----:B------:R-:W-:Y:S01]  /*0910*/  VOTEU.ANY UP0, P0 ;  /* 0x0000000000ff7886 */ /* 0x000fe20000000100 */
[----:B------:R-:W-:Y:S01]  /*0920*/  PLOP3.LUT P0, PT, PT, PT, UP1, 0x40, 0x4 ;  /* 0x000000000004781c */ /* 0x000fe20003f0e818 */
[----:B------:R-:W-:Y:S01]  /*0930*/  UISETP.NE.AND.EX UP0, UPT, UR8, URZ, UPT, UP0 ;  /* 0x000000ff0800728c */ /* 0x000fe2000bf05300 */
[----:B------:R-:W-:Y:S01]  /*0940*/  @!P3 IMAD R0, R12, UR42, R25 ;  /* 0x0000002a0c00bc24 */ /* 0x000fe2000f8e0219 */
[----:B-1----:R-:W-:-:S02]  /*0950*/  ISETP.NE.U32.AND P2, PT, RZ, UR10, PT ;  /* 0x0000000aff007c0c */ /* 0x002fc4000bf45070 */
[C---:B------:R-:W-:Y:S02]  /*0960*/  ISETP.GT.U32.OR P0, PT, R2.reuse, 0x1f, P0 ;  /* 0x0000001f0200780c */ /* 0x040fe40000704470 */
[----:B------:R-:W-:Y:S02]  /*0970*/  ISETP.NE.AND.EX P2, PT, RZ, UR11, PT, P2 ;  /* 0x0000000bff007c0c */ /* 0x000fe4000bf45320 */
[----:B---3--:R-:W-:Y:S02]  /*0980*/  ISETP.NE.U32.AND P1, PT, RZ, UR4, PT ;  /* 0x00000004ff007c0c */ /* 0x008fe4000bf25070 */
[----:B------:R-:W-:Y:S02]  /*0990*/  ISETP.GT.U32.OR P2, PT, R2, 0x13, !P2 ;  /* 0x000000130200780c */ /* 0x000fe40005744470 */
[----:B------:R-:W-:Y:S01]  /*09a0*/  ISETP.NE.AND.EX P1, PT, RZ, UR5, PT, P1 ;  /* 0x00000005ff007c0c */ /* 0x000fe2000bf25310 */
[----:B------:R-:W1:Y:S01]  /*09b0*/  @UP0 LDCU.64 UR4, c[0x0][0x418] ;  /* 0x00008300ff0407ac */ /* 0x000e620008000a00 */
[----:B------:R-:W-:-:S02]  /*09c0*/  ISETP.NE.OR P2, PT, RZ, UR9, P2 ;  /* 0x00000009ff007c0c */ /* 0x000fc40009745670 */
[----:B------:R-:W-:Y:S01]  /*09d0*/  ISETP.GT.U32.OR P1, PT, R2, 0x13, !P1 ;  /* 0x000000130200780c */ /* 0x000fe20004f24470 */
[----:B------:R-:W3:Y:S01]  /*09e0*/  @!P0 LDC.64 R10, c[0x0][0x450] ;  /* 0x00011400ff0a8b82 */ /* 0x000ee20000000a00 */
[----:B-----5:R-:W-:Y:S01]  /*09f0*/  @P4 R2UR UR38, R3 ;  /* 0x00000000032642ca */ /* 0x020fe200000e0000 */
[----:B------:R-:W-:Y:S01]  /*0a00*/  VOTEU.ALL UP1, P0 ;  /* 0x0000000000ff7886 */ /* 0x000fe20000020000 */
[----:B------:R-:W-:Y:S01]  /*0a10*/  @!P3 IMAD R3, R27, R12, UR44 ;  /* 0x0000002c1b03be24 */ /* 0x000fe2000f8e020c */
[----:B------:R-:W-:Y:S01]  /*0a20*/  PLOP3.LUT P4, PT, PT, PT, UP0, 0x80, 0x8 ;  /* 0x000000000008781c */ /* 0x000fe20003f8f008 */
[----:B------:R-:W-:-:S03]  /*0a30*/  IMAD.U32 R12, RZ, RZ, UR46 ;  /* 0x0000002eff0c7e24 */ /* 0x000fc6000f8e00ff */
[----:B------:R-:W-:Y:S01]  /*0a40*/  @!P3 LEA R15, R3, R0, 0x3 ;  /* 0x00000000030fb211 */ /* 0x000fe200078e18ff */
[----:B------:R-:W-:Y:S01]  /*0a50*/  IMAD R3, R12, 0x50, R17 ;  /* 0x000000500c037824 */ /* 0x000fe200078e0211 */
[----:B------:R-:W4:Y:S01]  /*0a60*/  @!P2 LDC.64 R8, c[0x0][0x3a0] ;  /* 0x0000e800ff08ab82 */ /* 0x000f220000000a00 */
[----:B------:R-:W-:Y:S02]  /*0a70*/  CS2R R22, SRZ ;  /* 0x0000000000167805 */ /* 0x000fe4000001ff00 */
[----:B--2---:R-:W-:Y:S01]  /*0a80*/  @!P3 IMAD.WIDE R4, R15, 0x2, R4 ;  /* 0x000000020f04b825 */ /* 0x004fe200078e0204 */
[----:B------:R-:W-:Y:S02]  /*0a90*/  @!UP1 UIMAD UR6, UR38, UR6, URZ ;  /* 0x00000006260692a4 */ /* 0x000fe4000f8e02ff */
[----:B-1----:R-:W-:Y:S02]  /*0aa0*/  @UP0 UIMAD.WIDE.U32 UR4, UR7, 0x4, UR4 ;  /* 0x00000004070408a5 */ /* 0x002fe4000f8e0004 */
[----:B0-----:R-:W0:Y:S01]  /*0ab0*/  @!P1 LDC.64 R6, c[0x0][0x390] ;  /* 0x0000e400ff069b82 */ /* 0x001e220000000a00 */
[----:B------:R-:W-:Y:S01]  /*0ac0*/  CS2R R14, SRZ ;  /* 0x00000000000e7805 */ /* 0x000fe2000001ff00 */
[----:B------:R-:W-:Y:S01]  /*0ad0*/  IMAD.U32 R0, RZ, RZ, UR6 ;  /* 0x00000006ff007e24 */ /* 0x000fe2000f8e00ff */
[----:B------:R-:W2:Y:S01]  /*0ae0*/  @!P3 LDG.E.64 R22, desc[UR36][R4.64] ;  /* 0x000000240416b981 */ /* 0x000ea2000c1e1b00 */
[----:B------:R-:W-:Y:S01]  /*0af0*/  MOV R12, UR4 ;  /* 0x00000004000c7c02 */ /* 0x000fe20008000f00 */
[----:B------:R-:W-:-:S02]  /*0b00*/  IMAD.U32 R13, RZ, RZ, UR5 ;  /* 0x00000005ff0d7e24 */ /* 0x000fc4000f8e00ff */
[----:B------:R-:W-:Y:S02]  /*0b10*/  @!P0 IMAD R21, R0, 0x50, R3 ;  /* 0x0000005000158824 */ /* 0x000fe400078e0203 */
[----:B------:R-:W1:Y:S01]  /*0b20*/  LDCU.U8 UR4, c[0x0][0x404] ;  /* 0x00008080ff0477ac */ /* 0x000e620008000000 */
[----:B------:R-:W2:Y:S01]  /*0b30*/  @P4 LDG.E R12, desc[UR36][R12.64] ;  /* 0x000000240c0c4981 */ /* 0x000ea2000c1e1900 */
[----:B---3--:R-:W-:-:S04]  /*0b40*/  @!P0 IMAD.WIDE R10, R21, 0x2, R10 ;  /* 0x00000002150a8825 */ /* 0x008fc800078e020a */
[C---:B----4-:R-:W-:Y:S02]  /*0b50*/  @!P2 IMAD.WIDE.U32 R8, R3.reuse, 0x2, R8 ;  /* 0x000000020308a825 */ /* 0x050fe400078e0008 */
[----:B------:R-:W3:Y:S04]  /*0b60*/  @!P0 LDG.E.64 R10, desc[UR36][R10.64] ;  /* 0x000000240a0a8981 */ /* 0x000ee8000c1e1b00 */
[----:B------:R-:W4:Y:S01]  /*0b70*/  @!P2 LDG.E.64 R18, desc[UR36][R8.64] ;  /* 0x000000240812a981 */ /* 0x000f22000c1e1b00 */
[----:B0-----:R-:W-:-:S05]  /*0b80*/  @!P1 IMAD.WIDE.U32 R6, R3, 0x2, R6 ;  /* 0x0000000203069825 */ /* 0x001fca00078e0006 */
[----:B------:R-:W3:Y:S01]  /*0b90*/  @!P1 LDG.E.64 R14, desc[UR36][R6.64] ;  /* 0x00000024060e9981 */ /* 0x000ee2000c1e1b00 */
[----:B------:R-:W-:Y:S02]  /*0ba0*/  ISETP.NE.AND P2, PT, RZ, UR9, PT ;  /* 0x00000009ff007c0c */ /* 0x000fe4000bf45270 */
[----:B-1----:R-:W-:-:S04]  /*0bb0*/  ISETP.NE.AND P1, PT, RZ, UR4, PT ;  /* 0x00000004ff007c0c */ /* 0x002fc8000bf25270 */
[----:B------:R-:W-:Y:S01]  /*0bc0*/  ISETP.LT.OR P1, PT, R20, 0x1, P1 ;  /* 0x000000011400780c */ /* 0x000fe20000f21670 */
[----:B------:R-:W-:Y:S01]  /*0bd0*/  UMOV UR39, URZ ;  /* 0x000000ff00277c82 */ /* 0x000fe20008000000 */
[----:B------:R-:W-:Y:S01]  /*0be0*/  BSSY.RECONVERGENT B6, `(.L_x_747) ;  /* 0x0000138000067945 */ /* 0x000fe20003800200 */
[----:B--2---:R-:W-:-:S04]  /*0bf0*/  @P4 R2UR UR39, R12 ;  /* 0x000000000c2742ca */ /* 0x004fc800000e0000 */
[----:B----4-:R-:W-:Y:S02]  /*0c00*/  @!P2 HADD2 R23, R23, R19 ;  /* 0x000000131717a230 */ /* 0x010fe40000000000 */
[----:B------:R-:W-:Y:S02]  /*0c10*/  @!P2 HFMA2 R22, R22, 1, 1, R18 ;  /* 0x3c003c001616a831 */ /* 0x000fe40000000012 */
[----:B---3--:R-:W-:Y:S02]  /*0c20*/  @!P0 HFMA2 R23, R23, R11, -RZ ;  /* 0x0000000b17178231 */ /* 0x008fe400001000ff */
        /* <DEDUP_REMOVED lines=57> */
.L_x_749:
[----:B------:R-:W-:-:S13]  /*0fc0*/  ISETP.GE.AND P0, PT, R17, R20, PT ;  /* 0x000000141100720c */ /* 0x000fda0003f06270 */
[----:B------:R-:W-:Y:S05]  /*0fd0*/  @P0 BRA `(.L_x_750) ;  /* 0x0000000c00e00947 */ /* 0x000fea0003800000 */
[----:B------:R-:W-:Y:S01]  /*0fe0*/  I2FP.F32.U32 R20, R20 ;  /* 0x0000001400147245 */ /* 0x000fe20000201000 */
[----:B------:R-:W-:Y:S01]  /*0ff0*/  VIADD R0, R17, 0x2 ;  /* 0x0000000211007836 */ /* 0x000fe20000000000 */
[----:B------:R-:W-:Y:S01]  /*1000*/  UIADD3 UR4, UPT, UPT, -UR39, UR9, URZ ;  /* 0x0000000927047290 */ /* 0x000fe2000fffe1ff */
[--C-:B------:R-:W-:Y:S01]  /*1010*/  HADD2.F32 R10, -RZ, R29.reuse.H1_H1 ;  /* 0x3000001dff0a7230 */ /* 0x100fe20000004100 */
[----:B------:R-:W0:Y:S01]  /*1020*/  MUFU.RCP R3, R20 ;  /* 0x0000001400037308 */ /* 0x000e220000001000 */
[--C-:B------:R-:W-:Y:S01]  /*1030*/  HADD2.F32 R6, -RZ, R28.reuse.H1_H1 ;  /* 0x3000001cff067230 */ /* 0x100fe20000004100 */
[----:B------:R-:W-:Y:S01]  /*1040*/  I2FP.F32.U32 R0, R0 ;  /* 0x0000000000007245 */ /* 0x000fe20000201000 */
[----:B------:R-:W-:Y:S02]  /*1050*/  HADD2.F32 R28, -RZ, R28.H0_H0 ;  /* 0x2000001cff1c7230 */ /* 0x000fe40000004100 */
[----:B------:R-:W-:Y:S02]  /*1060*/  HADD2.F32 R29, -RZ, R29.H0_H0 ;  /* 0x2000001dff1d7230 */ /* 0x000fe40000004100 */
[----:B0-----:R-:W-:Y:S01]  /*1070*/  FMUL.FTZ R4, R0, R3 ;  /* 0x0000000300047220 */ /* 0x001fe20000410000 */
[----:B------:R-:W-:-:S03]  /*1080*/  I2FP.F32.U32 R0, R17 ;  /* 0x0000001100007245 */ /* 0x000fc60000201000 */
[----:B------:R-:W-:Y:S02]  /*1090*/  FMUL.FTZ R4, R4, 13.28771209716796875 ;  /* 0x41549a7804047820 */ /* 0x000fe40000410000 */
[----:B------:R-:W-:Y:S02]  /*10a0*/  FMUL.FTZ R0, R0, R3 ;  /* 0x0000000300007220 */ /* 0x000fe40000410000 */
[----:B------:R-:W0:Y:S02]  /*10b0*/  MUFU.EX2 R5, -R4 ;  /* 0x8000000400057308 */ /* 0x000e240000000800 */
[----:B------:R-:W-:Y:S01]  /*10c0*/  FMUL.FTZ R3, R0, 13.28771209716796875 ;  /* 0x41549a7800037820 */ /* 0x000fe20000410000 */
[----:B------:R-:W-:-:S05]  /*10d0*/  I2FP.F32.S32 R0, UR4 ;  /* 0x0000000400007c45 */ /* 0x000fca0008201400 */
        /* <DEDUP_REMOVED lines=20> */
.L_x_748:
        /* <DEDUP_REMOVED lines=13> */
[----:B0-----:R-:W-:Y:S02]  /*12f0*/  IMAD.MOV.U32 R4, RZ, RZ, RZ ;  /* 0x000000ffff047224 */ /* 0x001fe400078e00ff */
[----:B-1----:R-:W-:-:S04]  /*1300*/  IMAD.MOV R6, RZ, RZ, -R5 ;  /* 0x000000ffff067224 */ /* 0x002fc800078e0a05 */
[----:B------:R-:W-:Y:S01]  /*1310*/  IMAD R7, R6, R3, RZ ;  /* 0x0000000306077224 */ /* 0x000fe200078e02ff */
[----:B------:R-:W-:-:S03]  /*1320*/  MOV R6, R8 ;  /* 0x0000000800067202 */ /* 0x000fc60000000f00 */
        /* <DEDUP_REMOVED lines=36> */
.L_x_751:
        /* <DEDUP_REMOVED lines=15> */
.L_x_752:
        /* <DEDUP_REMOVED lines=81> */
.L_x_758:
[----:B------:R-:W-:Y:S05]  /*1b70*/  BSYNC.RECONVERGENT B2 ;  /* 0x0000000000027941 */ /* 0x000fea0003800200 */
.L_x_757:
[C-C-:B------:R-:W-:Y:S02]  /*1b80*/  PRMT R6, R22.reuse, 0x5410, R23.reuse ;  /* 0x0000541016067816 */ /* 0x140fe40000000017 */
[----:B------:R-:W-:-:S03]  /*1b90*/  PRMT R7, R22, 0x7632, R23 ;  /* 0x0000763216077816 */ /* 0x000fc60000000017 */
[----:B------:R0:W-:Y:S04]  /*1ba0*/  STS [R21], R6 ;  /* 0x0000000615007388 */ /* 0x0001e80000000800 */
[----:B------:R0:W-:Y:S01]  /*1bb0*/  STS [R20], R7 ;  /* 0x0000000714007388 */ /* 0x0001e20000000800 */
[----:B------:R-:W-:Y:S05]  /*1bc0*/  BRA `(.L_x_759) ;  /* 0x00000000009c7947 */ /* 0x000fea0003800000 */
.L_x_756:
        /* <DEDUP_REMOVED lines=39> */
.L_x_759:
[----:B------:R-:W-:Y:S05]  /*1e40*/  BSYNC.RECONVERGENT B1 ;  /* 0x0000000000017941 */ /* 0x000fea0003800200 */
.L_x_755:
[C-C-:B0-----:R-:W-:Y:S02]  /*1e50*/  PRMT R6, R28.reuse, 0x5410, R29.reuse ;  /* 0x000054101c067816 */ /* 0x141fe4000000001d */
[----:B------:R-:W-:-:S03]  /*1e60*/  PRMT R7, R28, 0x7632, R29 ;  /* 0x000076321c077816 */ /* 0x000fc6000000001d */
[----:B------:R0:W-:Y:S04]  /*1e70*/  STS [R5], R6 ;  /* 0x0000000605007388 */ /* 0x0001e80000000800 */
[----:B------:R0:W-:Y:S02]  /*1e80*/  STS [R4], R7 ;  /* 0x0000000704007388 */ /* 0x0001e40000000800 */
.L_x_754:
[----:B------:R-:W-:Y:S05]  /*1e90*/  BSYNC.RECONVERGENT B0 ;  /* 0x0000000000007941 */ /* 0x000fea0003800200 */
.L_x_753:
        /* <DEDUP_REMOVED lines=10> */
.L_x_761:
[----:B------:R-:W-:Y:S05]  /*1f40*/  BSYNC.RECONVERGENT B0 ;  /* 0x0000000000007941 */ /* 0x000fea0003800200 */
.L_x_760:
[----:B------:R-:W-:Y:S06]  /*1f50*/  BAR.SYNC.DEFER_BLOCKING 0x0 ;  /* 0x0000000000007b1d */ /* 0x000fec0000010000 */
.L_x_750:
[----:B------:R-:W-:Y:S05]  /*1f60*/  BSYNC.RECONVERGENT B6 ;  /* 0x0000000000067941 */ /* 0x000fea0003800200 */
.L_x_747:
[----:B------:R-:W3:Y:S01]  /*1f70*/  LDCU UR4, c[0x0][0x3f4] ;  /* 0x00007e80ff0477ac */ /* 0x000ee20008000800 */
[----:B------:R-:W-:Y:S02]  /*1f80*/  ISETP.GT.U32.AND P0, PT, R2, 0x1f, PT ;  /* 0x0000001f0200780c */ /* 0x000fe40003f04070 */
[----:B------:R-:W-:Y:S02]  /*1f90*/  MOV R67, 0xff7fffff ;  /* 0xff7fffff00437802 */ /* 0x000fe40000000f00 */
[----:B---3--:R-:W-:-:S05]  /*1fa0*/  MOV R0, UR4 ;  /* 0x0000000400007c02 */ /* 0x008fca0008000f00 */
[----:B------:R-:W-:-:S05]  /*1fb0*/  IMAD.MOV R3, RZ, RZ, -R0 ;  /* 0x000000ffff037224 */ /* 0x000fca00078e0a00 */
[----:B------:R-:W-:-:S04]  /*1fc0*/  VIADDMNMX R3, R3, UR45, RZ, !PT ;  /* 0x0000002d03037c46 */ /* 0x000fc8000f8001ff */
[----:B------:R-:W-:Y:S01]  /*1fd0*/  R2UR UR11, R3 ;  /* 0x00000000030b72ca */ /* 0x000fe200000e0000 */
[----:B------:R-:W-:-:S14]  /*1fe0*/  @P0 BRA `(.L_x_762) ;  /* 0x0000000000f80947 */ /* 0x000fdc0003800000 */
[----:B------:R-:W3:Y:S01]  /*1ff0*/  LDCU UR4, c[0x0][0x40c] ;  /* 0x00008180ff0477ac */ /* 0x000ee20008000800 */
[----:B0-----:R-:W0:Y:S01]  /*2000*/  S2R R7, SR_CgaCtaId ;  /* 0x0000000000077919 */ /* 0x001e220000008800 */
[----:B------:R-:W-:Y:S01]  /*2010*/  MOV R9, 0x400 ;  /* 0x0000040000097802 */ /* 0x000fe20000000f00 */
[----:B------:R-:W-:Y:S02]  /*2020*/  IMAD R27, R27, R0, UR40 ;  /* 0x000000281b1b7e24 */ /* 0x000fe4000f8e0200 */
[----:B--2-4-:R-:W-:Y:S02]  /*2030*/  HMUL2 R11, R29, R23 ;  /* 0x000000171d0b7232 */ /* 0x014fe40000000000 */
[----:B------:R-:W-:Y:S02]  /*2040*/  IMAD R8, R0, UR42, R25 ;  /* 0x0000002a00087c24 */ /* 0x000fe4000f8e0219 */
[----:B------:R-:W-:Y:S02]  /*2050*/  VIADD R3, R9, 0x10 ;  /* 0x0000001009037836 */ /* 0x000fe40000000000 */
[----:B------:R-:W-:-:S02]  /*2060*/  HFMA2 R11, R28, R22, R11 ;  /* 0x000000161c0b7231 */ /* 0x000fc4000000000b */
[----:B------:R-:W-:-:S03]  /*2070*/  IMAD R27, R27, 0x8, R8 ;  /* 0x000000081b1b7824 */ /* 0x000fc600078e0208 */
[----:B------:R-:W-:Y:S01]  /*2080*/  HADD2.F32 R13, -RZ, R11.H0_H0 ;  /* 0x2000000bff0d7230 */ /* 0x000fe20000004100 */
[----:B---3--:R-:W-:Y:S01]  /*2090*/  ISETP.NE.AND P1, PT, RZ, UR4, PT ;  /* 0x00000004ff007c0c */ /* 0x008fe2000bf25270 */
[----:B------:R-:W-:-:S03]  /*20a0*/  UMOV UR4, 0xffffffff ;  /* 0xffffffff00047882 */ /* 0x000fc60000000000 */
[----:B------:R-:W-:-:S09]  /*20b0*/  ISETP.GT.U32.OR P0, PT, R2, 0x13, P1 ;  /* 0x000000130200780c */ /* 0x000fd20000f04470 */
[----:B------:R-:W-:Y:S02]  /*20c0*/  @!P1 IADD3 R6, PT, PT, R9, 0x110, RZ ;  /* 0x0000011009069810 */ /* 0x000fe40007ffe0ff */
[C---:B0-----:R-:W-:Y:S02]  /*20d0*/  LEA R3, R7.reuse, R3, 0x18 ;  /* 0x0000000307037211 */ /* 0x041fe400078ec0ff */
[----:B-1----:R-:W0:Y:S01]  /*20e0*/  @!P0 LDC.64 R4, c[0x0][0x3b8] ;  /* 0x0000ee00ff048b82 */ /* 0x002e220000000a00 */
[----:B------:R-:W-:Y:S01]  /*20f0*/  @!P1 LEA R7, R7, R6, 0x18 ;  /* 0x0000000607079211 */ /* 0x000fe200078ec0ff */
[----:B------:R-:W-:Y:S01]  /*2100*/  HADD2.F32 R6, -RZ, R11.H1_H1 ;  /* 0x3000000bff067230 */ /* 0x000fe20000004100 */
[----:B------:R-:W-:-:S03]  /*2110*/  LEA R3, R2, R3, 0x3 ;  /* 0x0000000302037211 */ /* 0x000fc600078e18ff */
[----:B------:R-:W-:Y:S02]  /*2120*/  @!P1 IMAD R7, R2, 0x8, R7 ;  /* 0x0000000802079824 */ /* 0x000fe400078e0207 */
[----:B------:R-:W-:Y:S01]  /*2130*/  FADD.FTZ R13, R13, R6 ;  /* 0x000000060d0d7221 */ /* 0x000fe20000010000 */
        /* <DEDUP_REMOVED lines=14> */
.L_x_901:
        /* <DEDUP_REMOVED lines=27> */
.L_x_762:
[----:B------:R-:W-:Y:S05]  /*23d0*/  WARPSYNC.ALL ;  /* 0x0000000000007948 */ /* 0x000fea0003800000 */
[----:B------:R-:W5:Y:S08]  /*23e0*/  S2UR UR18, SR_CgaCtaId ;  /* 0x00000000001279c3 */ /* 0x000f700000008800 */
[----:B------:R-:W-:Y:S01]  /*23f0*/  BAR.SYNC.DEFER_BLOCKING 0x0 ;  /* 0x0000000000007b1d */ /* 0x000fe20000010000 */
[----:B------:R-:W-:-:S02]  /*2400*/  LOP3.LUT R17, R17, 0xc, RZ, 0xc0, !PT ;  /* 0x0000000c11117812 */ /* 0x000fc400078ec0ff */
[----:B------:R-:W-:Y:S02]  /*2410*/  SHF.R.U32.HI R11, RZ, 0x2, R2 ;  /* 0x00000002ff0b7819 */ /* 0x000fe40000011602 */
[----:B01----:R-:W-:Y:S01]  /*2420*/  SHF.L.U32 R4, R2, 0x1, RZ ;  /* 0x0000000102047819 */ /* 0x003fe200000006ff */
[----:B------:R-:W-:Y:S01]  /*2430*/  UMOV UR10, 0x400 ;  /* 0x00000400000a7882 */ /* 0x000fe20000000000 */
[----:B------:R-:W0:Y:S02]  /*2440*/  LDCU UR16, c[0x0][0x40c] ;  /* 0x00008180ff1077ac */ /* 0x000e240008000800 */
[----:B------:R-:W-:Y:S01]  /*2450*/  LOP3.LUT R12, R4, 0x6, RZ, 0xc0, !PT ;  /* 0x00000006040c7812 */ /* 0x000fe200078ec0ff */
[----:B------:R-:W-:Y:S01]  /*2460*/  UIADD3 UR4, UPT, UPT, UR10, 0x10, URZ ;  /* 0x000000100a047890 */ /* 0x000fe2000fffe0ff */
[----:B------:R-:W1:Y:S01]  /*2470*/  LDCU UR6, c[0x0][0x3f0] ;  /* 0x00007e00ff0677ac */ /* 0x000e620008000800 */
[----:B------:R-:W2:Y:S01]  /*2480*/  LDCU UR21, c[0x0][0x40c] ;  /* 0x00008180ff1577ac */ /* 0x000ea20008000800 */
[----:B------:R-:W2:Y:S01]  /*2490*/  LDCU UR20, c[0x0][0x3f8] ;  /* 0x00007f00ff1477ac */ /* 0x000ea20008000800 */
[----:B-----5:R-:W-:-:S02]  /*24a0*/  ULEA UR4, UR18, UR4, 0x18 ;  /* 0x0000000412047291 */ /* 0x020fc4000f8ec0ff */
[----:B0-----:R-:W-:Y:S01]  /*24b0*/  UISETP.NE.AND UP0, UPT, UR16, URZ, UPT ;  /* 0x000000ff1000728c */ /* 0x001fe2000bf05270 */
[----:B------:R-:W0:Y:S01]  /*24c0*/  LDCU UR22, c[0x0][0x410] ;  /* 0x00008200ff1677ac */ /* 0x000e220008000800 */
[----:B-1----:R-:W-:-:S05]  /*24d0*/  UIMAD UR6, UR41, UR6, UR46 ;  /* 0x00000006290672a4 */ /* 0x002fca000f8e022e */
[----:B------:R1:W0:Y:S01]  /*24e0*/  LDS R66, [R17+UR4] ;  /* 0x0000000411427984 */ /* 0x0002220008000800 */
[----:B------:R-:W0:Y:S03]  /*24f0*/  LDCU.64 UR8, c[0x0][0x3b8] ;  /* 0x00007700ff0877ac */ /* 0x000e260008000a00 */
[----:B------:R1:W0:Y:S01]  /*2500*/  LDS R65, [R17+UR4+0x10] ;  /* 0x0000100411417984 */ /* 0x0002220008000800 */
[----:B------:R-:W0:Y:S03]  /*2510*/  LDCU.64 UR12, c[0x0][0x438] ;  /* 0x00008700ff0c77ac */ /* 0x000e260008000a00 */
[----:B------:R1:W0:Y:S01]  /*2520*/  LDS R63, [R17+UR4+0x20] ;  /* 0x00002004113f7984 */ /* 0x0002220008000800 */
[----:B------:R-:W0:Y:S03]  /*2530*/  LDCU.64 UR14, c[0x0][0x448] ;  /* 0x00008900ff0e77ac */ /* 0x000e260008000a00 */
[----:B------:R1:W0:Y:S01]  /*2540*/  LDS R61, [R17+UR4+0x30] ;  /* 0x00003004113d7984 */ /* 0x0002220008000800 */
[----:B------:R-:W-:-:S03]  /*2550*/  UIMAD UR6, UR6, 0x50, URZ ;  /* 0x00000050060678a4 */ /* 0x000fc6000f8e02ff */
        /* <DEDUP_REMOVED lines=11> */
[----:B------:R1:W0:Y:S01]  /*2610*/  LDS R3, [R17+UR4+0xf0] ;  /* 0x0000f00411037984 */ /* 0x0002220008000800 */
        /* <DEDUP_REMOVED lines=9> */
[----:B------:R1:W2:Y:S04]  /*26b0*/  LDS R4, [R13] ;  /* 0x000000000d047984 */ /* 0x0002a80000000800 */
        /* <DEDUP_REMOVED lines=14> */
[----:B--2---:R1:W0:Y:S02]  /*27a0*/  LDS R25, [R13+0xf0] ;  /* 0x0000f0000d197984 */ /* 0x0042240000000800 */
.L_x_764:
[----:B------:R-:W-:Y:S04]  /*27b0*/  BSSY B0, `(.L_x_765) ;  /* 0x0000311000007945 */ /* 0x000fe80003800000 */
[----:B------:R-:W-:Y:S05]  /*27c0*/  @P0 BRA `(.L_x_766) ;  /* 0x00000030003c0947 */ /* 0x000fea0003800000 */
[----:B------:R-:W-:Y:S01]  /*27d0*/  IABS R26, R0 ;  /* 0x00000000001a7213 */ /* 0x000fe20000000000 */
[----:B------:R-:W2:Y:S01]  /*27e0*/  LDCU UR4, c[0x0][0x3f8] ;  /* 0x00007f00ff0477ac */ /* 0x000ea20008000800 */
[----:B------:R-:W5:Y:S01]  /*27f0*/  S2UR UR5, SR_CTAID.Y ;  /* 0x00000000000579c3 */ /* 0x000f620000002600 */
[----:B------:R-:W-:Y:S01]  /*2800*/  VIADD R11, R11, UR11 ;  /* 0x0000000b0b0b7c36 */ /* 0x000fe20008000000 */
[----:B------:R-:W1:Y:S01]  /*2810*/  I2F.RP R14, R26 ;  /* 0x0000001a000e7306 */ /* 0x000e620000209400 */
[----:B------:R-:W3:Y:S01]  /*2820*/  LDCU UR19, c[0x0][0x440] ;  /* 0x00008800ff1377ac */ /* 0x000ee20008000800 */
[----:B------:R-:W-:Y:S01]  /*2830*/  IMAD.U32 R34, RZ, RZ, UR7 ;  /* 0x00000007ff227e24 */ /* 0x000fe2000f8e00ff */
[----:B------:R-:W-:Y:S01]  /*2840*/  LOP3.LUT R35, R2, 0x3fc, RZ, 0xc0, !PT ;  /* 0x000003fc02237812 */ /* 0x000fe200078ec0ff */
[----:B----4-:R-:W-:Y:S01]  /*2850*/  IMAD R29, R0, 0x50, RZ ;  /* 0x00000050001d7824 */ /* 0x010fe200078e02ff */
[----:B------:R-:W4:Y:S01]  /*2860*/  LDCU.64 UR16, c[0x0][0x420] ;  /* 0x00008400ff1077ac */ /* 0x000f220008000a00 */
[----:B------:R-:W4:Y:S01]  /*2870*/  LDC.64 R70, c[0x0][0x450] ;  /* 0x00011400ff467b82 */ /* 0x000f220000000a00 */
[----:B------:R-:W-:Y:S01]  /*2880*/  IADD3 R33, PT, PT, R11, 0x1, RZ ;  /* 0x000000010b217810 */ /* 0x000fe20007ffe0ff */
[----:B------:R-:W-:-:S06]  /*2890*/  VIADD R34, R34, UR11 ;  /* 0x0000000b22227c36 */ /* 0x000fcc0008000000 */
[----:B------:R-:W0:Y:S01]  /*28a0*/  LDC R28, c[0x0][0x3f4] ;  /* 0x0000fd00ff1c7b82 */ /* 0x000e220000000800 */
[----:B-1----:R-:W1:Y:S01]  /*28b0*/  MUFU.RCP R14, R14 ;  /* 0x0000000e000e7308 */ /* 0x002e620000001000 */
[----:B--2---:R-:W-:Y:S01]  /*28c0*/  UIMAD UR4, UR38, UR4, UR46 ;  /* 0x00000004260472a4 */ /* 0x004fe2000f8e022e */
[----:B---3--:R-:W-:-:S05]  /*28d0*/  MOV R32, UR19 ;  /* 0x0000001300207c02 */ /* 0x008fca0008000f00 */
[----:B------:R-:W-:Y:S01]  /*28e0*/  IMAD.U32 R15, RZ, RZ, UR4 ;  /* 0x00000004ff0f7e24 */ /* 0x000fe2000f8e00ff */
[----:B------:R-:W-:Y:S01]  /*28f0*/  UIADD3 UR4, UPT, UPT, UR10, 0x210, URZ ;  /* 0x000002100a047890 */ /* 0x000fe2000fffe0ff */
[----:B-----5:R-:W-:Y:S01]  /*2900*/  IMAD R30, R0, UR5, RZ ;  /* 0x00000005001e7c24 */ /* 0x020fe2000f8e02ff */
[----:B------:R-:W-:Y:S01]  /*2910*/  UIMAD UR5, UR46, UR19, UR44 ;  /* 0x000000132e0572a4 */ /* 0x000fe2000f8e022c */
[----:B------:R-:W-:Y:S01]  /*2920*/  IMAD R15, R15, 0x50, R12 ;  /* 0x000000500f0f7824 */ /* 0x000fe200078e020c */
[----:B------:R-:W-:Y:S01]  /*2930*/  ULEA UR4, UR18, UR4, 0x18 ;  /* 0x0000000412047291 */ /* 0x000fe2000f8ec0ff */
[----:B------:R-:W-:Y:S01]  /*2940*/  HFMA2 R12, -RZ, RZ, 0, 0 ;  /* 0x00000000ff0c7431 */ /* 0x000fe200000001ff */
[----:B------:R-:W-:Y:S01]  /*2950*/  SHF.R.S32.HI R31, RZ, 0x1f, R30 ;  /* 0x0000001fff1f7819 */ /* 0x000fe2000001141e */
[----:B----4-:R-:W-:Y:S01]  /*2960*/  IMAD.WIDE R70, R15, 0x2, R70 ;  /* 0x000000020f467825 */ /* 0x010fe200078e0246 */
[----:B------:R-:W-:Y:S02]  /*2970*/  ISETP.NE.U32.AND P0, PT, RZ, UR16, PT ;  /* 0x00000010ff007c0c */ /* 0x000fe4000bf05070 */
[--C-:B------:R-:W-:Y:S01]  /*2980*/  IADD3 R30, P1, P2, R30, UR16, R11.reuse ;  /* 0x000000101e1e7c10 */ /* 0x100fe2000fa3e00b */
[----:B-1----:R-:W-:Y:S01]  /*2990*/  VIADD R13, R14, 0xffffffe ;  /* 0x0ffffffe0e0d7836 */ /* 0x002fe20000000000 */
[----:B------:R-:W-:Y:S01]  /*29a0*/  ISETP.NE.AND.EX P0, PT, RZ, UR17, PT, P0 ;  /* 0x00000011ff007c0c */ /* 0x000fe2000bf05300 */
[----:B------:R-:W-:Y:S01]  /*29b0*/  IMAD R32, R32, UR5, R11 ;  /* 0x0000000520207c24 */ /* 0x000fe2000f8e020b */
[----:B------:R-:W-:-:S02]  /*29c0*/  IADD3.X R31, PT, PT, R31, UR17, RZ, P1, P2 ;  /* 0x000000111f1f7c10 */ /* 0x000fc40008fe44ff */
[----:B------:R-:W-:Y:S01]  /*29d0*/  IADD3 R35, PT, PT, R35, UR4, RZ ;  /* 0x0000000423237c10 */ /* 0x000fe2000fffe0ff */
[----:B------:R-:W1:Y:S02]  /*29e0*/  F2I.FTZ.U32.TRUNC.NTZ R13, R13 ;  /* 0x0000000d000d7305 */ /* 0x000e64000021f000 */
[----:B-1----:R-:W-:-:S05]  /*29f0*/  IADD3 R27, PT, PT, RZ, -R13, RZ ;  /* 0x8000000dff1b7210 */ /* 0x002fca0007ffe0ff */
[----:B------:R-:W-:-:S04]  /*2a00*/  IMAD R27, R27, R26, RZ ;  /* 0x0000001a1b1b7224 */ /* 0x000fc800078e02ff */
[----:B0-----:R-:W-:-:S07]  /*2a10*/  IMAD.HI.U32 R27, R13, R27, R12 ;  /* 0x0000001b0d1b7227 */ /* 0x001fce00078e000c */
.L_x_833:
[----:B0-----:R-:W2:Y:S01]  /*2a20*/  @P0 LDG.E.U8 R13, desc[UR36][R30.64] ;  /* 0x000000241e0d0981 */ /* 0x001ea2000c1e1100 */
[----:B------:R-:W-:Y:S01]  /*2a30*/  VIADD R36, R33, 0xffffffff ;  /* 0xffffffff21247836 */ /* 0x000fe20000000000 */
[----:B------:R-:W-:Y:S01]  /*2a40*/  MOV R0, R28 ;  /* 0x0000001c00007202 */ /* 0x000fe20000000f00 */
[----:B------:R-:W-:Y:S03]  /*2a50*/  BSSY.RECONVERGENT B1, `(.L_x_767) ;  /* 0x0000035000017945 */ /* 0x000fe60003800200 */
[----:B------:R-:W-:Y:S02]  /*2a60*/  IABS R12, R36 ;  /* 0x00000024000c7213 */ /* 0x000fe40000000000 */
[----:B------:R-:W-:Y:S02]  /*2a70*/  IABS R14, R0 ;  /* 0x00000000000e7213 */ /* 0x000fe40000000000 */
[----:B------:R-:W-:Y:S01]  /*2a80*/  ISETP.GE.AND P2, PT, R36, RZ, PT ;  /* 0x000000ff2400720c */ /* 0x000fe20003f46270 */
[----:B------:R-:W-:Y:S01]  /*2a90*/  IMAD.HI.U32 R11, R27, R12, RZ ;  /* 0x0000000c1b0b7227 */ /* 0x000fe200078e00ff */
[----:B------:R-:W-:-:S03]  /*2aa0*/  ISETP.NE.AND P3, PT, R0, RZ, PT ;  /* 0x000000ff0000720c */ /* 0x000fc60003f65270 */
[----:B------:R-:W-:-:S04]  /*2ab0*/  IMAD.MOV R11, RZ, RZ, -R11 ;  /* 0x000000ffff0b7224 */ /* 0x000fc800078e0a0b */
[----:B------:R-:W-:-:S05]  /*2ac0*/  IMAD R69, R14, R11, R12 ;  /* 0x0000000b0e457224 */ /* 0x000fca00078e020c */
[----:B------:R-:W-:-:S13]  /*2ad0*/  ISETP.GT.U32.AND P1, PT, R26, R69, PT ;  /* 0x000000451a00720c */ /* 0x000fda0003f24070 */
[----:B------:R-:W-:-:S04]  /*2ae0*/  @!P1 IADD3 R69, PT, PT, R69, -R14, RZ ;  /* 0x8000000e45459210 */ /* 0x000fc80007ffe0ff */
[----:B------:R-:W-:-:S13]  /*2af0*/  ISETP.GT.U32.AND P1, PT, R26, R69, PT ;  /* 0x000000451a00720c */ /* 0x000fda0003f24070 */
[----:B------:R-:W-:Y:S01]  /*2b00*/  @!P1 IMAD.IADD R69, R69, 0x1, -R14 ;  /* 0x0000000145459824 */ /* 0x000fe200078e0a0e */
[----:B------:R-:W-:-:S04]  /*2b10*/  ISETP.GE.AND P1, PT, R36, UR44, PT ;  /* 0x0000002c24007c0c */ /* 0x000fc8000bf26270 */
[----:B------:R-:W-:Y:S02]  /*2b20*/  @!P2 IADD3 R69, PT, PT, -R69, RZ, RZ ;  /* 0x000000ff4545a210 */ /* 0x000fe40007ffe1ff */
[----:B------:R-:W-:-:S05]  /*2b30*/  @!P3 LOP3.LUT R69, RZ, R0, RZ, 0x33, !PT ;  /* 0x00000000ff45b212 */ /* 0x000fca00078e33ff */
[----:B------:R-:W-:Y:S01]  /*2b40*/  IMAD.SHL.U32 R11, R69, 0x8, RZ ;  /* 0x00000008450b7824 */ /* 0x000fe200078e00ff */
[----:B--2---:R-:W-:Y:S01]  /*2b50*/  ISETP.NE.AND P2, PT, R13, RZ, P0 ;  /* 0x000000ff0d00720c */ /* 0x004fe20000745270 */
[----:B------:R-:W-:-:S12]  /*2b60*/  @P1 BRA `(.L_x_768) ;  /* 0x00000000008c1947 */ /* 0x000fd80003800000 */
[----:B------:R-:W-:Y:S01]  /*2b70*/  ISETP.GE.AND P3, PT, R11, R29, PT ;  /* 0x0000001d0b00720c */ /* 0x000fe20003f66270 */
[----:B------:R-:W-:Y:S01]  /*2b80*/  BSSY.RECONVERGENT B2, `(.L_x_769) ;  /* 0x000000b000027945 */ /* 0x000fe20003800200 */
[----:B------:R-:W-:-:S11]  /*2b90*/  MOV R37, RZ ;  /* 0x000000ff00257202 */ /* 0x000fd60000000f00 */
[----:B------:R-:W-:Y:S05]  /*2ba0*/  @P3 BRA `(.L_x_770) ;  /* 0x0000000000203947 */ /* 0x000fea0003800000 */
[----:B------:R-:W-:-:S05]  /*2bb0*/  IMAD.SHL.U32 R12, R2, 0x2, RZ ;  /* 0x00000002020c7824 */ /* 0x000fca00078e00ff */
[----:B------:R-:W-:-:S05]  /*2bc0*/  LOP3.LUT R13, R12, 0x6, RZ, 0xc0, !PT ;  /* 0x000000060c0d7812 */ /* 0x000fca00078ec0ff */
[----:B------:R-:W-:-:S05]  /*2bd0*/  IMAD R12, R0, UR6, R13 ;  /* 0x00000006000c7c24 */ /* 0x000fca000f8e020d */
[----:B------:R-:W-:-:S04]  /*2be0*/  IADD3 R13, P4, PT, R11, R12, RZ ;  /* 0x0000000c0b0d7210 */ /* 0x000fc80007f9e0ff */
[----:B------:R-:W-:Y:S02]  /*2bf0*/  LEA.HI.X.SX32 R14, R12, RZ, 0x1, P4 ;  /* 0x000000ff0c0e7211 */ /* 0x000fe400020f0eff */
[----:B------:R-:W-:-:S04]  /*2c00*/  LEA R12, P4, R13, UR8, 0x1 ;  /* 0x000000080d0c7c11 */ /* 0x000fc8000f8808ff */
[----:B------:R-:W-:-:S05]  /*2c10*/  LEA.HI.X R13, R13, UR9, R14, 0x1, P4 ;  /* 0x000000090d0d7c11 */ /* 0x000fca000a0f0c0e */
[----:B------:R0:W5:Y:S04]  /*2c20*/  LDG.E R37, desc[UR36][R12.64] ;  /* 0x000000240c257981 */ /* 0x000168000c1e1900 */
.L_x_770:
[----:B------:R-:W-:Y:S05]  /*2c30*/  BSYNC.RECONVERGENT B2 ;  /* 0x0000000000027941 */ /* 0x000fea0003800200 */
.L_x_769:
[----:B------:R-:W-:-:S09]  /*2c40*/  UISETP.NE.AND UP0, UPT, UR21, URZ, UPT ;  /* 0x000000ff1500728c */ /* 0x000fd2000bf05270 */
[----:B------:R-:W-:Y:S05]  /*2c50*/  BRA.U UP0, `(.L_x_768) ;  /* 0x0000000100507547 */ /* 0x000fea000b800000 */
[----:B------:R-:W-:Y:S01]  /*2c60*/  ISETP.NE.AND P4, PT, R16, RZ, PT ;  /* 0x000000ff1000720c */ /* 0x000fe20003f85270 */
[----:B0-----:R-:W0:Y:S01]  /*2c70*/  @!P3 S2R R13, SR_CTAID.Y ;  /* 0x00000000000db919 */ /* 0x001e220000002600 */
[----:B------:R-:W0:Y:S11]  /*2c80*/  @!P3 LDC R14, c[0x0][0x3f8] ;  /* 0x0000fe00ff0ebb82 */ /* 0x000e360000000800 */
[----:B------:R-:W-:Y:S01]  /*2c90*/  VOTEU.ANY UP0, P4 ;  /* 0x0000000000ff7886 */ /* 0x000fe20002000100 */
[----:B------:R-:W-:-:S13]  /*2ca0*/  PLOP3.LUT P4, PT, PT, PT, UP0, 0x80, 0x8 ;  /* 0x000000000008781c */ /* 0x000fda0003f8f008 */
[----:B------:R-:W2:Y:S01]  /*2cb0*/  @P4 LDG.E R12, desc[UR36][R70.64] ;  /* 0x00000024460c4981 */ /* 0x000ea2000c1e1900 */
[----:B------:R-:W-:Y:S01]  /*2cc0*/  @!P3 SHF.L.U32 R72, R2, 0x1, RZ ;  /* 0x000000010248b819 */ /* 0x000fe200000006ff */
[----:B-----5:R-:W-:Y:S01]  /*2cd0*/  HFMA2 R37, R37, 1, 1, R4 ;  /* 0x3c003c0025257831 */ /* 0x020fe20000000004 */
[----:B------:R-:W-:Y:S02]  /*2ce0*/  PLOP3.LUT P4, PT, PT, PT, UP0, 0x80, 0x8 ;  /* 0x000000000008781c */ /* 0x000fe40003f8f008 */
[----:B------:R-:W-:Y:S01]  /*2cf0*/  @!P3 LOP3.LUT R72, R72, 0x6, RZ, 0xc0, !PT ;  /* 0x000000064848b812 */ /* 0x000fe200078ec0ff */
[----:B0-----:R-:W-:Y:S02]  /*2d00*/  @!P3 IMAD R13, R13, R14, UR46 ;  /* 0x0000002e0d0dbe24 */ /* 0x001fe4000f8e020e */
[----:B------:R-:W0:Y:S02]  /*2d10*/  @!P3 LDC.64 R14, c[0x0][0x3b8] ;  /* 0x0000ee00ff0ebb82 */ /* 0x000e240000000a00 */
        /* <DEDUP_REMOVED lines=8> */
.L_x_768:
[----:B------:R-:W-:Y:S05]  /*2da0*/  BSYNC.RECONVERGENT B1 ;  /* 0x0000000000017941 */ /* 0x000fea0003800200 */
.L_x_767:
        /* <DEDUP_REMOVED lines=8> */
[----:B0-----:R-:W-:-:S04]  /*2e30*/  SHF.L.U32 R12, R2, 0x1, RZ ;  /* 0x00000001020c7819 */ /* 0x001fc800000006ff */
[----:B------:R-:W-:Y:S02]  /*2e40*/  LOP3.LUT R13, R12, 0x6, RZ, 0xc0, !PT ;  /* 0x000000060c0d7812 */ /* 0x000fe400078ec0ff */
[----:B------:R-:W-:-:S03]  /*2e50*/  SHF.R.S32.HI R12, RZ, 0x1f, R68 ;  /* 0x0000001fff0c7819 */ /* 0x000fc60000011444 */
[----:B-1----:R-:W-:-:S05]  /*2e60*/  IMAD R15, R0, UR6, R13 ;  /* 0x00000006000f7c24 */ /* 0x002fca000f8e020d */
[----:B------:R-:W-:-:S04]  /*2e70*/  IADD3 R13, P4, PT, R15, R68, RZ ;  /* 0x000000440f0d7210 */ /* 0x000fc80007f9e0ff */
[----:B------:R-:W-:Y:S02]  /*2e80*/  LEA.HI.X.SX32 R14, R15, R12, 0x1, P4 ;  /* 0x0000000c0f0e7211 */ /* 0x000fe400020f0eff */
[----:B------:R-:W-:-:S04]  /*2e90*/  LEA R12, P4, R13, UR8, 0x1 ;  /* 0x000000080d0c7c11 */ /* 0x000fc8000f8808ff */
[----:B------:R-:W-:-:S05]  /*2ea0*/  LEA.HI.X R13, R13, UR9, R14, 0x1, P4 ;  /* 0x000000090d0d7c11 */ /* 0x000fca000a0f0c0e */
[----:B------:R2:W5:Y:S04]  /*2eb0*/  LDG.E R38, desc[UR36][R12.64] ;  /* 0x000000240c267981 */ /* 0x000568000c1e1900 */
.L_x_774:
[----:B------:R-:W-:Y:S05]  /*2ec0*/  BSYNC.RECONVERGENT B2 ;  /* 0x0000000000027941 */ /* 0x000fea0003800200 */
.L_x_773:
[----:B------:R-:W-:Y:S01]  /*2ed0*/  UISETP.NE.AND UP0, UPT, UR21, URZ, UPT ;  /* 0x000000ff1500728c */ /* 0x000fe2000bf05270 */
[----:B------:R-:W-:-:S08]  /*2ee0*/  IMAD R72, R0, 0x10, R11 ;  /* 0x0000001000487824 */ /* 0x000fd000078e020b */
[----:B------:R-:W-:Y:S05]  /*2ef0*/  BRA.U UP0, `(.L_x_775) ;  /* 0x0000000100547547 */ /* 0x000fea000b800000 */
[----:B------:R-:W-:Y:S01]  /*2f00*/  ISETP.NE.AND P4, PT, R16, RZ, PT ;  /* 0x000000ff1000720c */ /* 0x000fe20003f85270 */
[----:B0-2---:R-:W0:Y:S01]  /*2f10*/  @!P3 S2R R12, SR_CTAID.Y ;  /* 0x00000000000cb919 */ /* 0x005e220000002600 */
[----:B-1----:R-:W0:Y:S11]  /*2f20*/  @!P3 LDC R15, c[0x0][0x3f8] ;  /* 0x0000fe00ff0fbb82 */ /* 0x002e360000000800 */
[----:B------:R-:W-:Y:S01]  /*2f30*/  VOTEU.ANY UP0, P4 ;  /* 0x0000000000ff7886 */ /* 0x000fe20002000100 */
[----:B------:R-:W-:-:S13]  /*2f40*/  PLOP3.LUT P4, PT, PT, PT, UP0, 0x80, 0x8 ;  /* 0x000000000008781c */ /* 0x000fda0003f8f008 */
[----:B------:R-:W2:Y:S01]  /*2f50*/  @P4 LDG.E R13, desc[UR36][R70.64+0x10] ;  /* 0x00001024460d4981 */ /* 0x000ea2000c1e1900 */
[----:B------:R-:W-:Y:S01]  /*2f60*/  PLOP3.LUT P4, PT, PT, PT, UP0, 0x80, 0x8 ;  /* 0x000000000008781c */ /* 0x000fe20003f8f008 */
[----:B-----5:R-:W-:Y:S02]  /*2f70*/  HADD2 R38, R38, R5 ;  /* 0x0000000526267230 */ /* 0x020fe40000000000 */
[----:B0-----:R-:W-:Y:S01]  /*2f80*/  @!P3 IMAD R73, R12, R15, UR46 ;  /* 0x0000002e0c49be24 */ /* 0x001fe2000f8e020f */
[----:B------:R-:W-:Y:S01]  /*2f90*/  @!P3 SHF.L.U32 R12, R2, 0x1, RZ ;  /* 0x00000001020cb819 */ /* 0x000fe200000006ff */
[----:B------:R-:W0:Y:S02]  /*2fa0*/  @!P3 LDC.64 R14, c[0x0][0x3b8] ;  /* 0x0000ee00ff0ebb82 */ /* 0x000e240000000a00 */
[----:B------:R-:W-:Y:S01]  /*2fb0*/  @!P3 IMAD R73, R73, R0, RZ ;  /* 0x000000004949b224 */ /* 0x000fe200078e02ff */
[----:B------:R-:W-:-:S05]  /*2fc0*/  @!P3 LOP3.LUT R12, R12, 0x6, RZ, 0xc0, !PT ;  /* 0x000000060c0cb812 */ /* 0x000fca00078ec0ff */
[----:B------:R-:W-:Y:S01]  /*2fd0*/  @!P3 IMAD R73, R73, 0x50, R12 ;  /* 0x000000504949b824 */ /* 0x000fe200078e020c */
[----:B------:R-:W-:-:S04]  /*2fe0*/  @!P3 SHF.R.S32.HI R12, RZ, 0x1f, R68 ;  /* 0x0000001fff0cb819 */ /* 0x000fc80000011444 */
[----:B------:R-:W-:-:S04]  /*2ff0*/  @!P3 IADD3 R68, P5, PT, R73, R68, RZ ;  /* 0x000000444944b210 */ /* 0x000fc80007fbe0ff */
[----:B------:R-:W-:Y:S02]  /*3000*/  @!P3 LEA.HI.X.SX32 R12, R73, R12, 0x1, P5 ;  /* 0x0000000c490cb211 */ /* 0x000fe400028f0eff */
[----:B0-----:R-:W-:-:S04]  /*3010*/  @!P3 LEA R14, P5, R68, R14, 0x1 ;  /* 0x0000000e440eb211 */ /* 0x001fc800078a08ff */
[----:B------:R-:W-:Y:S01]  /*3020*/  @!P3 LEA.HI.X R15, R68, R15, R12, 0x1, P5 ;  /* 0x0000000f440fb211 */ /* 0x000fe200028f0c0c */
[----:B--2---:R-:W-:-:S05]  /*3030*/  @P4 HFMA2 R38, R38, R13, -RZ ;  /* 0x0000000d26264231 */ /* 0x004fca00001000ff */
[----:B------:R3:W-:Y:S03]  /*3040*/  @!P3 STG.E desc[UR36][R14.64], R38 ;  /* 0x000000260e00b986 */ /* 0x0007e6000c101924 */
.L_x_775:
[----:B------:R-:W-:Y:S01]  /*3050*/  ISETP.GE.AND P3, PT, R72, R29, PT ;  /* 0x0000001d4800720c */ /* 0x000fe20003f66270 */
[----:B------:R-:W-:Y:S01]  /*3060*/  BSSY.RECONVERGENT B2, `(.L_x_776) ;  /* 0x000000c000027945 */ /* 0x000fe20003800200 */
[----:B------:R-:W-:-:S11]  /*3070*/  IMAD.MOV.U32 R68, RZ, RZ, RZ ;  /* 0x000000ffff447224 */ /* 0x000fd600078e00ff */
[----:B------:R-:W-:Y:S05]  /*3080*/  @P3 BRA `(.L_x_777) ;  /* 0x0000000000243947 */ /* 0x000fea0003800000 */
[----:B0-2---:R-:W-:-:S04]  /*3090*/  SHF.L.U32 R12, R2, 0x1, RZ ;  /* 0x00000001020c7819 */ /* 0x005fc800000006ff */
[----:B------:R-:W-:Y:S02]  /*30a0*/  LOP3.LUT R13, R12, 0x6, RZ, 0xc0, !PT ;  /* 0x000000060c0d7812 */ /* 0x000fe400078ec0ff */
[----:B------:R-:W-:-:S03]  /*30b0*/  SHF.R.S32.HI R12, RZ, 0x1f, R72 ;  /* 0x0000001fff0c7819 */ /* 0x000fc60000011448 */
[----:B-1-3--:R-:W-:-:S05]  /*30c0*/  IMAD R15, R0, UR6, R13 ;  /* 0x00000006000f7c24 */ /* 0x00afca000f8e020d */
[----:B------:R-:W-:-:S04]  /*30d0*/  IADD3 R13, P3, PT, R15, R72, RZ ;  /* 0x000000480f0d7210 */ /* 0x000fc80007f7e0ff */
[----:B------:R-:W-:Y:S02]  /*30e0*/  LEA.HI.X.SX32 R14, R15, R12, 0x1, P3 ;  /* 0x0000000c0f0e7211 */ /* 0x000fe400018f0eff */
[----:B------:R-:W-:-:S04]  /*30f0*/  LEA R12, P3, R13, UR8, 0x1 ;  /* 0x000000080d0c7c11 */ /* 0x000fc8000f8608ff */
[----:B------:R-:W-:-:S05]  /*3100*/  LEA.HI.X R13, R13, UR9, R14, 0x1, P3 ;  /* 0x000000090d0d7c11 */ /* 0x000fca00098f0c0e */
[----:B------:R4:W5:Y:S04]  /*3110*/  LDG.E R68, desc[UR36][R12.64] ;  /* 0x000000240c447981 */ /* 0x000968000c1e1900 */
.L_x_777:
[----:B------:R-:W-:Y:S05]  /*3120*/  BSYNC.RECONVERGENT B2 ;  /* 0x0000000000027941 */ /* 0x000fea0003800200 */
.L_x_776:
[----:B------:R-:W-:-:S09]  /*3130*/  UISETP.NE.AND UP0, UPT, UR21, URZ, UPT ;  /* 0x000000ff1500728c */ /* 0x000fd2000bf05270 */
[----:B------:R-:W-:Y:S05]  /*3140*/  BRA.U UP0, `(.L_x_772) ;  /* 0x0000000100547547 */ /* 0x000fea000b800000 */
[----:B------:R-:W-:-:S13]  /*3150*/  ISETP.NE.AND P3, PT, R16, RZ, PT ;  /* 0x000000ff1000720c */ /* 0x000fda0003f65270 */
[----:B------:R-:W-:Y:S01]  /*3160*/  VOTEU.ANY UP0, P3 ;  /* 0x0000000000ff7886 */ /* 0x000fe20001800100 */
[----:B------:R-:W-:-:S13]  /*3170*/  PLOP3.LUT P3, PT, PT, PT, UP0, 0x80, 0x8 ;  /* 0x000000000008781c */ /* 0x000fda0003f6f008 */
[----:B0-2-4-:R-:W2:Y:S01]  /*3180*/  @P3 LDG.E R13, desc[UR36][R70.64+0x20] ;  /* 0x00002024460d3981 */ /* 0x015ea2000c1e1900 */
[----:B------:R-:W-:Y:S01]  /*3190*/  ISETP.GE.AND P3, PT, R72, R29, PT ;  /* 0x0000001d4800720c */ /* 0x000fe20003f66270 */
[----:B-----5:R-:W-:Y:S01]  /*31a0*/  HADD2 R68, R68, R6 ;  /* 0x0000000644447230 */ /* 0x020fe20000000000 */
[----:B------:R-:W-:-:S13]  /*31b0*/  PLOP3.LUT P4, PT, PT, PT, UP0, 0x80, 0x8 ;  /* 0x000000000008781c */ /* 0x000fda0003f8f008 */
[----:B--2---:R-:W-:Y:S01]  /*31c0*/  @P4 HMUL2 R68, R68, R13 ;  /* 0x0000000d44444232 */ /* 0x004fe20000000000 */
        /* <DEDUP_REMOVED lines=13> */
.L_x_772:
[----:B------:R-:W-:Y:S05]  /*32a0*/  BSYNC.RECONVERGENT B1 ;  /* 0x0000000000017941 */ /* 0x000fea0003800200 */
.L_x_771:
[----:B------:R-:W-:Y:S04]  /*32b0*/  BSSY.RECONVERGENT B1, `(.L_x_778) ;  /* 0x0000052000017945 */ /* 0x000fe80003800200 */
[----:B------:R-:W-:Y:S05]  /*32c0*/  @P1 BRA `(.L_x_779) ;  /* 0x0000000400401947 */ /* 0x000fea0003800000 */
[----:B-1-3--:R-:W-:Y:S01]  /*32d0*/  LEA R14, R0, R69, 0x1 ;  /* 0x00000045000e7211 */ /* 0x00afe200078e08ff */
[----:B------:R-:W-:Y:S01]  /*32e0*/  BSSY.RECONVERGENT B2, `(.L_x_780) ;  /* 0x000000e000027945 */ /* 0x000fe20003800200 */
[----:B------:R-:W-:-:S03]  /*32f0*/  MOV R40, RZ ;  /* 0x000000ff00287202 */ /* 0x000fc60000000f00 */
[----:B------:R-:W-:-:S05]  /*3300*/  IMAD.SHL.U32 R14, R14, 0x8, RZ ;  /* 0x000000080e0e7824 */ /* 0x000fca00078e00ff */
[----:B------:R-:W-:-:S13]  /*3310*/  ISETP.GE.AND P3, PT, R14, R29, PT ;  /* 0x0000001d0e00720c */ /* 0x000fda0003f66270 */
[----:B------:R-:W-:Y:S05]  /*3320*/  @P3 BRA `(.L_x_781) ;  /* 0x0000000000243947 */ /* 0x000fea0003800000 */
[----:B0-2-4-:R-:W-:-:S05]  /*3330*/  IMAD.SHL.U32 R12, R2, 0x2, RZ ;  /* 0x00000002020c7824 */ /* 0x015fca00078e00ff */
[----:B------:R-:W-:Y:S02]  /*3340*/  LOP3.LUT R13, R12, 0x6, RZ, 0xc0, !PT ;  /* 0x000000060c0d7812 */ /* 0x000fe400078ec0ff */
[----:B------:R-:W-:-:S03]  /*3350*/  SHF.R.S32.HI R12, RZ, 0x1f, R14 ;  /* 0x0000001fff0c7819 */ /* 0x000fc6000001140e */
[----:B------:R-:W-:-:S05]  /*3360*/  IMAD R15, R0, UR6, R13 ;  /* 0x00000006000f7c24 */ /* 0x000fca000f8e020d */
[----:B------:R-:W-:-:S04]  /*3370*/  IADD3 R13, P3, PT, R15, R14, RZ ;  /* 0x0000000e0f0d7210 */ /* 0x000fc80007f7e0ff */
[----:B------:R-:W-:Y:S02]  /*3380*/  LEA.HI.X.SX32 R40, R15, R12, 0x1, P3 ;  /* 0x0000000c0f287211 */ /* 0x000fe400018f0eff */
[----:B------:R-:W-:-:S04]  /*3390*/  LEA R12, P3, R13, UR8, 0x1 ;  /* 0x000000080d0c7c11 */ /* 0x000fc8000f8608ff */
[----:B------:R-:W-:-:S05]  /*33a0*/  LEA.HI.X R13, R13, UR9, R40, 0x1, P3 ;  /* 0x000000090d0d7c11 */ /* 0x000fca00098f0c28 */
[----:B------:R1:W5:Y:S04]  /*33b0*/  LDG.E R40, desc[UR36][R12.64] ;  /* 0x000000240c287981 */ /* 0x000368000c1e1900 */
.L_x_781:
[----:B------:R-:W-:Y:S05]  /*33c0*/  BSYNC.RECONVERGENT B2 ;  /* 0x0000000000027941 */ /* 0x000fea0003800200 */
.L_x_780:
[----:B------:R-:W-:-:S09]  /*33d0*/  UISETP.NE.AND UP0, UPT, UR21, URZ, UPT ;  /* 0x000000ff1500728c */ /* 0x000fd2000bf05270 */
[----:B------:R-:W-:Y:S05]  /*33e0*/  BRA.U UP0, `(.L_x_782) ;  /* 0x00000001005c7547 */ /* 0x000fea000b800000 */
[----:B------:R-:W-:-:S13]  /*33f0*/  ISETP.NE.AND P3, PT, R16, RZ, PT ;  /* 0x000000ff1000720c */ /* 0x000fda0003f65270 */
[----:B------:R-:W-:Y:S01]  /*3400*/  VOTEU.ANY UP0, P3 ;  /* 0x0000000000ff7886 */ /* 0x000fe20001800100 */
[----:B------:R-:W-:-:S13]  /*3410*/  PLOP3.LUT P3, PT, PT, PT, UP0, 0x80, 0x8 ;  /* 0x000000000008781c */ /* 0x000fda0003f6f008 */
[----:B012-4-:R-:W2:Y:S01]  /*3420*/  @P3 LDG.E R13, desc[UR36][R70.64+0x30] ;  /* 0x00003024460d3981 */ /* 0x017ea2000c1e1900 */
[----:B------:R-:W-:Y:S01]  /*3430*/  ISETP.GE.AND P3, PT, R14, R29, PT ;  /* 0x0000001d0e00720c */ /* 0x000fe20003f66270 */
[----:B-----5:R-:W-:Y:S01]  /*3440*/  HFMA2 R40, R40, 1, 1, R7 ;  /* 0x3c003c0028287831 */ /* 0x020fe20000000007 */
[----:B------:R-:W-:Y:S01]  /*3450*/  PLOP3.LUT P4, PT, PT, PT, UP0, 0x80, 0x8 ;  /* 0x000000000008781c */ /* 0x000fe20003f8f008 */
[----:B------:R-:W-:-:S12]  /*3460*/  BSSY.RECONVERGENT B2, `(.L_x_782) ;  /* 0x000000f000027945 */ /* 0x000fd80003800200 */
[----:B--2---:R-:W-:Y:S01]  /*3470*/  @P4 HMUL2 R40, R40, R13 ;  /* 0x0000000d28284232 */ /* 0x004fe20000000000 */
        /* <DEDUP_REMOVED lines=13> */
.L_x_783:
[----:B------:R-:W-:Y:S05]  /*3550*/  BSYNC.RECONVERGENT B2 ;  /* 0x0000000000027941 */ /* 0x000fea0003800200 */
.L_x_782:
[----:B------:R-:W-:Y:S05]  /*3560*/  @P1 BRA `(.L_x_779) ;  /* 0x0000000000981947 */ /* 0x000fea0003800000 */
[----:B------:R-:W-:Y:S01]  /*3570*/  IMAD R14, R0, 0x20, R11 ;  /* 0x00000020000e7824 */ /* 0x000fe200078e020b */
[----:B------:R-:W-:Y:S01]  /*3580*/  BSSY.RECONVERGENT B2, `(.L_x_784) ;  /* 0x000000d000027945 */ /* 0x000fe20003800200 */
[----:B------:R-:W-:-:S03]  /*3590*/  MOV R39, RZ ;  /* 0x000000ff00277202 */ /* 0x000fc60000000f00 */
[----:B------:R-:W-:-:S13]  /*35a0*/  ISETP.GE.AND P3, PT, R14, R29, PT ;  /* 0x0000001d0e00720c */ /* 0x000fda0003f66270 */
[----:B------:R-:W-:Y:S05]  /*35b0*/  @P3 BRA `(.L_x_785) ;  /* 0x0000000000243947 */ /* 0x000fea0003800000 */
[----:B012-4-:R-:W-:-:S05]  /*35c0*/  IMAD.SHL.U32 R12, R2, 0x2, RZ ;  /* 0x00000002020c7824 */ /* 0x017fca00078e00ff */
        /* <DEDUP_REMOVED lines=8> */
.L_x_785:
[----:B------:R-:W-:Y:S05]  /*3650*/  BSYNC.RECONVERGENT B2 ;  /* 0x0000000000027941 */ /* 0x000fea0003800200 */
.L_x_784:
[----:B------:R-:W-:-:S09]  /*3660*/  UISETP.NE.AND UP0, UPT, UR21, URZ, UPT ;  /* 0x000000ff1500728c */ /* 0x000fd2000bf05270 */
[----:B------:R-:W-:Y:S05]  /*3670*/  BRA.U UP0, `(.L_x_779) ;  /* 0x0000000100547547 */ /* 0x000fea000b800000 */
[----:B------:R-:W-:-:S13]  /*3680*/  ISETP.NE.AND P3, PT, R16, RZ, PT ;  /* 0x000000ff1000720c */ /* 0x000fda0003f65270 */
[----:B------:R-:W-:Y:S01]  /*3690*/  VOTEU.ANY UP0, P3 ;  /* 0x0000000000ff7886 */ /* 0x000fe20001800100 */
[----:B------:R-:W-:-:S13]  /*36a0*/  PLOP3.LUT P3, PT, PT, PT, UP0, 0x80, 0x8 ;  /* 0x000000000008781c */ /* 0x000fda0003f6f008 */
[----:B01234-:R-:W2:Y:S01]  /*36b0*/  @P3 LDG.E R12, desc[UR36][R70.64+0x40] ;  /* 0x00004024460c3981 */ /* 0x01fea2000c1e1900 */
[----:B------:R-:W-:Y:S01]  /*36c0*/  PLOP3.LUT P4, PT, PT, PT, UP0, 0x80, 0x8 ;  /* 0x000000000008781c */ /* 0x000fe20003f8f008 */
[----:B-----5:R-:W-:Y:S01]  /*36d0*/  HADD2 R39, R39, R8 ;  /* 0x0000000827277230 */ /* 0x020fe20000000000 */
[----:B------:R-:W-:-:S11]  /*36e0*/  ISETP.GE.AND P3, PT, R14, R29, PT ;  /* 0x0000001d0e00720c */ /* 0x000fd60003f66270 */
[----:B--2---:R-:W-:Y:S02]  /*36f0*/  @P4 HFMA2 R39, R39, R12, -RZ ;  /* 0x0000000c27274231 */ /* 0x004fe400001000ff */
[----:B------:R-:W-:Y:S05]  /*3700*/  @P3 BRA `(.L_x_779) ;  /* 0x0000000000303947 */ /* 0x000fea0003800000 */
        /* <DEDUP_REMOVED lines=12> */
.L_x_779:
[----:B------:R-:W-:Y:S05]  /*37d0*/  BSYNC.RECONVERGENT B1 ;  /* 0x0000000000017941 */ /* 0x000fea0003800200 */
.L_x_778:
        /* <DEDUP_REMOVED lines=8> */
[----:B01234-:R-:W-:-:S04]  /*3860*/  SHF.L.U32 R12, R2, 0x1, RZ ;  /* 0x00000001020c7819 */ /* 0x01ffc800000006ff */
        /* <DEDUP_REMOVED lines=8> */
.L_x_789:
[----:B------:R-:W-:Y:S05]  /*38f0*/  BSYNC.RECONVERGENT B2 ;  /* 0x0000000000027941 */ /* 0x000fea0003800200 */
.L_x_788:
[----:B------:R-:W-:-:S09]  /*3900*/  UISETP.NE.AND UP0, UPT, UR21, URZ, UPT ;  /* 0x000000ff1500728c */ /* 0x000fd2000bf05270 */
[----:B------:R-:W-:Y:S05]  /*3910*/  BRA.U UP0, `(.L_x_787) ;  /* 0x0000000100547547 */ /* 0x000fea000b800000 */
[----:B------:R-:W-:Y:S01]  /*3920*/  ISETP.NE.AND P4, PT, R16, RZ, PT ;  /* 0x000000ff1000720c */ /* 0x000fe20003f85270 */
[----:B01234-:R-:W0:Y:S01]  /*3930*/  @!P3 S2R R12, SR_CTAID.Y ;  /* 0x00000000000cb919 */ /* 0x01fe220000002600 */
[----:B------:R-:W0:Y:S11]  /*3940*/  @!P3 LDC R15, c[0x0][0x3f8] ;  /* 0x0000fe00ff0fbb82 */ /* 0x000e360000000800 */
[----:B------:R-:W-:Y:S01]  /*3950*/  VOTEU.ANY UP0, P4 ;  /* 0x0000000000ff7886 */ /* 0x000fe20002000100 */
[----:B------:R-:W-:-:S13]  /*3960*/  PLOP3.LUT P4, PT, PT, PT, UP0, 0x80, 0x8 ;  /* 0x000000000008781c */ /* 0x000fda0003f8f008 */
[----:B------:R-:W2:Y:S01]  /*3970*/  @P4 LDG.E R13, desc[UR36][R70.64+0x50] ;  /* 0x00005024460d4981 */ /* 0x000ea2000c1e1900 */
[----:B------:R-:W-:Y:S01]  /*3980*/  PLOP3.LUT P4, PT, PT, PT, UP0, 0x80, 0x8 ;  /* 0x000000000008781c */ /* 0x000fe20003f8f008 */
[----:B-----5:R-:W-:Y:S02]  /*3990*/  HADD2 R42, R42, R9 ;  /* 0x000000092a2a7230 */ /* 0x020fe40000000000 */
[----:B0-----:R-:W-:Y:S02]  /*39a0*/  @!P3 IMAD R73, R12, R15, UR46 ;  /* 0x0000002e0c49be24 */ /* 0x001fe4000f8e020f */
[----:B------:R-:W0:Y:S01]  /*39b0*/  @!P3 LDC.64 R14, c[0x0][0x3b8] ;  /* 0x0000ee00ff0ebb82 */ /* 0x000e220000000a00 */
[----:B------:R-:W-:Y:S02]  /*39c0*/  @!P3 IMAD.SHL.U32 R12, R2, 0x2, RZ ;  /* 0x00000002020cb824 */ /* 0x000fe400078e00ff */
[----:B------:R-:W-:-:S03]  /*39d0*/  @!P3 IMAD R73, R73, R0, RZ ;  /* 0x000000004949b224 */ /* 0x000fc600078e02ff */
[----:B------:R-:W-:-:S05]  /*39e0*/  @!P3 LOP3.LUT R12, R12, 0x6, RZ, 0xc0, !PT ;  /* 0x000000060c0cb812 */ /* 0x000fca00078ec0ff */
[----:B------:R-:W-:Y:S01]  /*39f0*/  @!P3 IMAD R73, R73, 0x50, R12 ;  /* 0x000000504949b824 */ /* 0x000fe200078e020c */
[----:B------:R-:W-:-:S04]  /*3a00*/  @!P3 SHF.R.S32.HI R12, RZ, 0x1f, R72 ;  /* 0x0000001fff0cb819 */ /* 0x000fc80000011448 */
[----:B------:R-:W-:-:S04]  /*3a10*/  @!P3 IADD3 R72, P5, PT, R73, R72, RZ ;  /* 0x000000484948b210 */ /* 0x000fc80007fbe0ff */
[----:B------:R-:W-:Y:S02]  /*3a20*/  @!P3 LEA.HI.X.SX32 R12, R73, R12, 0x1, P5 ;  /* 0x0000000c490cb211 */ /* 0x000fe400028f0eff */
[----:B0-----:R-:W-:-:S04]  /*3a30*/  @!P3 LEA R14, P5, R72, R14, 0x1 ;  /* 0x0000000e480eb211 */ /* 0x001fc800078a08ff */
[----:B------:R-:W-:Y:S01]  /*3a40*/  @!P3 LEA.HI.X R15, R72, R15, R12, 0x1, P5 ;  /* 0x0000000f480fb211 */ /* 0x000fe200028f0c0c */
[----:B--2---:R-:W-:-:S05]  /*3a50*/  @P4 HMUL2 R42, R42, R13 ;  /* 0x0000000d2a2a4232 */ /* 0x004fca0000000000 */
[----:B------:R0:W-:Y:S03]  /*3a60*/  @!P3 STG.E desc[UR36][R14.64], R42 ;  /* 0x0000002a0e00b986 */ /* 0x0001e6000c101924 */
.L_x_787:
[----:B------:R-:W-:Y:S05]  /*3a70*/  BSYNC.RECONVERGENT B1 ;  /* 0x0000000000017941 */ /* 0x000fea0003800200 */
.L_x_786:
        /* <DEDUP_REMOVED lines=8> */
[----:B01234-:R-:W-:-:S05]  /*3b00*/  IMAD.SHL.U32 R12, R2, 0x2, RZ ;  /* 0x00000002020c7824 */ /* 0x01ffca00078e00ff */
        /* <DEDUP_REMOVED lines=8> */
.L_x_793:
[----:B------:R-:W-:Y:S05]  /*3b90*/  BSYNC.RECONVERGENT B2 ;  /* 0x0000000000027941 */ /* 0x000fea0003800200 */
.L_x_792:
        /* <DEDUP_REMOVED lines=23> */
.L_x_791:
[----:B------:R-:W-:Y:S05]  /*3d10*/  BSYNC.RECONVERGENT B1 ;  /* 0x0000000000017941 */ /* 0x000fea0003800200 */
.L_x_790:
        /* <DEDUP_REMOVED lines=17> */
.L_x_797:
[----:B------:R-:W-:Y:S05]  /*3e30*/  BSYNC.RECONVERGENT B2 ;  /* 0x0000000000027941 */ /* 0x000fea0003800200 */
.L_x_796:
        /* <DEDUP_REMOVED lines=23> */
.L_x_795:
[----:B------:R-:W-:Y:S05]  /*3fb0*/  BSYNC.RECONVERGENT B1 ;  /* 0x0000000000017941 */ /* 0x000fea0003800200 */
.L_x_794:
[----:B------:R-:W-:Y:S01]  /*3fc0*/  BSSY.RECONVERGENT B1, `(.L_x_798) ;  /* 0x0000028000017945 */ /* 0x000fe20003800200 */
[----:B------:R-:W-:-:S03]  /*3fd0*/  LEA R72, R0, R11, 0x6 ;  /* 0x0000000b00487211 */ /* 0x000fc600078e30ff */
[----:B------:R-:W-:Y:S05]  /*3fe0*/  @P1 BRA `(.L_x_799) ;  /* 0x0000000000941947 */ /* 0x000fea0003800000 */
[----:B------:R-:W-:Y:S01]  /*3ff0*/  ISETP.GE.AND P3, PT, R72, R29, PT ;  /* 0x0000001d4800720c */ /* 0x000fe20003f66270 */
[----:B------:R-:W-:Y:S01]  /*4000*/  BSSY.RECONVERGENT B2, `(.L_x_800) ;  /* 0x000000c000027945 */ /* 0x000fe20003800200 */
[----:B------:R-:W-:-:S11]  /*4010*/  IMAD.MOV.U32 R43, RZ, RZ, RZ ;  /* 0x000000ffff2b7224 */ /* 0x000fd600078e00ff */
[----:B------:R-:W-:Y:S05]  /*4020*/  @P3 BRA `(.L_x_801) ;  /* 0x0000000000243947 */ /* 0x000fea0003800000 */
[----:B------:R-:W-:-:S04]  /*4030*/  SHF.L.U32 R11, R2, 0x1, RZ ;  /* 0x00000001020b7819 */ /* 0x000fc800000006ff */
[----:B------:R-:W-:-:S05]  /*4040*/  LOP3.LUT R11, R11, 0x6, RZ, 0xc0, !PT ;  /* 0x000000060b0b7812 */ /* 0x000fca00078ec0ff */
[----:B01-3--:R-:W-:Y:S01]  /*4050*/  IMAD R14, R0, UR6, R11 ;  /* 0x00000006000e7c24 */ /* 0x00bfe2000f8e020b */
[----:B------:R-:W-:-:S04]  /*4060*/  SHF.R.S32.HI R11, RZ, 0x1f, R72 ;  /* 0x0000001fff0b7819 */ /* 0x000fc80000011448 */
[----:B--2-4-:R-:W-:-:S04]  /*4070*/  IADD3 R13, P4, PT, R14, R72, RZ ;  /* 0x000000480e0d7210 */ /* 0x014fc80007f9e0ff */
[----:B------:R-:W-:Y:S02]  /*4080*/  LEA.HI.X.SX32 R14, R14, R11, 0x1, P4 ;  /* 0x0000000b0e0e7211 */ /* 0x000fe400020f0eff */
[----:B------:R-:W-:-:S04]  /*4090*/  LEA R12, P4, R13, UR8, 0x1 ;  /* 0x000000080d0c7c11 */ /* 0x000fc8000f8808ff */
[----:B------:R-:W-:-:S05]  /*40a0*/  LEA.HI.X R13, R13, UR9, R14, 0x1, P4 ;  /* 0x000000090d0d7c11 */ /* 0x000fca000a0f0c0e */
[----:B------:R0:W5:Y:S04]  /*40b0*/  LDG.E R43, desc[UR36][R12.64] ;  /* 0x000000240c2b7981 */ /* 0x000168000c1e1900 */
.L_x_801:
[----:B------:R-:W-:Y:S05]  /*40c0*/  BSYNC.RECONVERGENT B2 ;  /* 0x0000000000027941 */ /* 0x000fea0003800200 */
.L_x_800:
[----:B------:R-:W-:-:S09]  /*40d0*/  UISETP.NE.AND UP0, UPT, UR21, URZ, UPT ;  /* 0x000000ff1500728c */ /* 0x000fd2000bf05270 */
[----:B------:R-:W-:Y:S05]  /*40e0*/  BRA.U UP0, `(.L_x_799) ;  /* 0x0000000100547547 */ /* 0x000fea000b800000 */
[----:B------:R-:W-:Y:S01]  /*40f0*/  ISETP.NE.AND P4, PT, R16, RZ, PT ;  /* 0x000000ff1000720c */ /* 0x000fe20003f85270 */
[----:B------:R-:W2:Y:S01]  /*4100*/  @!P3 S2R R11, SR_CTAID.Y ;  /* 0x00000000000bb919 */ /* 0x000ea20000002600 */
[----:B01-3--:R-:W0:Y:S11]  /*4110*/  @!P3 LDC R14, c[0x0][0x3f8] ;  /* 0x0000fe00ff0ebb82 */ /* 0x00be360000000800 */
[----:B------:R-:W-:Y:S01]  /*4120*/  VOTEU.ANY UP0, P4 ;  /* 0x0000000000ff7886 */ /* 0x000fe20002000100 */
[----:B------:R-:W-:-:S13]  /*4130*/  PLOP3.LUT P4, PT, PT, PT, UP0, 0x80, 0x8 ;  /* 0x000000000008781c */ /* 0x000fda0003f8f008 */
[----:B--2-4-:R-:W2:Y:S01]  /*4140*/  @P4 LDG.E R12, desc[UR36][R70.64+0x80] ;  /* 0x00008024460c4981 */ /* 0x014ea2000c1e1900 */
[----:B------:R-:W-:Y:S01]  /*4150*/  @!P3 IMAD.SHL.U32 R13, R2, 0x2, RZ ;  /* 0x00000002020db824 */ /* 0x000fe200078e00ff */
[----:B------:R-:W-:Y:S01]  /*4160*/  PLOP3.LUT P4, PT, PT, PT, UP0, 0x80, 0x8 ;  /* 0x000000000008781c */ /* 0x000fe20003f8f008 */
[----:B-----5:R-:W-:Y:S02]  /*4170*/  HADD2 R43, R43, R18 ;  /* 0x000000122b2b7230 */ /* 0x020fe40000000000 */
[----:B0-----:R-:W-:Y:S01]  /*4180*/  @!P3 IMAD R11, R11, R14, UR46 ;  /* 0x0000002e0b0bbe24 */ /* 0x001fe2000f8e020e */
[----:B------:R-:W-:Y:S01]  /*4190*/  @!P3 LOP3.LUT R74, R13, 0x6, RZ, 0xc0, !PT ;  /* 0x000000060d4ab812 */ /* 0x000fe200078ec0ff */
        /* <DEDUP_REMOVED lines=10> */
.L_x_799:
[----:B------:R-:W-:Y:S05]  /*4240*/  BSYNC.RECONVERGENT B1 ;  /* 0x0000000000017941 */ /* 0x000fea0003800200 */
.L_x_798:
        /* <DEDUP_REMOVED lines=17> */
.L_x_805:
[----:B------:R-:W-:Y:S05]  /*4360*/  BSYNC.RECONVERGENT B2 ;  /* 0x0000000000027941 */ /* 0x000fea0003800200 */
.L_x_804:
        /* <DEDUP_REMOVED lines=9> */
[----:B-----5:R-:W-:Y:S02]  /*4400*/  HFMA2 R46, R46, 1, 1, R19 ;  /* 0x3c003c002e2e7831 */ /* 0x020fe40000000013 */
        /* <DEDUP_REMOVED lines=13> */
.L_x_803:
[----:B------:R-:W-:Y:S05]  /*44e0*/  BSYNC.RECONVERGENT B1 ;  /* 0x0000000000017941 */ /* 0x000fea0003800200 */
.L_x_802:
        /* <DEDUP_REMOVED lines=17> */
.L_x_809:
[----:B------:R-:W-:Y:S05]  /*4600*/  BSYNC.RECONVERGENT B2 ;  /* 0x0000000000027941 */ /* 0x000fea0003800200 */
.L_x_808:
        /* <DEDUP_REMOVED lines=23> */
.L_x_807:
[----:B------:R-:W-:Y:S05]  /*4780*/  BSYNC.RECONVERGENT B1 ;  /* 0x0000000000017941 */ /* 0x000fea0003800200 */
.L_x_806:
        /* <DEDUP_REMOVED lines=17> */
.L_x_813:
[----:B------:R-:W-:Y:S05]  /*48a0*/  BSYNC.RECONVERGENT B2 ;  /* 0x0000000000027941 */ /* 0x000fea0003800200 */
.L_x_812:
        /* <DEDUP_REMOVED lines=23> */
.L_x_811:
[----:B------:R-:W-:Y:S05]  /*4a20*/  BSYNC.RECONVERGENT B1 ;  /* 0x0000000000017941 */ /* 0x000fea0003800200 */
.L_x_810:
        /* <DEDUP_REMOVED lines=17> */
.L_x_817:
[----:B------:R-:W-:Y:S05]  /*4b40*/  BSYNC.RECONVERGENT B2 ;  /* 0x0000000000027941 */ /* 0x000fea0003800200 */
.L_x_816:
        /* <DEDUP_REMOVED lines=10> */
[----:B-----5:R-:W-:Y:S02]  /*4bf0*/  HFMA2 R47, R47, 1, 1, R22 ;  /* 0x3c003c002f2f7831 */ /* 0x020fe40000000016 */
        /* <DEDUP_REMOVED lines=12> */
.L_x_815:
[----:B------:R-:W-:Y:S05]  /*4cc0*/  BSYNC.RECONVERGENT B1 ;  /* 0x0000000000017941 */ /* 0x000fea0003800200 */
.L_x_814:
        /* <DEDUP_REMOVED lines=17> */
.L_x_821:
[----:B------:R-:W-:Y:S05]  /*4de0*/  BSYNC.RECONVERGENT B2 ;  /* 0x0000000000027941 */ /* 0x000fea0003800200 */
.L_x_820:
        /* <DEDUP_REMOVED lines=23> */
.L_x_819:
[----:B------:R-:W-:Y:S05]  /*4f60*/  BSYNC.RECONVERGENT B1 ;  /* 0x0000000000017941 */ /* 0x000fea0003800200 */
.L_x_818:
        /* <DEDUP_REMOVED lines=17> */
.L_x_825:
[----:B------:R-:W-:Y:S05]  /*5080*/  BSYNC.RECONVERGENT B2 ;  /* 0x0000000000027941 */ /* 0x000fea0003800200 */
.L_x_824:
        /* <DEDUP_REMOVED lines=23> */
.L_x_823:
[----:B------:R-:W-:Y:S05]  /*5200*/  BSYNC.RECONVERGENT B1 ;  /* 0x0000000000017941 */ /* 0x000fea0003800200 */
.L_x_822:
[----:B------:R-:W-:Y:S04]  /*5210*/  BSSY.RECONVERGENT B1, `(.L_x_826) ;  /* 0x0000029000017945 */ /* 0x000fe80003800200 */
[----:B------:R-:W-:Y:S05]  /*5220*/  @P1 BRA `(.L_x_827) ;  /* 0x00000000009c1947 */ /* 0x000fea0003800000 */
[----:B------:R-:W-:Y:S01]  /*5230*/  IADD3 R72, PT, PT, R11, R0, RZ ;  /* 0x000000000b487210 */ /* 0x000fe20007ffe0ff */
[----:B------:R-:W-:Y:S01]  /*5240*/  BSSY.RECONVERGENT B2, `(.L_x_828) ;  /* 0x000000e000027945 */ /* 0x000fe20003800200 */
[----:B------:R-:W-:-:S03]  /*5250*/  MOV R52, RZ ;  /* 0x000000ff00347202 */ /* 0x000fc60000000f00 */
[----:B------:R-:W-:-:S05]  /*5260*/  IMAD.SHL.U32 R72, R72, 0x8, RZ ;  /* 0x0000000848487824 */ /* 0x000fca00078e00ff */
[----:B------:R-:W-:-:S13]  /*5270*/  ISETP.GE.AND P1, PT, R72, R29, PT ;  /* 0x0000001d4800720c */ /* 0x000fda0003f26270 */
[----:B------:R-:W-:Y:S05]  /*5280*/  @P1 BRA `(.L_x_829) ;  /* 0x0000000000241947 */ /* 0x000fea0003800000 */
[----:B------:R-:W-:-:S05]  /*5290*/  IMAD.SHL.U32 R11, R2, 0x2, RZ ;  /* 0x00000002020b7824 */ /* 0x000fca00078e00ff */
        /* <DEDUP_REMOVED lines=8> */
.L_x_829:
[----:B------:R-:W-:Y:S05]  /*5320*/  BSYNC.RECONVERGENT B2 ;  /* 0x0000000000027941 */ /* 0x000fea0003800200 */
.L_x_828:
[----:B------:R-:W-:-:S09]  /*5330*/  UISETP.NE.AND UP0, UPT, UR21, URZ, UPT ;  /* 0x000000ff1500728c */ /* 0x000fd2000bf05270 */
[----:B------:R-:W-:Y:S05]  /*5340*/  BRA.U UP0, `(.L_x_827) ;  /* 0x0000000100547547 */ /* 0x000fea000b800000 */
[----:B------:R-:W-:Y:S01]  /*5350*/  ISETP.NE.AND P3, PT, R16, RZ, PT ;  /* 0x000000ff1000720c */ /* 0x000fe20003f65270 */
[----:B01234-:R-:W0:Y:S01]  /*5360*/  @!P1 S2R R12, SR_CTAID.Y ;  /* 0x00000000000c9919 */ /* 0x01fe220000002600 */
[----:B------:R-:W0:Y:S08]  /*5370*/  @!P1 LDC R13, c[0x0][0x3f8] ;  /* 0x0000fe00ff0d9b82 */ /* 0x000e300000000800 */
[----:B------:R-:W1:Y:S03]  /*5380*/  @!P1 LDC.64 R14, c[0x0][0x3b8] ;  /* 0x0000ee00ff0e9b82 */ /* 0x000e660000000a00 */
[----:B------:R-:W-:Y:S01]  /*5390*/  VOTEU.ANY UP0, P3 ;  /* 0x0000000000ff7886 */ /* 0x000fe20001800100 */
[----:B------:R-:W-:-:S13]  /*53a0*/  PLOP3.LUT P3, PT, PT, PT, UP0, 0x80, 0x8 ;  /* 0x000000000008781c */ /* 0x000fda0003f6f008 */
[----:B------:R-:W2:Y:S01]  /*53b0*/  @P3 LDG.E R11, desc[UR36][R70.64+0xf0] ;  /* 0x0000f024460b3981 */ /* 0x000ea2000c1e1900 */
[----:B------:R-:W-:Y:S01]  /*53c0*/  PLOP3.LUT P4, PT, PT, PT, UP0, 0x80, 0x8 ;  /* 0x000000000008781c */ /* 0x000fe20003f8f008 */
[----:B-----5:R-:W-:Y:S02]  /*53d0*/  HFMA2 R52, R52, 1, 1, R25 ;  /* 0x3c003c0034347831 */ /* 0x020fe40000000019 */
[----:B0-----:R-:W-:Y:S01]  /*53e0*/  @!P1 IMAD R13, R12, R13, UR46 ;  /* 0x0000002e0c0d9e24 */ /* 0x001fe2000f8e020d */
[----:B------:R-:W-:-:S03]  /*53f0*/  @!P1 SHF.L.U32 R12, R2, 0x1, RZ ;  /* 0x00000001020c9819 */ /* 0x000fc600000006ff */
[----:B------:R-:W-:Y:S01]  /*5400*/  @!P1 IMAD R13, R13, R0, RZ ;  /* 0x000000000d0d9224 */ /* 0x000fe200078e02ff */
[----:B------:R-:W-:-:S05]  /*5410*/  @!P1 LOP3.LUT R12, R12, 0x6, RZ, 0xc0, !PT ;  /* 0x000000060c0c9812 */ /* 0x000fca00078ec0ff */
[----:B------:R-:W-:Y:S01]  /*5420*/  @!P1 IMAD R13, R13, 0x50, R12 ;  /* 0x000000500d0d9824 */ /* 0x000fe200078e020c */
[----:B------:R-:W-:-:S04]  /*5430*/  @!P1 SHF.R.S32.HI R12, RZ, 0x1f, R72 ;  /* 0x0000001fff0c9819 */ /* 0x000fc80000011448 */
[----:B------:R-:W-:-:S04]  /*5440*/  @!P1 IADD3 R72, P3, PT, R13, R72, RZ ;  /* 0x000000480d489210 */ /* 0x000fc80007f7e0ff */
[----:B------:R-:W-:Y:S02]  /*5450*/  @!P1 LEA.HI.X.SX32 R12, R13, R12, 0x1, P3 ;  /* 0x0000000c0d0c9211 */ /* 0x000fe400018f0eff */
[----:B-1----:R-:W-:-:S04]  /*5460*/  @!P1 LEA R14, P3, R72, R14, 0x1 ;  /* 0x0000000e480e9211 */ /* 0x002fc800078608ff */
[----:B------:R-:W-:Y:S01]  /*5470*/  @!P1 LEA.HI.X R15, R72, R15, R12, 0x1, P3 ;  /* 0x0000000f480f9211 */ /* 0x000fe200018f0c0c */
[----:B--2---:R-:W-:-:S05]  /*5480*/  @P4 HMUL2 R52, R52, R11 ;  /* 0x0000000b34344232 */ /* 0x004fca0000000000 */
[----:B------:R0:W-:Y:S03]  /*5490*/  @!P1 STG.E desc[UR36][R14.64], R52 ;  /* 0x000000340e009986 */ /* 0x0001e6000c101924 */
.L_x_827:
[----:B------:R-:W-:Y:S05]  /*54a0*/  BSYNC.RECONVERGENT B1 ;  /* 0x0000000000017941 */ /* 0x000fea0003800200 */
.L_x_826:
        /* <DEDUP_REMOVED lines=18> */
[--C-:B01234-:R-:W-:Y:S02]  /*55d0*/  HADD2.F32 R13, -RZ, R11.reuse.H0_H0 ;  /* 0x2000000bff0d7230 */ /* 0x11ffe40000004100 */
[----:B------:R-:W-:-:S05]  /*55e0*/  HADD2.F32 R12, -RZ, R11.H1_H1 ;  /* 0x3000000bff0c7230 */ /* 0x000fca0000004100 */
[----:B------:R-:W-:Y:S01]  /*55f0*/  FADD.FTZ R13, R13, R12 ;  /* 0x0000000c0d0d7221 */ /* 0x000fe20000010000 */
[----:B------:R-:W-:Y:S06]  /*5600*/  BRA.DIV UR4, `(.L_x_830) ;  /* 0x0000005604207947 */ /* 0x000fec000b800000 */
[----:B------:R-:W0:Y:S02]  /*5610*/  SHFL.BFLY PT, R14, R13, 0x2, 0x1f ;  /* 0x0c401f000d0e7f89 */ /* 0x000e2400000e0000 */
[----:B0-----:R-:W-:-:S05]  /*5620*/  FADD.FTZ R13, R13, R14 ;  /* 0x0000000e0d0d7221 */ /* 0x001fca0000010000 */
[----:B------:R0:W1:Y:S02]  /*5630*/  SHFL.BFLY PT, R14, R13, 0x1, 0x1f ;  /* 0x0c201f000d0e7f89 */ /* 0x00006400000e0000 */
.L_x_905:
[----:B------:R-:W-:Y:S01]  /*5640*/  ISETP.GE.OR P1, PT, R36, UR44, P1 ;  /* 0x0000002c24007c0c */ /* 0x000fe20008f26670 */
[----:B-1----:R-:W-:Y:S01]  /*5650*/  FADD.FTZ R14, R13, R14 ;  /* 0x0000000e0d0e7221 */ /* 0x002fe20000010000 */
[----:B------:R-:W-:Y:S03]  /*5660*/  BSSY.RECONVERGENT B1, `(.L_x_831) ;  /* 0x000001d000017945 */ /* 0x000fe60003800200 */
[----:B------:R-:W-:-:S08]  /*5670*/  FMUL.FTZ R11, R14, UR22 ;  /* 0x000000160e0b7c20 */ /* 0x000fd00008410000 */
[----:B------:R-:W-:Y:S05]  /*5680*/  @P1 BRA `(.L_x_832) ;  /* 0x0000000000681947 */ /* 0x000fea0003800000 */
[----:B------:R-:W-:Y:S01]  /*5690*/  ISETP.NE.U32.AND P1, PT, RZ, UR12, PT ;  /* 0x0000000cff007c0c */ /* 0x000fe2000bf25070 */
[----:B------:R-:W-:-:S03]  /*56a0*/  UISETP.NE.U32.AND UP0, UPT, UR14, URZ, UPT ;  /* 0x000000ff0e00728c */ /* 0x000fc6000bf05070 */
        /* <DEDUP_REMOVED lines=24> */
.L_x_832:
[----:B------:R-:W-:Y:S05]  /*5830*/  BSYNC.RECONVERGENT B1 ;  /* 0x0000000000017941 */ /* 0x000fea0003800200 */
.L_x_831:
[----:B-1----:R-:W-:Y:S01]  /*5840*/  VIADD R11, R33, 0xf ;  /* 0x0000000f210b7836 */ /* 0x002fe20000000000 */
[----:B------:R-:W-:Y:S01]  /*5850*/  IADD3 R30, P2, PT, R30, 0x10, RZ ;  /* 0x000000101e1e7810 */ /* 0x000fe20007f5e0ff */
[----:B------:R-:W-:Y:S01]  /*5860*/  VIADD R35, R35, 0x40 ;  /* 0x0000004023237836 */ /* 0x000fe20000000000 */
[----:B------:R-:W-:Y:S02]  /*5870*/  IADD3 R33, PT, PT, R33, 0x10, RZ ;  /* 0x0000001021217810 */ /* 0x000fe40007ffe0ff */
[----:B------:R-:W-:Y:S01]  /*5880*/  ISETP.GE.AND P1, PT, R11, R34, PT ;  /* 0x000000220b00720c */ /* 0x000fe20003f26270 */
[----:B------:R-:W-:Y:S01]  /*5890*/  IMAD.X R31, RZ, RZ, R31, P2 ;  /* 0x000000ffff1f7224 */ /* 0x000fe200010e061f */
[----:B------:R-:W-:-:S11]  /*58a0*/  IADD3 R32, PT, PT, R32, 0x10, RZ ;  /* 0x0000001020207810 */ /* 0x000fd60007ffe0ff */
[----:B------:R-:W-:Y:S05]  /*58b0*/  @!P1 BRA `(.L_x_833) ;  /* 0xffffffd000589947 */ /* 0x000fea000383ffff */
.L_x_766:
[----:B0-----:R-:W-:Y:S05]  /*58c0*/  BSYNC B0 ;  /* 0x0000000000007941 */ /* 0x001fea0003800000 */
.L_x_765:
[----:B------:R-:W-:-:S03]  /*58d0*/  UMOV UR4, 0xffffffff ;  /* 0xffffffff00047882 */ /* 0x000fc60000000000 */
[----:B------:R-:W-:Y:S05]  /*58e0*/  BRA.DIV UR4, `(.L_x_834) ;  /* 0x0000005204a87947 */ /* 0x000fea000b800000 */
[----:B------:R-:W1:Y:S02]  /*58f0*/  SHFL.BFLY PT, R14, R67, 0x10, 0x1f ;  /* 0x0e001f00430e7f89 */ /* 0x000e6400000e0000 */
[----:B-1----:R-:W-:-:S05]  /*5900*/  FMNMX.FTZ R13, R14, R67, !PT ;  /* 0x000000430e0d7209 */ /* 0x002fca0007810000 */
[----:B------:R-:W0:Y:S02]  /*5910*/  SHFL.BFLY PT, R14, R13, 0x8, 0x1f ;  /* 0x0d001f000d0e7f89 */ /* 0x000e2400000e0000 */
[----:B0-----:R-:W-:-:S05]  /*5920*/  FMNMX.FTZ R3, R13, R14, !PT ;  /* 0x0000000e0d037209 */ /* 0x001fca0007810000 */
[----:B------:R0:W1:Y:S02]  /*5930*/  SHFL.BFLY PT, R14, R3, 0x4, 0x1f ;  /* 0x0c801f00030e7f89 */ /* 0x00006400000e0000 */
.L_x_910:
[----:B------:R-:W2:Y:S01]  /*5940*/  S2R R13, SR_CgaCtaId ;  /* 0x00000000000d7919 */ /* 0x000ea20000008800 */
        /* <DEDUP_REMOVED lines=9> */
[----:B------:R-:W-:Y:S01]  /*59e0*/  IMAD.MOV.U32 R9, RZ, RZ, -0x800001 ;  /* 0xff7fffffff097424 */ /* 0x000fe200078e00ff */
[----:B------:R-:W-:Y:S01]  /*59f0*/  LEA R6, R4, R5, 0x2 ;  /* 0x0000000504067211 */ /* 0x000fe200078e10ff */
[----:B------:R-:W-:Y:S01]  /*5a00*/  IMAD.MOV.U32 R7, RZ, RZ, RZ ;  /* 0x000000ffff077224 */ /* 0x000fe200078e00ff */
[----:B------:R-:W-:Y:S01]  /*5a10*/  IADD3 R5, PT, PT, R2, UR11, RZ ;  /* 0x0000000b02057c10 */ /* 0x000fe2000fffe0ff */
[----:B------:R-:W-:Y:S08]  /*5a20*/  BSSY.RECONVERGENT B0, `(.L_x_835) ;  /* 0x0000150000007945 */ /* 0x000ff00003800200 */
[----:B------:R-:W0:Y:S01]  /*5a30*/  @!P0 LDS R9, [R6] ;  /* 0x0000000006098984 */ /* 0x000e220000000800 */
[----:B------:R-:W-:-:S03]  /*5a40*/  ISETP.GE.AND P0, PT, R5, UR45, PT ;  /* 0x0000002d05007c0c */ /* 0x000fc6000bf06270 */
[----:B0-----:R-:W0:Y:S02]  /*5a50*/  SHFL.BFLY PT, R8, R9, 0x1, 0x1f ;  /* 0x0c201f0009087f89 */ /* 0x001e2400000e0000 */
[----:B0-----:R-:W-:-:S06]  /*5a60*/  FMNMX.FTZ R8, R8, R9, !PT ;  /* 0x0000000908087209 */ /* 0x001fcc0007810000 */
[----:B------:R-:W0:Y:S02]  /*5a70*/  SHFL.IDX PT, R8, R8, RZ, 0x1f ;  /* 0x00001fff08087589 */ /* 0x000e2400000e0000 */
[----:B------:R-:W-:Y:S05]  /*5a80*/  @P0 BRA `(.L_x_836) ;  /* 0x0000001400240947 */ /* 0x000fea0003800000 */
[----:B------:R-:W1:Y:S02]  /*5a90*/  LDC.64 R10, c[0x0][0x420] ;  /* 0x00010800ff0a7b82 */ /* 0x000e640000000a00 */
[----:B-1----:R-:W-:-:S04]  /*5aa0*/  ISETP.NE.U32.AND P0, PT, R10, RZ, PT ;  /* 0x000000ff0a00720c */ /* 0x002fc80003f05070 */
[----:B------:R-:W-:-:S13]  /*5ab0*/  ISETP.NE.AND.EX P0, PT, R11, RZ, PT, P0 ;  /* 0x000000ff0b00720c */ /* 0x000fda0003f05300 */
[----:B------:R-:W-:Y:S05]  /*5ac0*/  @P0 BRA `(.L_x_837) ;  /* 0x0000000c00940947 */ /* 0x000fea0003800000 */
[----:B------:R-:W-:Y:S01]  /*5ad0*/  HFMA2 R0, -RZ, RZ, 0, 3.814697265625e-06 ;  /* 0x00000040ff007431 */ /* 0x000fe200000001ff */
        /* <DEDUP_REMOVED lines=11> */
[----:B------:R-:W-:Y:S01]  /*5b90*/  LEA.HI R0, R0, 0x1, RZ, 0x1a ;  /* 0x0000000100007811 */ /* 0x000fe200078fd0ff */
[----:B------:R-:W-:Y:S01]  /*5ba0*/  IMAD.MOV.U32 R9, RZ, RZ, R5 ;  /* 0x000000ffff097224 */ /* 0x000fe200078e0005 */
[----:B------:R-:W-:Y:S02]  /*5bb0*/  MOV R7, RZ ;  /* 0x000000ff00077202 */ /* 0x000fe40000000f00 */
[----:B------:R-:W-:Y:S02]  /*5bc0*/  LOP3.LUT R0, R0, 0x3, RZ, 0xc0, !PT ;  /* 0x0000000300007812 */ /* 0x000fe400078ec0ff */
[----:B------:R-:W-:-:S03]  /*5bd0*/  LEA R11, R13, R10, 0x18 ;  /* 0x0000000a0d0b7211 */ /* 0x000fc600078ec0ff */
[----:B------:R-:W-:Y:S01]  /*5be0*/  IMAD.MOV R0, RZ, RZ, -R0 ;  /* 0x000000ffff007224 */ /* 0x000fe200078e0a00 */
[----:B------:R-:W-:-:S07]  /*5bf0*/  LEA R10, R2, R11, 0x2 ;  /* 0x0000000b020a7211 */ /* 0x000fce00078e10ff */
.L_x_840:
        /* <DEDUP_REMOVED lines=11> */
.L_x_839:
[----:B------:R-:W-:Y:S05]  /*5cb0*/  BSYNC.RECONVERGENT B1 ;  /* 0x0000000000017941 */ /* 0x000fea0003800200 */
.L_x_838:
        /* <DEDUP_REMOVED lines=14> */
.L_x_843:
[----:B------:R-:W0:Y:S01]  /*5da0*/  LDS R11, [R0+-0x200] ;  /* 0xfffe0000000b7984 */ /* 0x000e220000000800 */
[----:B------:R-:W-:-:S03]  /*5db0*/  IADD3 R9, PT, PT, R9, 0x400, RZ ;  /* 0x0000040009097810 */ /* 0x000fc60007ffe0ff */
[----:B------:R-:W1:Y:S01]  /*5dc0*/  LDS R13, [R0+-0x100] ;  /* 0xffff0000000d7984 */ /* 0x000e620000000800 */
[----:B------:R-:W-:-:S03]  /*5dd0*/  ISETP.GE.AND P1, PT, R9, R10, PT ;  /* 0x0000000a0900720c */ /* 0x000fc60003f26270 */
[----:B------:R-:W2:Y:S04]  /*5de0*/  LDS R15, [R0] ;  /* 0x00000000000f7984 */ /* 0x000ea80000000800 */
[----:B------:R-:W5:Y:S04]  /*5df0*/  LDS R17, [R0+0x100] ;  /* 0x0001000000117984 */ /* 0x000f680000000800 */
[----:B------:R-:W3:Y:S04]  /*5e00*/  LDS R19, [R0+0x200] ;  /* 0x0002000000137984 */ /* 0x000ee80000000800 */
[----:B------:R-:W3:Y:S04]  /*5e10*/  LDS R21, [R0+0x300] ;  /* 0x0003000000157984 */ /* 0x000ee80000000800 */
[----:B------:R-:W3:Y:S04]  /*5e20*/  LDS R23, [R0+0x400] ;  /* 0x0004000000177984 */ /* 0x000ee80000000800 */
[----:B------:R-:W3:Y:S04]  /*5e30*/  LDS R25, [R0+0x500] ;  /* 0x0005000000197984 */ /* 0x000ee80000000800 */
[----:B------:R-:W3:Y:S04]  /*5e40*/  LDS R27, [R0+0x600] ;  /* 0x00060000001b7984 */ /* 0x000ee80000000800 */
[----:B----4-:R-:W4:Y:S04]  /*5e50*/  LDS R29, [R0+0x700] ;  /* 0x00070000001d7984 */ /* 0x010f280000000800 */
        /* <DEDUP_REMOVED lines=32> */
[C---:B----4-:R-:W-:Y:S01]  /*6060*/  FADD.FTZ R29, -R8.reuse, R29 ;  /* 0x0000001d081d7221 */ /* 0x050fe20000010100 */
[----:B------:R-:W3:Y:S01]  /*6070*/  MUFU.EX2 R23, R23 ;  /* 0x0000001700177308 */ /* 0x000ee20000000800 */
        /* <DEDUP_REMOVED lines=54> */
.L_x_842:
[----:B------:R-:W-:Y:S05]  /*63e0*/  BSYNC.RECONVERGENT B1 ;  /* 0x0000000000017941 */ /* 0x000fea0003800200 */
.L_x_841:
        /* <DEDUP_REMOVED lines=9> */
[----:B------:R-:W5:Y:S04]  /*6480*/  LDS R17, [R0+0x100] ;  /* 0x0001000000117984 */ /* 0x000f680000000800 */
[----:B------:R-:W3:Y:S04]  /*6490*/  LDS R19, [R0+0x200] ;  /* 0x0002000000137984 */ /* 0x000ee80000000800 */
        /* <DEDUP_REMOVED lines=44> */
.L_x_845:
[----:B------:R-:W-:Y:S05]  /*6760*/  BSYNC.RECONVERGENT B1 ;  /* 0x0000000000017941 */ /* 0x000fea0003800200 */
.L_x_844:
        /* <DEDUP_REMOVED lines=27> */
.L_x_837:
[----:B------:R-:W-:Y:S01]  /*6920*/  HFMA2 R18, -RZ, RZ, 0, 3.814697265625e-06 ;  /* 0x00000040ff127431 */ /* 0x000fe200000001ff */
        /* <DEDUP_REMOVED lines=23> */
.L_x_848:
        /* <DEDUP_REMOVED lines=16> */
.L_x_847:
[----:B------:R-:W-:Y:S05]  /*6ba0*/  BSYNC.RECONVERGENT B1 ;  /* 0x0000000000017941 */ /* 0x000fea0003800200 */
.L_x_846:
        /* <DEDUP_REMOVED lines=13> */
.L_x_849:
[----:B------:R-:W2:Y:S04]  /*6c80*/  LDG.E.U8 R15, desc[UR36][R10.64+-0x80] ;  /* 0xffff80240a0f7981 */ /* 0x000ea8000c1e1100 */
[----:B------:R-:W5:Y:S04]  /*6c90*/  LDG.E.U8 R12, desc[UR36][R10.64+-0x40] ;  /* 0xffffc0240a0c7981 */ /* 0x000f68000c1e1100 */
[----:B------:R-:W3:Y:S04]  /*6ca0*/  LDG.E.U8 R13, desc[UR36][R10.64] ;  /* 0x000000240a0d7981 */ /* 0x000ee8000c1e1100 */
[----:B------:R-:W4:Y:S01]  /*6cb0*/  LDG.E.U8 R14, desc[UR36][R10.64+0x40] ;  /* 0x000040240a0e7981 */ /* 0x000f22000c1e1100 */
[----:B------:R-:W-:-:S02]  /*6cc0*/  IMAD.MOV.U32 R18, RZ, RZ, RZ ;  /* 0x000000ffff127224 */ /* 0x000fc400078e00ff */
[----:B------:R-:W-:Y:S02]  /*6cd0*/  HFMA2 R20, -RZ, RZ, 0, 0 ;  /* 0x00000000ff147431 */ /* 0x000fe400000001ff */
[----:B------:R-:W-:Y:S01]  /*6ce0*/  VIADD R0, R0, 0x100 ;  /* 0x0000010000007836 */ /* 0x000fe20000000000 */
[----:B--2---:R-:W-:Y:S02]  /*6cf0*/  ISETP.NE.AND P0, PT, R15, RZ, PT ;  /* 0x000000ff0f00720c */ /* 0x004fe40003f05270 */
[----:B-----5:R-:W-:Y:S01]  /*6d00*/  ISETP.NE.AND P1, PT, R12, RZ, PT ;  /* 0x000000ff0c00720c */ /* 0x020fe20003f25270 */
[----:B------:R-:W-:Y:S01]  /*6d10*/  IMAD.MOV.U32 R12, RZ, RZ, RZ ;  /* 0x000000ffff0c7224 */ /* 0x000fe200078e00ff */
[----:B---3--:R-:W-:Y:S02]  /*6d20*/  ISETP.NE.AND P2, PT, R13, RZ, PT ;  /* 0x000000ff0d00720c */ /* 0x008fe40003f45270 */
[----:B----4-:R-:W-:-:S07]  /*6d30*/  ISETP.NE.AND P3, PT, R14, RZ, PT ;  /* 0x000000ff0e00720c */ /* 0x010fce0003f65270 */
[----:B------:R-:W0:Y:S01]  /*6d40*/  @!P0 LDS R13, [R9+-0x200] ;  /* 0xfffe0000090d8984 */ /* 0x000e220000000800 */
[----:B------:R-:W-:-:S03]  /*6d50*/  MOV R14, RZ ;  /* 0x000000ff000e7202 */ /* 0x000fc60000000f00 */
[----:B------:R-:W1:Y:S04]  /*6d60*/  @!P1 LDS R15, [R9+-0x100] ;  /* 0xffff0000090f9984 */ /* 0x000e680000000800 */
[----:B------:R-:W2:Y:S04]  /*6d70*/  @!P2 LDS R17, [R9] ;  /* 0x000000000911a984 */ /* 0x000ea80000000800 */
[----:B------:R-:W3:Y:S01]  /*6d80*/  @!P3 LDS R19, [R9+0x100] ;  /* 0x000100000913b984 */ /* 0x000ee20000000800 */
[----:B0-----:R-:W-:-:S04]  /*6d90*/  @!P0 FADD.FTZ R13, -R8, R13 ;  /* 0x0000000d080d8221 */ /* 0x001fc80000010100 */
[----:B------:R-:W-:Y:S01]  /*6da0*/  @!P0 FMUL.FTZ R13, R13, 1.4426950216293334961 ;  /* 0x3fb8aa3b0d0d8820 */ /* 0x000fe20000410000 */
[----:B-1----:R-:W-:-:S03]  /*6db0*/  @!P1 FADD.FTZ R15, -R8, R15 ;  /* 0x0000000f080f9221 */ /* 0x002fc60000010100 */
[----:B------:R-:W0:Y:S01]  /*6dc0*/  @!P0 MUFU.EX2 R12, R13 ;  /* 0x0000000d000c8308 */ /* 0x000e220000000800 */
[----:B------:R-:W-:Y:S01]  /*6dd0*/  @!P1 FMUL.FTZ R15, R15, 1.4426950216293334961 ;  /* 0x3fb8aa3b0f0f9820 */ /* 0x000fe20000410000 */
[----:B--2---:R-:W-:Y:S01]  /*6de0*/  @!P2 FADD.FTZ R17, -R8, R17 ;  /* 0x000000110811a221 */ /* 0x004fe20000010100 */
[----:B------:R-:W-:Y:S01]  /*6df0*/  ISETP.GE.AND P0, PT, R0, UR45, PT ;  /* 0x0000002d00007c0c */ /* 0x000fe2000bf06270 */
[----:B---3--:R-:W-:Y:S01]  /*6e00*/  @!P3 FADD.FTZ R19, -R8, R19 ;  /* 0x000000130813b221 */ /* 0x008fe20000010100 */
[----:B------:R-:W1:Y:S01]  /*6e10*/  @!P1 MUFU.EX2 R14, R15 ;  /* 0x0000000f000e9308 */ /* 0x000e620000000800 */
[----:B------:R-:W-:Y:S01]  /*6e20*/  @!P2 FMUL.FTZ R17, R17, 1.4426950216293334961 ;  /* 0x3fb8aa3b1111a820 */ /* 0x000fe20000410000 */
[----:B------:R-:W-:Y:S01]  /*6e30*/  IADD3 R10, P1, PT, R10, 0x100, RZ ;  /* 0x000001000a0a7810 */ /* 0x000fe20007f3e0ff */
[----:B------:R-:W-:Y:S02]  /*6e40*/  @!P3 FMUL.FTZ R19, R19, 1.4426950216293334961 ;  /* 0x3fb8aa3b1313b820 */ /* 0x000fe40000410000 */
[----:B------:R-:W2:Y:S01]  /*6e50*/  @!P2 MUFU.EX2 R18, R17 ;  /* 0x000000110012a308 */ /* 0x000ea20000000800 */
[----:B------:R-:W-:-:S03]  /*6e60*/  IADD3.X R11, PT, PT, RZ, R11, RZ, P1, !PT ;  /* 0x0000000bff0b7210 */ /* 0x000fc60000ffe4ff */
[----:B------:R-:W3:Y:S01]  /*6e70*/  @!P3 MUFU.EX2 R20, R19 ;  /* 0x000000130014b308 */ /* 0x000ee20000000800 */
[----:B0-----:R-:W-:Y:S01]  /*6e80*/  FADD.FTZ R7, R12, R7 ;  /* 0x000000070c077221 */ /* 0x001fe20000010000 */
[----:B------:R-:W-:Y:S03]  /*6e90*/  STS [R9+-0x200], R12 ;  /* 0xfffe000c09007388 */ /* 0x000fe60000000800 */
        /* <DEDUP_REMOVED lines=8> */
.L_x_836:
[----:B------:R-:W-:Y:S05]  /*6f20*/  BSYNC.RECONVERGENT B0 ;  /* 0x0000000000007941 */ /* 0x000fea0003800200 */
.L_x_835:
        /* <DEDUP_REMOVED lines=27> */
[----:B0-----:R-:W-:-:S06]  /*70e0*/  FADD.FTZ R7, R7, R10 ;  /* 0x0000000a07077221 */ /* 0x001fcc0000010000 */
[----:B------:R-:W0:Y:S02]  /*70f0*/  SHFL.IDX PT, R7, R7, RZ, 0x1f ;  /* 0x00001fff07077589 */ /* 0x000e2400000e0000 */
[----:B0-----:R-:W-:-:S04]  /*7100*/  FADD.FTZ R0, R7, 9.9999999747524270788e-07 ;  /* 0x358637bd07007421 */ /* 0x001fc80000010000 */
[----:B------:R0:W1:Y:S01]  /*7110*/  MUFU.RCP R11, R0 ;  /* 0x00000000000b7308 */ /* 0x0000620000001000 */
[----:B------:R-:W-:Y:S05]  /*7120*/  @!P0 BRA `(.L_x_850) ;  /* 0x0000000000248947 */ /* 0x000fea0003800000 */
        /* <DEDUP_REMOVED lines=9> */
.L_x_850:
[----:B------:R-:W-:Y:S04]  /*71c0*/  BSSY.RECONVERGENT B0, `(.L_x_851) ;  /* 0x0000064000007945 */ /* 0x000fe80003800200 */
[----:B------:R-:W-:Y:S05]  /*71d0*/  @P1 BRA `(.L_x_852) ;  /* 0x0000000400881947 */ /* 0x000fea0003800000 */
[----:B0-----:R-:W-:Y:S01]  /*71e0*/  HFMA2 R0, -RZ, RZ, 0, 3.814697265625e-06 ;  /* 0x00000040ff007431 */ /* 0x001fe200000001ff */
        /* <DEDUP_REMOVED lines=18> */
[----:B------:R-:W-:-:S03]  /*7310*/  LEA R3, R2, UR7, 0x1 ;  /* 0x0000000702037c11 */ /* 0x000fc6000f8e08ff */
[----:B------:R-:W-:Y:S01]  /*7320*/  IMAD.IADD R5, R5, 0x1, R4 ;  /* 0x0000000105057824 */ /* 0x000fe200078e0204 */
[C---:B--2---:R-:W-:Y:S02]  /*7330*/  LEA R8, P2, R9.reuse, UR14, 0x2 ;  /* 0x0000000e09087c11 */ /* 0x044fe4000f8410ff */
[----:B------:R-:W-:Y:S02]  /*7340*/  IADD3 R4, PT, PT, -R0, RZ, RZ ;  /* 0x000000ff00047210 */ /* 0x000fe40007ffe1ff */
[----:B------:R-:W-:Y:S01]  /*7350*/  LEA.HI.X R9, R9, UR15, R6, 0x2, P2 ;  /* 0x0000000f09097c11 */ /* 0x000fe200090f1406 */
[----:B0-----:R-:W-:-:S06]  /*7360*/  ULEA UR8, UR9, UR8, 0x18 ;  /* 0x0000000809087291 */ /* 0x001fcc000f8ec0ff */
[----:B------:R-:W-:Y:S01]  /*7370*/  VIADD R3, R3, UR8 ;  /* 0x0000000803037c36 */ /* 0x000fe20008000000 */
[----:B------:R-:W-:-:S07]  /*7380*/  LEA R0, R2, UR8, 0x2 ;  /* 0x0000000802007c11 */ /* 0x000fce000f8e10ff */
.L_x_855:
        /* <DEDUP_REMOVED lines=15> */
.L_x_854:
[----:B------:R-:W-:Y:S05]  /*7480*/  BSYNC.RECONVERGENT B1 ;  /* 0x0000000000017941 */ /* 0x000fea0003800200 */
.L_x_853:
[----:B------:R-:W-:Y:S05]  /*7490*/  @!P1 BRA `(.L_x_852) ;  /* 0x0000000000d89947 */ /* 0x000fea0003800000 */
[----:B--2---:R-:W0:Y:S01]  /*74a0*/  S2R R7, SR_CgaCtaId ;  /* 0x0000000000077919 */ /* 0x004e220000008800 */
[----:B------:R-:W2:Y:S01]  /*74b0*/  LDCU.64 UR14, c[0x0][0x480] ;  /* 0x00009000ff0e77ac */ /* 0x000ea20008000a00 */
        /* <DEDUP_REMOVED lines=11> */
[----:B--2---:R-:W-:Y:S02]  /*7570*/  LEA R8, P3, R6, UR14, 0x2 ;  /* 0x0000000e06087c11 */ /* 0x004fe4000f8610ff */
[----:B0-----:R-:W-:Y:S02]  /*7580*/  LEA R4, R7, R4, 0x18 ;  /* 0x0000000407047211 */ /* 0x001fe400078ec0ff */
[----:B------:R-:W-:Y:S02]  /*7590*/  IADD3.X R7, PT, PT, RZ, UR5, RZ, P2, !PT ;  /* 0x00000005ff077c10 */ /* 0x000fe400097fe4ff */
[----:B------:R-:W-:-:S02]  /*75a0*/  IADD3 R8, P2, PT, R8, 0x200, RZ ;  /* 0x0000020008087810 */ /* 0x000fc40007f5e0ff */
[----:B------:R-:W-:Y:S02]  /*75b0*/  LEA.HI.X R7, R6, UR15, R7, 0x2, P3 ;  /* 0x0000000f06077c11 */ /* 0x000fe400098f1407 */
[--C-:B------:R-:W-:Y:S02]  /*75c0*/  IADD3 R0, PT, PT, R0, 0x200, R4.reuse ;  /* 0x0000020000007810 */ /* 0x100fe40007ffe004 */
[----:B------:R-:W-:Y:S01]  /*75d0*/  IADD3 R3, PT, PT, R3, 0x100, R4 ;  /* 0x0000010003037810 */ /* 0x000fe20007ffe004 */
[----:B------:R-:W-:-:S07]  /*75e0*/  IMAD.X R9, RZ, RZ, R7, P2 ;  /* 0x000000ffff097224 */ /* 0x000fce00010e0607 */
.L_x_856:
        /* <DEDUP_REMOVED lines=33> */
.L_x_852:
[----:B------:R-:W-:Y:S05]  /*7800*/  BSYNC.RECONVERGENT B0 ;  /* 0x0000000000007941 */ /* 0x000fea0003800200 */
.L_x_851:
[----:B------:R-:W-:Y:S01]  /*7810*/  USHF.R.S32.HI UR4, URZ, 0x1f, UR44 ;  /* 0x0000001fff047899 */ /* 0x000fe2000801142c */
[----:B------:R-:W5:Y:S01]  /*7820*/  S2R R20, SR_CgaCtaId ;  /* 0x0000000000147919 */ /* 0x000f620000008800 */
[----:B------:R-:W3:Y:S01]  /*7830*/  LDCU UR14, c[0x0][0x40c] ;  /* 0x00008180ff0e77ac */ /* 0x000ee20008000800 */
[----:B------:R-:W4:Y:S01]  /*7840*/  S2UR UR5, SR_CTAID.Y ;  /* 0x00000000000579c3 */ /* 0x000f220000002600 */
[----:B------:R-:W-:Y:S01]  /*7850*/  SHF.R.U32.HI R40, RZ, 0x4, R2 ;  /* 0x00000004ff287819 */ /* 0x000fe20000011602 */
[----:B------:R-:W-:Y:S01]  /*7860*/  BSSY.RECONVERGENT B0, `(.L_x_857) ;  /* 0x0000024000007945 */ /* 0x000fe20003800200 */
[----:B------:R-:W-:Y:S01]  /*7870*/  ULEA.HI UR4, UR4, UR44, URZ, 0x2 ;  /* 0x0000002c04047291 */ /* 0x000fe2000f8f10ff */
[----:B------:R-:W-:Y:S01]  /*7880*/  SHF.L.U32 R19, R2, 0x3, RZ ;  /* 0x0000000302137819 */ /* 0x000fe200000006ff */
[----:B------:R-:W4:Y:S01]  /*7890*/  LDCU UR9, c[0x0][0x3f8] ;  /* 0x00007f00ff0977ac */ /* 0x000f220008000800 */
[----:B-1----:R-:W-:Y:S02]  /*78a0*/  MOV R11, 0x400 ;  /* 0x00000400000b7802 */ /* 0x002fe40000000f00 */
[----:B------:R-:W-:-:S02]  /*78b0*/  CS2R R14, SRZ ;  /* 0x00000000000e7805 */ /* 0x000fc4000001ff00 */
[----:B------:R-:W-:Y:S01]  /*78c0*/  LOP3.LUT R19, R19, 0x78, RZ, 0xc0, !PT ;  /* 0x0000007813137812 */ /* 0x000fe200078ec0ff */
[----:B------:R-:W-:Y:S01]  /*78d0*/  ULOP3.LUT UR4, UR4, 0xfffffffc, URZ, 0xc0, !UPT ;  /* 0xfffffffc04047892 */ /* 0x000fe2000f8ec0ff */
[----:B0-----:R-:W-:Y:S01]  /*78e0*/  SHF.L.U32 R0, R2, 0x4, RZ ;  /* 0x0000000402007819 */ /* 0x001fe200000006ff */
[----:B------:R-:W0:Y:S01]  /*78f0*/  LDCU UR10, c[0x0][0x3f4] ;  /* 0x00007e80ff0a77ac */ /* 0x000e220008000800 */
[----:B------:R-:W-:Y:S01]  /*7900*/  VIADD R3, R11, 0x110 ;  /* 0x000001100b037836 */ /* 0x000fe20000000000 */
[----:B--2---:R-:W-:Y:S02]  /*7910*/  CS2R R12, SRZ ;  /* 0x00000000000c7805 */ /* 0x004fe4000001ff00 */
[----:B------:R-:W-:Y:S01]  /*7920*/  LOP3.LUT R0, R0, 0xf0, RZ, 0xc0, !PT ;  /* 0x000000f000007812 */ /* 0x000fe200078ec0ff */
[----:B------:R-:W-:-:S06]  /*7930*/  UIADD3 UR4, UPT, UPT, UR44, -UR4, URZ ;  /* 0x800000042c047290 */ /* 0x000fcc000fffe0ff */
[----:B------:R-:W-:Y:S01]  /*7940*/  ISETP.NE.AND P0, PT, R40, UR4, PT ;  /* 0x0000000428007c0c */ /* 0x000fe2000bf05270 */
[----:B----4-:R-:W-:-:S03]  /*7950*/  UIMAD UR5, UR5, UR9, UR46 ;  /* 0x00000009050572a4 */ /* 0x010fc6000f8e022e */
[----:B---3--:R-:W-:Y:S01]  /*7960*/  ISETP.NE.OR P0, PT, RZ, UR14, P0 ;  /* 0x0000000eff007c0c */ /* 0x008fe20008705670 */
[----:B------:R-:W-:-:S03]  /*7970*/  UIMAD UR8, UR5, 0x50, URZ ;  /* 0x00000050050878a4 */ /* 0x000fc6000f8e02ff */
[----:B------:R-:W-:Y:S02]  /*7980*/  ISETP.GT.U32.OR P0, PT, R19, 0x4f, P0 ;  /* 0x0000004f1300780c */ /* 0x000fe40000704470 */
[----:B-----5:R-:W-:Y:S02]  /*7990*/  LEA R3, R20, R3, 0x18 ;  /* 0x0000000314037211 */ /* 0x020fe400078ec0ff */
[----:B0-----:R-:W-:-:S03]  /*79a0*/  MOV R18, UR10 ;  /* 0x0000000a00127c02 */ /* 0x001fc60008000f00 */
[----:B------:R-:W-:Y:S02]  /*79b0*/  IMAD.IADD R0, R3, 0x1, R0 ;  /* 0x0000000103007824 */ /* 0x000fe400078e0200 */
[C-C-:B------:R-:W-:Y:S02]  /*79c0*/  IMAD R25, R18.reuse, UR6, R19.reuse ;  /* 0x0000000612197c24 */ /* 0x140fe4000f8e0213 */
[----:B------:R-:W-:Y:S02]  /*79d0*/  IMAD R23, R18, UR8, R19 ;  /* 0x0000000812177c24 */ /* 0x000fe4000f8e0213 */
        /* <DEDUP_REMOVED lines=11> */
.L_x_859:
[----:B-----5:R0:W-:Y:S02]  /*7a90*/  STS.128 [R0], R12 ;  /* 0x0000000c00007388 */ /* 0x0201e40000000c00 */
.L_x_858:
[----:B------:R-:W-:Y:S05]  /*7aa0*/  BSYNC.RECONVERGENT B0 ;  /* 0x0000000000007941 */ /* 0x000fea0003800200 */
.L_x_857:
[----:B------:R-:W-:Y:S01]  /*7ab0*/  ISETP.GT.U32.AND P0, PT, R19, 0x4f, PT ;  /* 0x0000004f1300780c */ /* 0x000fe20003f04070 */
[----:B------:R-:W-:Y:S01]  /*7ac0*/  BAR.SYNC.DEFER_BLOCKING 0x0 ;  /* 0x0000000000007b1d */ /* 0x000fe20000010000 */
[----:B------:R-:W-:Y:S02]  /*7ad0*/  HFMA2 R10, -RZ, RZ, 0, 0 ;  /* 0x00000000ff0a7431 */ /* 0x000fe400000001ff */
[----:B------:R-:W-:Y:S01]  /*7ae0*/  IMAD.MOV.U32 R3, RZ, RZ, RZ ;  /* 0x000000ffff037224 */ /* 0x000fe200078e00ff */
[----:B------:R-:W-:Y:S02]  /*7af0*/  CS2R R4, SRZ ;  /* 0x0000000000047805 */ /* 0x000fe4000001ff00 */
[----:B------:R-:W-:Y:S02]  /*7b00*/  CS2R R6, SRZ ;  /* 0x0000000000067805 */ /* 0x000fe4000001ff00 */
[----:B------:R-:W-:Y:S01]  /*7b10*/  CS2R R8, SRZ ;  /* 0x0000000000087805 */ /* 0x000fe2000001ff00 */
[----:B------:R-:W1:Y:S01]  /*7b20*/  LDCU UR10, c[0x0][0x40c] ;  /* 0x00008180ff0a77ac */ /* 0x000e620008000800 */
[----:B------:R-:W-:Y:S04]  /*7b30*/  BSSY.RECONVERGENT B0, `(.L_x_860) ;  /* 0x0000243000007945 */ /* 0x000fe80003800200 */
[----:B------:R-:W-:Y:S05]  /*7b40*/  @P0 BRA `(.L_x_861) ;  /* 0x0000002400040947 */ /* 0x000fea0003800000 */
[----:B------:R-:W2:Y:S01]  /*7b50*/  LDC.64 R42, c[0x0][0x3c0] ;  /* 0x0000f000ff2a7b82 */ /* 0x000ea20000000a00 */
[----:B------:R-:W-:Y:S01]  /*7b60*/  VIMNMX R41, PT, PT, R18, UR44, PT ;  /* 0x0000002c12297c48 */ /* 0x000fe2000bfe0100 */
[----:B------:R-:W-:Y:S01]  /*7b70*/  VIADD R18, R40, UR11 ;  /* 0x0000000b28127c36 */ /* 0x000fe20008000000 */
[----:B------:R-:W-:Y:S01]  /*7b80*/  IADD3 R11, PT, PT, R11, 0x210, RZ ;  /* 0x000002100b0b7810 */ /* 0x000fe20007ffe0ff */
[----:B------:R-:W-:Y:S01]  /*7b90*/  BSSY.RECONVERGENT B1, `(.L_x_862) ;  /* 0x000010e000017945 */ /* 0x000fe20003800200 */
[----:B------:R-:W-:Y:S02]  /*7ba0*/  IMAD.MOV.U32 R3, RZ, RZ, RZ ;  /* 0x000000ffff037224 */ /* 0x000fe400078e00ff */
[----:B------:R-:W-:Y:S02]  /*7bb0*/  ISETP.GE.AND P0, PT, R18, R41, PT ;  /* 0x000000291200720c */ /* 0x000fe40003f06270 */
[----:B------:R-:W-:-:S04]  /*7bc0*/  LEA R11, R20, R11, 0x18 ;  /* 0x0000000b140b7211 */ /* 0x000fc800078ec0ff */
[----:B------:R-:W-:Y:S01]  /*7bd0*/  IADD3 R17, PT, PT, R11, UR7, RZ ;  /* 0x000000070b117c10 */ /* 0x000fe2000fffe0ff */
[----:B--2---:R-:W-:-:S04]  /*7be0*/  IMAD.WIDE R46, R23, 0x2, R42 ;  /* 0x00000002172e7825 */ /* 0x004fc800078e022a */
[----:B------:R-:W-:Y:S02]  /*7bf0*/  IMAD.WIDE R42, R25, 0x2, R42 ;  /* 0x00000002192a7825 */ /* 0x000fe400078e022a */
[----:B------:R-:W-:Y:S05]  /*7c00*/  @P0 BRA `(.L_x_863) ;  /* 0x0000001000180947 */ /* 0x000fea0003800000 */
[----:B------:R-:W-:Y:S01]  /*7c10*/  ULOP3.LUT UR5, URZ, UR11, URZ, 0x33, !UPT ;  /* 0x0000000bff057292 */ /* 0x000fe2000f8e33ff */
[----:B------:R-:W2:Y:S01]  /*7c20*/  LDC.64 R48, c[0x0][0x458] ;  /* 0x00011600ff307b82 */ /* 0x000ea20000000a00 */
[----:B------:R-:W-:Y:S01]  /*7c30*/  VIADDMNMX R3, R18, 0x4, R41, !PT ;  /* 0x0000000412037846 */ /* 0x000fe20007800129 */
[----:B------:R-:W-:Y:S01]  /*7c40*/  UIMAD UR6, UR38, UR9, UR46 ;  /* 0x00000009260672a4 */ /* 0x000fe2000f8e022e */
[----:B------:R-:W-:Y:S01]  /*7c50*/  BSSY.RECONVERGENT B2, `(.L_x_864) ;  /* 0x0000052000027945 */ /* 0x000fe20003800200 */
[----:B------:R-:W-:Y:S01]  /*7c60*/  MOV R10, RZ ;  /* 0x000000ff000a7202 */ /* 0x000fe20000000f00 */
[----:B------:R-:W-:Y:S01]  /*7c70*/  IMAD.MOV.U32 R44, RZ, RZ, R18 ;  /* 0x000000ffff2c7224 */ /* 0x000fe200078e0012 */
[----:B------:R-:W-:Y:S02]  /*7c80*/  IADD3 R32, PT, PT, -R40, UR5, R3 ;  /* 0x0000000528207c10 */ /* 0x000fe4000fffe103 */
[----:B------:R-:W-:Y:S01]  /*7c90*/  CS2R R8, SRZ ;  /* 0x0000000000087805 */ /* 0x000fe2000001ff00 */
[----:B------:R-:W-:Y:S01]  /*7ca0*/  IMAD.U32 R4, RZ, RZ, UR6 ;  /* 0x00000006ff047e24 */ /* 0x000fe2000f8e00ff */
[----:B------:R-:W-:-:S02]  /*7cb0*/  CS2R R6, SRZ ;  /* 0x0000000000067805 */ /* 0x000fc4000001ff00 */
[----:B------:R-:W-:Y:S01]  /*7cc0*/  LOP3.LUT R5, R32, 0xc, RZ, 0xc0, !PT ;  /* 0x0000000c20057812 */ /* 0x000fe200078ec0ff */
[----:B------:R-:W-:-:S03]  /*7cd0*/  IMAD R3, R4, 0x50, R19 ;  /* 0x0000005004037824 */ /* 0x000fc600078e0213 */
[----:B------:R-:W-:Y:S02]  /*7ce0*/  ISETP.NE.AND P0, PT, R5, 0xc, PT ;  /* 0x0000000c0500780c */ /* 0x000fe40003f05270 */
[----:B------:R-:W-:Y:S01]  /*7cf0*/  CS2R R4, SRZ ;  /* 0x0000000000047805 */ /* 0x000fe2000001ff00 */
[----:B--2---:R-:W-:-:S04]  /*7d00*/  IMAD.WIDE R48, R3, 0x2, R48 ;  /* 0x0000000203307825 */ /* 0x004fc800078e0230 */
[----:B------:R-:W-:-:S06]  /*7d10*/  HFMA2 R3, -RZ, RZ, 0, 0 ;  /* 0x00000000ff037431 */ /* 0x000fcc00000001ff */
[----:B------:R-:W-:Y:S05]  /*7d20*/  @!P0 BRA `(.L_x_865) ;  /* 0x0000000400108947 */ /* 0x000fea0003800000 */
[----:B------:R-:W2:Y:S01]  /*7d30*/  LDCU.64 UR12, c[0x0][0x3c0] ;  /* 0x00007800ff0c77ac */ /* 0x000ea20008000a00 */
[----:B------:R-:W-:Y:S01]  /*7d40*/  IMAD R20, R18, 0x50, RZ ;  /* 0x0000005012147824 */ /* 0x000fe200078e02ff */
[----:B------:R-:W-:Y:S02]  /*7d50*/  LEA.HI R10, R32, 0x1, RZ, 0x1e ;  /* 0x00000001200a7811 */ /* 0x000fe400078ff0ff */
[----:B------:R-:W-:Y:S01]  /*7d60*/  MOV R44, R18 ;  /* 0x00000012002c7202 */ /* 0x000fe20000000f00 */
[----:B------:R-:W-:-:S04]  /*7d70*/  IMAD.WIDE.U32 R20, R20, 0x2, RZ ;  /* 0x0000000214147825 */ /* 0x000fc800078e00ff */
[----:B------:R-:W-:-:S04]  /*7d80*/  IMAD.WIDE R22, R23, 0x2, R20 ;  /* 0x0000000217167825 */ /* 0x000fc800078e0214 */
[----:B------:R-:W-:Y:S01]  /*7d90*/  IMAD.WIDE R20, R25, 0x2, R20 ;  /* 0x0000000219147825 */ /* 0x000fe200078e0214 */
[----:B--2---:R-:W-:Y:S02]  /*7da0*/  IADD3 R38, P0, PT, R22, UR12, RZ ;  /* 0x0000000c16267c10 */ /* 0x004fe4000ff1e0ff */
[----:B------:R-:W-:Y:S02]  /*7db0*/  IADD3 R36, P1, PT, R20, UR12, RZ ;  /* 0x0000000c14247c10 */ /* 0x000fe4000ff3e0ff */
[----:B------:R-:W-:Y:S02]  /*7dc0*/  LEA R20, R40, UR7, 0x1 ;  /* 0x0000000728147c11 */ /* 0x000fe4000f8e08ff */
[----:B------:R-:W-:Y:S02]  /*7dd0*/  IADD3.X R37, PT, PT, R21, UR13, RZ, P1, !PT ;  /* 0x0000000d15257c10 */ /* 0x000fe40008ffe4ff */
[----:B------:R-:W-:Y:S01]  /*7de0*/  LOP3.LUT R21, R10, 0x3, RZ, 0xc0, !PT ;  /* 0x000000030a157812 */ /* 0x000fe200078ec0ff */
[----:B------:R-:W-:Y:S01]  /*7df0*/  IMAD.MOV.U32 R10, RZ, RZ, RZ ;  /* 0x000000ffff0a7224 */ /* 0x000fe200078e00ff */
[----:B------:R-:W-:Y:S01]  /*7e00*/  IADD3.X R39, PT, PT, R23, UR13, RZ, P0, !PT ;  /* 0x0000000d17277c10 */ /* 0x000fe200087fe4ff */
[----:B------:R-:W-:Y:S01]  /*7e10*/  IMAD.IADD R33, R11, 0x1, R20 ;  /* 0x000000010b217824 */ /* 0x000fe200078e0214 */
[----:B------:R-:W-:-:S07]  /*7e20*/  IADD3 R34, PT, PT, -R21, RZ, RZ ;  /* 0x000000ff15227210 */ /* 0x000fce0007ffe1ff */
.L_x_867:
[----:B------:R-:W-:Y:S01]  /*7e30*/  IMAD.MOV.U32 R20, RZ, RZ, R36 ;  /* 0x000000ffff147224 */ /* 0x000fe200078e0024 */
[----:B------:R-:W-:Y:S01]  /*7e40*/  MOV R21, R37 ;  /* 0x0000002500157202 */ /* 0x000fe20000000f00 */
[----:B------:R-:W2:Y:S05]  /*7e50*/  LDS.U16 R24, [R33] ;  /* 0x0000000021187984 */ /* 0x000eaa0000000400 */
        /* <DEDUP_REMOVED lines=24> */
.L_x_866:
[----:B------:R-:W-:Y:S01]  /*7fe0*/  VIADD R34, R34, 0x1 ;  /* 0x0000000122227836 */ /* 0x000fe20000000000 */
[----:B------:R-:W-:Y:S01]  /*7ff0*/  IADD3 R38, P1, PT, R38, 0x280, RZ ;  /* 0x0000028026267810 */ /* 0x000fe20007f3e0ff */
[--C-:B--2--5:R-:W-:Y:S01]  /*8000*/  HADD2.F32 R25, -RZ, R21.reuse.H0_H0 ;  /* 0x20000015ff197230 */ /* 0x124fe20000004100 */
[----:B------:R-:W-:Y:S01]  /*8010*/  IADD3 R36, P2, PT, R36, 0x280, RZ ;  /* 0x0000028024247810 */ /* 0x000fe20007f5e0ff */
[----:B------:R-:W-:Y:S01]  /*8020*/  HADD2.F32 R26, -RZ, R21.H1_H1 ;  /* 0x30000015ff1a7230 */ /* 0x000fe20000004100 */
[----:B------:R-:W-:Y:S01]  /*8030*/  ISETP.NE.AND P0, PT, R34, RZ, PT ;  /* 0x000000ff2200720c */ /* 0x000fe20003f05270 */
        /* <DEDUP_REMOVED lines=12> */
[----:B------:R-:W-:Y:S01]  /*8100*/  IADD3 R44, PT, PT, R44, 0x4, RZ ;  /* 0x000000042c2c7810 */ /* 0x000fe20007ffe0ff */
[----:B------:R-:W-:Y:S01]  /*8110*/  FFMA.FTZ R4, R35, R27, R4 ;  /* 0x0000001b23047223 */ /* 0x000fe20000010004 */
[----:B------:R-:W-:-:S02]  /*8120*/  VIADD R33, R33, 0x8 ;  /* 0x0000000821217836 */ /* 0x000fc40000000000 */
[----:B------:R-:W-:Y:S01]  /*8130*/  FFMA.FTZ R3, R35, R28, R3 ;  /* 0x0000001c23037223 */ /* 0x000fe20000010003 */
[----:B------:R-:W-:Y:S01]  /*8140*/  IADD3.X R37, PT, PT, RZ, R37, RZ, P2, !PT ;  /* 0x00000025ff257210 */ /* 0x000fe200017fe4ff */
[----:B------:R-:W-:Y:S01]  /*8150*/  IMAD.X R39, RZ, RZ, R39, P1 ;  /* 0x000000ffff277224 */ /* 0x000fe200008e0627 */
[----:B------:R-:W-:Y:S06]  /*8160*/  @P0 BRA `(.L_x_867) ;  /* 0xfffffffc00300947 */ /* 0x000fec000383ffff */
.L_x_865:
[----:B-1----:R-:W-:Y:S05]  /*8170*/  BSYNC.RECONVERGENT B2 ;  /* 0x0000000000027941 */ /* 0x002fea0003800200 */
.L_x_864:
[----:B------:R-:W-:-:S13]  /*8180*/  ISETP.GE.U32.AND P0, PT, R32, 0xc, PT ;  /* 0x0000000c2000780c */ /* 0x000fda0003f06070 */
[----:B------:R-:W-:Y:S05]  /*8190*/  @!P0 BRA `(.L_x_863) ;  /* 0x0000000800b48947 */ /* 0x000fea0003800000 */
[----:B------:R-:W1:Y:S02]  /*81a0*/  LDCU UR5, c[0x0][0x40c] ;  /* 0x00008180ff0577ac */ /* 0x000e640008000800 */
[----:B-1----:R-:W-:-:S06]  /*81b0*/  UISETP.NE.AND UP0, UPT, UR5, URZ, UPT ;  /* 0x000000ff0500728c */ /* 0x002fcc000bf05270 */
[----:B------:R-:W-:-:S13]  /*81c0*/  PLOP3.LUT P0, PT, PT, PT, UP0, 0x80, 0x8 ;  /* 0x000000000008781c */ /* 0x000fda0003f0f008 */
.L_x_873:
        /* <DEDUP_REMOVED lines=24> */
.L_x_869:
[----:B------:R-:W-:Y:S05]  /*8350*/  BSYNC.RECONVERGENT B2 ;  /* 0x0000000000027941 */ /* 0x000fea0003800200 */
.L_x_868:
[C---:B------:R-:W-:Y:S01]  /*8360*/  IADD3 R39, PT, PT, R45.reuse, 0x140, RZ ;  /* 0x000001402d277810 */ /* 0x040fe20007ffe0ff */
[----:B------:R-:W-:Y:S01]  /*8370*/  UISETP.NE.AND UP0, UPT, UR10, URZ, UPT ;  /* 0x000000ff0a00728c */ /* 0x000fe2000bf05270 */
[C---:B------:R-:W-:Y:S01]  /*8380*/  VIADD R53, R45.reuse, 0x280 ;  /* 0x000002802d357836 */ /* 0x040fe20000000000 */
[----:B------:R-:W-:Y:S02]  /*8390*/  IADD3 R45, PT, PT, R45, 0x3c0, RZ ;  /* 0x000003c02d2d7810 */ /* 0x000fe40007ffe0ff */
        /* <DEDUP_REMOVED lines=24> */
.L_x_870:
[----:B-1----:R1:W5:Y:S01]  /*8520*/  LDG.E.128 R28, desc[UR36][R36.64] ;  /* 0x00000024241c7981 */ /* 0x002362000c1e1d00 */
[----:B------:R-:W-:Y:S05]  /*8530*/  @P0 BRA `(.L_x_871) ;  /* 0x0000000000480947 */ /* 0x000fea0003800000 */
[----:B------:R-:W-:Y:S01]  /*8540*/  VOTEU.ANY UP0, P5 ;  /* 0x0000000000ff7886 */ /* 0x000fe20002800100 */
[----:B------:R-:W-:Y:S01]  /*8550*/  PLOP3.LUT P1, PT, PT, PT, UP0, 0x80, 0x8 ;  /* 0x000000000008781c */ /* 0x000fe20003f2f008 */
[----:B-1----:R-:W1:-:S12]  /*8560*/  LDS.128 R36, [R0] ;  /* 0x0000000000247984 */ /* 0x002e580000000c00 */
[----:B------:R-:W2:Y:S01]  /*8570*/  @P1 LDG.E.128 R32, desc[UR36][R48.64] ;  /* 0x0000002430201981 */ /* 0x000ea2000c1e1d00 */
[----:B------:R-:W-:Y:S02]  /*8580*/  PLOP3.LUT P1, PT, PT, PT, UP0, 0x80, 0x8 ;  /* 0x000000000008781c */ /* 0x000fe40003f2f008 */
[----:B------:R-:W-:Y:S02]  /*8590*/  PLOP3.LUT P2, PT, PT, PT, UP0, 0x80, 0x8 ;  /* 0x000000000008781c */ /* 0x000fe40003f4f008 */
[----:B------:R-:W-:Y:S02]  /*85a0*/  PLOP3.LUT P3, PT, PT, PT, UP0, 0x80, 0x8 ;  /* 0x000000000008781c */ /* 0x000fe40003f6f008 */
[----:B------:R-:W-:Y:S01]  /*85b0*/  PLOP3.LUT P4, PT, PT, PT, UP0, 0x80, 0x8 ;  /* 0x000000000008781c */ /* 0x000fe20003f8f008 */
[----:B-1---5:R-:W-:Y:S02]  /*85c0*/  HADD2 R28, R28, R36 ;  /* 0x000000241c1c7230 */ /* 0x022fe40000000000 */
[----:B------:R-:W-:-:S02]  /*85d0*/  HFMA2 R29, R29, 1, 1, R37 ;  /* 0x3c003c001d1d7831 */ /* 0x000fc40000000025 */
[----:B------:R-:W-:Y:S02]  /*85e0*/  HADD2 R30, R30, R38 ;  /* 0x000000261e1e7230 */ /* 0x000fe40000000000 */
[----:B------:R-:W-:Y:S02]  /*85f0*/  HFMA2 R31, R31, 1, 1, R39 ;  /* 0x3c003c001f1f7831 */ /* 0x000fe40000000027 */
[----:B--2---:R-:W-:Y:S02]  /*8600*/  @P1 HMUL2 R28, R28, R32 ;  /* 0x000000201c1c1232 */ /* 0x004fe40000000000 */
[----:B------:R-:W-:Y:S02]  /*8610*/  @P2 HFMA2 R29, R29, R33, -RZ ;  /* 0x000000211d1d2231 */ /* 0x000fe400001000ff */
[----:B------:R-:W-:Y:S02]  /*8620*/  @P3 HMUL2 R30, R30, R34 ;  /* 0x000000221e1e3232 */ /* 0x000fe40000000000 */
[----:B------:R-:W-:-:S02]  /*8630*/  @P4 HFMA2 R31, R31, R35, -RZ ;  /* 0x000000231f1f4231 */ /* 0x000fc400001000ff */
[----:B------:R-:W-:-:S05]  /*8640*/  IMAD.WIDE.U32 R32, R53, 0x2, R46 ;  /* 0x0000000235207825 */ /* 0x000fca00078e002e */
[----:B------:R2:W-:Y:S02]  /*8650*/  STG.E.128 desc[UR36][R32.64], R28 ;  /* 0x0000001c20007986 */ /* 0x0005e4000c101d24 */
.L_x_871:
[----:B-1----:R-:W-:Y:S01]  /*8660*/  VIADD R36, R44, -UR11 ;  /* 0x8000000b2c247c36 */ /* 0x002fe20008000000 */
[----:B--2---:R1:W5:Y:S02]  /*8670*/  LDG.E.128 R32, desc[UR36][R50.64] ;  /* 0x0000002432207981 */ /* 0x004364000c1e1d00 */
[--C-:B-----5:R-:W-:Y:S02]  /*8680*/  HADD2.F32 R53, -RZ, R21.reuse.H0_H0 ;  /* 0x20000015ff357230 */ /* 0x120fe40000004100 */
[----:B------:R-:W-:Y:S01]  /*8690*/  HADD2.F32 R52, -RZ, R21.H1_H1 ;  /* 0x30000015ff347230 */ /* 0x000fe20000004100 */
[----:B------:R-:W-:Y:S01]  /*86a0*/  LEA R36, R36, R17, 0x1 ;  /* 0x0000001124247211 */ /* 0x000fe200078e08ff */
[--C-:B------:R-:W-:Y:S02]  /*86b0*/  HADD2.F32 R21, -RZ, R22.reuse.H0_H0 ;  /* 0x20000016ff157230 */ /* 0x100fe40000004100 */
[----:B------:R-:W-:Y:S02]  /*86c0*/  HADD2.F32 R22, -RZ, R22.H1_H1 ;  /* 0x30000016ff167230 */ /* 0x000fe40000004100 */
[----:B------:R-:W2:Y:S01]  /*86d0*/  LDS.U16 R38, [R36] ;  /* 0x0000000024267984 */ /* 0x000ea20000000400 */
[----:B-1----:R-:W-:-:S02]  /*86e0*/  HADD2.F32 R51, -RZ, R23.H0_H0 ;  /* 0x20000017ff337230 */ /* 0x002fc40000004100 */
[----:B------:R-:W-:Y:S01]  /*86f0*/  HADD2.F32 R50, -RZ, R23.H1_H1 ;  /* 0x30000017ff327230 */ /* 0x000fe20000004100 */
[----:B------:R-:W1:Y:S01]  /*8700*/  LDS.U16 R54, [R36+0x8] ;  /* 0x0000080024367984 */ /* 0x000e620000000400 */
[--C-:B------:R-:W-:Y:S02]  /*8710*/  HADD2.F32 R23, -RZ, R27.reuse.H0_H0 ;  /* 0x2000001bff177230 */ /* 0x100fe40000004100 */
[----:B------:R-:W-:Y:S01]  /*8720*/  HADD2.F32 R27, -RZ, R27.H1_H1 ;  /* 0x3000001bff1b7230 */ /* 0x000fe20000004100 */
[----:B------:R-:W3:Y:S01]  /*8730*/  LDS.U16 R37, [R36+0x10] ;  /* 0x0000100024257984 */ /* 0x000ee20000000400 */
[----:B--2---:R-:W-:Y:S02]  /*8740*/  HADD2.F32 R39, -RZ, R38.H0_H0 ;  /* 0x20000026ff277230 */ /* 0x004fe40000004100 */
[--C-:B------:R-:W-:Y:S02]  /*8750*/  HADD2.F32 R38, -RZ, R20.reuse.H0_H0 ;  /* 0x20000014ff267230 */ /* 0x100fe40000004100 */
[----:B------:R-:W-:-:S02]  /*8760*/  HADD2.F32 R20, -RZ, R20.H1_H1 ;  /* 0x30000014ff147230 */ /* 0x000fc40000004100 */
[C---:B------:R-:W-:Y:S01]  /*8770*/  FFMA.FTZ R52, R39.reuse, R52, R7 ;  /* 0x0000003427347223 */ /* 0x040fe20000010007 */
[C---:B------:R-:W-:Y:S01]  /*8780*/  FFMA.FTZ R6, R39.reuse, R21, R6 ;  /* 0x0000001527067223 */ /* 0x040fe20000010006 */
[C---:B------:R-:W-:Y:S01]  /*8790*/  FFMA.FTZ R22, R39.reuse, R22, R5 ;  /* 0x0000001627167223 */ /* 0x040fe20000010005 */
[----:B-1----:R-:W-:Y:S02]  /*87a0*/  HADD2.F32 R54, -RZ, R54.H0_H0 ;  /* 0x20000036ff367230 */ /* 0x002fe40000004100 */
[C---:B------:R-:W-:Y:S01]  /*87b0*/  FFMA.FTZ R20, R39.reuse, R20, R9 ;  /* 0x0000001427147223 */ /* 0x040fe20000010009 */
[C---:B------:R-:W-:Y:S01]  /*87c0*/  FFMA.FTZ R4, R39.reuse, R51, R4 ;  /* 0x0000003327047223 */ /* 0x040fe20000010004 */
[----:B------:R-:W-:Y:S02]  /*87d0*/  HADD2.F32 R5, -RZ, R24.H1_H1 ;  /* 0x30000018ff057230 */ /* 0x000fe40000004100 */
[----:B------:R-:W-:Y:S01]  /*87e0*/  FFMA.FTZ R8, R39, R53, R8 ;  /* 0x0000003527087223 */ /* 0x000fe20000010008 */
[----:B------:R-:W-:-:S02]  /*87f0*/  HADD2.F32 R7, -RZ, R25.H0_H0 ;  /* 0x20000019ff077230 */ /* 0x000fc40000004100 */
[C---:B------:R-:W-:Y:S01]  /*8800*/  FFMA.FTZ R50, R39.reuse, R50, R3 ;  /* 0x0000003227327223 */ /* 0x040fe20000010003 */
[--C-:B------:R-:W-:Y:S02]  /*8810*/  HADD2.F32 R9, -RZ, R26.reuse.H0_H0 ;  /* 0x2000001aff097230 */ /* 0x100fe40000004100 */
[----:B------:R-:W-:Y:S01]  /*8820*/  FFMA.FTZ R55, R39, R38, R10 ;  /* 0x0000002627377223 */ /* 0x000fe2000001000a */
[----:B------:R-:W-:Y:S02]  /*8830*/  HADD2.F32 R21, -RZ, R26.H1_H1 ;  /* 0x3000001aff157230 */ /* 0x000fe40000004100 */
[C---:B------:R-:W-:Y:S01]  /*8840*/  FFMA.FTZ R23, R54.reuse, R23, R4 ;  /* 0x0000001736177223 */ /* 0x040fe20000010004 */
[----:B------:R-:W-:Y:S02]  /*8850*/  HADD2.F32 R3, -RZ, R24.H0_H0 ;  /* 0x20000018ff037230 */ /* 0x000fe40000004100 */
[----:B------:R-:W-:Y:S01]  /*8860*/  FFMA.FTZ R5, R54, R5, R20 ;  /* 0x0000000536057223 */ /* 0x000fe20000010014 */
[----:B------:R-:W-:-:S02]  /*8870*/  HADD2.F32 R25, -RZ, R25.H1_H1 ;  /* 0x30000019ff197230 */ /* 0x000fc40000004100 */
[C---:B------:R-:W-:Y:S01]  /*8880*/  FFMA.FTZ R7, R54.reuse, R7, R8 ;  /* 0x0000000736077223 */ /* 0x040fe20000010008 */
        /* <DEDUP_REMOVED lines=9> */
[--C-:B------:R-:W-:Y:S02]  /*8920*/  HADD2.F32 R6, -RZ, R29.reuse.H0_H0 ;  /* 0x2000001dff067230 */ /* 0x100fe40000004100 */
        /* <DEDUP_REMOVED lines=31> */
.L_x_872:
[----:B------:R-:W2:Y:S01]  /*8b20*/  LDS.U16 R36, [R36+0x18] ;  /* 0x0000180024247984 */ /* 0x000ea20000000400 */
[----:B------:R-:W-:Y:S02]  /*8b30*/  VIADD R44, R44, 0x10 ;  /* 0x000000102c2c7836 */ /* 0x000fe40000000000 */
[----:B------:R-:W-:Y:S02]  /*8b40*/  HADD2.F32 R10, -RZ, R32.H0_H0 ;  /* 0x20000020ff0a7230 */ /* 0x000fe40000004100 */
[--C-:B-1----:R-:W-:Y:S01]  /*8b50*/  HADD2.F32 R4, -RZ, R33.reuse.H1_H1 ;  /* 0x30000021ff047230 */ /* 0x102fe20000004100 */
        /* <DEDUP_REMOVED lines=17> */
.L_x_863:
[----:B-1----:R-:W-:Y:S05]  /*8c70*/  BSYNC.RECONVERGENT B1 ;  /* 0x0000000000017941 */ /* 0x002fea0003800200 */
.L_x_862:
        /* <DEDUP_REMOVED lines=9> */
[----:B------:R-:W-:-:S04]  /*8d10*/  IADD3 R35, PT, PT, -R40, UR6, R35 ;  /* 0x0000000628237c10 */ /* 0x000fc8000fffe123 */
[----:B------:R-:W-:Y:S01]  /*8d20*/  LOP3.LUT P0, RZ, R35, 0x4, RZ, 0xc0, !PT ;  /* 0x0000000423ff7812 */ /* 0x000fe2000780c0ff */
[----:B-1----:R-:W-:-:S06]  /*8d30*/  UIMAD UR5, UR38, UR5, UR46 ;  /* 0x00000005260572a4 */ /* 0x002fcc000f8e022e */
[----:B------:R-:W-:-:S04]  /*8d40*/  IMAD.U32 R20, RZ, RZ, UR5 ;  /* 0x00000005ff147e24 */ /* 0x000fc8000f8e00ff */
[----:B------:R-:W-:Y:S01]  /*8d50*/  IMAD R21, R20, 0x50, R19 ;  /* 0x0000005014157824 */ /* 0x000fe200078e0213 */
[----:B------:R-:W-:-:S03]  /*8d60*/  MOV R20, R18 ;  /* 0x0000001200147202 */ /* 0x000fc60000000f00 */
[----:B--2---:R-:W-:Y:S01]  /*8d70*/  IMAD.WIDE R32, R21, 0x2, R32 ;  /* 0x0000000215207825 */ /* 0x004fe200078e0220 */
[----:B------:R-:W-:Y:S06]  /*8d80*/  @P0 BRA `(.L_x_877) ;  /* 0x0000000400200947 */ /* 0x000fec0003800000 */
[----:B------:R-:W1:Y:S01]  /*8d90*/  LDC R23, c[0x0][0x3f4] ;  /* 0x0000fd00ff177b82 */ /* 0x000e620000000800 */
[----:B------:R-:W-:Y:S01]  /*8da0*/  IMAD.MOV.U32 R20, RZ, RZ, R34 ;  /* 0x000000ffff147224 */ /* 0x000fe200078e0022 */
        /* <DEDUP_REMOVED lines=13> */
[----:B------:R-:W-:-:S04]  /*8e80*/  IMAD.MOV.U32 R20, RZ, RZ, RZ ;  /* 0x000000ffff147224 */ /* 0x000fc800078e00ff */
[----:B------:R-:W-:Y:S01]  /*8e90*/  IMAD.HI.U32 R20, R21, R27, R20 ;  /* 0x0000001b15147227 */ /* 0x000fe200078e0014 */
[----:B------:R-:W-:-:S05]  /*8ea0*/  MOV R21, R26 ;  /* 0x0000001a00157202 */ /* 0x000fca0000000f00 */
[----:B------:R-:W-:-:S05]  /*8eb0*/  IMAD.HI.U32 R20, R20, R21, RZ ;  /* 0x0000001514147227 */ /* 0x000fca00078e00ff */
[----:B------:R-:W-:-:S05]  /*8ec0*/  IADD3 R20, PT, PT, -R20, RZ, RZ ;  /* 0x000000ff14147210 */ /* 0x000fca0007ffe1ff */
[----:B------:R-:W-:-:S05]  /*8ed0*/  IMAD R20, R25, R20, R21 ;  /* 0x0000001419147224 */ /* 0x000fca00078e0215 */
[----:B------:R-:W-:-:S13]  /*8ee0*/  ISETP.GT.U32.AND P0, PT, R25, R20, PT ;  /* 0x000000141900720c */ /* 0x000fda0003f04070 */
[----:B------:R-:W-:-:S05]  /*8ef0*/  @!P0 IMAD.IADD R20, R20, 0x1, -R25 ;  /* 0x0000000114148824 */ /* 0x000fca00078e0a19 */
[----:B------:R-:W-:-:S13]  /*8f00*/  ISETP.GT.U32.AND P0, PT, R25, R20, PT ;  /* 0x000000141900720c */ /* 0x000fda0003f04070 */
[----:B------:R-:W-:-:S04]  /*8f10*/  @!P0 IADD3 R20, PT, PT, R20, -R25, RZ ;  /* 0x8000001914148210 */ /* 0x000fc80007ffe0ff */
[----:B------:R-:W-:Y:S02]  /*8f20*/  @!P1 IADD3 R20, PT, PT, -R20, RZ, RZ ;  /* 0x000000ff14149210 */ /* 0x000fe40007ffe1ff */
[----:B------:R-:W-:-:S05]  /*8f30*/  @!P2 LOP3.LUT R20, RZ, R23, RZ, 0x33, !PT ;  /* 0x00000017ff14a212 */ /* 0x000fca00078e33ff */
[----:B------:R-:W-:-:S04]  /*8f40*/  IMAD R21, R20, 0x50, RZ ;  /* 0x0000005014157824 */ /* 0x000fc800078e02ff */
[----:B------:R-:W-:-:S06]  /*8f50*/  IMAD.WIDE.U32 R20, R21, 0x2, R42 ;  /* 0x0000000215147825 */ /* 0x000fcc00078e002a */
[----:B------:R-:W5:Y:S01]  /*8f60*/  LDG.E.128 R20, desc[UR36][R20.64] ;  /* 0x0000002414147981 */ /* 0x000f62000c1e1d00 */
[----:B------:R-:W-:Y:S01]  /*8f70*/  IMAD R24, R40, 0x2, R17 ;  /* 0x0000000228187824 */ /* 0x000fe200078e0211 */
        /* <DEDUP_REMOVED lines=17> */
[----:B------:R-:W-:Y:S02]  /*9090*/  IMAD R29, R18, 0x50, RZ ;  /* 0x00000050121d7824 */ /* 0x000fe400078e02ff */
[----:B--2---:R-:W-:Y:S02]  /*90a0*/  @P0 HMUL2 R20, R20, R24 ;  /* 0x0000001814140232 */ /* 0x004fe40000000000 */
[----:B------:R-:W-:Y:S02]  /*90b0*/  @P1 HFMA2 R21, R21, R25, -RZ ;  /* 0x0000001915151231 */ /* 0x000fe400001000ff */
[----:B------:R-:W-:-:S02]  /*90c0*/  @P2 HMUL2 R22, R22, R26 ;  /* 0x0000001a16162232 */ /* 0x000fc40000000000 */
[----:B------:R-:W-:Y:S02]  /*90d0*/  @P3 HFMA2 R23, R23, R27, -RZ ;  /* 0x0000001b17173231 */ /* 0x000fe400001000ff */
[----:B------:R-:W-:-:S05]  /*90e0*/  IMAD.WIDE.U32 R24, R29, 0x2, R46 ;  /* 0x000000021d187825 */ /* 0x000fca00078e002e */
[----:B------:R1:W-:Y:S02]  /*90f0*/  STG.E.128 desc[UR36][R24.64], R20 ;  /* 0x0000001418007986 */ /* 0x0003e4000c101d24 */
.L_x_878:
[--C-:B-----5:R-:W-:Y:S02]  /*9100*/  HADD2.F32 R18, -RZ, R20.reuse.H0_H0 ;  /* 0x20000014ff127230 */ /* 0x120fe40000004100 */
[--C-:B-1----:R-:W-:Y:S02]  /*9110*/  HADD2.F32 R25, -RZ, R21.reuse.H0_H0 ;  /* 0x20000015ff197230 */ /* 0x102fe40000004100 */
        /* <DEDUP_REMOVED lines=15> */
.L_x_877:
[----:B------:R-:W-:Y:S05]  /*9210*/  BSYNC.RECONVERGENT B2 ;  /* 0x0000000000027941 */ /* 0x000fea0003800200 */
.L_x_876:
[----:B------:R-:W-:-:S13]  /*9220*/  ISETP.GE.U32.AND P0, PT, R35, 0x4, PT ;  /* 0x000000042300780c */ /* 0x000fda0003f06070 */
[----:B------:R-:W-:Y:S05]  /*9230*/  @!P0 BRA `(.L_x_875) ;  /* 0x0000000800648947 */ /* 0x000fea0003800000 */
[C---:B------:R-:W-:Y:S01]  /*9240*/  LEA R18, R20.reuse, UR7, 0x1 ;  /* 0x0000000714127c11 */ /* 0x040fe2000f8e08ff */
[----:B------:R-:W-:Y:S01]  /*9250*/  IMAD R35, R20, 0x50, RZ ;  /* 0x0000005014237824 */ /* 0x000fe200078e02ff */
[----:B------:R-:W-:-:S05]  /*9260*/  MOV R21, UR11 ;  /* 0x0000000b00157c02 */ /* 0x000fca0008000f00 */
[----:B------:R-:W-:Y:S02]  /*9270*/  IMAD R22, R21, -0x2, R18 ;  /* 0xfffffffe15167824 */ /* 0x000fe400078e0212 */
[----:B------:R-:W-:-:S03]  /*9280*/  VIADD R18, R20, 0x4 ;  /* 0x0000000414127836 */ /* 0x000fc60000000000 */
[----:B------:R-:W-:-:S07]  /*9290*/  IADD3 R11, PT, PT, R22, 0x8, R11 ;  /* 0x00000008160b7810 */ /* 0x000fce0007ffe00b */
.L_x_885:
        /* <DEDUP_REMOVED lines=12> */
[----:B--2---:R-:W-:Y:S02]  /*9360*/  IADD3 R25, PT, PT, R24, 0xffffffe, RZ ;  /* 0x0ffffffe18197810 */ /* 0x004fe40007ffe0ff */
[----:B------:R-:W2:Y:S04]  /*9370*/  LDS.U16 R24, [R11+-0x8] ;  /* 0xfffff8000b187984 */ /* 0x000ea80000000400 */
[----:B------:R-:W3:Y:S02]  /*9380*/  F2I.FTZ.U32.TRUNC.NTZ R21, R25 ;  /* 0x0000001900157305 */ /* 0x000ee4000021f000 */
        /* <DEDUP_REMOVED lines=39> */
.L_x_881:
        /* <DEDUP_REMOVED lines=16> */
.L_x_880:
[----:B------:R-:W-:Y:S05]  /*9700*/  BSYNC.RECONVERGENT B2 ;  /* 0x0000000000027941 */ /* 0x000fea0003800200 */
.L_x_879:
        /* <DEDUP_REMOVED lines=13> */
[----:B---3--:R-:W-:-:S05]  /*97e0*/  IADD3 R20, PT, PT, RZ, -R21, RZ ;  /* 0x80000015ff147210 */ /* 0x008fca0007ffe0ff */
        /* <DEDUP_REMOVED lines=32> */
[----:B------:R-:W-:Y:S02]  /*99f0*/  VIADD R29, R35, 0x140 ;  /* 0x00000140231d7836 */ /* 0x000fe40000000000 */
[----:B--2---:R-:W-:Y:S02]  /*9a00*/  @P0 HMUL2 R20, R20, R24 ;  /* 0x0000001814140232 */ /* 0x004fe40000000000 */
[----:B------:R-:W-:Y:S02]  /*9a10*/  @P1 HFMA2 R21, R21, R25, -RZ ;  /* 0x0000001915151231 */ /* 0x000fe400001000ff */
[----:B------:R-:W-:-:S02]  /*9a20*/  @P2 HMUL2 R22, R22, R26 ;  /* 0x0000001a16162232 */ /* 0x000fc40000000000 */
[----:B------:R-:W-:Y:S02]  /*9a30*/  @P3 HFMA2 R23, R23, R27, -RZ ;  /* 0x0000001b17173231 */ /* 0x000fe400001000ff */
[----:B------:R-:W-:-:S05]  /*9a40*/  IMAD.WIDE.U32 R24, R29, 0x2, R46 ;  /* 0x000000021d187825 */ /* 0x000fca00078e002e */
[----:B------:R1:W-:Y:S02]  /*9a50*/  STG.E.128 desc[UR36][R24.64], R20 ;  /* 0x0000001418007986 */ /* 0x0003e4000c101d24 */
.L_x_884:
        /* <DEDUP_REMOVED lines=16> */
.L_x_883:
[----:B------:R-:W-:Y:S05]  /*9b60*/  BSYNC.RECONVERGENT B2 ;  /* 0x0000000000027941 */ /* 0x000fea0003800200 */
.L_x_882:
[C---:B------:R-:W-:Y:S01]  /*9b70*/  IADD3 R20, PT, PT, R18.reuse, 0x4, RZ ;  /* 0x0000000412147810 */ /* 0x040fe20007ffe0ff */
[----:B------:R-:W-:Y:S01]  /*9b80*/  VIADD R35, R35, 0x280 ;  /* 0x0000028023237836 */ /* 0x000fe20000000000 */
[----:B------:R-:W-:Y:S02]  /*9b90*/  IADD3 R18, PT, PT, R18, 0x8, RZ ;  /* 0x0000000812127810 */ /* 0x000fe40007ffe0ff */
[----:B------:R-:W-:Y:S02]  /*9ba0*/  ISETP.GE.AND P0, PT, R20, UR44, PT ;  /* 0x0000002c14007c0c */ /* 0x000fe4000bf06270 */
[----:B------:R-:W-:-:S11]  /*9bb0*/  IADD3 R11, PT, PT, R11, 0x10, RZ ;  /* 0x000000100b0b7810 */ /* 0x000fd60007ffe0ff */
[----:B------:R-:W-:Y:S05]  /*9bc0*/  @!P0 BRA `(.L_x_885) ;  /* 0xfffffff400b48947 */ /* 0x000fea000383ffff */
.L_x_875:
[----:B------:R-:W-:Y:S05]  /*9bd0*/  BSYNC.RECONVERGENT B1 ;  /* 0x0000000000017941 */ /* 0x000fea0003800200 */
.L_x_874:
[----:B------:R-:W-:-:S13]  /*9be0*/  ISETP.NE.AND P0, PT, R40, UR4, PT ;  /* 0x0000000428007c0c */ /* 0x000fda000bf05270 */
[----:B------:R-:W-:Y:S05]  /*9bf0*/  @P0 BRA `(.L_x_861) ;  /* 0x0000000000d80947 */ /* 0x000fea0003800000 */
[----:B------:R-:W-:Y:S02]  /*9c00*/  UMOV UR5, 0x50 ;  /* 0x0000005000057882 */ /* 0x000fe40000000000 */
[----:B------:R-:W-:-:S06]  /*9c10*/  UIMAD UR5, UR45, UR5, -0x50 ;  /* 0xffffffb02d0574a4 */ /* 0x000fcc000f8e0205 */
[----:B------:R-:W-:-:S05]  /*9c20*/  MOV R21, UR5 ;  /* 0x0000000500157c02 */ /* 0x000fca0008000f00 */
[----:B------:R-:W-:-:S06]  /*9c30*/  IMAD.WIDE R20, R21, 0x2, R46 ;  /* 0x0000000215147825 */ /* 0x000fcc00078e022e */
[----:B------:R-:W5:Y:S01]  /*9c40*/  LDG.E.128 R20, desc[UR36][R20.64] ;  /* 0x0000002414147981 */ /* 0x000f62000c1e1d00 */
[----:B------:R-:W-:-:S06]  /*9c50*/  UIADD3 UR5, UPT, UPT, UR45, -UR11, URZ ;  /* 0x8000000b2d057290 */ /* 0x000fcc000fffe0ff */
[----:B0-----:R-:W-:-:S05]  /*9c60*/  IMAD.U32 R0, RZ, RZ, UR5 ;  /* 0x00000005ff007e24 */ /* 0x001fca000f8e00ff */
[----:B------:R-:W-:Y:S01]  /*9c70*/  LEA R17, R0, R17, 0x1 ;  /* 0x0000001100117211 */ /* 0x000fe200078e08ff */
[----:B------:R-:W0:Y:S05]  /*9c80*/  LDCU UR5, c[0x0][0x40c] ;  /* 0x00008180ff0577ac */ /* 0x000e2a0008000800 */
[----:B------:R-:W1:Y:S01]  /*9c90*/  LDS.U16 R17, [R17+-0x2] ;  /* 0xfffffe0011117984 */ /* 0x000e620000000400 */
[----:B0-----:R-:W-:Y:S01]  /*9ca0*/  UISETP.NE.AND UP0, UPT, UR5, URZ, UPT ;  /* 0x000000ff0500728c */ /* 0x001fe2000bf05270 */
[----:B-1----:R-:W-:-:S08]  /*9cb0*/  HADD2.F32 R11, -RZ, R17.H0_H0 ;  /* 0x20000011ff0b7230 */ /* 0x002fd00000004100 */
[----:B------:R-:W-:Y:S05]  /*9cc0*/  BRA.U UP0, `(.L_x_886) ;  /* 0x0000000100647547 */ /* 0x000fea000b800000 */
[----:B------:R-:W0:Y:S02]  /*9cd0*/  LDCU.64 UR12, c[0x0][0x460] ;  /* 0x00008c00ff0c77ac */ /* 0x000e240008000a00 */
[----:B0-----:R-:W-:-:S04]  /*9ce0*/  UISETP.NE.U32.AND UP0, UPT, UR12, URZ, UPT ;  /* 0x000000ff0c00728c */ /* 0x001fc8000bf05070 */
[----:B------:R-:W-:-:S06]  /*9cf0*/  UISETP.NE.AND.EX UP0, UPT, UR13, URZ, UPT, UP0 ;  /* 0x000000ff0d00728c */ /* 0x000fcc000bf05300 */
[----:B------:R-:W-:-:S05]  /*9d00*/  PLOP3.LUT P0, PT, PT, PT, UP0, 0x80, 0x8 ;  /* 0x000000000008781c */ /* 0x000fca0003f0f008 */
[----:B------:R-:W0:Y:S01]  /*9d10*/  @UP0 LDCU UR5, c[0x0][0x3f8] ;  /* 0x00007f00ff0507ac */ /* 0x000e220008000800 */
[----:B------:R-:W1:Y:S01]  /*9d20*/  @UP0 LDCU.64 UR12, c[0x0][0x458] ;  /* 0x00008b00ff0c07ac */ /* 0x000e620008000a00 */
[----:B0-----:R-:W-:Y:S01]  /*9d30*/  @UP0 UIMAD UR5, UR38, UR5, UR46 ;  /* 0x00000005260502a4 */ /* 0x001fe2000f8e022e */
[----:B-1----:R-:W-:Y:S01]  /*9d40*/  MOV R17, UR13 ;  /* 0x0000000d00117c02 */ /* 0x002fe20008000f00 */
        /* <DEDUP_REMOVED lines=17> */
.L_x_886:
[----:B-----5:R-:W-:Y:S02]  /*9e60*/  HADD2.F32 R0, -RZ, R20.H0_H0 ;  /* 0x20000014ff007230 */ /* 0x020fe40000004100 */
[----:B------:R-:W-:Y:S02]  /*9e70*/  HADD2.F32 R15, -RZ, R22.H0_H0 ;  /* 0x20000016ff0f7230 */ /* 0x000fe40000004100 */
[----:B0-----:R-:W-:Y:S02]  /*9e80*/  HADD2.F32 R20, -RZ, R20.H1_H1 ;  /* 0x30000014ff147230 */ /* 0x001fe40000004100 */
        /* <DEDUP_REMOVED lines=13> */
.L_x_861:
[----:B-1----:R-:W-:Y:S05]  /*9f60*/  BSYNC.RECONVERGENT B0 ;  /* 0x0000000000007941 */ /* 0x002fea0003800200 */
.L_x_860:
        /* <DEDUP_REMOVED lines=21> */
.L_x_888:
        /* <DEDUP_REMOVED lines=21> */
.L_x_890:
[----:B------:R-:W-:Y:S05]  /*a210*/  BSYNC.RECONVERGENT B0 ;  /* 0x0000000000007941 */ /* 0x000fea0003800200 */
.L_x_889:
        /* <DEDUP_REMOVED lines=8> */
.L_x_892:
[----:B------:R-:W-:Y:S05]  /*a2a0*/  BSYNC.RECONVERGENT B0 ;  /* 0x0000000000007941 */ /* 0x000fea0003800200 */
.L_x_891:
[----:B------:R-:W-:Y:S06]  /*a2b0*/  BAR.SYNC.DEFER_BLOCKING 0x0 ;  /* 0x0000000000007b1d */ /* 0x000fec0000010000 */
[----:B------:R-:W-:Y:S04]  /*a2c0*/  BSSY.RECONVERGENT B0, `(.L_x_893) ;  /* 0x0000013000007945 */ /* 0x000fe80003800200 */
[----:B------:R-:W-:Y:S05]  /*a2d0*/  @P3 BRA `(.L_x_894) ;  /* 0x0000000000443947 */ /* 0x000fea0003800000 */
[----:B01----:R-:W0:Y:S02]  /*a2e0*/  LDS.128 R40, [R40] ;  /* 0x0000000028287984 */ /* 0x003e240000000c00 */
[----:B0-----:R-:W-:Y:S02]  /*a2f0*/  HADD2.F32 R15, -RZ, R42.H0_H0 ;  /* 0x2000002aff0f7230 */ /* 0x001fe40000004100 */
[--C-:B------:R-:W-:Y:S02]  /*a300*/  HADD2.F32 R11, -RZ, R40.reuse.H0_H0 ;  /* 0x20000028ff0b7230 */ /* 0x100fe40000004100 */
[----:B------:R-:W-:Y:S02]  /*a310*/  HADD2.F32 R0, -RZ, R40.H1_H1 ;  /* 0x30000028ff007230 */ /* 0x000fe40000004100 */
[----:B------:R-:W-:Y:S01]  /*a320*/  FADD.FTZ R6, R6, R15 ;  /* 0x0000000f06067221 */ /* 0x000fe20000010000 */
[--C-:B------:R-:W-:Y:S02]  /*a330*/  HADD2.F32 R13, -RZ, R41.reuse.H0_H0 ;  /* 0x20000029ff0d7230 */ /* 0x100fe40000004100 */
        /* <DEDUP_REMOVED lines=11> */
.L_x_894:
[----:B------:R-:W-:Y:S05]  /*a3f0*/  BSYNC.RECONVERGENT B0 ;  /* 0x0000000000007941 */ /* 0x000fea0003800200 */
.L_x_893:
[----:B------:R-:W-:Y:S06]  /*a400*/  BAR.SYNC.DEFER_BLOCKING 0x0 ;  /* 0x0000000000007b1d */ /* 0x000fec0000010000 */
.L_x_887:
[----:B------:R-:W-:-:S13]  /*a410*/  ISETP.GT.U32.OR P0, PT, R2, 0xf, P0 ;  /* 0x0000000f0200780c */ /* 0x000fda0000704470 */
[----:B------:R-:W-:Y:S05]  /*a420*/  @P0 EXIT ;  /* 0x000000000000094d */ /* 0x000fea0003800000 */
[----:B------:R-:W2:Y:S02]  /*a430*/  LDCU UR4, c[0x0][0x478] ;  /* 0x00008f00ff0477ac */ /* 0x000ea40008000800 */
[----:B--2---:R-:W-:-:S09]  /*a440*/  UISETP.NE.AND UP0, UPT, UR4, 0x2, UPT ;  /* 0x000000020400788c */ /* 0x004fd2000bf05270 */
[----:B------:R-:W-:Y:S05]  /*a450*/  BRA.U UP0, `(.L_x_895) ;  /* 0x0000000100e07547 */ /* 0x000fea000b800000 */
[----:B01----:R-:W0:Y:S01]  /*a460*/  LDC.64 R12, c[0x0][0x470] ;  /* 0x00011c00ff0c7b82 */ /* 0x003e220000000a00 */
[----:B------:R-:W1:Y:S01]  /*a470*/  LDCU.64 UR4, c[0x0][0x380] ;  /* 0x00007000ff0477ac */ /* 0x000e620008000a00 */
[----:B0-----:R-:W2:Y:S01]  /*a480*/  LDG.E R12, desc[UR36][R12.64] ;  /* 0x000000240c0c7981 */ /* 0x001ea2000c1e1900 */
[----:B------:R-:W-:Y:S01]  /*a490*/  IADD3 R19, PT, PT, R19, UR8, RZ ;  /* 0x0000000813137c10 */ /* 0x000fe2000fffe0ff */
        /* <DEDUP_REMOVED lines=14> */
[----:B------:R-:W-:Y:S01]  /*a580*/  F2I.S8.NTZ R9, R9 ;  /* 0x0000000900097305 */ /* 0x000fe20000202100 */
[----:B------:R-:W-:-:S05]  /*a590*/  IMAD.U32 R0, R0, 0x10000, RZ ;  /* 0x0001000000007824 */ /* 0x000fca00078e00ff */
[----:B------:R-:W-:Y:S02]  /*a5a0*/  LOP3.LUT R11, R0, 0xff0000, RZ, 0xc0, !PT ;  /* 0x00ff0000000b7812 */ /* 0x000fe400078ec0ff */
[----:B------:R-:W2:Y:S01]  /*a5b0*/  F2I.S8.NTZ R8, R8 ;  /* 0x0000000800087305 */ /* 0x000ea20000202100 */
[----:B0-----:R-:W-:Y:S02]  /*a5c0*/  PRMT R2, R3, 0x8880, RZ ;  /* 0x0000888003027816 */ /* 0x001fe400000000ff */
[----:B------:R-:W-:Y:S02]  /*a5d0*/  PRMT R0, R5, 0x7710, RZ ;  /* 0x0000771005007816 */ /* 0x000fe400000000ff */
[----:B------:R-:W-:Y:S02]  /*a5e0*/  PRMT R2, R2, 0x7710, RZ ;  /* 0x0000771002027816 */ /* 0x000fe400000000ff */
[----:B------:R-:W-:Y:S01]  /*a5f0*/  SHF.L.U32 R0, R0, 0x8, RZ ;  /* 0x0000000800007819 */ /* 0x000fe200000006ff */
[----:B------:R-:W0:Y:S01]  /*a600*/  F2I.S8.NTZ R7, R7 ;  /* 0x0000000700077305 */ /* 0x000e220000202100 */
[----:B------:R-:W-:-:S04]  /*a610*/  PRMT R11, R11, 0x4210, R2 ;  /* 0x000042100b0b7816 */ /* 0x000fc80000000002 */
[----:B------:R-:W-:Y:S02]  /*a620*/  LOP3.LUT R11, R11, 0xff00, R0, 0xf8, !PT ;  /* 0x0000ff000b0b7812 */ /* 0x000fe400078ef800 */
[----:B--2---:R-:W-:Y:S01]  /*a630*/  PRMT R2, R8, 0x8880, RZ ;  /* 0x0000888008027816 */ /* 0x004fe200000000ff */
[----:B------:R-:W2:Y:S01]  /*a640*/  F2I.S8.NTZ R6, R6 ;  /* 0x0000000600067305 */ /* 0x000ea20000202100 */
[----:B------:R-:W-:Y:S02]  /*a650*/  PRMT R0, R9, 0x8880, RZ ;  /* 0x0000888009007816 */ /* 0x000fe400000000ff */
[----:B------:R-:W-:Y:S02]  /*a660*/  PRMT R2, R2, 0x7710, RZ ;  /* 0x0000771002027816 */ /* 0x000fe400000000ff */
[----:B------:R-:W-:Y:S02]  /*a670*/  PRMT R0, R0, 0x7710, RZ ;  /* 0x0000771000007816 */ /* 0x000fe400000000ff */
[----:B0-----:R-:W-:Y:S01]  /*a680*/  PRMT R3, R7, 0x8880, RZ ;  /* 0x0000888007037816 */ /* 0x001fe200000000ff */
[----:B------:R-:W0:Y:S01]  /*a690*/  F2I.S8.NTZ R10, R10 ;  /* 0x0000000a000a7305 */ /* 0x000e220000202100 */
[----:B------:R-:W-:-:S02]  /*a6a0*/  LOP3.LUT R4, R2, 0xff, RZ, 0xc0, !PT ;  /* 0x000000ff02047812 */ /* 0x000fc400078ec0ff */
[----:B------:R-:W-:Y:S02]  /*a6b0*/  PRMT R3, R3, 0x7710, RZ ;  /* 0x0000771003037816 */ /* 0x000fe400000000ff */
[----:B-1----:R-:W-:Y:S02]  /*a6c0*/  IADD3 R8, P0, PT, R19, UR4, RZ ;  /* 0x0000000413087c10 */ /* 0x002fe4000ff1e0ff */
[----:B--2---:R-:W-:Y:S02]  /*a6d0*/  PRMT R5, R6, 0x8880, RZ ;  /* 0x0000888006057816 */ /* 0x004fe400000000ff */
[----:B------:R-:W-:Y:S02]  /*a6e0*/  LOP3.LUT R3, R3, 0xff, RZ, 0xc0, !PT ;  /* 0x000000ff03037812 */ /* 0x000fe400078ec0ff */
[----:B------:R-:W-:Y:S02]  /*a6f0*/  LOP3.LUT R6, R0, 0xff, RZ, 0xc0, !PT ;  /* 0x000000ff00067812 */ /* 0x000fe400078ec0ff */
[----:B------:R-:W-:Y:S01]  /*a700*/  PRMT R0, R5, 0x7710, RZ ;  /* 0x0000771005007816 */ /* 0x000fe200000000ff */
[----:B------:R-:W-:Y:S01]  /*a710*/  IMAD.WIDE.U32 R2, R3, 0x1000000, RZ ;  /* 0x0100000003027825 */ /* 0x000fe200078e00ff */
[----:B0-----:R-:W-:-:S02]  /*a720*/  PRMT R10, R10, 0x8880, RZ ;  /* 0x000088800a0a7816 */ /* 0x001fc400000000ff */
[----:B------:R-:W-:Y:S01]  /*a730*/  LOP3.LUT R9, R11, 0xff, R0, 0xf8, !PT ;  /* 0x000000ff0b097812 */ /* 0x000fe200078ef800 */
[----:B------:R-:W-:Y:S01]  /*a740*/  IMAD.WIDE.U32 R4, R4, 0x10000, RZ ;  /* 0x0001000004047825 */ /* 0x000fe200078e00ff */
[----:B------:R-:W-:-:S03]  /*a750*/  PRMT R0, R10, 0x7710, RZ ;  /* 0x000077100a007816 */ /* 0x000fc600000000ff */
[----:B------:R-:W-:Y:S01]  /*a760*/  IMAD.WIDE.U32 R6, R6, 0x100, RZ ;  /* 0x0000010006067825 */ /* 0x000fe200078e00ff */
[----:B------:R-:W-:Y:S02]  /*a770*/  LOP3.LUT R3, R5, R9, R3, 0xfe, !PT ;  /* 0x0000000905037212 */ /* 0x000fe400078efe03 */
[----:B------:R-:W-:Y:S02]  /*a780*/  LEA.HI.X.SX32 R9, R19, UR5, 0x1, P0 ;  /* 0x0000000513097c11 */ /* 0x000fe400080f0eff */
[----:B------:R-:W-:Y:S02]  /*a790*/  LOP3.LUT R11, R6, R2, R4, 0xfe, !PT ;  /* 0x00000002060b7212 */ /* 0x000fe400078efe04 */
[----:B------:R-:W-:Y:S02]  /*a7a0*/  LOP3.LUT R3, R3, R7, RZ, 0xfc, !PT ;  /* 0x0000000703037212 */ /* 0x000fe400078efcff */
[----:B------:R-:W-:-:S05]  /*a7b0*/  LOP3.LUT R2, R11, 0xff, R0, 0xf8, !PT ;  /* 0x000000ff0b027812 */ /* 0x000fca00078ef800 */
[----:B------:R-:W-:Y:S01]  /*a7c0*/  STG.E.64 desc[UR36][R8.64], R2 ;  /* 0x0000000208007986 */ /* 0x000fe2000c101b24 */
[----:B------:R-:W-:Y:S05]  /*a7d0*/  EXIT ;  /* 0x000000000000794d */ /* 0x000fea0003800000 */
.L_x_895:
[----:B01----:R-:W0:Y:S01]  /*a7e0*/  LDC.64 R12, c[0x0][0x380] ;  /* 0x0000e000ff0c7b82 */ /* 0x003e220000000a00 */
[----:B------:R-:W-:Y:S01]  /*a7f0*/  VIADD R11, R19, UR8 ;  /* 0x00000008130b7c36 */ /* 0x000fe20008000000 */
        /* <DEDUP_REMOVED lines=10> */
.L_x_763:
[----:B------:R-:W-:Y:S01]  /*a8a0*/  MOV R12, 0x10 ;  /* 0x00000010000c7802 */ /* 0x000fe20000000f00 */
[----:B------:R-:W-:Y:S01]  /*a8b0*/  IMAD.MOV.U32 R15, RZ, RZ, -0x1 ;  /* 0xffffffffff0f7424 */ /* 0x000fe200078e00ff */
[----:B------:R-:W-:-:S07]  /*a8c0*/  MOV R11, 0x1f ;  /* 0x0000001f000b7802 */ /* 0x000fce0000000f00 */
[----:B-1----:R-:W-:Y:S05]  /*a8d0*/  WARPSYNC.COLLECTIVE R15, `(.L_x_896) ;  /* 0x000000000f087348 */ /* 0x002fea0003c00000 */
[----:B------:R0:W2:Y:S02]  /*a8e0*/  SHFL.BFLY P6, R14, R13, R12, R11 ;  /* 0x0c00000c0d0e7389 */ /* 0x0000a400000c000b */
[----:B012---:R-:W-:Y:S05]  /*a8f0*/  ENDCOLLECTIVE ;  /* 0x000000000000791b */ /* 0x007fea0003800000 */
.L_x_896:
[----:B------:R-:W-:Y:S01]  /*a900*/  MOV R12, 0x8 ;  /* 0x00000008000c7802 */ /* 0x000fe20000000f00 */
[----:B------:R-:W-:-:S05]  /*a910*/  FADD.FTZ R3, R13, R14 ;  /* 0x0000000e0d037221 */ /* 0x000fca0000010000 */
[----:B------:R-:W-:-:S07]  /*a920*/  MOV R13, R3 ;  /* 0x00000003000d7202 */ /* 0x000fce0000000f00 */
[----:B------:R-:W-:Y:S05]  /*a930*/  WARPSYNC.COLLECTIVE R15, `(.L_x_897) ;  /* 0x000000000f087348 */ /* 0x000fea0003c00000 */
[----:B------:R0:W1:Y:S02]  /*a940*/  SHFL.BFLY P6, R14, R13, R12, R11 ;  /* 0x0c00000c0d0e7389 */ /* 0x00006400000c000b */
[----:B01----:R-:W-:Y:S05]  /*a950*/  ENDCOLLECTIVE ;  /* 0x000000000000791b */ /* 0x003fea0003800000 */
.L_x_897:
[----:B------:R-:W-:Y:S01]  /*a960*/  MOV R12, 0x4 ;  /* 0x00000004000c7802 */ /* 0x000fe20000000f00 */
[----:B------:R-:W-:-:S04]  /*a970*/  FADD.FTZ R4, R3, R14 ;  /* 0x0000000e03047221 */ /* 0x000fc80000010000 */
[----:B------:R-:W-:-:S07]  /*a980*/  IMAD.MOV.U32 R13, RZ, RZ, R4 ;  /* 0x000000ffff0d7224 */ /* 0x000fce00078e0004 */
[----:B------:R-:W-:Y:S05]  /*a990*/  WARPSYNC.COLLECTIVE R15, `(.L_x_898) ;  /* 0x000000000f087348 */ /* 0x000fea0003c00000 */
[----:B------:R0:W1:Y:S02]  /*a9a0*/  SHFL.BFLY P6, R14, R13, R12, R11 ;  /* 0x0c00000c0d0e7389 */ /* 0x00006400000c000b */
[----:B01----:R-:W-:Y:S05]  /*a9b0*/  ENDCOLLECTIVE ;  /* 0x000000000000791b */ /* 0x003fea0003800000 */
.L_x_898:
[----:B------:R-:W-:Y:S02]  /*a9c0*/  IMAD.MOV.U32 R12, RZ, RZ, 0x2 ;  /* 0x00000002ff0c7424 */ /* 0x000fe400078e00ff */
[----:B------:R-:W-:-:S05]  /*a9d0*/  FADD.FTZ R5, R4, R14 ;  /* 0x0000000e04057221 */ /* 0x000fca0000010000 */
[----:B------:R-:W-:-:S07]  /*a9e0*/  MOV R13, R5 ;  /* 0x00000005000d7202 */ /* 0x000fce0000000f00 */
[----:B------:R-:W-:Y:S05]  /*a9f0*/  WARPSYNC.COLLECTIVE R15, `(.L_x_899) ;  /* 0x000000000f087348 */ /* 0x000fea0003c00000 */
[----:B------:R0:W1:Y:S02]  /*aa00*/  SHFL.BFLY P6, R14, R13, R12, R11 ;  /* 0x0c00000c0d0e7389 */ /* 0x00006400000c000b */
[----:B01----:R-:W-:Y:S05]  /*aa10*/  ENDCOLLECTIVE ;  /* 0x000000000000791b */ /* 0x003fea0003800000 */
.L_x_899:
[----:B------:R-:W-:Y:S01]  /*aa20*/  MOV R12, 0x1 ;  /* 0x00000001000c7802 */ /* 0x000fe20000000f00 */
[----:B------:R-:W-:-:S05]  /*aa30*/  FADD.FTZ R6, R5, R14 ;  /* 0x0000000e05067221 */ /* 0x000fca0000010000 */
[----:B------:R-:W-:-:S07]  /*aa40*/  MOV R13, R6 ;  /* 0x00000006000d7202 */ /* 0x000fce0000000f00 */
[----:B------:R-:W-:Y:S05]  /*aa50*/  WARPSYNC.COLLECTIVE R15, `(.L_x_900) ;  /* 0x000000000f087348 */ /* 0x000fea0003c00000 */
[----:B------:R0:W1:Y:S02]  /*aa60*/  SHFL.BFLY P6, R14, R13, R12, R11 ;  /* 0x0c00000c0d0e7389 */ /* 0x00006400000c000b */
[----:B01----:R-:W-:Y:S05]  /*aa70*/  ENDCOLLECTIVE ;  /* 0x000000000000791b */ /* 0x003fea0003800000 */
.L_x_900:
[----:B------:R-:W-:Y:S05]  /*aa80*/  BRA `(.L_x_901) ;  /* 0xffffff7400e47947 */ /* 0x000fea000383ffff */
.L_x_830:
[----:B------:R-:W-:Y:S01]  /*aa90*/  BSSY B1, `(.L_x_902) ;  /* 0x0000007000017945 */ /* 0x000fe20003800000 */
[----:B------:R-:W-:Y:S01]  /*aaa0*/  IMAD.MOV.U32 R12, RZ, RZ, 0x2 ;  /* 0x00000002ff0c7424 */ /* 0x000fe200078e00ff */
[----:B------:R-:W-:Y:S02]  /*aab0*/  MOV R11, 0x1f ;  /* 0x0000001f000b7802 */ /* 0x000fe40000000f00 */
[----:B------:R-:W-:-:S07]  /*aac0*/  MOV R15, 0xffffffff ;  /* 0xffffffff000f7802 */ /* 0x000fce0000000f00 */
[----:B------:R-:W-:Y:S05]  /*aad0*/  WARPSYNC.COLLECTIVE R15, `(.L_x_903) ;  /* 0x000000000f087348 */ /* 0x000fea0003c00000 */
[----:B------:R0:W1:Y:S02]  /*aae0*/  SHFL.BFLY P6, R14, R13, R12, R11 ;  /* 0x0c00000c0d0e7389 */ /* 0x00006400000c000b */
[----:B01----:R-:W-:Y:S05]  /*aaf0*/  ENDCOLLECTIVE ;  /* 0x000000000000791b */ /* 0x003fea0003800000 */
.L_x_903:
[----:B------:R-:W-:Y:S05]  /*ab00*/  BSYNC B1 ;  /* 0x0000000000017941 */ /* 0x000fea0003800000 */
.L_x_902:
[----:B------:R-:W-:Y:S01]  /*ab10*/  FADD.FTZ R13, R13, R14 ;  /* 0x0000000e0d0d7221 */ /* 0x000fe20000010000 */
[----:B------:R-:W-:Y:S02]  /*ab20*/  IMAD.MOV.U32 R12, RZ, RZ, 0x1 ;  /* 0x00000001ff0c7424 */ /* 0x000fe400078e00ff */
[----:B------:R-:W-:Y:S01]  /*ab30*/  HFMA2 R11, -RZ, RZ, 0, 1.847743988037109375e-06 ;  /* 0x0000001fff0b7431 */ /* 0x000fe200000001ff */
[----:B------:R-:W-:-:S07]  /*ab40*/  MOV R15, 0xffffffff ;  /* 0xffffffff000f7802 */ /* 0x000fce0000000f00 */
[----:B------:R-:W-:Y:S05]  /*ab50*/  WARPSYNC.COLLECTIVE R15, `(.L_x_904) ;  /* 0x000000000f087348 */ /* 0x000fea0003c00000 */
[----:B------:R0:W1:Y:S02]  /*ab60*/  SHFL.BFLY P6, R14, R13, R12, R11 ;  /* 0x0c00000c0d0e7389 */ /* 0x00006400000c000b */
[----:B01----:R-:W-:Y:S05]  /*ab70*/  ENDCOLLECTIVE ;  /* 0x000000000000791b */ /* 0x003fea0003800000 */
.L_x_904:
[----:B------:R-:W-:Y:S05]  /*ab80*/  BRA `(.L_x_905) ;  /* 0xffffffa800ac7947 */ /* 0x000fea000383ffff */
.L_x_834:
[----:B------:R-:W-:Y:S01]  /*ab90*/  HFMA2 R12, -RZ, RZ, 0, 9.5367431640625e-07 ;  /* 0x00000010ff0c7431 */ /* 0x000fe200000001ff */
[----:B------:R-:W-:Y:S01]  /*aba0*/  BSSY B0, `(.L_x_906) ;  /* 0x0000007000007945 */ /* 0x000fe20003800000 */
[----:B-1----:R-:W-:Y:S01]  /*abb0*/  IMAD.MOV.U32 R13, RZ, RZ, R67 ;  /* 0x000000ffff0d7224 */ /* 0x002fe200078e0043 */
[----:B------:R-:W-:Y:S01]  /*abc0*/  MOV R11, 0x1f ;  /* 0x0000001f000b7802 */ /* 0x000fe20000000f00 */
[----:B------:R-:W-:-:S07]  /*abd0*/  IMAD.MOV.U32 R15, RZ, RZ, -0x1 ;  /* 0xffffffffff0f7424 */ /* 0x000fce00078e00ff */
[----:B---34-:R-:W-:Y:S05]  /*abe0*/  WARPSYNC.COLLECTIVE R15, `(.L_x_907) ;  /* 0x000000000f087348 */ /* 0x018fea0003c00000 */
[----:B------:R0:W1:Y:S02]  /*abf0*/  SHFL.BFLY P6, R14, R13, R12, R11 ;  /* 0x0c00000c0d0e7389 */ /* 0x00006400000c000b */
[----:B01-34-:R-:W-:Y:S05]  /*ac00*/  ENDCOLLECTIVE ;  /* 0x000000000000791b */ /* 0x01bfea0003800000 */
.L_x_907:
[----:B------:R-:W-:Y:S05]  /*ac10*/  BSYNC B0 ;  /* 0x0000000000007941 */ /* 0x000fea0003800000 */
.L_x_906:
[----:B------:R-:W-:Y:S01]  /*ac20*/  FMNMX.FTZ R13, R14, R67, !PT ;  /* 0x000000430e0d7209 */ /* 0x000fe20007810000 */
[----:B------:R-:W-:Y:S01]  /*ac30*/  HFMA2 R12, -RZ, RZ, 0, 4.76837158203125e-07 ;  /* 0x00000008ff0c7431 */ /* 0x000fe200000001ff */
[----:B------:R-:W-:Y:S01]  /*ac40*/  MOV R11, 0x1f ;  /* 0x0000001f000b7802 */ /* 0x000fe20000000f00 */
[----:B------:R-:W-:-:S07]  /*ac50*/  IMAD.MOV.U32 R15, RZ, RZ, -0x1 ;  /* 0xffffffffff0f7424 */ /* 0x000fce00078e00ff */
[----:B------:R-:W-:Y:S05]  /*ac60*/  WARPSYNC.COLLECTIVE R15, `(.L_x_908) ;  /* 0x000000000f087348 */ /* 0x000fea0003c00000 */
[----:B------:R0:W1:Y:S02]  /*ac70*/  SHFL.BFLY P6, R14, R13, R12, R11 ;  /* 0x0c00000c0d0e7389 */ /* 0x00006400000c000b */
[----:B01----:R-:W-:Y:S05]  /*ac80*/  ENDCOLLECTIVE ;  /* 0x000000000000791b */ /* 0x003fea0003800000 */
.L_x_908:
[----:B------:R-:W-:Y:S01]  /*ac90*/  HFMA2 R12, -RZ, RZ, 0, 2.384185791015625e-07 ;  /* 0x00000004ff0c7431 */ /* 0x000fe200000001ff */
[----:B------:R-:W-:-:S04]  /*aca0*/  FMNMX.FTZ R3, R13, R14, !PT ;  /* 0x0000000e0d037209 */ /* 0x000fc80007810000 */
[----:B------:R-:W-:-:S07]  /*acb0*/  MOV R13, R3 ;  /* 0x00000003000d7202 */ /* 0x000fce0000000f00 */
[----:B------:R-:W-:Y:S05]  /*acc0*/  WARPSYNC.COLLECTIVE R15, `(.L_x_909) ;  /* 0x000000000f087348 */ /* 0x000fea0003c00000 */
[----:B------:R0:W1:Y:S02]  /*acd0*/  SHFL.BFLY P6, R14, R13, R12, R11 ;  /* 0x0c00000c0d0e7389 */ /* 0x00006400000c000b */
[----:B01----:R-:W-:Y:S05]  /*ace0*/  ENDCOLLECTIVE ;  /* 0x000000000000791b */ /* 0x003fea0003800000 */
.L_x_909:
[----:B------:R-:W-:Y:S05]  /*acf0*/  BRA `(.L_x_910) ;  /* 0xffffffac00107947 */ /* 0x000fea000383ffff */
.L_x_911:
        /* <DEDUP_REMOVED lines=16> */
.L_x_4058:


//--------------------- .text._ZN4mmha33masked_multihead_attention_kernelIfLi80ELi128ELi1ELi32ELi256ELb1ELb1EEEv26Multihead_attention_paramsIT_XT5_EE --------------------------
	.section	.text._ZN4mmha33masked_multihead_attention_kernelIfLi80ELi128ELi1ELi32ELi256ELb1ELb1EEEv26Multihead_attention_paramsIT_XT5_EE,"ax",@progbits
	.align	128
        .global         _ZN4mmha33masked_multihead_attention_kernelIfLi80ELi128ELi1ELi32ELi256ELb1ELb1EEEv26Multihead_attention_paramsIT_XT5_EE
        .type           _ZN4mmha33masked_multihead_attention_kernelIfLi80ELi128ELi1ELi32ELi256ELb1ELb1EEEv26Multihead_attention_paramsIT_XT5_EE,@function
        .size           _ZN4mmha33masked_multihead_attention_kernelIfLi80ELi128ELi1ELi32ELi256ELb1ELb1EEEv26Multihead_attention_paramsIT_XT5_EE,(.L_x_4059 - _ZN4mmha33masked_multihead_attention_kernelIfLi80ELi128ELi1ELi32ELi256ELb1ELb1EEEv26Multihead_attention_paramsIT_XT5_EE)
        .other          _ZN4mmha33masked_multihead_attention_kernelIfLi80ELi128ELi1ELi32ELi256ELb1ELb1EEEv26Multihead_attention_paramsIT_XT5_EE,@"STO_CUDA_ENTRY STV_DEFAULT"
_ZN4mmha33masked_multihead_attention_kernelIfLi80ELi128ELi1ELi32ELi256ELb1ELb1EEEv26Multihead_attention_paramsIT_XT5_EE:
.text._ZN4mmha33masked_multihead_attention_kernelIfLi80ELi128ELi1ELi32ELi256ELb1ELb1EEEv26Multihead_attention_paramsIT_XT5_EE:
[----:B------:R-:W0:Y:S01]  /*0000*/  LDC R1, c[0x0][0x37c] ;  /* 0x0000df00ff017b82 */ /* 0x000e220000000800 */
[----:B------:R-:W1:Y:S01]  /*0010*/  LDCU.64 UR4, c[0x0][0x490] ;  /* 0x00009200ff0477ac */ /* 0x000e620008000a00 */
[----:B------:R-:W2:Y:S01]  /*0020*/  S2R R17, SR_CTAID.Y ;  /* 0x0000000000117919 */ /* 0x000ea20000002600 */
[----:B0-----:R-:W-:Y:S01]  /*0030*/  VIADD R1, R1, 0xfffffe40 ;  /* 0xfffffe4001017836 */ /* 0x001fe20000000000 */
[----:B------:R-:W0:Y:S01]  /*0040*/  LDCU.64 UR36, c[0x0][0x358] ;  /* 0x00006b00ff2477ac */ /* 0x000e220008000a00 */
[----:B-1----:R-:W-:-:S04]  /*0050*/  UISETP.NE.U32.AND UP0, UPT, UR4, URZ, UPT ;  /* 0x000000ff0400728c */ /* 0x002fc8000bf05070 */
[----:B------:R-:W-:-:S09]  /*0060*/  UISETP.NE.AND.EX UP0, UPT, UR5, URZ, UPT, UP0 ;  /* 0x000000ff0500728c */ /* 0x000fd2000bf05300 */
[----:B--2---:R-:W-:Y:S05]  /*0070*/  BRA.U !UP0, `(.L_x_912) ;  /* 0x0000000108147547 */ /* 0x004fea000b800000 */
[----:B------:R-:W-:-:S05]  /*0080*/  IADD3 R2, P0, PT, R17, UR4, RZ ;  /* 0x0000000411027c10 */ /* 0x000fca000ff1e0ff */
[----:B------:R-:W-:-:S05]  /*0090*/  IMAD.X R3, RZ, RZ, UR5, P0 ;  /* 0x00000005ff037e24 */ /* 0x000fca00080e06ff */
[----:B0-----:R-:W2:Y:S02]  /*00a0*/  LDG.E.U8 R2, desc[UR36][R2.64] ;  /* 0x0000002402027981 */ /* 0x001ea4000c1e1100 */
[----:B--2---:R-:W-:-:S13]  /*00b0*/  ISETP.NE.AND P0, PT, R2, 0x1, PT ;  /* 0x000000010200780c */ /* 0x004fda0003f05270 */
[----:B------:R-:W-:Y:S05]  /*00c0*/  @!P0 EXIT ;  /* 0x000000000000894d */ /* 0x000fea0003800000 */
.L_x_912:
[----:B------:R-:W1:Y:S01]  /*00d0*/  LDCU UR7, c[0x0][0x3f0] ;  /* 0x00007e00ff0777ac */ /* 0x000e620008000800 */
[----:B------:R-:W2:Y:S01]  /*00e0*/  LDC.64 R2, c[0x0][0x498] ;  /* 0x00012600ff027b82 */ /* 0x000ea20000000a00 */
[----:B------:R-:W3:Y:S07]  /*00f0*/  LDCU UR10, c[0x0][0x3f4] ;  /* 0x00007e80ff0a77ac */ /* 0x000eee0008000800 */
[----:B------:R-:W4:Y:S01]  /*0100*/  LDC R20, c[0x0][0x40c] ;  /* 0x00010300ff147b82 */ /* 0x000f220000000800 */
[----:B------:R-:W3:Y:S07]  /*0110*/  S2R R22, SR_TID.X ;  /* 0x0000000000167919 */ /* 0x000eee0000002100 */
[----:B------:R-:W-:Y:S01]  /*0120*/  S2UR UR44, SR_CTAID.X ;  /* 0x00000000002c79c3 */ /* 0x000fe20000002500 */
[----:B-1----:R-:W-:-:S05]  /*0130*/  IMAD.U32 R0, RZ, RZ, UR7 ;  /* 0x00000007ff007e24 */ /* 0x002fca000f8e00ff */
[----:B------:R-:W-:Y:S01]  /*0140*/  IABS R7, R0 ;  /* 0x0000000000077213 */ /* 0x000fe20000000000 */
[----:B--2---:R-:W-:Y:S01]  /*0150*/  IMAD.WIDE.U32 R2, R17, 0x4, R2 ;  /* 0x0000000411027825 */ /* 0x004fe200078e0002 */
[----:B------:R-:W1:Y:S02]  /*0160*/  LDC.64 R14, c[0x0][0x418] ;  /* 0x00010600ff0e7b82 */ /* 0x000e640000000a00 */
[----:B------:R-:W2:Y:S08]  /*0170*/  I2F.RP R0, R7 ;  /* 0x0000000700007306 */ /* 0x000eb00000209400 */
[----:B--2---:R-:W2:Y:S02]  /*0180*/  MUFU.RCP R0, R0 ;  /* 0x0000000000007308 */ /* 0x004ea40000001000 */
[----:B--2---:R-:W-:Y:S01]  /*0190*/  VIADD R4, R0, 0xffffffe ;  /* 0x0ffffffe00047836 */ /* 0x004fe20000000000 */
[----:B------:R-:W-:-:S05]  /*01a0*/  IABS R0, R17 ;  /* 0x0000001100007213 */ /* 0x000fca0000000000 */
[----:B------:R2:W0:Y:S02]  /*01b0*/  F2I.FTZ.U32.TRUNC.NTZ R5, R4 ;  /* 0x0000000400057305 */ /* 0x000424000021f000 */
[----:B--2---:R-:W-:Y:S02]  /*01c0*/  IMAD.MOV.U32 R4, RZ, RZ, RZ ;  /* 0x000000ffff047224 */ /* 0x004fe400078e00ff */
[----:B0-----:R-:W-:-:S04]  /*01d0*/  IMAD.MOV R6, RZ, RZ, -R5 ;  /* 0x000000ffff067224 */ /* 0x001fc800078e0a05 */
[----:B------:R-:W-:Y:S02]  /*01e0*/  IMAD R9, R6, R7, RZ ;  /* 0x0000000706097224 */ /* 0x000fe400078e02ff */
[----:B------:R0:W2:Y:S02]  /*01f0*/  LDG.E R6, desc[UR36][R2.64] ;  /* 0x0000002402067981 */ /* 0x0000a4000c1e1900 */
[----:B------:R-:W-:Y:S02]  /*0200*/  IMAD.HI.U32 R5, R5, R9, R4 ;  /* 0x0000000905057227 */ /* 0x000fe400078e0004 */
[----:B------:R-:W3:Y:S04]  /*0210*/  LDC.64 R8, c[0x0][0x460] ;  /* 0x00011800ff087b82 */ /* 0x000ee80000000a00 */
[----:B------:R-:W-:-:S05]  /*0220*/  IMAD.HI.U32 R5, R5, R0, RZ ;  /* 0x0000000005057227 */ /* 0x000fca00078e00ff */
[----:B------:R-:W-:-:S13]  /*0230*/  R2UR UR6, R5 ;  /* 0x00000000050672ca */ /* 0x000fda00000e0000 */
[----:B------:R-:W-:-:S05]  /*0240*/  IADD3 R4, PT, PT, RZ, -UR6, RZ ;  /* 0x80000006ff047c10 */ /* 0x000fca000fffe0ff */
[----:B------:R-:W-:-:S05]  /*0250*/  IMAD R0, R7, R4, R0 ;  /* 0x0000000407007224 */ /* 0x000fca00078e0200 */
[----:B------:R-:W-:Y:S01]  /*0260*/  ISETP.GT.U32.AND P0, PT, R7, R0, PT ;  /* 0x000000000700720c */ /* 0x000fe20003f04070 */
[----:B------:R-:W-:-:S12]  /*0270*/  IMAD.U32 R4, RZ, RZ, UR6 ;  /* 0x00000006ff047e24 */ /* 0x000fd8000f8e00ff */
[----:B------:R-:W-:Y:S02]  /*0280*/  @!P0 VIADD R4, R4, 0x1 ;  /* 0x0000000104048836 */ /* 0x000fe40000000000 */
[----:B------:R-:W-:-:S03]  /*0290*/  @!P0 IMAD.IADD R0, R0, 0x1, -R7 ;  /* 0x0000000100008824 */ /* 0x000fc600078e0a07 */
[----:B------:R-:W-:Y:S02]  /*02a0*/  @!P0 R2UR UR6, R4 ;  /* 0x00000000040682ca */ /* 0x000fe400000e0000 */
[----:B---3--:R-:W-:-:S04]  /*02b0*/  ISETP.NE.U32.AND P0, PT, R8, RZ, PT ;  /* 0x000000ff0800720c */ /* 0x008fc80003f05070 */
[----:B------:R-:W-:Y:S02]  /*02c0*/  ISETP.NE.AND.EX P0, PT, R9, RZ, PT, P0 ;  /* 0x000000ff0900720c */ /* 0x000fe40003f05300 */
[----:B------:R-:W-:Y:S02]  /*02d0*/  ISETP.GE.U32.AND P1, PT, R0, R7, PT ;  /* 0x000000070000720c */ /* 0x000fe40003f26070 */
[----:B----4-:R-:W-:-:S03]  /*02e0*/  ISETP.EQ.AND P2, PT, R20, RZ, P0 ;  /* 0x000000ff1400720c */ /* 0x010fc60000742270 */
[----:B------:R-:W-:Y:S02]  /*02f0*/  IMAD.U32 R0, RZ, RZ, UR6 ;  /* 0x00000006ff007e24 */ /* 0x000fe4000f8e00ff */
[----:B------:R-:W-:-:S06]  /*0300*/  IMAD.U32 R21, RZ, RZ, UR10 ;  /* 0x0000000aff157e24 */ /* 0x000fcc000f8e00ff */
[----:B------:R-:W-:Y:S02]  /*0310*/  @P1 VIADD R0, R0, 0x1 ;  /* 0x0000000100001836 */ /* 0x000fe40000000000 */
[----:B------:R-:W-:Y:S01]  /*0320*/  VOTEU.ANY UP2, P2 ;  /* 0x0000000000ff7886 */ /* 0x000fe20001040100 */
[----:B------:R-:W-:Y:S02]  /*0330*/  UP2UR UR8, UPR, URZ, 0x4 ;  /* 0x00000004ff087883 */ /* 0x000fe40008000000 */
[----:B------:R-:W-:Y:S02]  /*0340*/  @P1 R2UR UR6, R0 ;  /* 0x00000000000612ca */ /* 0x000fe400000e0000 */
[----:B0-----:R-:W-:Y:S01]  /*0350*/  LOP3.LUT R3, R17, UR7, RZ, 0x3c, !PT ;  /* 0x0000000711037c12 */ /* 0x001fe2000f8e3cff */
[----:B------:R-:W0:Y:S01]  /*0360*/  @UP2 LDCU.64 UR4, c[0x0][0x460] ;  /* 0x00008c00ff0427ac */ /* 0x000e220008000a00 */
[----:B------:R-:W-:Y:S02]  /*0370*/  MOV R0, UR8 ;  /* 0x0000000800007c02 */ /* 0x000fe40008000f00 */
[----:B------:R-:W-:-:S04]  /*0380*/  IABS R0, R21 ;  /* 0x0000001500007213 */ /* 0x000fc80000000000 */
[----:B------:R-:W-:-:S13]  /*0390*/  R2UR UR9, R0 ;  /* 0x00000000000972ca */ /* 0x000fda00000e0000 */
[----:B------:R-:W3:Y:S01]  /*03a0*/  I2F.RP R0, UR9 ;  /* 0x0000000900007d06 */ /* 0x000ee20008209400 */
[----:B------:R-:W-:-:S07]  /*03b0*/  ISETP.GE.AND P0, PT, R3, RZ, PT ;  /* 0x000000ff0300720c */ /* 0x000fce0003f06270 */
[----:B---3--:R-:W3:Y:S01]  /*03c0*/  MUFU.RCP R0, R0 ;  /* 0x0000000000007308 */ /* 0x008ee20000001000 */
[----:B------:R-:W-:-:S05]  /*03d0*/  UISETP.NE.AND UP0, UPT, UR7, URZ, UPT ;  /* 0x000000ff0700728c */ /* 0x000fca000bf05270 */
[----:B------:R-:W-:Y:S01]  /*03e0*/  VOTEU.ANY UP1, P0 ;  /* 0x0000000000ff7886 */ /* 0x000fe20000020100 */
[----:B------:R-:W-:-:S04]  /*03f0*/  UMOV UR42, UR6 ;  /* 0x00000006002a7c82 */ /* 0x000fc80008000000 */
[----:B------:R-:W-:Y:S01]  /*0400*/  @!UP1 UIADD3 UR42, UPT, UPT, -UR42, URZ, URZ ;  /* 0x000000ff2a2a9290 */ /* 0x000fe2000fffe1ff */
[----:B---3--:R-:W-:Y:S01]  /*0410*/  VIADD R3, R0, 0xffffffe ;  /* 0x0ffffffe00037836 */ /* 0x008fe20000000000 */
[----:B------:R-:W-:-:S05]  /*0420*/  @!UP0 ULOP3.LUT UR42, URZ, UR7, URZ, 0x33, !UPT ;  /* 0x00000007ff2a8292 */ /* 0x000fca000f8e33ff */
[----:B------:R-:W3:Y:S01]  /*0430*/  F2I.FTZ.U32.TRUNC.NTZ R3, R3 ;  /* 0x0000000300037305 */ /* 0x000ee2000021f000 */
[----:B0-----:R-:W-:Y:S01]  /*0440*/  @UP2 UIMAD.WIDE UR4, UR42, 0x4, UR4 ;  /* 0x000000042a0428a5 */ /* 0x001fe2000f8e0204 */
[----:B------:R-:W-:-:S05]  /*0450*/  PLOP3.LUT P0, PT, PT, PT, UP2, 0x80, 0x8 ;  /* 0x000000000008781c */ /* 0x000fca0003f0f028 */
[----:B------:R-:W-:Y:S02]  /*0460*/  IMAD.U32 R5, RZ, RZ, UR5 ;  /* 0x00000005ff057e24 */ /* 0x000fe4000f8e00ff */
[----:B------:R-:W-:Y:S01]  /*0470*/  IMAD.U32 R4, RZ, RZ, UR4 ;  /* 0x00000004ff047e24 */ /* 0x000fe2000f8e00ff */
[----:B---3--:R-:W-:-:S05]  /*0480*/  R2UR UR5, R3 ;  /* 0x00000000030572ca */ /* 0x008fca00000e0000 */
[----:B------:R0:W5:Y:S01]  /*0490*/  @P0 LDG.E R10, desc[UR36][R4.64] ;  /* 0x00000024040a0981 */ /* 0x000162000c1e1900 */
[----:B------:R-:W-:-:S07]  /*04a0*/  UMOV UR4, URZ ;  /* 0x000000ff00047c82 */ /* 0x000fce0008000000 */
[----:B------:R-:W-:-:S04]  /*04b0*/  UIADD3 UR6, UPT, UPT, URZ, -UR5, URZ ;  /* 0x80000005ff067290 */ /* 0x000fc8000fffe0ff */
[----:B------:R-:W-:-:S04]  /*04c0*/  UIMAD UR6, UR6, UR9, URZ ;  /* 0x00000009060672a4 */ /* 0x000fc8000f8e02ff */
[----:B------:R-:W-:-:S07]  /*04d0*/  UIMAD.WIDE.U32 UR4, UR5, UR6, UR4 ;  /* 0x00000006050472a5 */ /* 0x000fce000f8e0004 */
[----:B------:R-:W3:Y:S01]  /*04e0*/  LDCU UR6, c[0x0][0x3f8] ;  /* 0x00007f00ff0677ac */ /* 0x000ee20008000800 */
[----:B------:R-:W-:Y:S01]  /*04f0*/  ISETP.GT.U32.AND P4, PT, R22, 0x13, PT ;  /* 0x000000131600780c */ /* 0x000fe20003f84070 */
[----:B------:R-:W-:Y:S01]  /*0500*/  BSSY.RECONVERGENT B0, `(.L_x_913) ;  /* 0x0000035000007945 */ /* 0x000fe20003800200 */
[----:B--2---:R-:W-:-:S13]  /*0510*/  R2UR UR41, R6 ;  /* 0x00000000062972ca */ /* 0x004fda00000e0000 */
[----:B------:R-:W-:-:S06]  /*0520*/  UIADD3 UR40, UPT, UPT, UR41, -0x1, URZ ;  /* 0xffffffff29287890 */ /* 0x000fcc000fffe0ff */
[----:B0-----:R-:W-:-:S04]  /*0530*/  IABS R4, UR40 ;  /* 0x0000002800047c13 */ /* 0x001fc80008000000 */
[----:B------:R-:W-:-:S13]  /*0540*/  R2UR UR7, R4 ;  /* 0x00000000040772ca */ /* 0x000fda00000e0000 */
[----:B------:R-:W-:-:S04]  /*0550*/  UIMAD.WIDE.U32 UR4, UR5, UR7, URZ ;  /* 0x00000007050472a5 */ /* 0x000fc8000f8e00ff */
[----:B------:R-:W-:-:S04]  /*0560*/  UIADD3 UR5, UPT, UPT, -UR5, URZ, URZ ;  /* 0x000000ff05057290 */ /* 0x000fc8000fffe1ff */
[----:B------:R-:W-:Y:S02]  /*0570*/  UIMAD UR5, UR9, UR5, UR7 ;  /* 0x00000005090572a4 */ /* 0x000fe4000f8e0207 */
[----:B------:R-:W-:Y:S02]  /*0580*/  UISETP.GE.AND UP3, UPT, UR40, URZ, UPT ;  /* 0x000000ff2800728c */ /* 0x000fe4000bf66270 */
[----:B------:R-:W-:Y:S01]  /*0590*/  UISETP.GT.U32.AND UP0, UPT, UR9, UR5, UPT ;  /* 0x000000050900728c */ /* 0x000fe2000bf04070 */
[----:B------:R-:W0:Y:S10]  /*05a0*/  LDCU UR4, c[0x0][0x3e8] ;  /* 0x00007d00ff0477ac */ /* 0x000e340008000800 */
[----:B------:R-:W-:-:S04]  /*05b0*/  @!UP0 UIADD3 UR5, UPT, UPT, UR5, -UR9, URZ ;  /* 0x8000000905058290 */ /* 0x000fc8000fffe0ff */
[----:B------:R-:W-:Y:S02]  /*05c0*/  UISETP.GT.U32.AND UP2, UPT, UR9, UR5, UPT ;  /* 0x000000050900728c */ /* 0x000fe4000bf44070 */
[----:B------:R-:W-:-:S09]  /*05d0*/  UISETP.NE.AND UP0, UPT, UR10, URZ, UPT ;  /* 0x000000ff0a00728c */ /* 0x000fd2000bf05270 */
[----:B------:R-:W-:Y:S01]  /*05e0*/  @!UP2 UIADD3 UR5, UPT, UPT, UR5, -UR9, URZ ;  /* 0x800000090505a290 */ /* 0x000fe2000fffe0ff */
[----:B------:R-:W3:Y:S06]  /*05f0*/  S2UR UR7, SR_CTAID.Y ;  /* 0x00000000000779c3 */ /* 0x000eec0000002600 */
[----:B------:R-:W-:Y:S02]  /*0600*/  UMOV UR11, UR5 ;  /* 0x00000005000b7c82 */ /* 0x000fe40008000000 */
[----:B------:R-:W-:Y:S02]  /*0610*/  @!UP3 UIADD3 UR11, UPT, UPT, -UR11, URZ, URZ ;  /* 0x000000ff0b0bb290 */ /* 0x000fe4000fffe1ff */
[----:B------:R-:W-:-:S06]  /*0620*/  @!UP0 ULOP3.LUT UR11, URZ, UR10, URZ, 0x33, !UPT ;  /* 0x0000000aff0b8292 */ /* 0x000fcc000f8e33ff */
[----:B------:R-:W-:Y:S01]  /*0630*/  MOV R40, UR11 ;  /* 0x0000000b00287c02 */ /* 0x000fe20008000f00 */
[----:B0-----:R-:W-:-:S04]  /*0640*/  UISETP.NE.AND UP1, UPT, UR4, URZ, UPT ;  /* 0x000000ff0400728c */ /* 0x001fc8000bf25270 */
[----:B------:R0:W-:Y:S01]  /*0650*/  STL [R1+0x178], R40 ;  /* 0x0001782801007387 */ /* 0x0001e20000100800 */
[----:B---3--:R-:W-:-:S06]  /*0660*/  UIMAD UR43, UR7, UR6, UR44 ;  /* 0x00000006072b72a4 */ /* 0x008fcc000f8e022c */
[----:B------:R-:W-:Y:S02]  /*0670*/  @UP1 UIMAD UR4, UR7, UR4, URZ ;  /* 0x00000004070412a4 */ /* 0x000fe4000f8e02ff */
[----:B------:R-:W-:Y:S01]  /*0680*/  @!UP1 UIMAD UR8, UR43, 0x50, URZ ;  /* 0x000000502b0898a4 */ /* 0x000fe2000f8e02ff */
[----:B------:R-:W-:Y:S01]  /*0690*/  UMOV UR39, URZ ;  /* 0x000000ff00277c82 */ /* 0x000fe20008000000 */
[----:B------:R-:W-:Y:S02]  /*06a0*/  @UP1 UIMAD UR8, UR44, 0x50, UR4 ;  /* 0x000000502c0818a4 */ /* 0x000fe4000f8e0204 */
[----:B------:R-:W-:Y:S01]  /*06b0*/  UIMAD UR42, UR42, UR6, URZ ;  /* 0x000000062a2a72a4 */ /* 0x000fe2000f8e02ff */
[----:B------:R-:W-:Y:S02]  /*06c0*/  P2R R2, PR, RZ, 0x4 ;  /* 0x00000004ff027803 */ /* 0x000fe40000000000 */
[----:B------:R-:W-:Y:S02]  /*06d0*/  CS2R R30, SRZ ;  /* 0x00000000001e7805 */ /* 0x000fe4000001ff00 */
[----:B------:R-:W-:Y:S01]  /*06e0*/  CS2R R28, SRZ ;  /* 0x00000000001c7805 */ /* 0x000fe2000001ff00 */
[----:B------:R-:W-:Y:S01]  /*06f0*/  IMAD.SHL.U32 R0, R22, 0x4, RZ ;  /* 0x0000000416007824 */ /* 0x000fe200078e00ff */
[----:B01----:R-:W-:Y:S06]  /*0700*/  @P4 BRA `(.L_x_914) ;  /* 0x0000000000504947 */ /* 0x003fec0003800000 */
        /* <DEDUP_REMOVED lines=17> */
[C---:B-1----:R-:W-:Y:S01]  /*0820*/  @!P0 FMUL.FTZ R30, R4.reuse, R11 ;  /* 0x0000000b041e8220 */ /* 0x042fe20000410000 */
[----:B--2---:R-:W-:-:S06]  /*0830*/  @!P0 FMUL.FTZ R31, R4, R31 ;  /* 0x0000001f041f8220 */ /* 0x004fcc0000410000 */
[----:B------:R0:W5:Y:S02]  /*0840*/  @P0 LDG.E.128 R28, desc[UR36][R6.64] ;  /* 0x00000024061c0981 */ /* 0x000164000c1e1d00 */
.L_x_914:
[----:B------:R-:W-:Y:S05]  /*0850*/  BSYNC.RECONVERGENT B0 ;  /* 0x0000000000007941 */ /* 0x000fea0003800200 */
.L_x_913:
[----:B------:R-:W1:Y:S01]  /*0860*/  LDCU.64 UR8, c[0x0][0x3a0] ;  /* 0x00007400ff0877ac */ /* 0x000e620008000a00 */
[----:B------:R-:W-:Y:S01]  /*0870*/  ISETP.NE.U32.AND P0, PT, R14, RZ, PT ;  /* 0x000000ff0e00720c */ /* 0x000fe20003f05070 */
[----:B------:R-:W2:Y:S01]  /*0880*/  @!P4 LDC.64 R4, c[0x0][0x3b8] ;  /* 0x0000ee00ff04cb82 */ /* 0x000ea20000000a00 */
[C---:B------:R-:W-:Y:S01]  /*0890*/  @!P4 IMAD R3, R22.reuse, R21, UR40 ;  /* 0x000000281603ce24 */ /* 0x040fe2000f8e0215 */
[----:B------:R-:W3:Y:S01]  /*08a0*/  LDCU.64 UR4, c[0x0][0x390] ;  /* 0x00007200ff0477ac */ /* 0x000ee20008000a00 */
[----:B------:R-:W-:Y:S02]  /*08b0*/  ISETP.NE.AND.EX P0, PT, R15, RZ, PT, P0 ;  /* 0x000000ff0f00720c */ /* 0x000fe40003f05300 */
[----:B------:R-:W-:Y:S01]  /*08c0*/  CS2R R34, SRZ ;  /* 0x0000000000227805 */ /* 0x000fe2000001ff00 */
[----:B------:R-:W4:Y:S01]  /*08d0*/  S2R R15, SR_CTAID.X ;  /* 0x00000000000f7919 */ /* 0x000f220000002500 */
[----:B------:R-:W-:Y:S01]  /*08e0*/  VOTEU.ANY UP0, P2 ;  /* 0x0000000000ff7886 */ /* 0x000fe20001000100 */
[----:B------:R-:W-:Y:S01]  /*08f0*/  PLOP3.LUT P2, PT, PT, PT, UP0, 0x40, 0x4 ;  /* 0x000000000004781c */ /* 0x000fe20003f4e808 */
[----:B------:R-:W-:Y:S01]  /*0900*/  UIMAD UR43, UR43, 0x50, URZ ;  /* 0x000000502b2b78a4 */ /* 0x000fe2000f8e02ff */
[----:B------:R-:W-:Y:S01]  /*0910*/  PLOP3.LUT P5, PT, PT, PT, UP0, 0x80, 0x8 ;  /* 0x000000000008781c */ /* 0x000fe20003faf008 */
[----:B------:R-:W-:Y:S01]  /*0920*/  @!P4 IMAD.SHL.U32 R14, R3, 0x4, RZ ;  /* 0x00000004030ec824 */ /* 0x000fe200078e00ff */
[----:B------:R-:W-:-:S02]  /*0930*/  ISETP.GT.U32.OR P2, PT, R22, 0x1f, P2 ;  /* 0x0000001f1600780c */ /* 0x000fc40001744470 */
[----:B------:R-:W-:Y:S02]  /*0940*/  CS2R R32, SRZ ;  /* 0x0000000000207805 */ /* 0x000fe4000001ff00 */
[----:B-1----:R-:W-:Y:S01]  /*0950*/  ISETP.NE.U32.AND P3, PT, RZ, UR8, PT ;  /* 0x00000008ff007c0c */ /* 0x002fe2000bf65070 */
[----:B------:R-:W1:Y:S03]  /*0960*/  @P0 LDC.64 R12, c[0x0][0x418] ;  /* 0x00010600ff0c0b82 */ /* 0x000e660000000a00 */
[----:B------:R-:W-:Y:S02]  /*0970*/  ISETP.NE.AND.EX P3, PT, RZ, UR9, PT, P3 ;  /* 0x00000009ff007c0c */ /* 0x000fe4000bf65330 */
[----:B---3--:R-:W-:Y:S02]  /*0980*/  ISETP.NE.U32.AND P1, PT, RZ, UR4, PT ;  /* 0x00000004ff007c0c */ /* 0x008fe4000bf25070 */
[----:B------:R-:W-:Y:S01]  /*0990*/  ISETP.GT.U32.OR P3, PT, R22, 0x13, !P3 ;  /* 0x000000131600780c */ /* 0x000fe20005f64470 */
[----:B------:R-:W-:Y:S01]  /*09a0*/  VOTEU.ALL UP0, P2 ;  /* 0x0000000000ff7886 */ /* 0x000fe20001000000 */
[----:B------:R-:W-:-:S02]  /*09b0*/  ISETP.NE.AND.EX P1, PT, RZ, UR5, PT, P1 ;  /* 0x00000005ff007c0c */ /* 0x000fc4000bf25310 */
[----:B------:R-:W-:Y:S02]  /*09c0*/  ISETP.NE.OR P3, PT, R20, RZ, P3 ;  /* 0x000000ff1400720c */ /* 0x000fe40001f65670 */
[----:B------:R-:W-:Y:S02]  /*09d0*/  ISETP.GT.U32.OR P1, PT, R22, 0x13, !P1 ;  /* 0x000000131600780c */ /* 0x000fe40004f24470 */
[----:B-----5:R-:W-:Y:S02]  /*09e0*/  @P5 R2UR UR39, R10 ;  /* 0x000000000a2752ca */ /* 0x020fe400000e0000 */
[----:B------:R-:W3:Y:S01]  /*09f0*/  @!P2 LDC.64 R10, c[0x0][0x450] ;  /* 0x00011400ff0aab82 */ /* 0x000ee20000000a00 */
[----:B----4-:R-:W-:Y:S02]  /*0a00*/  IMAD R3, R15, 0x50, R0 ;  /* 0x000000500f037824 */ /* 0x010fe400078e0200 */
[----:B------:R-:W-:Y:S01]  /*0a10*/  @!P4 IMAD R15, R21, UR43, R14 ;  /* 0x0000002b150fcc24 */ /* 0x000fe2000f8e020e */
[----:B------:R-:W-:Y:S01]  /*0a20*/  CS2R R18, SRZ ;  /* 0x0000000000127805 */ /* 0x000fe2000001ff00 */
[----:B-1----:R-:W-:-:S03]  /*0a30*/  @P0 IMAD.WIDE.U32 R12, R17, 0x4, R12 ;  /* 0x00000004110c0825 */ /* 0x002fc600078e000c */
[----:B------:R-:W1:Y:S03]  /*0a40*/  @!P3 LDC.64 R8, c[0x0][0x3a0] ;  /* 0x0000e800ff08bb82 */ /* 0x000e660000000a00 */
[----:B------:R-:W-:Y:S01]  /*0a50*/  @!UP0 UIMAD UR4, UR39, UR6, URZ ;  /* 0x00000006270482a4 */ /* 0x000fe2000f8e02ff */
[----:B--2---:R-:W-:-:S04]  /*0a60*/  @!P4 IMAD.WIDE R4, R15, 0x4, R4 ;  /* 0x000000040f04c825 */ /* 0x004fc800078e0204 */
[----:B0-----:R-:W0:Y:S01]  /*0a70*/  @!P1 LDC.64 R6, c[0x0][0x390] ;  /* 0x0000e400ff069b82 */ /* 0x001e220000000a00 */
[----:B------:R-:W-:Y:S01]  /*0a80*/  IMAD.U32 R14, RZ, RZ, UR4 ;  /* 0x00000004ff0e7e24 */ /* 0x000fe2000f8e00ff */
[----:B------:R-:W-:Y:S02]  /*0a90*/  CS2R R16, SRZ ;  /* 0x0000000000107805 */ /* 0x000fe4000001ff00 */
[----:B------:R-:W-:Y:S02]  /*0aa0*/  CS2R R26, SRZ ;  /* 0x00000000001a7805 */ /* 0x000fe4000001ff00 */
[----:B------:R-:W-:Y:S01]  /*0ab0*/  CS2R R24, SRZ ;  /* 0x0000000000187805 */ /* 0x000fe2000001ff00 */
[----:B------:R-:W-:Y:S01]  /*0ac0*/  @!P2 IMAD R15, R14, 0x50, R3 ;  /* 0x000000500e0fa824 */ /* 0x000fe200078e0203 */
[----:B------:R-:W2:Y:S01]  /*0ad0*/  @P0 LDG.E R12, desc[UR36][R12.64] ;  /* 0x000000240c0c0981 */ /* 0x000ea2000c1e1900 */
[----:B------:R-:W4:Y:S02]  /*0ae0*/  LDCU.U8 UR4, c[0x0][0x404] ;  /* 0x00008080ff0477ac */ /* 0x000f240008000000 */
[----:B---3--:R-:W-:Y:S01]  /*0af0*/  @!P2 IMAD.WIDE R10, R15, 0x4, R10 ;  /* 0x000000040f0aa825 */ /* 0x008fe200078e020a */
[----:B------:R-:W3:Y:S04]  /*0b00*/  @!P4 LDG.E.128 R16, desc[UR36][R4.64] ;  /* 0x000000240410c981 */ /* 0x000ee8000c1e1d00 */
[----:B------:R-:W3:Y:S01]  /*0b10*/  @!P2 LDG.E.128 R36, desc[UR36][R10.64] ;  /* 0x000000240a24a981 */ /* 0x000ee2000c1e1d00 */
[----:B-1----:R-:W-:-:S05]  /*0b20*/  @!P3 IMAD.WIDE.U32 R8, R3, 0x4, R8 ;  /* 0x000000040308b825 */ /* 0x002fca00078e0008 */
[----:B------:R-:W3:Y:S01]  /*0b30*/  @!P3 LDG.E.128 R24, desc[UR36][R8.64] ;  /* 0x000000240818b981 */ /* 0x000ee2000c1e1d00 */
[----:B0-----:R-:W-:-:S05]  /*0b40*/  @!P1 IMAD.WIDE.U32 R6, R3, 0x4, R6 ;  /* 0x0000000403069825 */ /* 0x001fca00078e0006 */
[----:B------:R0:W3:Y:S02]  /*0b50*/  @!P1 LDG.E.128 R32, desc[UR36][R6.64] ;  /* 0x0000002406209981 */ /* 0x0000e4000c1e1d00 */
[----:B0-----:R-:W0:Y:S01]  /*0b60*/  LDC R7, c[0x0][0x400] ;  /* 0x00010000ff077b82 */ /* 0x001e220000000800 */
[----:B------:R-:W-:Y:S01]  /*0b70*/  IMAD.MOV R112, RZ, RZ, -R21 ;  /* 0x000000ffff707224 */ /* 0x000fe200078e0a15 */
[----:B----4-:R-:W-:-:S04]  /*0b80*/  ISETP.NE.AND P1, PT, RZ, UR4, PT ;  /* 0x00000004ff007c0c */ /* 0x010fc8000bf25270 */
[----:B------:R-:W-:Y:S02]  /*0b90*/  VIADDMNMX R112, R112, UR41, RZ, !PT ;  /* 0x0000002970707c46 */ /* 0x000fe4000f8001ff */
[----:B------:R-:W-:Y:S02]  /*0ba0*/  ISETP.NE.AND P3, PT, R20, RZ, PT ;  /* 0x000000ff1400720c */ /* 0x000fe40003f65270 */
[----:B------:R-:W-:Y:S01]  /*0bb0*/  R2UR UR5, R112 ;  /* 0x00000000700572ca */ /* 0x000fe200000e0000 */
[----:B------:R-:W-:Y:S01]  /*0bc0*/  UMOV UR38, URZ ;  /* 0x000000ff00267c82 */ /* 0x000fe20008000000 */
[----:B------:R-:W-:Y:S01]  /*0bd0*/  BSSY.RECONVERGENT B6, `(.L_x_915) ;  /* 0x0000120000067945 */ /* 0x000fe20003800200 */
[----:B0-----:R-:W-:-:S10]  /*0be0*/  ISETP.LT.OR P1, PT, R7, 0x1, P1 ;  /* 0x000000010700780c */ /* 0x001fd40000f21670 */
[----:B------:R-:W-:Y:S01]  /*0bf0*/  IMAD.U32 R3, RZ, RZ, UR5 ;  /* 0x00000005ff037e24 */ /* 0x000fe2000f8e00ff */
[----:B--2---:R-:W-:Y:S01]  /*0c00*/  @P0 R2UR UR38, R12 ;  /* 0x000000000c2602ca */ /* 0x004fe200000e0000 */
[----:B---3--:R-:W-:Y:S01]  /*0c10*/  @!P3 FADD.FTZ R16, R16, R24 ;  /* 0x000000181010b221 */ /* 0x008fe20000010000 */
[----:B------:R-:W-:Y:S01]  /*0c20*/  @!P3 FADD.FTZ R17, R17, R25 ;  /* 0x000000191111b221 */ /* 0x000fe20000010000 */
[----:B------:R-:W-:Y:S01]  /*0c30*/  @!P3 FADD.FTZ R18, R18, R26 ;  /* 0x0000001a1212b221 */ /* 0x000fe20000010000 */
[----:B------:R-:W-:Y:S01]  /*0c40*/  @!P3 FADD.FTZ R19, R19, R27 ;  /* 0x0000001b1313b221 */ /* 0x000fe20000010000 */
[----:B------:R-:W-:Y:S01]  /*0c50*/  @!P2 FMUL.FTZ R16, R16, R36 ;  /* 0x000000241010a220 */ /* 0x000fe20000410000 */
[----:B------:R-:W-:Y:S01]  /*0c60*/  @!P2 FMUL.FTZ R17, R17, R37 ;  /* 0x000000251111a220 */ /* 0x000fe20000410000 */
[----:B------:R-:W-:Y:S01]  /*0c70*/  @!P2 FMUL.FTZ R18, R18, R38 ;  /* 0x000000261212a220 */ /* 0x000fe20000410000 */
[----:B------:R-:W-:Y:S01]  /*0c80*/  @!P2 FMUL.FTZ R19, R19, R39 ;  /* 0x000000271313a220 */ /* 0x000fe20000410000 */
[----:B------:R-:W-:Y:S01]  /*0c90*/  FADD.FTZ R28, R32, R28 ;  /* 0x0000001c201c7221 */ /* 0x000fe20000010000 */
[----:B------:R-:W-:Y:S01]  /*0ca0*/  FADD.FTZ R29, R33, R29 ;  /* 0x0000001d211d7221 */ /* 0x000fe20000010000 */
[----:B------:R-:W-:Y:S01]  /*0cb0*/  FADD.FTZ R30, R34, R30 ;  /* 0x0000001e221e7221 */ /* 0x000fe20000010000 */
[----:B------:R-:W-:Y:S01]  /*0cc0*/  FADD.FTZ R31, R35, R31 ;  /* 0x0000001f231f7221 */ /* 0x000fe20000010000 */
[----:B------:R-:W-:Y:S06]  /*0cd0*/  @P1 BRA `(.L_x_916) ;  /* 0x00000004002c1947 */ /* 0x000fec0003800000 */
[----:B------:R-:W-:Y:S05]  /*0ce0*/  @P3 BRA `(.L_x_917) ;  /* 0x0000000000a83947 */ /* 0x000fea0003800000 */
[----:B------:R-:W-:-:S13]  /*0cf0*/  ISETP.GE.AND P0, PT, R0, R7, PT ;  /* 0x000000070000720c */ /* 0x000fda0003f06270 */
[----:B------:R-:W-:Y:S05]  /*0d00*/  @P0 BRA `(.L_x_918) ;  /* 0x0000001000300947 */ /* 0x000fea0003800000 */
[----:B------:R-:W-:Y:S02]  /*0d10*/  I2FP.F32.U32 R3, R7 ;  /* 0x0000000700037245 */ /* 0x000fe40000201000 */
[----:B------:R-:W-:Y:S02]  /*0d20*/  IADD3 R4, PT, PT, R0, 0x2, RZ ;  /* 0x0000000200047810 */ /* 0x000fe40007ffe0ff */
[----:B------:R-:W-:Y:S02]  /*0d30*/  I2FP.F32.U32 R0, R0 ;  /* 0x0000000000007245 */ /* 0x000fe40000201000 */
[----:B------:R-:W0:Y:S01]  /*0d40*/  MUFU.RCP R3, R3 ;  /* 0x0000000300037308 */ /* 0x000e220000001000 */
[----:B------:R-:W-:-:S05]  /*0d50*/  I2FP.F32.U32 R4, R4 ;  /* 0x0000000400047245 */ /* 0x000fca0000201000 */
[----:B0-----:R-:W-:-:S04]  /*0d60*/  FMUL.FTZ R4, R4, R3 ;  /* 0x0000000304047220 */ /* 0x001fc80000410000 */
[----:B------:R-:W-:Y:S01]  /*0d70*/  FMUL.FTZ R5, R4, 13.28771209716796875 ;  /* 0x41549a7804057820 */ /* 0x000fe20000410000 */
[----:B------:R-:W-:Y:S01]  /*0d80*/  FMUL.FTZ R4, R0, R3 ;  /* 0x0000000300047220 */ /* 0x000fe20000410000 */
[----:B------:R-:W-:-:S03]  /*0d90*/  VIADD R0, R20, -UR38 ;  /* 0x8000002614007c36 */ /* 0x000fc60008000000 */
[----:B------:R-:W-:Y:S01]  /*0da0*/  FMUL.FTZ R4, R4, 13.28771209716796875 ;  /* 0x41549a7804047820 */ /* 0x000fe20000410000 */
[----:B------:R-:W0:Y:S01]  /*0db0*/  MUFU.EX2 R5, -R5 ;  /* 0x8000000500057308 */ /* 0x000e220000000800 */
[----:B------:R-:W-:-:S03]  /*0dc0*/  I2FP.F32.S32 R0, R0 ;  /* 0x0000000000007245 */ /* 0x000fc60000201400 */
[----:B------:R-:W1:Y:S02]  /*0dd0*/  MUFU.EX2 R7, -R4 ;  /* 0x8000000400077308 */ /* 0x000e640000000800 */
[----:B0-----:R-:W-:-:S04]  /*0de0*/  FMUL.FTZ R3, R0, R5 ;  /* 0x0000000500037220 */ /* 0x001fc80000410000 */
[----:B------:R-:W-:Y:S01]  /*0df0*/  FMUL.RZ R13, R3, 0.15915493667125701904 ;  /* 0x3e22f983030d7820 */ /* 0x000fe2000040c000 */
[----:B-1----:R-:W-:-:S03]  /*0e00*/  FMUL.FTZ R0, R0, R7 ;  /* 0x0000000700007220 */ /* 0x002fc60000410000 */
[----:B------:R-:W0:Y:S01]  /*0e10*/  MUFU.SIN R6, R13 ;  /* 0x0000000d00067308 */ /* 0x000e220000000400 */
[----:B------:R-:W-:-:S07]  /*0e20*/  FMUL.RZ R11, R0, 0.15915493667125701904 ;  /* 0x3e22f983000b7820 */ /* 0x000fce000040c000 */
[----:B------:R-:W1:Y:S08]  /*0e30*/  MUFU.COS R8, R13 ;  /* 0x0000000d00087308 */ /* 0x000e700000000000 */
[----:B------:R-:W2:Y:S01]  /*0e40*/  MUFU.SIN R3, R11 ;  /* 0x0000000b00037308 */ /* 0x000ea20000000400 */
[-C--:B0-----:R-:W-:Y:S01]  /*0e50*/  FMUL.FTZ R5, R31, R6.reuse ;  /* 0x000000061f057220 */ /* 0x081fe20000410000 */
[-C--:B------:R-:W-:Y:S01]  /*0e60*/  FMUL.FTZ R7, R19, R6.reuse ;  /* 0x0000000613077220 */ /* 0x080fe20000410000 */
[-C--:B------:R-:W-:Y:S01]  /*0e70*/  FMUL.FTZ R12, R18, R6.reuse ;  /* 0x00000006120c7220 */ /* 0x080fe20000410000 */
[----:B------:R-:W-:-:S04]  /*0e80*/  FMUL.FTZ R10, R30, R6 ;  /* 0x000000061e0a7220 */ /* 0x000fc80000410000 */
[----:B------:R-:W0:Y:S01]  /*0e90*/  MUFU.COS R0, R11 ;  /* 0x0000000b00007308 */ /* 0x000e220000000000 */
[-C--:B-1----:R-:W-:Y:S01]  /*0ea0*/  FFMA.FTZ R9, R30, R8.reuse, -R5 ;  /* 0x000000081e097223 */ /* 0x082fe20000010805 */
[-C--:B------:R-:W-:Y:S01]  /*0eb0*/  FFMA.FTZ R18, R18, R8.reuse, -R7 ;  /* 0x0000000812127223 */ /* 0x080fe20000010807 */
[-C--:B------:R-:W-:Y:S01]  /*0ec0*/  FFMA.FTZ R31, R31, R8.reuse, R10 ;  /* 0x000000081f1f7223 */ /* 0x080fe2000001000a */
[----:B------:R-:W-:Y:S01]  /*0ed0*/  FFMA.FTZ R19, R19, R8, R12 ;  /* 0x0000000813137223 */ /* 0x000fe2000001000c */
[----:B------:R-:W-:Y:S02]  /*0ee0*/  IMAD.MOV.U32 R30, RZ, RZ, R9 ;  /* 0x000000ffff1e7224 */ /* 0x000fe400078e0009 */
[-C--:B--2---:R-:W-:Y:S01]  /*0ef0*/  FMUL.FTZ R5, R29, R3.reuse ;  /* 0x000000031d057220 */ /* 0x084fe20000410000 */
[-C--:B------:R-:W-:Y:S01]  /*0f00*/  FMUL.FTZ R7, R17, R3.reuse ;  /* 0x0000000311077220 */ /* 0x080fe20000410000 */
[-C--:B------:R-:W-:Y:S01]  /*0f10*/  FMUL.FTZ R4, R28, R3.reuse ;  /* 0x000000031c047220 */ /* 0x080fe20000410000 */
[----:B------:R-:W-:Y:S01]  /*0f20*/  FMUL.FTZ R6, R16, R3 ;  /* 0x0000000310067220 */ /* 0x000fe20000410000 */
[-C--:B0-----:R-:W-:Y:S01]  /*0f30*/  FFMA.FTZ R5, R28, R0.reuse, -R5 ;  /* 0x000000001c057223 */ /* 0x081fe20000010805 */
[-C--:B------:R-:W-:Y:S01]  /*0f40*/  FFMA.FTZ R16, R16, R0.reuse, -R7 ;  /* 0x0000000010107223 */ /* 0x080fe20000010807 */
[-C--:B------:R-:W-:Y:S01]  /*0f50*/  FFMA.FTZ R29, R29, R0.reuse, R4 ;  /* 0x000000001d1d7223 */ /* 0x080fe20000010004 */
[----:B------:R-:W-:Y:S01]  /*0f60*/  FFMA.FTZ R17, R17, R0, R6 ;  /* 0x0000000011117223 */ /* 0x000fe20000010006 */
[----:B------:R-:W-:Y:S01]  /*0f70*/  IMAD.MOV.U32 R28, RZ, RZ, R5 ;  /* 0x000000ffff1c7224 */ /* 0x000fe200078e0005 */
[----:B------:R-:W-:Y:S06]  /*0f80*/  BRA `(.L_x_918) ;  /* 0x0000000c00907947 */ /* 0x000fec0003800000 */
.L_x_917:
[----:B------:R-:W-:-:S13]  /*0f90*/  ISETP.GE.AND P0, PT, R0, R7, PT ;  /* 0x000000070000720c */ /* 0x000fda0003f06270 */
[----:B------:R-:W-:Y:S05]  /*0fa0*/  @P0 BRA `(.L_x_918) ;  /* 0x0000000c00880947 */ /* 0x000fea0003800000 */
[----:B------:R-:W-:Y:S01]  /*0fb0*/  I2FP.F32.U32 R7, R7 ;  /* 0x0000000700077245 */ /* 0x000fe20000201000 */
[----:B------:R-:W-:Y:S01]  /*0fc0*/  VIADD R3, R0, 0x2 ;  /* 0x0000000200037836 */ /* 0x000fe20000000000 */
[----:B------:R-:W-:Y:S01]  /*0fd0*/  I2FP.F32.U32 R0, R0 ;  /* 0x0000000000007245 */ /* 0x000fe20000201000 */
[----:B------:R-:W-:-:S03]  /*0fe0*/  VIADD R20, R20, -UR38 ;  /* 0x8000002614147c36 */ /* 0x000fc60008000000 */
[----:B------:R-:W0:Y:S01]  /*0ff0*/  MUFU.RCP R7, R7 ;  /* 0x0000000700077308 */ /* 0x000e220000001000 */
[----:B------:R-:W-:Y:S02]  /*1000*/  I2FP.F32.U32 R4, R3 ;  /* 0x0000000300047245 */ /* 0x000fe40000201000 */
[----:B------:R-:W-:-:S03]  /*1010*/  I2FP.F32.S32 R20, R20 ;  /* 0x0000001400147245 */ /* 0x000fc60000201400 */
[-C--:B0-----:R-:W-:Y:S01]  /*1020*/  FMUL.FTZ R4, R4, R7.reuse ;  /* 0x0000000704047220 */ /* 0x081fe20000410000 */
[----:B------:R-:W-:-:S03]  /*1030*/  FMUL.FTZ R0, R0, R7 ;  /* 0x0000000700007220 */ /* 0x000fc60000410000 */
[----:B------:R-:W-:Y:S01]  /*1040*/  FMUL.FTZ R4, R4, 13.28771209716796875 ;  /* 0x41549a7804047820 */ /* 0x000fe20000410000 */
[----:B------:R-:W-:-:S03]  /*1050*/  FMUL.FTZ R0, R0, 13.28771209716796875 ;  /* 0x41549a7800007820 */ /* 0x000fc60000410000 */
        /* <DEDUP_REMOVED lines=9> */
[-C--:B0-----:R-:W-:Y:S01]  /*10f0*/  FMUL.FTZ R11, R31, R9.reuse ;  /* 0x000000091f0b7220 */ /* 0x081fe20000410000 */
[----:B------:R-:W-:-:S06]  /*1100*/  FMUL.FTZ R10, R30, R9 ;  /* 0x000000091e0a7220 */ /* 0x000fcc0000410000 */
[----:B------:R-:W0:Y:S01]  /*1110*/  MUFU.COS R4, R3 ;  /* 0x0000000300047308 */ /* 0x000e220000000000 */
[-C--:B-1----:R-:W-:Y:S01]  /*1120*/  FMUL.FTZ R7, R29, R5.reuse ;  /* 0x000000051d077220 */ /* 0x082fe20000410000 */
[----:B------:R-:W-:Y:S01]  /*1130*/  FMUL.FTZ R0, R28, R5 ;  /* 0x000000051c007220 */ /* 0x000fe20000410000 */
[-C--:B--2---:R-:W-:Y:S01]  /*1140*/  FFMA.FTZ R30, R30, R8.reuse, -R11 ;  /* 0x000000081e1e7223 */ /* 0x084fe2000001080b */
[----:B------:R-:W-:Y:S01]  /*1150*/  FFMA.FTZ R31, R31, R8, R10 ;  /* 0x000000081f1f7223 */ /* 0x000fe2000001000a */
[-C--:B0-----:R-:W-:Y:S01]  /*1160*/  FFMA.FTZ R28, R28, R4.reuse, -R7 ;  /* 0x000000041c1c7223 */ /* 0x081fe20000010807 */
[----:B------:R-:W-:Y:S01]  /*1170*/  FFMA.FTZ R29, R29, R4, R0 ;  /* 0x000000041d1d7223 */ /* 0x000fe20000010000 */
[----:B------:R-:W-:Y:S06]  /*1180*/  BRA `(.L_x_918) ;  /* 0x0000000c00107947 */ /* 0x000fec0003800000 */
.L_x_916:
        /* <DEDUP_REMOVED lines=10> */
[----:B0-----:R-:W-:Y:S01]  /*1230*/  IADD3 R4, PT, PT, R3, 0xffffffe, RZ ;  /* 0x0ffffffe03047810 */ /* 0x001fe20007ffe0ff */
[----:B------:R-:W-:-:S05]  /*1240*/  IMAD.MOV R3, RZ, RZ, -R10 ;  /* 0x000000ffff037224 */ /* 0x000fca00078e0a0a */
[----:B------:R0:W1:Y:S02]  /*1250*/  F2I.FTZ.U32.TRUNC.NTZ R5, R4 ;  /* 0x0000000400057305 */ /* 0x000064000021f000 */
[----:B0-----:R-:W-:Y:S02]  /*1260*/  IMAD.MOV.U32 R4, RZ, RZ, RZ ;  /* 0x000000ffff047224 */ /* 0x001fe400078e00ff */
[----:B-1----:R-:W-:-:S04]  /*1270*/  IMAD.MOV R9, RZ, RZ, -R5 ;  /* 0x000000ffff097224 */ /* 0x002fc800078e0a05 */
[----:B------:R-:W-:-:S04]  /*1280*/  IMAD R9, R9, R6, RZ ;  /* 0x0000000609097224 */ /* 0x000fc800078e02ff */
        /* <DEDUP_REMOVED lines=11> */
[----:B------:R-:W-:-:S03]  /*1340*/  ISETP.GE.AND P0, PT, R0, R7, PT ;  /* 0x000000070000720c */ /* 0x000fc60003f06270 */
[----:B------:R-:W-:-:S04]  /*1350*/  IMAD.MOV.U32 R32, RZ, RZ, R5 ;  /* 0x000000ffff207224 */ /* 0x000fc800078e0005 */
        /* <DEDUP_REMOVED lines=10> */
[----:B------:R-:W-:Y:S02]  /*1400*/  HFMA2 R13, -RZ, RZ, 0, 0 ;  /* 0x00000000ff0d7431 */ /* 0x000fe400000001ff */
[----:B------:R-:W-:Y:S01]  /*1410*/  IMAD.MOV.U32 R8, RZ, RZ, 0x53f ;  /* 0x0000053fff087424 */ /* 0x000fe200078e00ff */
[----:B------:R1:W2:Y:S01]  /*1420*/  LDC.64 R14, c[0x4][R0] ;  /* 0x01000000000e7b82 */ /* 0x0002a20000000a00 */
[----:B------:R-:W3:Y:S01]  /*1430*/  LDCU.64 UR6, c[0x4][0xd0] ;  /* 0x01001a00ff0677ac */ /* 0x000ee20008000a00 */
[----:B------:R-:W-:Y:S01]  /*1440*/  IMAD.MOV.U32 R12, RZ, RZ, 0x1 ;  /* 0x00000001ff0c7424 */ /* 0x000fe200078e00ff */
[----:B------:R-:W4:Y:S01]  /*1450*/  LDCU.64 UR8, c[0x4][0x90] ;  /* 0x01001200ff0877ac */ /* 0x000f220008000a00 */
[----:B0-----:R-:W-:Y:S02]  /*1460*/  IMAD.U32 R4, RZ, RZ, UR4 ;  /* 0x00000004ff047e24 */ /* 0x001fe4000f8e00ff */
[----:B------:R-:W-:Y:S01]  /*1470*/  IMAD.U32 R5, RZ, RZ, UR5 ;  /* 0x00000005ff057e24 */ /* 0x000fe2000f8e00ff */
[----:B---3--:R-:W-:Y:S01]  /*1480*/  MOV R6, UR6 ;  /* 0x0000000600067c02 */ /* 0x008fe20008000f00 */
[----:B------:R-:W-:-:S02]  /*1490*/  IMAD.U32 R7, RZ, RZ, UR7 ;  /* 0x00000007ff077e24 */ /* 0x000fc4000f8e00ff */
[----:B----4-:R-:W-:Y:S02]  /*14a0*/  IMAD.U32 R10, RZ, RZ, UR8 ;  /* 0x00000008ff0a7e24 */ /* 0x010fe4000f8e00ff */
[----:B-1----:R-:W-:-:S07]  /*14b0*/  IMAD.U32 R11, RZ, RZ, UR9 ;  /* 0x00000009ff0b7e24 */ /* 0x002fce000f8e00ff */
[----:B------:R-:W-:-:S07]  /*14c0*/  LEPC R20, `(.L_x_919) ;  /* 0x000000001014794e */ /* 0x000fce0000000000 */
[----:B--2---:R-:W-:Y:S05]  /*14d0*/  CALL.ABS.NOINC R14 ;  /* 0x000000000e007343 */ /* 0x004fea0003c00000 */
.L_x_919:
[----:B------:R-:W0:Y:S01]  /*14e0*/  S2R R3, SR_CgaCtaId ;  /* 0x0000000000037919 */ /* 0x000e220000008800 */
[----:B------:R-:W1:Y:S01]  /*14f0*/  LDC R9, c[0x0][0x400] ;  /* 0x00010000ff097b82 */ /* 0x000e620000000800 */
[----:B------:R-:W-:Y:S02]  /*1500*/  ISETP.NE.AND P6, PT, R34, RZ, PT ;  /* 0x000000ff2200720c */ /* 0x000fe40003fc5270 */
[----:B------:R-:W-:-:S05]  /*1510*/  MOV R0, 0x400 ;  /* 0x0000040000007802 */ /* 0x000fca0000000f00 */
[----:B------:R-:W-:-:S05]  /*1520*/  VIADD R0, R0, 0x440 ;  /* 0x0000044000007836 */ /* 0x000fca0000000000 */
[----:B0-----:R-:W-:-:S05]  /*1530*/  LEA R0, R3, R0, 0x18 ;  /* 0x0000000003007211 */ /* 0x001fca00078ec0ff */
[----:B-1----:R-:W-:Y:S01]  /*1540*/  IMAD R3, R9, 0x4, R0 ;  /* 0x0000000409037824 */ /* 0x002fe200078e0200 */
[----:B------:R-:W-:Y:S06]  /*1550*/  @!P6 BRA `(.L_x_920) ;  /* 0x00000000001ce947 */ /* 0x000fec0003800000 */
[----:B------:R-:W0:Y:S01]  /*1560*/  LDCU UR4, c[0x0][0x40c] ;  /* 0x00008180ff0477ac */ /* 0x000e220008000800 */
[----:B------:R-:W-:-:S04]  /*1570*/  IMAD R5, R23, R32, R33 ;  /* 0x0000002017057224 */ /* 0x000fc800078e0221 */
[----:B------:R-:W-:-:S05]  /*1580*/  IMAD R4, R5, 0x4, R0 ;  /* 0x0000000405047824 */ /* 0x000fca00078e0200 */
[----:B------:R1:W-:Y:S01]  /*1590*/  STS.128 [R4], R28 ;  /* 0x0000001c04007388 */ /* 0x0003e20000000c00 */
[----:B0-----:R-:W-:-:S13]  /*15a0*/  ISETP.NE.AND P0, PT, RZ, UR4, PT ;  /* 0x00000004ff007c0c */ /* 0x001fda000bf05270 */
[----:B------:R-:W-:-:S05]  /*15b0*/  @!P0 IMAD R5, R5, 0x4, R3 ;  /* 0x0000000405058824 */ /* 0x000fca00078e0203 */
[----:B------:R1:W-:Y:S02]  /*15c0*/  @!P0 STS.128 [R5], R16 ;  /* 0x0000001005008388 */ /* 0x0003e40000000c00 */
.L_x_920:
        /* <DEDUP_REMOVED lines=14> */
[----:B------:R1:W2:Y:S04]  /*16b0*/  LDS R28, [R21] ;  /* 0x00000000151c7984 */ /* 0x0002a80000000800 */
[----:B------:R1:W3:Y:S04]  /*16c0*/  LDS R30, [R21+0x4] ;  /* 0x00000400151e7984 */ /* 0x0002e80000000800 */
[----:B------:R1:W4:Y:S04]  /*16d0*/  LDS R29, [R20] ;  /* 0x00000000141d7984 */ /* 0x0003280000000800 */
[----:B------:R1:W1:Y:S01]  /*16e0*/  LDS R31, [R20+0x4] ;  /* 0x00000400141f7984 */ /* 0x0002620000000800 */
[----:B0-----:R-:W-:-:S13]  /*16f0*/  ISETP.NE.AND P0, PT, R8, RZ, PT ;  /* 0x000000ff0800720c */ /* 0x001fda0003f05270 */
[----:B-1234-:R-:W-:Y:S05]  /*1700*/  @P0 BRA `(.L_x_924) ;  /* 0x0000000000e40947 */ /* 0x01efea0003800000 */
[C---:B------:R-:W-:Y:S01]  /*1710*/  IMAD R35, R5.reuse, 0x4, R3 ;  /* 0x0000000405237824 */ /* 0x040fe200078e0203 */
[----:B------:R-:W-:Y:S01]  /*1720*/  LEA.HI R4, R5, R5, RZ, 0x1 ;  /* 0x0000000505047211 */ /* 0x000fe200078f08ff */
[----:B------:R-:W-:Y:S02]  /*1730*/  BSSY.RECONVERGENT B2, `(.L_x_925) ;  /* 0x0000031000027945 */ /* 0x000fe40003800200 */
[----:B------:R-:W-:Y:S01]  /*1740*/  IMAD R34, R23, 0x4, R35 ;  /* 0x0000000417227824 */ /* 0x000fe200078e0223 */
[----:B------:R0:W1:Y:S01]  /*1750*/  LDS R16, [R35] ;  /* 0x0000000023107984 */ /* 0x0000620000000800 */
[----:B------:R-:W-:-:S03]  /*1760*/  IMAD.SHL.U32 R4, R4, 0x2, RZ ;  /* 0x0000000204047824 */ /* 0x000fc600078e00ff */
[----:B------:R0:W2:Y:S02]  /*1770*/  LDS R18, [R35+0x4] ;  /* 0x0000040023127984 */ /* 0x0000a40000000800 */
[----:B------:R-:W-:Y:S02]  /*1780*/  LOP3.LUT R7, R4, 0xfffffffc, RZ, 0xc0, !PT ;  /* 0xfffffffc04077812 */ /* 0x000fe400078ec0ff */
[----:B------:R0:W3:Y:S02]  /*1790*/  LDS R17, [R34] ;  /* 0x0000000022117984 */ /* 0x0000e40000000800 */
[----:B------:R-:W-:Y:S02]  /*17a0*/  ISETP.GE.AND P0, PT, R7, R9, PT ;  /* 0x000000090700720c */ /* 0x000fe40003f06270 */
[----:B------:R0:W4:Y:S11]  /*17b0*/  LDS R19, [R34+0x4] ;  /* 0x0000040022137984 */ /* 0x0001360000000800 */
[----:B0-----:R-:W-:Y:S05]  /*17c0*/  @P0 BRA `(.L_x_926) ;  /* 0x00000000009c0947 */ /* 0x001fea0003800000 */
[----:B------:R-:W-:Y:S01]  /*17d0*/  I2FP.F32.S32 R5, R9 ;  /* 0x0000000900057245 */ /* 0x000fe20000201400 */
[----:B------:R-:W-:Y:S02]  /*17e0*/  VIADD R4, R7, 0x2 ;  /* 0x0000000207047836 */ /* 0x000fe40000000000 */
[----:B------:R-:W-:-:S03]  /*17f0*/  VIADD R8, R8, -UR38 ;  /* 0x8000002608087c36 */ /* 0x000fc60008000000 */
[----:B------:R-:W0:Y:S01]  /*1800*/  MUFU.RCP R5, R5 ;  /* 0x0000000500057308 */ /* 0x000e220000001000 */
[----:B------:R-:W-:-:S05]  /*1810*/  I2FP.F32.S32 R4, R4 ;  /* 0x0000000400047245 */ /* 0x000fca0000201400 */
[----:B0-----:R-:W-:Y:S01]  /*1820*/  FMUL.FTZ R6, R4, R5 ;  /* 0x0000000504067220 */ /* 0x001fe20000410000 */
[----:B------:R-:W-:Y:S02]  /*1830*/  I2FP.F32.S32 R4, R7 ;  /* 0x0000000700047245 */ /* 0x000fe40000201400 */
[----:B------:R-:W-:Y:S01]  /*1840*/  I2FP.F32.S32 R7, R8 ;  /* 0x0000000800077245 */ /* 0x000fe20000201400 */
[----:B------:R-:W-:Y:S02]  /*1850*/  FMUL.FTZ R6, R6, 13.28771209716796875 ;  /* 0x41549a7806067820 */ /* 0x000fe40000410000 */
[----:B------:R-:W-:-:S04]  /*1860*/  FMUL.FTZ R4, R4, R5 ;  /* 0x0000000504047220 */ /* 0x000fc80000410000 */
[----:B------:R-:W-:Y:S01]  /*1870*/  FMUL.FTZ R4, R4, 13.28771209716796875 ;  /* 0x41549a7804047820 */ /* 0x000fe20000410000 */
[----:B------:R-:W0:Y:S05]  /*1880*/  MUFU.EX2 R6, -R6 ;  /* 0x8000000600067308 */ /* 0x000e2a0000000800 */
[----:B------:R-:W5:Y:S01]  /*1890*/  MUFU.EX2 R4, -R4 ;  /* 0x8000000400047308 */ /* 0x000f620000000800 */
[----:B0-----:R-:W-:-:S04]  /*18a0*/  FMUL.FTZ R5, R7, R6 ;  /* 0x0000000607057220 */ /* 0x001fc80000410000 */
[----:B------:R-:W-:Y:S01]  /*18b0*/  FMUL.RZ R15, R5, 0.15915493667125701904 ;  /* 0x3e22f983050f7820 */ /* 0x000fe2000040c000 */
[----:B-----5:R-:W-:-:S03]  /*18c0*/  FMUL.FTZ R5, R7, R4 ;  /* 0x0000000407057220 */ /* 0x020fc60000410000 */
[----:B------:R-:W0:Y:S01]  /*18d0*/  MUFU.SIN R9, R15 ;  /* 0x0000000f00097308 */ /* 0x000e220000000400 */
[----:B------:R-:W-:-:S07]  /*18e0*/  FMUL.RZ R13, R5, 0.15915493667125701904 ;  /* 0x3e22f983050d7820 */ /* 0x000fce000040c000 */
[----:B------:R-:W5:Y:S08]  /*18f0*/  MUFU.COS R8, R15 ;  /* 0x0000000f00087308 */ /* 0x000f700000000000 */
[----:B------:R-:W1:Y:S01]  /*1900*/  MUFU.SIN R6, R13 ;  /* 0x0000000d00067308 */ /* 0x000e620000000400 */
[-C--:B0-----:R-:W-:Y:S01]  /*1910*/  FMUL.FTZ R7, R31, R9.reuse ;  /* 0x000000091f077220 */ /* 0x081fe20000410000 */
[-C--:B----4-:R-:W-:Y:S01]  /*1920*/  FMUL.FTZ R11, R19, R9.reuse ;  /* 0x00000009130b7220 */ /* 0x090fe20000410000 */
[-C--:B------:R-:W-:Y:S01]  /*1930*/  FMUL.FTZ R12, R30, R9.reuse ;  /* 0x000000091e0c7220 */ /* 0x080fe20000410000 */
[----:B--2---:R-:W-:-:S04]  /*1940*/  FMUL.FTZ R14, R18, R9 ;  /* 0x00000009120e7220 */ /* 0x004fc80000410000 */
[----:B------:R-:W0:Y:S01]  /*1950*/  MUFU.COS R5, R13 ;  /* 0x0000000d00057308 */ /* 0x000e220000000000 */
[-C--:B-----5:R-:W-:Y:S01]  /*1960*/  FFMA.FTZ R10, R30, R8.reuse, -R7 ;  /* 0x000000081e0a7223 */ /* 0x0a0fe20000010807 */
[-C--:B------:R-:W-:Y:S01]  /*1970*/  FFMA.FTZ R18, R18, R8.reuse, -R11 ;  /* 0x0000000812127223 */ /* 0x080fe2000001080b */
[-C--:B------:R-:W-:Y:S01]  /*1980*/  FFMA.FTZ R31, R31, R8.reuse, R12 ;  /* 0x000000081f1f7223 */ /* 0x080fe2000001000c */
[----:B------:R-:W-:Y:S02]  /*1990*/  FFMA.FTZ R19, R19, R8, R14 ;  /* 0x0000000813137223 */ /* 0x000fe4000001000e */
[----:B------:R-:W-:Y:S01]  /*19a0*/  MOV R30, R10 ;  /* 0x0000000a001e7202 */ /* 0x000fe20000000f00 */
[-C--:B-1----:R-:W-:Y:S01]  /*19b0*/  FMUL.FTZ R7, R29, R6.reuse ;  /* 0x000000061d077220 */ /* 0x082fe20000410000 */
[-C--:B---3--:R-:W-:Y:S01]  /*19c0*/  FMUL.FTZ R9, R17, R6.reuse ;  /* 0x0000000611097220 */ /* 0x088fe20000410000 */
[-C--:B------:R-:W-:Y:S01]  /*19d0*/  FMUL.FTZ R4, R28, R6.reuse ;  /* 0x000000061c047220 */ /* 0x080fe20000410000 */
[----:B------:R-:W-:Y:S01]  /*19e0*/  FMUL.FTZ R6, R16, R6 ;  /* 0x0000000610067220 */ /* 0x000fe20000410000 */
[-C--:B0-----:R-:W-:Y:S01]  /*19f0*/  FFMA.FTZ R7, R28, R5.reuse, -R7 ;  /* 0x000000051c077223 */ /* 0x081fe20000010807 */
[-C--:B------:R-:W-:Y:S01]  /*1a00*/  FFMA.FTZ R16, R16, R5.reuse, -R9 ;  /* 0x0000000510107223 */ /* 0x080fe20000010809 */
[-C--:B------:R-:W-:Y:S01]  /*1a10*/  FFMA.FTZ R29, R29, R5.reuse, R4 ;  /* 0x000000051d1d7223 */ /* 0x080fe20000010004 */
[----:B------:R-:W-:Y:S01]  /*1a20*/  FFMA.FTZ R17, R17, R5, R6 ;  /* 0x0000000511117223 */ /* 0x000fe20000010006 */
[----:B------:R-:W-:-:S07]  /*1a30*/  IMAD.MOV.U32 R28, RZ, RZ, R7 ;  /* 0x000000ffff1c7224 */ /* 0x000fce00078e0007 */
.L_x_926:
[----:B------:R-:W-:Y:S05]  /*1a40*/  BSYNC.RECONVERGENT B2 ;  /* 0x0000000000027941 */ /* 0x000fea0003800200 */
.L_x_925:
[----:B-1----:R0:W-:Y:S04]  /*1a50*/  STS [R35], R16 ;  /* 0x0000001023007388 */ /* 0x0021e80000000800 */
[----:B--2---:R0:W-:Y:S04]  /*1a60*/  STS [R35+0x4], R18 ;  /* 0x0000041223007388 */ /* 0x0041e80000000800 */
[----:B---3--:R0:W-:Y:S04]  /*1a70*/  STS [R34], R17 ;  /* 0x0000001122007388 */ /* 0x0081e80000000800 */
[----:B----4-:R0:W-:Y:S01]  /*1a80*/  STS [R34+0x4], R19 ;  /* 0x0000041322007388 */ /* 0x0101e20000000800 */
[----:B------:R-:W-:Y:S05]  /*1a90*/  BRA `(.L_x_927) ;  /* 0x0000000000847947 */ /* 0x000fea0003800000 */
.L_x_924:
[----:B------:R-:W-:-:S05]  /*1aa0*/  LEA.HI R5, R5, R5, RZ, 0x1 ;  /* 0x0000000505057211 */ /* 0x000fca00078f08ff */
[----:B------:R-:W-:-:S05]  /*1ab0*/  IMAD.SHL.U32 R5, R5, 0x2, RZ ;  /* 0x0000000205057824 */ /* 0x000fca00078e00ff */
[----:B------:R-:W-:-:S04]  /*1ac0*/  LOP3.LUT R6, R5, 0xfffffffc, RZ, 0xc0, !PT ;  /* 0xfffffffc05067812 */ /* 0x000fc800078ec0ff */
[----:B------:R-:W-:-:S13]  /*1ad0*/  ISETP.GE.AND P0, PT, R6, R9, PT ;  /* 0x000000090600720c */ /* 0x000fda0003f06270 */
[----:B------:R-:W-:Y:S05]  /*1ae0*/  @P0 BRA `(.L_x_927) ;  /* 0x0000000000700947 */ /* 0x000fea0003800000 */
[----:B------:R-:W-:Y:S01]  /*1af0*/  I2FP.F32.S32 R9, R9 ;  /* 0x0000000900097245 */ /* 0x000fe20000201400 */
[----:B------:R-:W-:-:S05]  /*1b00*/  VIADD R4, R6, 0x2 ;  /* 0x0000000206047836 */ /* 0x000fca0000000000 */
[----:B------:R-:W0:Y:S01]  /*1b10*/  MUFU.RCP R9, R9 ;  /* 0x0000000900097308 */ /* 0x000e220000001000 */
[----:B------:R-:W-:-:S05]  /*1b20*/  I2FP.F32.S32 R4, R4 ;  /* 0x0000000400047245 */ /* 0x000fca0000201400 */
        /* <DEDUP_REMOVED lines=23> */
[----:B------:R-:W-:-:S07]  /*1ca0*/  FFMA.FTZ R29, R29, R4, R6 ;  /* 0x000000041d1d7223 */ /* 0x000fce0000010006 */
.L_x_927:
[----:B------:R-:W-:Y:S05]  /*1cb0*/  BSYNC.RECONVERGENT B1 ;  /* 0x0000000000017941 */ /* 0x000fea0003800200 */
.L_x_923:
[----:B------:R1:W-:Y:S04]  /*1cc0*/  STS [R21], R28 ;  /* 0x0000001c15007388 */ /* 0x0003e80000000800 */
[----:B------:R1:W-:Y:S04]  /*1cd0*/  STS [R21+0x4], R30 ;  /* 0x0000041e15007388 */ /* 0x0003e80000000800 */
[----:B------:R1:W-:Y:S04]  /*1ce0*/  STS [R20], R29 ;  /* 0x0000001d14007388 */ /* 0x0003e80000000800 */
[----:B------:R1:W-:Y:S02]  /*1cf0*/  STS [R20+0x4], R31 ;  /* 0x0000041f14007388 */ /* 0x0003e40000000800 */
.L_x_922:
[----:B------:R-:W-:Y:S05]  /*1d00*/  BSYNC.RECONVERGENT B0 ;  /* 0x0000000000007941 */ /* 0x000fea0003800200 */
.L_x_921:
[----:B------:R-:W-:Y:S06]  /*1d10*/  BAR.SYNC.DEFER_BLOCKING 0x0 ;  /* 0x0000000000007b1d */ /* 0x000fec0000010000 */
[----:B------:R-:W-:Y:S04]  /*1d20*/  BSSY.RECONVERGENT B0, `(.L_x_928) ;  /* 0x0000009000007945 */ /* 0x000fe80003800200 */
[----:B------:R-:W-:Y:S05]  /*1d30*/  @!P6 BRA `(.L_x_929) ;  /* 0x00000000001ce947 */ /* 0x000fea0003800000 */
[----:B------:R-:W2:Y:S01]  /*1d40*/  LDCU UR4, c[0x0][0x40c] ;  /* 0x00008180ff0477ac */ /* 0x000ea20008000800 */
[----:B------:R-:W-:-:S04]  /*1d50*/  IMAD R23, R23, R32, R33 ;  /* 0x0000002017177224 */ /* 0x000fc800078e0221 */
[----:B------:R-:W-:-:S05]  /*1d60*/  IMAD R0, R23, 0x4, R0 ;  /* 0x0000000417007824 */ /* 0x000fca00078e0200 */
[----:B-1----:R3:W4:Y:S01]  /*1d70*/  LDS.128 R28, [R0] ;  /* 0x00000000001c7984 */ /* 0x0027220000000c00 */
[----:B--2---:R-:W-:-:S13]  /*1d80*/  ISETP.NE.AND P0, PT, RZ, UR4, PT ;  /* 0x00000004ff007c0c */ /* 0x004fda000bf05270 */
[----:B------:R-:W-:-:S05]  /*1d90*/  @!P0 IMAD R3, R23, 0x4, R3 ;  /* 0x0000000417038824 */ /* 0x000fca00078e0203 */
[----:B0-----:R3:W2:Y:S02]  /*1da0*/  @!P0 LDS.128 R16, [R3] ;  /* 0x0000000003108984 */ /* 0x0016a40000000c00 */
.L_x_929:
[----:B------:R-:W-:Y:S05]  /*1db0*/  BSYNC.RECONVERGENT B0 ;  /* 0x0000000000007941 */ /* 0x000fea0003800200 */
.L_x_928:
[----:B------:R-:W-:Y:S06]  /*1dc0*/  BAR.SYNC.DEFER_BLOCKING 0x0 ;  /* 0x0000000000007b1d */ /* 0x000fec0000010000 */
.L_x_918:
[----:B------:R-:W-:Y:S05]  /*1dd0*/  BSYNC.RECONVERGENT B6 ;  /* 0x0000000000067941 */ /* 0x000fea0003800200 */
.L_x_915:
[----:B------:R-:W5:Y:S01]  /*1de0*/  S2UR UR10, SR_CgaCtaId ;  /* 0x00000000000a79c3 */ /* 0x000f620000008800 */
[----:B---3--:R-:W-:Y:S01]  /*1df0*/  MOV R0, 0xff7fffff ;  /* 0xff7fffff00007802 */ /* 0x008fe20000000f00 */
[----:B------:R-:W-:Y:S01]  /*1e00*/  UMOV UR34, 0x400 ;  /* 0x0000040000227882 */ /* 0x000fe20000000000 */
[----:B------:R-:W-:Y:S01]  /*1e10*/  R2UR UR4, R112 ;  /* 0x00000000700472ca */ /* 0x000fe200000e0000 */
[----:B------:R-:W-:Y:S01]  /*1e20*/  UIADD3 UR74, UPT, UPT, UR34, 0x440, URZ ;  /* 0x00000440224a7890 */ /* 0x000fe2000fffe0ff */
[----:B------:R-:W-:Y:S01]  /*1e30*/  ISETP.GT.U32.AND P0, PT, R22, 0x1f, PT ;  /* 0x0000001f1600780c */ /* 0x000fe20003f04070 */
[----:B------:R3:W-:Y:S10]  /*1e40*/  STL [R1+0x1c], R0 ;  /* 0x00001c0001007387 */ /* 0x0007f40000100800 */
[----:B------:R-:W-:-:S02]  /*1e50*/  UIADD3 UR4, UPT, UPT, UR41, -UR4, URZ ;  /* 0x8000000429047290 */ /* 0x000fc4000fffe0ff */
[----:B-----5:R-:W-:-:S04]  /*1e60*/  ULEA UR74, UR10, UR74, 0x18 ;  /* 0x0000004a0a4a7291 */ /* 0x020fc8000f8ec0ff */
[----:B------:R-:W-:Y:S01]  /*1e70*/  ULEA UR6, UR4, UR74, 0x2 ;  /* 0x0000004a04067291 */ /* 0x000fe2000f8e10ff */
[----:B---3--:R-:W-:Y:S11]  /*1e80*/  @P0 BRA `(.L_x_930) ;  /* 0x0000000000e80947 */ /* 0x008ff60003800000 */
[----:B------:R-:W3:Y:S01]  /*1e90*/  LDCU UR4, c[0x0][0x40c] ;  /* 0x00008180ff0477ac */ /* 0x000ee20008000800 */
[----:B------:R-:W-:Y:S01]  /*1ea0*/  R2UR UR5, R40 ;  /* 0x00000000280572ca */ /* 0x000fe200000e0000 */
[----:B--2-4-:R-:W-:Y:S01]  /*1eb0*/  FMUL.FTZ R6, R28, R16 ;  /* 0x000000101c067220 */ /* 0x014fe20000410000 */
[----:B---3--:R-:W-:Y:S02]  /*1ec0*/  UISETP.NE.AND UP0, UPT, UR4, URZ, UPT ;  /* 0x000000ff0400728c */ /* 0x008fe4000bf05270 */
[----:B------:R-:W-:-:S04]  /*1ed0*/  UIADD3 UR4, UPT, UPT, UR34, 0x40, URZ ;  /* 0x0000004022047890 */ /* 0x000fc8000fffe0ff */
[----:B------:R-:W-:Y:S01]  /*1ee0*/  PLOP3.LUT P1, PT, PT, PT, UP0, 0x80, 0x8 ;  /* 0x000000000008781c */ /* 0x000fe20003f2f008 */
[----:B------:R-:W-:-:S03]  /*1ef0*/  ULEA UR4, UR10, UR4, 0x18 ;  /* 0x000000040a047291 */ /* 0x000fc6000f8ec0ff */
[----:B------:R-:W-:-:S13]  /*1f00*/  ISETP.GT.U32.OR P0, PT, R22, 0x13, P1 ;  /* 0x000000131600780c */ /* 0x000fda0000f04470 */
[----:B------:R-:W2:Y:S08]  /*1f10*/  @!P0 LDC R7, c[0x0][0x3f4] ;  /* 0x0000fd00ff078b82 */ /* 0x000eb00000000800 */
[----:B-1----:R-:W1:Y:S01]  /*1f20*/  @!P0 LDC.64 R4, c[0x0][0x3b8] ;  /* 0x0000ee00ff048b82 */ /* 0x002e620000000a00 */
[----:B--2---:R-:W-:Y:S01]  /*1f30*/  @!P0 IMAD R0, R22, R7, UR5 ;  /* 0x0000000516008e24 */ /* 0x004fe2000f8e0207 */
[----:B------:R-:W-:-:S03]  /*1f40*/  @!UP0 UIADD3 UR5, UPT, UPT, UR34, 0x240, URZ ;  /* 0x0000024022058890 */ /* 0x000fc6000fffe0ff */
[----:B------:R-:W-:Y:S01]  /*1f50*/  @!P0 IMAD.SHL.U32 R0, R0, 0x4, RZ ;  /* 0x0000000400008824 */ /* 0x000fe200078e00ff */
[----:B------:R-:W-:-:S03]  /*1f60*/  @!UP0 ULEA UR5, UR10, UR5, 0x18 ;  /* 0x000000050a058291 */ /* 0x000fc6000f8ec0ff */
[----:B------:R-:W-:Y:S01]  /*1f70*/  @!P0 IMAD R7, R7, UR43, R0 ;  /* 0x0000002b07078c24 */ /* 0x000fe2000f8e0200 */
[C---:B------:R-:W-:Y:S01]  /*1f80*/  LEA R0, R22.reuse, UR4, 0x4 ;  /* 0x0000000416007c11 */ /* 0x040fe2000f8e20ff */
[----:B------:R-:W-:Y:S01]  /*1f90*/  UMOV UR4, 0xffffffff ;  /* 0xffffffff00047882 */ /* 0x000fe20000000000 */
[----:B------:R-:W-:Y:S01]  /*1fa0*/  @!P1 LEA R3, R22, UR5, 0x4 ;  /* 0x0000000516039c11 */ /* 0x000fe2000f8e20ff */
[----:B-1----:R-:W-:-:S04]  /*1fb0*/  @!P0 IMAD.WIDE R4, R7, 0x4, R4 ;  /* 0x0000000407048825 */ /* 0x002fc800078e0204 */
[----:B------:R-:W-:Y:S01]  /*1fc0*/  FFMA.FTZ R7, R29, R17, R6 ;  /* 0x000000111d077223 */ /* 0x000fe20000010006 */
[----:B------:R1:W-:Y:S03]  /*1fd0*/  STS.128 [R0], R28 ;  /* 0x0000001c00007388 */ /* 0x0003e60000000c00 */
[----:B------:R-:W-:Y:S01]  /*1fe0*/  FFMA.FTZ R6, R30, R18, R7 ;  /* 0x000000121e067223 */ /* 0x000fe20000010007 */
[----:B------:R1:W-:Y:S03]  /*1ff0*/  @!P1 STS.128 [R3], R24 ;  /* 0x0000001803009388 */ /* 0x0003e60000000c00 */
[----:B------:R-:W-:Y:S01]  /*2000*/  FFMA.FTZ R13, R31, R19, R6 ;  /* 0x000000131f0d7223 */ /* 0x000fe20000010006 */
[----:B------:R1:W-:Y:S01]  /*2010*/  @!P0 STG.E.128 desc[UR36][R4.64], R16 ;  /* 0x0000001004008986 */ /* 0x0003e2000c101d24 */
[----:B------:R-:W-:Y:S05]  /*2020*/  BRA.DIV UR4, `(.L_x_931) ;  /* 0x0000015604347947 */ /* 0x000fea000b800000 */
[----:B------:R-:W1:Y:S02]  /*2030*/  SHFL.BFLY PT, R14, R13, 0x10, 0x1f ;  /* 0x0e001f000d0e7f89 */ /* 0x000e6400000e0000 */
[----:B-1----:R-:W-:-:S05]  /*2040*/  FADD.FTZ R0, R13, R14 ;  /* 0x0000000e0d007221 */ /* 0x002fca0000010000 */
[----:B------:R-:W1:Y:S02]  /*2050*/  SHFL.BFLY PT, R14, R0, 0x8, 0x1f ;  /* 0x0d001f00000e7f89 */ /* 0x000e6400000e0000 */
[----:B-1----:R-:W-:-:S05]  /*2060*/  FADD.FTZ R3, R0, R14 ;  /* 0x0000000e00037221 */ /* 0x002fca0000010000 */
[----:B------:R-:W1:Y:S02]  /*2070*/  SHFL.BFLY PT, R14, R3, 0x4, 0x1f ;  /* 0x0c801f00030e7f89 */ /* 0x000e6400000e0000 */
[----:B-1----:R-:W-:-:S05]  /*2080*/  FADD.FTZ R4, R3, R14 ;  /* 0x0000000e03047221 */ /* 0x002fca0000010000 */
[----:B------:R-:W1:Y:S02]  /*2090*/  SHFL.BFLY PT, R14, R4, 0x2, 0x1f ;  /* 0x0c401f00040e7f89 */ /* 0x000e6400000e0000 */
[----:B-1----:R-:W-:-:S05]  /*20a0*/  FADD.FTZ R5, R4, R14 ;  /* 0x0000000e04057221 */ /* 0x002fca0000010000 */
[----:B------:R1:W2:Y:S02]  /*20b0*/  SHFL.BFLY PT, R14, R5, 0x1, 0x1f ;  /* 0x0c201f00050e7f89 */ /* 0x0002a400000e0000 */
.L_x_1199:
[----:B------:R-:W-:Y:S01]  /*20c0*/  ISETP.NE.AND P0, PT, R22, RZ, PT ;  /* 0x000000ff1600720c */ /* 0x000fe20003f05270 */
[----:B--2---:R-:W-:-:S12]  /*20d0*/  FADD.FTZ R14, R5, R14 ;  /* 0x0000000e050e7221 */ /* 0x004fd80000010000 */
[----:B------:R-:W-:Y:S05]  /*20e0*/  @P0 BRA `(.L_x_930) ;  /* 0x0000000000500947 */ /* 0x000fea0003800000 */
[----:B------:R-:W2:Y:S01]  /*20f0*/  LDCU UR4, c[0x0][0x410] ;  /* 0x00008200ff0477ac */ /* 0x000ea20008000800 */
[----:B------:R-:W3:Y:S01]  /*2100*/  LDCU.64 UR8, c[0x0][0x438] ;  /* 0x00008700ff0877ac */ /* 0x000ee20008000a00 */
[----:B--2---:R-:W-:Y:S01]  /*2110*/  FMUL.FTZ R0, R14, UR4 ;  /* 0x000000040e007c20 */ /* 0x004fe20008410000 */
[----:B---3--:R-:W-:-:S04]  /*2120*/  UISETP.NE.U32.AND UP0, UPT, UR8, URZ, UPT ;  /* 0x000000ff0800728c */ /* 0x008fc8000bf05070 */
[----:B------:R2:W-:Y:S01]  /*2130*/  STL [R1+0x1c], R0 ;  /* 0x00001c0001007387 */ /* 0x0005e20000100800 */
[----:B------:R-:W-:-:S09]  /*2140*/  UISETP.NE.AND.EX UP0, UPT, UR9, URZ, UPT, UP0 ;  /* 0x000000ff0900728c */ /* 0x000fd2000bf05300 */
[----:B--2---:R-:W-:Y:S05]  /*2150*/  BRA.U !UP0, `(.L_x_932) ;  /* 0x00000001082c7547 */ /* 0x004fea000b800000 */
[----:B------:R-:W2:Y:S01]  /*2160*/  LDCU UR9, c[0x0][0x440] ;  /* 0x00008800ff0977ac */ /* 0x000ea20008000800 */
[----:B------:R-:W3:Y:S01]  /*2170*/  LDCU.64 UR4, c[0x0][0x438] ;  /* 0x00008700ff0477ac */ /* 0x000ee20008000a00 */
[----:B------:R-:W-:-:S04]  /*2180*/  UIADD3 UR7, UPT, UPT, UR40, -UR38, URZ ;  /* 0x8000002628077290 */ /* 0x000fc8000fffe0ff */
[----:B--2---:R-:W-:-:S04]  /*2190*/  UIMAD UR8, UR44, UR9, UR7 ;  /* 0x000000092c0872a4 */ /* 0x004fc8000f8e0207 */
[----:B------:R-:W-:-:S04]  /*21a0*/  UIMAD UR8, UR8, UR9, UR7 ;  /* 0x00000009080872a4 */ /* 0x000fc8000f8e0207 */
[----:B---3--:R-:W-:-:S06]  /*21b0*/  UIMAD.WIDE UR4, UR8, 0x4, UR4 ;  /* 0x00000004080478a5 */ /* 0x008fcc000f8e0204 */
[----:B------:R-:W-:Y:S02]  /*21c0*/  IMAD.U32 R4, RZ, RZ, UR4 ;  /* 0x00000004ff047e24 */ /* 0x000fe4000f8e00ff */
[----:B-1----:R-:W-:-:S05]  /*21d0*/  IMAD.U32 R5, RZ, RZ, UR5 ;  /* 0x00000005ff057e24 */ /* 0x002fca000f8e00ff */
[----:B------:R-:W2:Y:S02]  /*21e0*/  LDG.E R4, desc[UR36][R4.64] ;  /* 0x0000002404047981 */ /* 0x000ea4000c1e1900 */
[----:B--2---:R-:W-:-:S05]  /*21f0*/  FADD.FTZ R0, R0, R4 ;  /* 0x0000000400007221 */ /* 0x004fca0000010000 */
[----:B------:R2:W-:Y:S02]  /*2200*/  STL [R1+0x1c], R0 ;  /* 0x00001c0001007387 */ /* 0x0005e40000100800 */
.L_x_932:
[----:B--2---:R-:W2:Y:S04]  /*2210*/  LDL R0, [R1+0x1c] ;  /* 0x00001c0001007983 */ /* 0x004ea80000100800 */
[----:B--2---:R3:W-:Y:S02]  /*2220*/  STS [UR6+-0x4], R0 ;  /* 0xfffffc00ff007988 */ /* 0x0047e40008000806 */
.L_x_930:
[----:B------:R-:W-:Y:S05]  /*2230*/  WARPSYNC.ALL ;  /* 0x0000000000007948 */ /* 0x000fea0003800000 */
[----:B------:R-:W-:Y:S01]  /*2240*/  BAR.SYNC.DEFER_BLOCKING 0x0 ;  /* 0x0000000000007b1d */ /* 0x000fe20000010000 */
[----:B------:R-:W-:Y:S01]  /*2250*/  ULEA UR34, UR10, UR34, 0x18 ;  /* 0x000000220a227291 */ /* 0x000fe2000f8ec0ff */
[----:B------:R-:W-:-:S04]  /*2260*/  R2UR UR24, R112 ;  /* 0x00000000701872ca */ /* 0x000fc800000e0000 */
[----:B------:R-:W5:Y:S02]  /*2270*/  LDCU UR35, c[0x0][0x40c] ;  /* 0x00008180ff2377ac */ /* 0x000f640008000800 */
[----:B------:R-:W0:Y:S01]  /*2280*/  S2UR UR76, SR_CTAID.X ;  /* 0x00000000004c79c3 */ /* 0x000e220000002500 */
[----:B------:R-:W0:Y:S06]  /*2290*/  LDCU UR43, c[0x0][0x3f0] ;  /* 0x00007e00ff2b77ac */ /* 0x000e2c0008000800 */
[----:B------:R-:W-:-:S04]  /*22a0*/  UIADD3 UR31, UPT, UPT, UR40, 0x1f, -UR24 ;  /* 0x0000001f281f7890 */ /* 0x000fc8000fffe818 */
[----:B------:R-:W-:-:S04]  /*22b0*/  USHF.R.S32.HI UR32, URZ, 0x1f, UR31 ;  /* 0x0000001fff207899 */ /* 0x000fc8000801141f */
[----:B------:R-:W-:Y:S01]  /*22c0*/  ULEA.HI UR75, UR32, UR31, URZ, 0x5 ;  /* 0x0000001f204b7291 */ /* 0x000fe2000f8f28ff */
[----:B------:R-:W3:Y:S01]  /*22d0*/  LDS.128 R24, [UR34+0x1b0] ;  /* 0x0001b022ff187984 */ /* 0x000ee20008000c00 */
[----:B-----5:R-:W-:Y:S02]  /*22e0*/  UISETP.NE.AND UP0, UPT, UR35, URZ, UPT ;  /* 0x000000ff2300728c */ /* 0x020fe4000bf05270 */
[----:B------:R-:W-:Y:S01]  /*22f0*/  ULOP3.LUT UR75, UR75, 0xffffffe0, URZ, 0xc0, !UPT ;  /* 0xffffffe04b4b7892 */ /* 0x000fe2000f8ec0ff */
[----:B-1----:R-:W1:Y:S01]  /*2300*/  LDS.128 R20, [UR34+0x1a0] ;  /* 0x0001a022ff147984 */ /* 0x002e620008000c00 */
[----:B0-----:R-:W-:-:S03]  /*2310*/  UIMAD UR42, UR42, UR43, UR76 ;  /* 0x0000002b2a2a72a4 */ /* 0x001fc6000f8e024c */
[----:B----4-:R-:W-:Y:S01]  /*2320*/  LDS.128 R28, [UR34+0x1c0] ;  /* 0x0001c022ff1c7984 */ /* 0x010fe20008000c00 */
[----:B------:R-:W-:-:S03]  /*2330*/  UIMAD UR44, UR42, 0x50, URZ ;  /* 0x000000502a2c78a4 */ /* 0x000fc6000f8e02ff */
[----:B------:R-:W0:Y:S04]  /*2340*/  LDS.128 R48, [UR34+0x150] ;  /* 0x00015022ff307984 */ /* 0x000e280008000c00 */
[----:B------:R-:W4:Y:S04]  /*2350*/  LDS.128 R8, [UR34+0x170] ;  /* 0x00017022ff087984 */ /* 0x000f280008000c00 */
[----:B------:R-:W5:Y:S04]  /*2360*/  LDS.128 R12, [UR34+0x180] ;  /* 0x00018022ff0c7984 */ /* 0x000f680008000c00 */
[----:B--2---:R-:W2:Y:S04]  /*2370*/  LDS.128 R16, [UR34+0x190] ;  /* 0x00019022ff107984 */ /* 0x004ea80008000c00 */
[----:B------:R-:W-:Y:S04]  /*2380*/  LDS.128 R4, [UR34+0x160] ;  /* 0x00016022ff047984 */ /* 0x000fe80008000c00 */
[----:B------:R-:W-:Y:S04]  /*2390*/  LDS.128 R32, [UR34+0x1d0] ;  /* 0x0001d022ff207984 */ /* 0x000fe80008000c00 */
[----:B------:R-:W-:Y:S01]  /*23a0*/  LDS.128 R36, [UR34+0x1e0] ;  /* 0x0001e022ff247984 */ /* 0x000fe20008000c00 */
[----:B---3--:R-:W-:-:S03]  /*23b0*/  R2UR UR47, R27 ;  /* 0x000000001b2f72ca */ /* 0x008fc600000e0000 */
[----:B------:R-:W-:Y:S01]  /*23c0*/  LDS.128 R40, [UR34+0x1f0] ;  /* 0x0001f022ff287984 */ /* 0x000fe20008000c00 */
[----:B------:R-:W-:Y:S02]  /*23d0*/  R2UR UR48, R26 ;  /* 0x000000001a3072ca */ /* 0x000fe400000e0000 */
[----:B------:R-:W-:Y:S01]  /*23e0*/  R2UR UR49, R25 ;  /* 0x00000000193172ca */ /* 0x000fe200000e0000 */
[----:B------:R-:W-:Y:S01]  /*23f0*/  LDS.128 R44, [UR34+0x200] ;  /* 0x00020022ff2c7984 */ /* 0x000fe20008000c00 */
[----:B------:R-:W-:Y:S02]  /*2400*/  R2UR UR50, R24 ;  /* 0x00000000183272ca */ /* 0x000fe400000e0000 */
[----:B-1----:R-:W-:Y:S01]  /*2410*/  R2UR UR51, R23 ;  /* 0x00000000173372ca */ /* 0x002fe200000e0000 */
[----:B------:R-:W1:Y:S01]  /*2420*/  LDS.128 R24, [UR34+0x40] ;  /* 0x00004022ff187984 */ /* 0x000e620008000c00 */
[----:B------:R-:W-:Y:S02]  /*2430*/  R2UR UR52, R22 ;  /* 0x00000000163472ca */ /* 0x000fe400000e0000 */
[----:B------:R-:W-:Y:S01]  /*2440*/  R2UR UR53, R21 ;  /* 0x00000000153572ca */ /* 0x000fe200000e0000 */
[----:B0-----:R-:W-:Y:S01]  /*2450*/  STL [R1+0x17c], R48 ;  /* 0x00017c3001007387 */ /* 0x001fe20000100800 */
[----:B------:R-:W-:Y:S01]  /*2460*/  R2UR UR54, R20 ;  /* 0x00000000143672ca */ /* 0x000fe200000e0000 */
[----:B------:R-:W-:Y:S01]  /*2470*/  IMAD.MOV.U32 R3, RZ, RZ, R50 ;  /* 0x000000ffff037224 */ /* 0x000fe200078e0032 */
[----:B------:R-:W-:Y:S01]  /*2480*/  R2UR UR4, R31 ;  /* 0x000000001f0472ca */ /* 0x000fe200000e0000 */
[----:B------:R-:W0:Y:S01]  /*2490*/  LDS.128 R20, [UR34+0x50] ;  /* 0x00005022ff147984 */ /* 0x000e220008000c00 */
[----:B------:R-:W-:-:S02]  /*24a0*/  R2UR UR5, R30 ;  /* 0x000000001e0572ca */ /* 0x000fc400000e0000 */
[----:B------:R-:W-:Y:S02]  /*24b0*/  R2UR UR45, R29 ;  /* 0x000000001d2d72ca */ /* 0x000fe400000e0000 */
[----:B------:R-:W-:Y:S02]  /*24c0*/  R2UR UR46, R28 ;  /* 0x000000001c2e72ca */ /* 0x000fe400000e0000 */
[----:B------:R-:W3:Y:S01]  /*24d0*/  LDS.128 R28, [UR34+0x60] ;  /* 0x00006022ff1c7984 */ /* 0x000ee20008000c00 */
[----:B----4-:R-:W-:Y:S02]  /*24e0*/  R2UR UR63, R11 ;  /* 0x000000000b3f72ca */ /* 0x010fe400000e0000 */
[----:B------:R-:W-:Y:S02]  /*24f0*/  R2UR UR64, R10 ;  /* 0x000000000a4072ca */ /* 0x000fe400000e0000 */
[----:B------:R-:W-:Y:S02]  /*2500*/  R2UR UR65, R9 ;  /* 0x00000000094172ca */ /* 0x000fe400000e0000 */
[----:B------:R-:W-:-:S02]  /*2510*/  R2UR UR66, R8 ;  /* 0x00000000084272ca */ /* 0x000fc400000e0000 */
[----:B-----5:R-:W-:Y:S01]  /*2520*/  R2UR UR59, R15 ;  /* 0x000000000f3b72ca */ /* 0x020fe200000e0000 */
[----:B------:R-:W4:Y:S01]  /*2530*/  LDS.128 R8, [UR34+0x210] ;  /* 0x00021022ff087984 */ /* 0x000f220008000c00 */
[----:B------:R-:W-:Y:S02]  /*2540*/  R2UR UR60, R14 ;  /* 0x000000000e3c72ca */ /* 0x000fe400000e0000 */
[----:B------:R-:W-:Y:S02]  /*2550*/  R2UR UR61, R13 ;  /* 0x000000000d3d72ca */ /* 0x000fe400000e0000 */
[----:B------:R-:W-:Y:S02]  /*2560*/  R2UR UR62, R12 ;  /* 0x000000000c3e72ca */ /* 0x000fe400000e0000 */
[----:B--2---:R-:W-:Y:S01]  /*2570*/  R2UR UR55, R19 ;  /* 0x00000000133772ca */ /* 0x004fe200000e0000 */
[----:B------:R-:W-:Y:S01]  /*2580*/  LDS.128 R12, [UR34+0x220] ;  /* 0x00022022ff0c7984 */ /* 0x000fe20008000c00 */
[----:B------:R-:W-:-:S02]  /*2590*/  R2UR UR56, R18 ;  /* 0x00000000123872ca */ /* 0x000fc400000e0000 */
[----:B------:R-:W-:Y:S02]  /*25a0*/  R2UR UR57, R17 ;  /* 0x00000000113972ca */ /* 0x000fe400000e0000 */
[----:B------:R-:W-:Y:S01]  /*25b0*/  R2UR UR58, R16 ;  /* 0x00000000103a72ca */ /* 0x000fe200000e0000 */
[----:B-1----:R-:W-:Y:S01]  /*25c0*/  STL.64 [R1+0x160], R24 ;  /* 0x0001601801007387 */ /* 0x002fe20000100a00 */
[----:B------:R-:W-:Y:S02]  /*25d0*/  R2UR UR68, R6 ;  /* 0x00000000064472ca */ /* 0x000fe400000e0000 */
[----:B------:R-:W-:Y:S01]  /*25e0*/  R2UR UR70, R4 ;  /* 0x00000000044672ca */ /* 0x000fe200000e0000 */
[----:B------:R-:W-:Y:S01]  /*25f0*/  STL.64 [R1+0x168], R26 ;  /* 0x0001681a01007387 */ /* 0x000fe20000100a00 */
[----:B------:R-:W-:Y:S01]  /*2600*/  IMAD.MOV.U32 R4, RZ, RZ, R51 ;  /* 0x000000ffff047224 */ /* 0x000fe200078e0033 */
[----:B------:R-:W-:Y:S02]  /*2610*/  MOV R0, R49 ;  /* 0x0000003100007202 */ /* 0x000fe40000000f00 */
[----:B------:R-:W1:Y:S01]  /*2620*/  LDS.128 R24, [UR34+0x70] ;  /* 0x00007022ff187984 */ /* 0x000e620008000c00 */
[----:B------:R-:W-:-:S02]  /*2630*/  R2UR UR67, R7 ;  /* 0x00000000074372ca */ /* 0x000fc400000e0000 */
[----:B------:R-:W-:Y:S01]  /*2640*/  R2UR UR69, R5 ;  /* 0x00000000054572ca */ /* 0x000fe200000e0000 */
[----:B0-----:R-:W-:Y:S01]  /*2650*/  STL.64 [R1+0x150], R20 ;  /* 0x0001501401007387 */ /* 0x001fe20000100a00 */
[----:B------:R-:W-:Y:S02]  /*2660*/  R2UR UR6, R35 ;  /* 0x00000000230672ca */ /* 0x000fe400000e0000 */
[----:B------:R-:W-:Y:S01]  /*2670*/  R2UR UR7, R34 ;  /* 0x00000000220772ca */ /* 0x000fe200000e0000 */
[----:B------:R-:W-:Y:S01]  /*2680*/  STL.64 [R1+0x158], R22 ;  /* 0x0001581601007387 */ /* 0x000fe20000100a00 */
[----:B------:R-:W-:Y:S02]  /*2690*/  R2UR UR8, R33 ;  /* 0x00000000210872ca */ /* 0x000fe400000e0000 */
[----:B------:R-:W-:Y:S01]  /*26a0*/  R2UR UR9, R32 ;  /* 0x00000000200972ca */ /* 0x000fe200000e0000 */
[----:B------:R-:W0:Y:S01]  /*26b0*/  LDS.128 R20, [UR34+0x80] ;  /* 0x00008022ff147984 */ /* 0x000e220008000c00 */
[----:B------:R-:W-:-:S02]  /*26c0*/  R2UR UR10, R39 ;  /* 0x00000000270a72ca */ /* 0x000fc400000e0000 */
[----:B------:R-:W-:Y:S01]  /*26d0*/  R2UR UR11, R38 ;  /* 0x00000000260b72ca */ /* 0x000fe200000e0000 */
[----:B---3--:R-:W-:Y:S01]  /*26e0*/  STL.64 [R1+0x140], R28 ;  /* 0x0001401c01007387 */ /* 0x008fe20000100a00 */
[----:B------:R-:W-:Y:S02]  /*26f0*/  R2UR UR12, R37 ;  /* 0x00000000250c72ca */ /* 0x000fe400000e0000 */
[----:B------:R-:W-:Y:S01]  /*2700*/  R2UR UR13, R36 ;  /* 0x00000000240d72ca */ /* 0x000fe200000e0000 */
[----:B------:R-:W-:Y:S01]  /*2710*/  STL.64 [R1+0x148], R30 ;  /* 0x0001481e01007387 */ /* 0x000fe20000100a00 */
[----:B------:R-:W-:Y:S02]  /*2720*/  R2UR UR14, R43 ;  /* 0x000000002b0e72ca */ /* 0x000fe400000e0000 */
[----:B------:R-:W-:Y:S01]  /*2730*/  R2UR UR15, R42 ;  /* 0x000000002a0f72ca */ /* 0x000fe200000e0000 */
[----:B------:R-:W2:Y:S01]  /*2740*/  LDS.128 R28, [UR34+0x90] ;  /* 0x00009022ff1c7984 */ /* 0x000ea20008000c00 */
[----:B------:R-:W-:-:S02]  /*2750*/  R2UR UR16, R41 ;  /* 0x00000000291072ca */ /* 0x000fc400000e0000 */
[----:B------:R-:W-:Y:S01]  /*2760*/  R2UR UR17, R40 ;  /* 0x00000000281172ca */ /* 0x000fe200000e0000 */
[----:B------:R-:W3:Y:S01]  /*2770*/  LDS.128 R16, [UR34+0x230] ;  /* 0x00023022ff107984 */ /* 0x000ee20008000c00 */
[----:B------:R-:W-:Y:S02]  /*2780*/  R2UR UR18, R47 ;  /* 0x000000002f1272ca */ /* 0x000fe400000e0000 */
[----:B------:R-:W-:Y:S01]  /*2790*/  R2UR UR19, R46 ;  /* 0x000000002e1372ca */ /* 0x000fe200000e0000 */
[----:B------:R-:W5:Y:S01]  /*27a0*/  S2R R6, SR_TID.X ;  /* 0x0000000000067919 */ /* 0x000f620000002100 */
[----:B------:R-:W-:Y:S02]  /*27b0*/  R2UR UR20, R45 ;  /* 0x000000002d1472ca */ /* 0x000fe400000e0000 */
[----:B------:R-:W-:Y:S02]  /*27c0*/  R2UR UR21, R44 ;  /* 0x000000002c1572ca */ /* 0x000fe400000e0000 */
[----:B----4-:R-:W-:-:S02]  /*27d0*/  R2UR UR22, R11 ;  /* 0x000000000b1672ca */ /* 0x010fc400000e0000 */
[----:B------:R-:W-:Y:S01]  /*27e0*/  R2UR UR23, R10 ;  /* 0x000000000a1772ca */ /* 0x000fe200000e0000 */
[----:B-1----:R-:W-:Y:S01]  /*27f0*/  STL.64 [R1+0x130], R24 ;  /* 0x0001301801007387 */ /* 0x002fe20000100a00 */
[----:B------:R-:W-:Y:S02]  /*2800*/  R2UR UR24, R9 ;  /* 0x00000000091872ca */ /* 0x000fe400000e0000 */
[----:B------:R-:W-:Y:S01]  /*2810*/  R2UR UR25, R8 ;  /* 0x00000000081972ca */ /* 0x000fe200000e0000 */
[----:B------:R-:W-:Y:S01]  /*2820*/  STL.64 [R1+0x138], R26 ;  /* 0x0001381a01007387 */ /* 0x000fe20000100a00 */
[----:B------:R-:W-:Y:S02]  /*2830*/  R2UR UR26, R15 ;  /* 0x000000000f1a72ca */ /* 0x000fe400000e0000 */
[----:B------:R-:W-:Y:S01]  /*2840*/  R2UR UR27, R14 ;  /* 0x000000000e1b72ca */ /* 0x000fe200000e0000 */
[----:B------:R-:W1:Y:S01]  /*2850*/  LDS.128 R24, [UR34+0xa0] ;  /* 0x0000a022ff187984 */ /* 0x000e620008000c00 */
[----:B------:R-:W-:-:S02]  /*2860*/  R2UR UR28, R13 ;  /* 0x000000000d1c72ca */ /* 0x000fc400000e0000 */
[----:B------:R-:W-:Y:S01]  /*2870*/  R2UR UR29, R12 ;  /* 0x000000000c1d72ca */ /* 0x000fe200000e0000 */
[----:B0-----:R-:W-:Y:S01]  /*2880*/  STL.64 [R1+0x120], R20 ;  /* 0x0001201401007387 */ /* 0x001fe20000100a00 */
[----:B------:R-:W-:Y:S02]  /*2890*/  R2UR UR71, R4 ;  /* 0x00000000044772ca */ /* 0x000fe400000e0000 */
[----:B------:R-:W-:Y:S01]  /*28a0*/  R2UR UR72, R3 ;  /* 0x00000000034872ca */ /* 0x000fe200000e0000 */
[----:B------:R-:W-:Y:S01]  /*28b0*/  STL.64 [R1+0x128], R22 ;  /* 0x0001281601007387 */ /* 0x000fe20000100a00 */
[----:B------:R-:W-:-:S03]  /*28c0*/  R2UR UR73, R0 ;  /* 0x00000000004972ca */ /* 0x000fc600000e0000 */
[----:B------:R-:W0:Y:S04]  /*28d0*/  LDS.128 R20, [UR34+0xb0] ;  /* 0x0000b022ff147984 */ /* 0x000e280008000c00 */
[----:B--2---:R-:W-:Y:S01]  /*28e0*/  STL.64 [R1+0x110], R28 ;  /* 0x0001101c01007387 */ /* 0x004fe20000100a00 */
[----:B-----5:R-:W-:-:S03]  /*28f0*/  ISETP.GE.AND P0, PT, R6, UR75, PT ;  /* 0x0000004b06007c0c */ /* 0x020fc6000bf06270 */
[----:B------:R-:W-:Y:S01]  /*2900*/  STL.64 [R1+0x118], R30 ;  /* 0x0001181e01007387 */ /* 0x000fe20000100a00 */
[----:B---3--:R-:W-:Y:S02]  /*2910*/  R2UR UR30, R19 ;  /* 0x00000000131e72ca */ /* 0x008fe400000e0000 */
[----:B------:R-:W-:Y:S01]  /*2920*/  R2UR UR31, R18 ;  /* 0x00000000121f72ca */ /* 0x000fe200000e0000 */
[----:B------:R-:W2:Y:S01]  /*2930*/  LDS.128 R28, [UR34+0xc0] ;  /* 0x0000c022ff1c7984 */ /* 0x000ea20008000c00 */
[----:B------:R-:W-:Y:S02]  /*2940*/  R2UR UR32, R17 ;  /* 0x00000000112072ca */ /* 0x000fe400000e0000 */
[----:B------:R-:W-:Y:S01]  /*2950*/  R2UR UR33, R16 ;  /* 0x00000000102172ca */ /* 0x000fe200000e0000 */
[----:B-1----:R-:W-:Y:S04]  /*2960*/  STL.64 [R1+0x100], R24 ;  /* 0x0001001801007387 */ /* 0x002fe80000100a00 */
[----:B------:R-:W-:Y:S04]  /*2970*/  STL.64 [R1+0x108], R26 ;  /* 0x0001081a01007387 */ /* 0x000fe80000100a00 */
[----:B------:R-:W1:Y:S04]  /*2980*/  LDS.128 R24, [UR34+0xd0] ;  /* 0x0000d022ff187984 */ /* 0x000e680008000c00 */
[----:B0-----:R-:W-:Y:S04]  /*2990*/  STL.64 [R1+0xf0], R20 ;  /* 0x0000f01401007387 */ /* 0x001fe80000100a00 */
[----:B------:R-:W-:Y:S04]  /*29a0*/  STL.64 [R1+0xf8], R22 ;  /* 0x0000f81601007387 */ /* 0x000fe80000100a00 */
[----:B------:R-:W0:Y:S04]  /*29b0*/  LDS.128 R20, [UR34+0xe0] ;  /* 0x0000e022ff147984 */ /* 0x000e280008000c00 */
[----:B--2---:R-:W-:Y:S04]  /*29c0*/  STL.64 [R1+0xe0], R28 ;  /* 0x0000e01c01007387 */ /* 0x004fe80000100a00 */
[----:B------:R-:W-:Y:S04]  /*29d0*/  STL.64 [R1+0xe8], R30 ;  /* 0x0000e81e01007387 */ /* 0x000fe80000100a00 */
[----:B------:R-:W2:Y:S04]  /*29e0*/  LDS.128 R28, [UR34+0xf0] ;  /* 0x0000f022ff1c7984 */ /* 0x000ea80008000c00 */
        /* <DEDUP_REMOVED lines=15> */
[----:B--2---:R2:W-:Y:S04]  /*2ae0*/  STL.64 [R1+0x80], R28 ;  /* 0x0000801c01007387 */ /* 0x0045e80000100a00 */
[----:B------:R2:W-:Y:S04]  /*2af0*/  STL.64 [R1+0x88], R30 ;  /* 0x0000881e01007387 */ /* 0x0005e80000100a00 */
[----:B-1----:R2:W-:Y:S04]  /*2b00*/  STL.64 [R1+0x70], R24 ;  /* 0x0000701801007387 */ /* 0x0025e80000100a00 */
[----:B------:R2:W-:Y:S04]  /*2b10*/  STL.64 [R1+0x78], R26 ;  /* 0x0000781a01007387 */ /* 0x0005e80000100a00 */
[----:B0-----:R2:W-:Y:S04]  /*2b20*/  STL.64 [R1+0x60], R20 ;  /* 0x0000601401007387 */ /* 0x0015e80000100a00 */
[----:B------:R2:W-:Y:S01]  /*2b30*/  STL.64 [R1+0x68], R22 ;  /* 0x0000681601007387 */ /* 0x0005e20000100a00 */
[----:B------:R-:W-:Y:S05]  /*2b40*/  BRA.U UP0, `(.L_x_933) ;  /* 0x0000000100a87547 */ /* 0x000fea000b800000 */
[----:B------:R-:W0:Y:S04]  /*2b50*/  LDS.128 R8, [UR34+0x240] ;  /* 0x00024022ff087984 */ /* 0x000e280008000c00 */
[----:B------:R-:W1:Y:S04]  /*2b60*/  LDS.128 R12, [UR34+0x250] ;  /* 0x00025022ff0c7984 */ /* 0x000e680008000c00 */
[----:B------:R-:W3:Y:S04]  /*2b70*/  LDS.128 R16, [UR34+0x260] ;  /* 0x00026022ff107984 */ /* 0x000ee80008000c00 */
[----:B------:R-:W-:Y:S04]  /*2b80*/  LDS.128 R244, [UR34+0x290] ;  /* 0x00029022fff47984 */ /* 0x000fe80008000c00 */
[----:B--2---:R-:W-:Y:S04]  /*2b90*/  LDS.128 R20, [UR34+0x2d0] ;  /* 0x0002d022ff147984 */ /* 0x004fe80008000c00 */
[----:B------:R-:W-:Y:S04]  /*2ba0*/  LDS.128 R24, [UR34+0x2e0] ;  /* 0x0002e022ff187984 */ /* 0x000fe80008000c00 */
[----:B------:R-:W-:Y:S04]  /*2bb0*/  LDS.128 R28, [UR34+0x2f0] ;  /* 0x0002f022ff1c7984 */ /* 0x000fe80008000c00 */
[----:B------:R-:W-:Y:S04]  /*2bc0*/  LDS.128 R32, [UR34+0x300] ;  /* 0x00030022ff207984 */ /* 0x000fe80008000c00 */
[----:B------:R-:W-:Y:S04]  /*2bd0*/  LDS.128 R36, [UR34+0x310] ;  /* 0x00031022ff247984 */ /* 0x000fe80008000c00 */
[----:B------:R-:W-:Y:S04]  /*2be0*/  LDS.128 R40, [UR34+0x320] ;  /* 0x00032022ff287984 */ /* 0x000fe80008000c00 */
[----:B0-----:R-:W-:Y:S04]  /*2bf0*/  STL.64 [R1+0x50], R8 ;  /* 0x0000500801007387 */ /* 0x001fe80000100a00 */
[----:B------:R-:W-:Y:S04]  /*2c00*/  STL.64 [R1+0x58], R10 ;  /* 0x0000580a01007387 */ /* 0x000fe80000100a00 */
[----:B------:R-:W0:Y:S04]  /*2c10*/  LDS.128 R8, [UR34+0x270] ;  /* 0x00027022ff087984 */ /* 0x000e280008000c00 */
[----:B-1----:R-:W-:Y:S04]  /*2c20*/  STL.64 [R1+0x40], R12 ;  /* 0x0000400c01007387 */ /* 0x002fe80000100a00 */
[----:B------:R-:W-:Y:S04]  /*2c30*/  STL.64 [R1+0x48], R14 ;  /* 0x0000480e01007387 */ /* 0x000fe80000100a00 */
[----:B------:R-:W1:Y:S04]  /*2c40*/  LDS.128 R12, [UR34+0x280] ;  /* 0x00028022ff0c7984 */ /* 0x000e680008000c00 */
[----:B---3--:R3:W-:Y:S04]  /*2c50*/  STL.64 [R1+0x30], R16 ;  /* 0x0000301001007387 */ /* 0x0087e80000100a00 */
[----:B------:R3:W-:Y:S04]  /*2c60*/  STL.64 [R1+0x38], R18 ;  /* 0x0000381201007387 */ /* 0x0007e80000100a00 */
[----:B------:R-:W4:Y:S04]  /*2c70*/  LDS.128 R16, [UR34+0x2c0] ;  /* 0x0002c022ff107984 */ /* 0x000f280008000c00 */
[----:B------:R-:W2:Y:S04]  /*2c80*/  LDS.128 R44, [UR34+0x330] ;  /* 0x00033022ff2c7984 */ /* 0x000ea80008000c00 */
[----:B------:R-:W2:Y:S04]  /*2c90*/  LDS.128 R48, [UR34+0x340] ;  /* 0x00034022ff307984 */ /* 0x000ea80008000c00 */
[----:B------:R-:W2:Y:S04]  /*2ca0*/  LDS.128 R52, [UR34+0x350] ;  /* 0x00035022ff347984 */ /* 0x000ea80008000c00 */
[----:B0-----:R3:W-:Y:S04]  /*2cb0*/  STL.64 [R1+0x20], R8 ;  /* 0x0000200801007387 */ /* 0x0017e80000100a00 */
[----:B------:R3:W-:Y:S04]  /*2cc0*/  STL.64 [R1+0x28], R10 ;  /* 0x0000280a01007387 */ /* 0x0007e80000100a00 */
[----:B------:R-:W0:Y:S04]  /*2cd0*/  LDS.128 R8, [UR34+0x2a0] ;  /* 0x0002a022ff087984 */ /* 0x000e280008000c00 */
[----:B-1----:R3:W-:Y:S04]  /*2ce0*/  STL.64 [R1], R12 ;  /* 0x0000000c01007387 */ /* 0x0027e80000100a00 */
[----:B------:R3:W-:Y:S04]  /*2cf0*/  STL.64 [R1+0x8], R14 ;  /* 0x0000080e01007387 */ /* 0x0007e80000100a00 */
        /* <DEDUP_REMOVED lines=15> */
.L_x_933:
[----:B------:R-:W-:Y:S04]  /*2df0*/  BSSY.RECONVERGENT B1, `(.L_x_934) ;  /* 0x0000f4f000017945 */ /* 0x000fe80003800200 */
[----:B------:R-:W-:Y:S05]  /*2e00*/  @P0 BRA `(.L_x_935) ;  /* 0x000000f400340947 */ /* 0x000fea0003800000 */
[----:B------:R-:W1:Y:S01]  /*2e10*/  LDC R3, c[0x0][0x3f4] ;  /* 0x0000fd00ff037b82 */ /* 0x000e620000000800 */
[----:B------:R-:W3:Y:S01]  /*2e20*/  LDCU.64 UR34, c[0x0][0x420] ;  /* 0x00008400ff2277ac */ /* 0x000ee20008000a00 */
[----:B------:R-:W-:Y:S01]  /*2e30*/  R2UR UR77, R112 ;  /* 0x00000000704d72ca */ /* 0x000fe200000e0000 */
[----:B------:R-:W4:Y:S05]  /*2e40*/  LDCU UR43, c[0x0][0x408] ;  /* 0x00008100ff2b77ac */ /* 0x000f2a0008000800 */
[----:B------:R-:W5:Y:S07]  /*2e50*/  S2UR UR42, SR_CTAID.Y ;  /* 0x00000000002a79c3 */ /* 0x000f6e0000002600 */
[----:B------:R-:W-:Y:S01]  /*2e60*/  VIADD R250, R6, UR77 ;  /* 0x0000004d06fa7c36 */ /* 0x000fe20008000000 */
[----:B---3--:R-:W-:-:S04]  /*2e70*/  ISETP.NE.U32.AND P0, PT, RZ, UR34, PT ;  /* 0x00000022ff007c0c */ /* 0x008fc8000bf05070 */
[----:B------:R-:W-:Y:S02]  /*2e80*/  ISETP.NE.AND.EX P0, PT, RZ, UR35, PT, P0 ;  /* 0x00000023ff007c0c */ /* 0x000fe4000bf05300 */
[----:B-1----:R-:W-:-:S05]  /*2e90*/  IABS R0, R3 ;  /* 0x0000000300007213 */ /* 0x002fca0000000000 */
[----:B------:R-:W-:Y:S02]  /*2ea0*/  IMAD.MOV.U32 R113, RZ, RZ, R0 ;  /* 0x000000ffff717224 */ /* 0x000fe400078e0000 */
[----:B-----5:R-:W-:Y:S01]  /*2eb0*/  IMAD R3, R3, UR42, RZ ;  /* 0x0000002a03037c24 */ /* 0x020fe2000f8e02ff */
[----:B------:R-:W1:Y:S01]  /*2ec0*/  LDCU UR42, c[0x0][0x440] ;  /* 0x00008800ff2a77ac */ /* 0x000e620008000800 */
[----:B------:R-:W3:Y:S01]  /*2ed0*/  I2F.RP R7, R113 ;  /* 0x0000007100077306 */ /* 0x000ee20000209400 */
[----:B------:R-:W4:Y:S02]  /*2ee0*/  LDC R0, c[0x0][0x430] ;  /* 0x00010c00ff007b82 */ /* 0x000f240000000800 */
[----:B------:R-:W-:Y:S02]  /*2ef0*/  IADD3 R112, P1, P2, R3, UR34, R250 ;  /* 0x0000002203707c10 */ /* 0x000fe4000fa3e0fa */
[----:B------:R-:W-:-:S03]  /*2f00*/  SHF.R.S32.HI R3, RZ, 0x1f, R3 ;  /* 0x0000001fff037819 */ /* 0x000fc60000011403 */
[----:B------:R-:W-:Y:S01]  /*2f10*/  STL [R1+0x10], R112 ;  /* 0x0000107001007387 */ /* 0x000fe20000100800 */
[----:B------:R-:W-:Y:S01]  /*2f20*/  IADD3.X R252, PT, PT, R3, UR35, RZ, P1, P2 ;  /* 0x0000002303fc7c10 */ /* 0x000fe20008fe44ff */
[----:B---3--:R-:W3:Y:S01]  /*2f30*/  MUFU.RCP R7, R7 ;  /* 0x0000000700077308 */ /* 0x008ee20000001000 */
[----:B-1----:R-:W-:Y:S01]  /*2f40*/  UIMAD UR34, UR76, UR42, UR40 ;  /* 0x0000002a4c2272a4 */ /* 0x002fe2000f8e0228 */
[----:B----4-:R-:W-:Y:S02]  /*2f50*/  VIADD R0, R0, UR43 ;  /* 0x0000002b00007c36 */ /* 0x010fe40008000000 */
[----:B---3--:R-:W-:-:S04]  /*2f60*/  VIADD R4, R7, 0xffffffe ;  /* 0x0ffffffe07047836 */ /* 0x008fc80000000000 */
[----:B------:R1:W3:Y:S02]  /*2f70*/  F2I.FTZ.U32.TRUNC.NTZ R5, R4 ;  /* 0x0000000400057305 */ /* 0x0002e4000021f000 */
[----:B-1----:R-:W-:Y:S02]  /*2f80*/  HFMA2 R4, -RZ, RZ, 0, 0 ;  /* 0x00000000ff047431 */ /* 0x002fe400000001ff */
[----:B---3--:R-:W-:-:S04]  /*2f90*/  IMAD.MOV R7, RZ, RZ, -R5 ;  /* 0x000000ffff077224 */ /* 0x008fc800078e0a05 */
[----:B------:R-:W-:Y:S02]  /*2fa0*/  IMAD R3, R7, R113, RZ ;  /* 0x0000007107037224 */ /* 0x000fe400078e02ff */
[----:B------:R-:W-:Y:S02]  /*2fb0*/  IMAD.U32 R7, RZ, RZ, UR42 ;  /* 0x0000002aff077e24 */ /* 0x000fe4000f8e00ff */
[----:B------:R-:W-:Y:S01]  /*2fc0*/  IMAD.HI.U32 R4, R5, R3, R4 ;  /* 0x0000000305047227 */ /* 0x000fe200078e0004 */
[----:B------:R-:W-:-:S03]  /*2fd0*/  LEA R5, R6, UR74, 0x2 ;  /* 0x0000004a06057c11 */ /* 0x000fc6000f8e10ff */
[----:B------:R-:W-:Y:S01]  /*2fe0*/  IMAD.U32 R3, RZ, RZ, UR77 ;  /* 0x0000004dff037e24 */ /* 0x000fe2000f8e00ff */
[----:B------:R1:W-:Y:S03]  /*2ff0*/  STL [R1+0x170], R4 ;  /* 0x0001700401007387 */ /* 0x0003e60000100800 */
[----:B------:R-:W-:Y:S01]  /*3000*/  VIADD R3, R3, UR75 ;  /* 0x0000004b03037c36 */ /* 0x000fe20008000000 */
[----:B------:R3:W-:Y:S01]  /*3010*/  STL [R1+0x18], R5 ;  /* 0x0000180501007387 */ /* 0x0007e20000100800 */
[----:B-1----:R-:W-:Y:S02]  /*3020*/  IMAD R4, R7, UR34, R250 ;  /* 0x0000002207047c24 */ /* 0x002fe4000f8e02fa */
[----:B------:R-:W-:-:S03]  /*3030*/  VIADD R250, R250, 0x1 ;  /* 0x00000001fafa7836 */ /* 0x000fc60000000000 */
[----:B------:R3:W-:Y:S04]  /*3040*/  STL [R1+0x14], R4 ;  /* 0x0000140401007387 */ /* 0x0007e80000100800 */
[----:B------:R3:W-:Y:S02]  /*3050*/  STL [R1+0x174], R3 ;  /* 0x0001740301007387 */ /* 0x0007e40000100800 */
.L_x_1129:
[----:B-1----:R-:W4:Y:S01]  /*3060*/  LDL R236, [R1+0x170] ;  /* 0x0001700001ec7983 */ /* 0x002f220000100800 */
[----:B------:R-:W1:Y:S03]  /*3070*/  LDC R0, c[0x0][0x3f4] ;  /* 0x0000fd00ff007b82 */ /* 0x000e660000000800 */
[----:B-----5:R-:W5:Y:S01]  /*3080*/  LDL R238, [R1+0x10] ;  /* 0x0000100001ee7983 */ /* 0x020f620000100800 */
[----:B------:R-:W-:Y:S01]  /*3090*/  VIADD R249, R250, 0xffffffff ;  /* 0xfffffffffaf97836 */ /* 0x000fe20000000000 */
[----:B------:R-:W0:Y:S03]  /*30a0*/  LDCU UR34, c[0x0][0x40c] ;  /* 0x00008180ff2277ac */ /* 0x000e260008000800 */
[----:B------:R-:W2:Y:S01]  /*30b0*/  LDC R239, c[0x0][0x3f4] ;  /* 0x0000fd00ffef7b82 */ /* 0x000ea20000000800 */
[----:B---3--:R-:W-:-:S02]  /*30c0*/  IABS R3, R249 ;  /* 0x000000f900037213 */ /* 0x008fc40000000000 */
[----:B-1----:R-:W-:Y:S02]  /*30d0*/  IABS R237, R0 ;  /* 0x0000000000ed7213 */ /* 0x002fe40000000000 */
[----:B--2---:R-:W-:Y:S01]  /*30e0*/  IABS R239, R239 ;  /* 0x000000ef00ef7213 */ /* 0x004fe20000000000 */
[----:B----4-:R-:W-:-:S05]  /*30f0*/  IMAD.HI.U32 R236, R236, R3, RZ ;  /* 0x00000003ecec7227 */ /* 0x010fca00078e00ff */
[----:B------:R-:W-:-:S05]  /*3100*/  IADD3 R236, PT, PT, -R236, RZ, RZ ;  /* 0x000000ffecec7210 */ /* 0x000fca0007ffe1ff */
[----:B------:R-:W-:Y:S02]  /*3110*/  IMAD R3, R237, R236, R3 ;  /* 0x000000eced037224 */ /* 0x000fe400078e0203 */
[----:B-----5:R-:W-:-:S03]  /*3120*/  @P0 IMAD.MOV.U32 R236, RZ, RZ, R238 ;  /* 0x000000ffffec0224 */ /* 0x020fc600078e00ee */
[----:B------:R-:W-:-:S13]  /*3130*/  ISETP.GT.U32.AND P1, PT, R239, R3, PT ;  /* 0x00000003ef00720c */ /* 0x000fda0003f24070 */
[----:B------:R-:W-:-:S05]  /*3140*/  @!P1 IMAD.IADD R3, R3, 0x1, -R237 ;  /* 0x0000000103039824 */ /* 0x000fca00078e0aed */
[----:B------:R-:W-:-:S13]  /*3150*/  ISETP.GT.U32.AND P1, PT, R239, R3, PT ;  /* 0x00000003ef00720c */ /* 0x000fda0003f24070 */
[----:B------:R-:W-:Y:S02]  /*3160*/  @!P1 IMAD.IADD R3, R3, 0x1, -R237 ;  /* 0x0000000103039824 */ /* 0x000fe400078e0aed */
[----:B------:R-:W-:-:S05]  /*3170*/  @P0 IMAD.MOV.U32 R237, RZ, RZ, R252 ;  /* 0x000000ffffed0224 */ /* 0x000fca00078e00fc */
[----:B------:R-:W2:Y:S01]  /*3180*/  @P0 LDG.E.U8 R236, desc[UR36][R236.64] ;  /* 0x00000024ecec0981 */ /* 0x000ea2000c1e1100 */
[----:B------:R-:W-:Y:S01]  /*3190*/  ISETP.GE.AND P1, PT, R249, RZ, PT ;  /* 0x000000fff900720c */ /* 0x000fe20003f26270 */
[----:B0-----:R-:W-:Y:S01]  /*31a0*/  UISETP.NE.AND UP0, UPT, UR34, URZ, UPT ;  /* 0x000000ff2200728c */ /* 0x001fe2000bf05270 */
[----:B------:R-:W-:Y:S01]  /*31b0*/  ISETP.NE.AND P2, PT, R0, RZ, PT ;  /* 0x000000ff0000720c */ /* 0x000fe20003f45270 */
[----:B------:R-:W-:Y:S10]  /*31c0*/  BSSY.RECONVERGENT B0, `(.L_x_936) ;  /* 0x0000df8000007945 */ /* 0x000ff40003800200 */
[----:B------:R-:W-:-:S02]  /*31d0*/  @!P1 IMAD.MOV R3, RZ, RZ, -R3 ;  /* 0x000000ffff039224 */ /* 0x000fc400078e0a03 */
[----:B------:R-:W-:Y:S02]  /*31e0*/  @!P2 LOP3.LUT R3, RZ, R0, RZ, 0x33, !PT ;  /* 0x00000000ff03a212 */ /* 0x000fe400078e33ff */
[----:B--2---:R-:W-:Y:S01]  /*31f0*/  ISETP.NE.AND P6, PT, R236, RZ, P0 ;  /* 0x000000ffec00720c */ /* 0x004fe200007c5270 */
[----:B------:R-:W-:-:S12]  /*3200*/  BRA.U UP0, `(.L_x_937) ;  /* 0x0000009900787547 */ /* 0x000fd8000b800000 */
[----:B------:R-:W-:Y:S01]  /*3210*/  ISETP.GE.AND P1, PT, R249, UR40, PT ;  /* 0x00000028f9007c0c */ /* 0x000fe2000bf26270 */
[----:B------:R-:W-:Y:S01]  /*3220*/  BSSY.RECONVERGENT B2, `(.L_x_938) ;  /* 0x000004d000027945 */ /* 0x000fe20003800200 */
[----:B------:R-:W-:Y:S01]  /*3230*/  SHF.L.U32 R240, R3, 0x2, RZ ;  /* 0x0000000203f07819 */ /* 0x000fe200000006ff */
[----:B------:R-:W-:-:S10]  /*3240*/  IMAD R251, R0, 0x50, RZ ;  /* 0x0000005000fb7824 */ /* 0x000fd400078e02ff */
[----:B------:R-:W-:Y:S05]  /*3250*/  @P1 BRA `(.L_x_939) ;  /* 0x0000000400241947 */ /* 0x000fea0003800000 */
[----:B------:R-:W-:Y:S01]  /*3260*/  ISETP.NE.AND P3, PT, R2, RZ, PT ;  /* 0x000000ff0200720c */ /* 0x000fe20003f65270 */
[----:B------:R-:W-:Y:S01]  /*3270*/  BSSY.RECONVERGENT B3, `(.L_x_940) ;  /* 0x000001c000037945 */ /* 0x000fe20003800200 */
[----:B------:R-:W-:Y:S02]  /*3280*/  ISETP.GE.AND P2, PT, R240, R251, PT ;  /* 0x000000fbf000720c */ /* 0x000fe40003f46270 */
[----:B------:R-:W-:Y:S02]  /*3290*/  CS2R R114, SRZ ;  /* 0x0000000000727805 */ /* 0x000fe4000001ff00 */
[----:B------:R-:W-:-:S07]  /*32a0*/  CS2R R112, SRZ ;  /* 0x0000000000707805 */ /* 0x000fce000001ff00 */
[----:B------:R-:W-:Y:S01]  /*32b0*/  VOTEU.ANY UP0, P3 ;  /* 0x0000000000ff7886 */ /* 0x000fe20001800100 */
[----:B------:R-:W-:Y:S02]  /*32c0*/  PLOP3.LUT P3, PT, PT, PT, UP0, 0x80, 0x8 ;  /* 0x000000000008781c */ /* 0x000fe40003f6f008 */
[----:B------:R-:W-:Y:S01]  /*32d0*/  PLOP3.LUT P4, PT, PT, PT, UP0, 0x80, 0x8 ;  /* 0x000000000008781c */ /* 0x000fe20003f8f008 */
[----:B------:R-:W-:-:S12]  /*32e0*/  @P2 BRA `(.L_x_941) ;  /* 0x0000000000502947 */ /* 0x000fd80003800000 */
[----:B------:R-:W0:Y:S01]  /*32f0*/  S2UR UR42, SR_CTAID.Y ;  /* 0x00000000002a79c3 */ /* 0x000e220000002600 */
[----:B------:R-:W1:Y:S01]  /*3300*/  LDCU.64 UR34, c[0x0][0x3c8] ;  /* 0x00007900ff2277ac */ /* 0x000e620008000a00 */
[----:B0-----:R-:W-:-:S05]  /*3310*/  IMAD R114, R0, UR42, RZ ;  /* 0x0000002a00727c24 */ /* 0x001fca000f8e02ff */
[----:B------:R-:W-:-:S04]  /*3320*/  IADD3 R113, P5, PT, R114, R3, RZ ;  /* 0x0000000372717210 */ /* 0x000fc80007fbe0ff */
[----:B------:R-:W-:Y:S02]  /*3330*/  LEA.HI.X.SX32 R114, R114, RZ, 0x1, P5 ;  /* 0x000000ff72727211 */ /* 0x000fe400028f0eff */
[C---:B-1----:R-:W-:Y:S01]  /*3340*/  LEA R112, P5, R113.reuse, UR34, 0x2 ;  /* 0x0000002271707c11 */ /* 0x042fe2000f8a10ff */
[----:B------:R-:W0:Y:S03]  /*3350*/  LDCU UR34, c[0x0][0x3f8] ;  /* 0x00007f00ff2277ac */ /* 0x000e260008000800 */
[----:B------:R-:W-:-:S05]  /*3360*/  LEA.HI.X R113, R113, UR35, R114, 0x2, P5 ;  /* 0x0000002371717c11 */ /* 0x000fca000a8f1472 */
[----:B------:R0:W2:Y:S02]  /*3370*/  LDG.E R112, desc[UR36][R112.64] ;  /* 0x0000002470707981 */ /* 0x0000a4000c1e1900 */
[----:B0-----:R-:W-:Y:S01]  /*3380*/  IMAD R113, R0, UR34, RZ ;  /* 0x0000002200717c24 */ /* 0x001fe2000f8e02ff */
[----:B------:R-:W0:Y:S03]  /*3390*/  LDCU.64 UR34, c[0x0][0x3b8] ;  /* 0x00007700ff2277ac */ /* 0x000e260008000a00 */
[----:B--2---:R-:W-:Y:S02]  /*33a0*/  IMAD R112, R112, R113, RZ ;  /* 0x0000007170707224 */ /* 0x004fe400078e02ff */
[----:B------:R-:W-:Y:S02]  /*33b0*/  IMAD R113, R0, UR44, RZ ;  /* 0x0000002c00717c24 */ /* 0x000fe4000f8e02ff */
[----:B------:R-:W-:-:S03]  /*33c0*/  IMAD R114, R112, 0x50, R240 ;  /* 0x0000005070727824 */ /* 0x000fc600078e02f0 */
[----:B------:R-:W-:Y:S02]  /*33d0*/  SHF.R.S32.HI R112, RZ, 0x1f, R113 ;  /* 0x0000001fff707819 */ /* 0x000fe40000011471 */
[----:B------:R-:W-:-:S04]  /*33e0*/  IADD3 R113, P5, PT, R114, R113, RZ ;  /* 0x0000007172717210 */ /* 0x000fc80007fbe0ff */
[----:B------:R-:W-:Y:S02]  /*33f0*/  LEA.HI.X.SX32 R114, R114, R112, 0x1, P5 ;  /* 0x0000007072727211 */ /* 0x000fe400028f0eff */
[----:B0-----:R-:W-:-:S04]  /*3400*/  LEA R112, P5, R113, UR34, 0x2 ;  /* 0x0000002271707c11 */ /* 0x001fc8000f8a10ff */
[----:B------:R-:W-:-:S06]  /*3410*/  LEA.HI.X R113, R113, UR35, R114, 0x2, P5 ;  /* 0x0000002371717c11 */ /* 0x000fcc000a8f1472 */
[----:B------:R-:W5:Y:S03]  /*3420*/  LDG.E.128 R112, desc[UR36][R112.64] ;  /* 0x0000002470707981 */ /* 0x000f66000c1e1d00 */
.L_x_941:
[----:B------:R-:W-:Y:S05]  /*3430*/  BSYNC.RECONVERGENT B3 ;  /* 0x0000000000037941 */ /* 0x000fea0003800200 */
.L_x_940:
[----:B------:R-:W0:Y:S01]  /*3440*/  @P3 S2R R238, SR_CTAID.X ;  /* 0x0000000000ee3919 */ /* 0x000e220000002500 */
[----:B------:R-:W-:Y:S01]  /*3450*/  ISETP.NE.AND P5, PT, R2, RZ, PT ;  /* 0x000000ff0200720c */ /* 0x000fe20003fa5270 */
[----:B------:R-:W0:Y:S01]  /*3460*/  @P4 LDC R236, c[0x0][0x3f8] ;  /* 0x0000fe00ffec4b82 */ /* 0x000e220000000800 */
[----:B------:R-:W2:Y:S04]  /*3470*/  LDL R248, [R1+0x54] ;  /* 0x0000540001f87983 */ /* 0x000ea80000100800 */
[----:B------:R-:W3:Y:S04]  /*3480*/  LDL R243, [R1+0x58] ;  /* 0x0000580001f37983 */ /* 0x000ee80000100800 */
[----:B------:R-:W4:Y:S03]  /*3490*/  LDL R242, [R1+0x5c] ;  /* 0x00005c0001f27983 */ /* 0x000f260000100800 */
[----:B------:R-:W-:Y:S01]  /*34a0*/  VOTEU.ANY UP0, P5 ;  /* 0x0000000000ff7886 */ /* 0x000fe20002800100 */
[----:B------:R-:W-:Y:S01]  /*34b0*/  PLOP3.LUT P3, PT, PT, PT, UP0, 0x80, 0x8 ;  /* 0x000000000008781c */ /* 0x000fe20003f6f008 */
[----:B------:R-:W4:Y:S01]  /*34c0*/  LDL R241, [R1+0x50] ;  /* 0x0000500001f17983 */ /* 0x000f220000100800 */
[----:B------:R-:W-:-:S11]  /*34d0*/  PLOP3.LUT P4, PT, PT, PT, UP0, 0x80, 0x8 ;  /* 0x000000000008781c */ /* 0x000fd60003f8f008 */
[----:B0-----:R-:W-:Y:S01]  /*34e0*/  @P3 IMAD R238, R236, UR39, R238 ;  /* 0x00000027ecee3c24 */ /* 0x001fe2000f8e02ee */
[----:B------:R-:W-:Y:S01]  /*34f0*/  PLOP3.LUT P3, PT, PT, PT, UP0, 0x80, 0x8 ;  /* 0x000000000008781c */ /* 0x000fe20003f6f008 */
[----:B------:R-:W0:Y:S01]  /*3500*/  @P4 LDC.64 R236, c[0x0][0x450] ;  /* 0x00011400ffec4b82 */ /* 0x000e220000000a00 */
[----:B------:R-:W-:-:S11]  /*3510*/  PLOP3.LUT P4, PT, PT, PT, UP0, 0x80, 0x8 ;  /* 0x000000000008781c */ /* 0x000fd60003f8f008 */
[----:B------:R-:W-:Y:S01]  /*3520*/  @P3 IMAD R238, R238, 0x50, RZ ;  /* 0x00000050eeee3824 */ /* 0x000fe200078e02ff */
[----:B------:R-:W-:-:S03]  /*3530*/  PLOP3.LUT P3, PT, PT, PT, UP0, 0x80, 0x8 ;  /* 0x000000000008781c */ /* 0x000fc60003f6f008 */
[----:B0-----:R-:W-:-:S10]  /*3540*/  @P4 IMAD.WIDE R236, R238, 0x4, R236 ;  /* 0x00000004eeec4825 */ /* 0x001fd400078e02ec */
[----:B------:R-:W4:Y:S01]  /*3550*/  @P3 LDG.E.128 R236, desc[UR36][R236.64] ;  /* 0x00000024ecec3981 */ /* 0x000f22000c1e1d00 */
[----:B------:R-:W-:Y:S02]  /*3560*/  PLOP3.LUT P3, PT, PT, PT, UP0, 0x80, 0x8 ;  /* 0x000000000008781c */ /* 0x000fe40003f6f008 */
[----:B------:R-:W-:Y:S02]  /*3570*/  PLOP3.LUT P4, PT, PT, PT, UP0, 0x80, 0x8 ;  /* 0x000000000008781c */ /* 0x000fe40003f8f008 */
[----:B------:R-:W-:Y:S01]  /*3580*/  PLOP3.LUT P5, PT, PT, PT, UP0, 0x80, 0x8 ;  /* 0x000000000008781c */ /* 0x000fe20003faf008 */
[----:B--2--5:R-:W-:Y:S01]  /*3590*/  FADD.FTZ R113, R248, R113 ;  /* 0x00000071f8717221 */ /* 0x024fe20000010000 */
[----:B---3--:R-:W-:Y:S01]  /*35a0*/  FADD.FTZ R114, R243, R114 ;  /* 0x00000072f3727221 */ /* 0x008fe20000010000 */
[----:B----4-:R-:W-:Y:S01]  /*35b0*/  FADD.FTZ R115, R242, R115 ;  /* 0x00000073f2737221 */ /* 0x010fe20000010000 */
[----:B------:R-:W-:-:S05]  /*35c0*/  FADD.FTZ R112, R241, R112 ;  /* 0x00000070f1707221 */ /* 0x000fca0000010000 */
[----:B------:R-:W-:Y:S01]  /*35d0*/  @P3 FMUL.FTZ R113, R113, R237 ;  /* 0x000000ed71713220 */ /* 0x000fe20000410000 */
[----:B------:R-:W-:Y:S01]  /*35e0*/  PLOP3.LUT P3, PT, PT, PT, UP0, 0x80, 0x8 ;  /* 0x000000000008781c */ /* 0x000fe20003f6f008 */
[----:B------:R-:W-:Y:S02]  /*35f0*/  @P4 FMUL.FTZ R115, R115, R239 ;  /* 0x000000ef73734220 */ /* 0x000fe40000410000 */
[----:B------:R-:W-:-:S10]  /*3600*/  @P5 FMUL.FTZ R112, R112, R236 ;  /* 0x000000ec70705220 */ /* 0x000fd40000410000 */
[----:B------:R-:W-:Y:S01]  /*3610*/  @P3 FMUL.FTZ R114, R114, R238 ;  /* 0x000000ee72723220 */ /* 0x000fe20000410000 */
[----:B------:R-:W-:Y:S06]  /*3620*/  @P2 BRA `(.L_x_939) ;  /* 0x0000000000302947 */ /* 0x000fec0003800000 */
[----:B------:R-:W-:Y:S01]  /*3630*/  S2UR UR34, SR_CTAID.Y ;  /* 0x00000000002279c3 */ /* 0x000fe20000002600 */
[----:B------:R-:W0:Y:S07]  /*3640*/  LDCU UR42, c[0x0][0x3f8] ;  /* 0x00007f00ff2a77ac */ /* 0x000e2e0008000800 */
[----:B------:R-:W0:Y:S02]  /*3650*/  S2UR UR35, SR_CTAID.X ;  /* 0x00000000002379c3 */ /* 0x000e240000002500 */
[----:B0-----:R-:W-:Y:S01]  /*3660*/  UIMAD UR42, UR34, UR42, UR35 ;  /* 0x0000002a222a72a4 */ /* 0x001fe2000f8e0223 */
[----:B------:R-:W0:Y:S05]  /*3670*/  LDCU.64 UR34, c[0x0][0x3b8] ;  /* 0x00007700ff2277ac */ /* 0x000e2a0008000a00 */
[----:B------:R-:W-:-:S04]  /*3680*/  IMAD R238, R0, UR42, RZ ;  /* 0x0000002a00ee7c24 */ /* 0x000fc8000f8e02ff */
[----:B------:R-:W-:-:S05]  /*3690*/  IMAD R238, R238, 0x50, RZ ;  /* 0x00000050eeee7824 */ /* 0x000fca00078e02ff */
[----:B------:R-:W-:-:S04]  /*36a0*/  IADD3 R237, P2, PT, R240, R238, RZ ;  /* 0x000000eef0ed7210 */ /* 0x000fc80007f5e0ff */
[----:B------:R-:W-:Y:S02]  /*36b0*/  LEA.HI.X.SX32 R238, R238, RZ, 0x1, P2 ;  /* 0x000000ffeeee7211 */ /* 0x000fe400010f0eff */
[----:B0-----:R-:W-:-:S04]  /*36c0*/  LEA R236, P2, R237, UR34, 0x2 ;  /* 0x00000022edec7c11 */ /* 0x001fc8000f8410ff */
[----:B------:R-:W-:-:S05]  /*36d0*/  LEA.HI.X R237, R237, UR35, R238, 0x2, P2 ;  /* 0x00000023eded7c11 */ /* 0x000fca00090f14ee */
[----:B------:R0:W-:Y:S04]  /*36e0*/  STG.E.128 desc[UR36][R236.64], R112 ;  /* 0x00000070ec007986 */ /* 0x0001e8000c101d24 */
.L_x_939:
[----:B------:R-:W-:Y:S05]  /*36f0*/  BSYNC.RECONVERGENT B2 ;  /* 0x0000000000027941 */ /* 0x000fea0003800200 */
.L_x_938:
[----:B------:R-:W-:Y:S01]  /*3700*/  BSSY.RECONVERGENT B2, `(.L_x_942) ;  /* 0x000004f000027945 */ /* 0x000fe20003800200 */
[----:B------:R-:W-:-:S03]  /*3710*/  IMAD.IADD R241, R3, 0x1, R0 ;  /* 0x0000000103f17824 */ /* 0x000fc600078e0200 */
[----:B------:R-:W-:Y:S05]  /*3720*/  @P1 BRA `(.L_x_943) ;  /* 0x0000000400301947 */ /* 0x000fea0003800000 */
[----:B------:R-:W-:Y:S01]  /*3730*/  IMAD.SHL.U32 R242, R241, 0x4, RZ ;  /* 0x00000004f1f27824 */ /* 0x000fe200078e00ff */
[----:B------:R-:W-:Y:S01]  /*3740*/  ISETP.NE.AND P2, PT, R2, RZ, PT ;  /* 0x000000ff0200720c */ /* 0x000fe20003f45270 */
[----:B------:R-:W-:Y:S01]  /*3750*/  BSSY.RECONVERGENT B3, `(.L_x_944) ;  /* 0x000001c000037945 */ /* 0x000fe20003800200 */
[----:B------:R-:W-:Y:S02]  /*3760*/  CS2R R6, SRZ ;  /* 0x0000000000067805 */ /* 0x000fe4000001ff00 */
[----:B------:R-:W-:Y:S02]  /*3770*/  CS2R R4, SRZ ;  /* 0x0000000000047805 */ /* 0x000fe4000001ff00 */
[----:B------:R-:W-:-:S07]  /*3780*/  ISETP.GE.AND P3, PT, R242, R251, PT ;  /* 0x000000fbf200720c */ /* 0x000fce0003f66270 */
[----:B------:R-:W-:Y:S01]  /*3790*/  VOTEU.ANY UP0, P2 ;  /* 0x0000000000ff7886 */ /* 0x000fe20001000100 */
[----:B------:R-:W-:Y:S02]  /*37a0*/  PLOP3.LUT P2, PT, PT, PT, UP0, 0x80, 0x8 ;  /* 0x000000000008781c */ /* 0x000fe40003f4f008 */
[----:B------:R-:W-:-:S03]  /*37b0*/  PLOP3.LUT P4, PT, PT, PT, UP0, 0x80, 0x8 ;  /* 0x000000000008781c */ /* 0x000fc60003f8f008 */
[----:B------:R-:W-:Y:S10]  /*37c0*/  @P3 BRA `(.L_x_945) ;  /* 0x0000000000503947 */ /* 0x000ff40003800000 */
[----:B------:R-:W1:Y:S01]  /*37d0*/  S2UR UR42, SR_CTAID.Y ;  /* 0x00000000002a79c3 */ /* 0x000e620000002600 */
[----:B------:R-:W2:Y:S01]  /*37e0*/  LDCU.64 UR34, c[0x0][0x3c8] ;  /* 0x00007900ff2277ac */ /* 0x000ea20008000a00 */
[----:B-1----:R-:W-:Y:S01]  /*37f0*/  IMAD R6, R0, UR42, RZ ;  /* 0x0000002a00067c24 */ /* 0x002fe2000f8e02ff */
[----:B------:R-:W1:Y:S04]  /*3800*/  LDCU UR42, c[0x0][0x3f8] ;  /* 0x00007f00ff2a77ac */ /* 0x000e680008000800 */
[----:B------:R-:W-:-:S04]  /*3810*/  IADD3 R5, P5, PT, R6, R3, RZ ;  /* 0x0000000306057210 */ /* 0x000fc80007fbe0ff */
[----:B------:R-:W-:Y:S02]  /*3820*/  LEA.HI.X.SX32 R6, R6, RZ, 0x1, P5 ;  /* 0x000000ff06067211 */ /* 0x000fe400028f0eff */
[----:B--2---:R-:W-:-:S04]  /*3830*/  LEA R4, P5, R5, UR34, 0x2 ;  /* 0x0000002205047c11 */ /* 0x004fc8000f8a10ff */
[----:B------:R-:W-:Y:S01]  /*3840*/  LEA.HI.X R5, R5, UR35, R6, 0x2, P5 ;  /* 0x0000002305057c11 */ /* 0x000fe2000a8f1406 */
[----:B------:R-:W2:Y:S04]  /*3850*/  LDCU.64 UR34, c[0x0][0x3b8] ;  /* 0x00007700ff2277ac */ /* 0x000ea80008000a00 */
[----:B------:R1:W3:Y:S01]  /*3860*/  LDG.E R4, desc[UR36][R4.64] ;  /* 0x0000002404047981 */ /* 0x0002e2000c1e1900 */
[C---:B------:R-:W-:Y:S02]  /*3870*/  IMAD R6, R0.reuse, UR44, RZ ;  /* 0x0000002c00067c24 */ /* 0x040fe4000f8e02ff */
[----:B-1----:R-:W-:-:S04]  /*3880*/  IMAD R5, R0, UR42, RZ ;  /* 0x0000002a00057c24 */ /* 0x002fc8000f8e02ff */
[----:B---3--:R-:W-:-:S04]  /*3890*/  IMAD R5, R5, R4, RZ ;  /* 0x0000000405057224 */ /* 0x008fc800078e02ff */
[----:B------:R-:W-:-:S05]  /*38a0*/  IMAD R5, R5, 0x50, R242 ;  /* 0x0000005005057824 */ /* 0x000fca00078e02f2 */
[----:B------:R-:W-:Y:S02]  /*38b0*/  SHF.R.S32.HI R4, RZ, 0x1f, R5 ;  /* 0x0000001fff047819 */ /* 0x000fe40000011405 */
[----:B------:R-:W-:-:S04]  /*38c0*/  IADD3 R5, P5, PT, R6, R5, RZ ;  /* 0x0000000506057210 */ /* 0x000fc80007fbe0ff */
[----:B------:R-:W-:Y:S02]  /*38d0*/  LEA.HI.X.SX32 R6, R6, R4, 0x1, P5 ;  /* 0x0000000406067211 */ /* 0x000fe400028f0eff */
[----:B--2---:R-:W-:-:S04]  /*38e0*/  LEA R4, P5, R5, UR34, 0x2 ;  /* 0x0000002205047c11 */ /* 0x004fc8000f8a10ff */
[----:B------:R-:W-:-:S06]  /*38f0*/  LEA.HI.X R5, R5, UR35, R6, 0x2, P5 ;  /* 0x0000002305057c11 */ /* 0x000fcc000a8f1406 */
[----:B------:R-:W5:Y:S03]  /*3900*/  LDG.E.128 R4, desc[UR36][R4.64] ;  /* 0x0000002404047981 */ /* 0x000f66000c1e1d00 */
.L_x_945:
[----:B------:R-:W-:Y:S05]  /*3910*/  BSYNC.RECONVERGENT B3 ;  /* 0x0000000000037941 */ /* 0x000fea0003800200 */
.L_x_944:
[----:B------:R-:W1:Y:S01]  /*3920*/  @P2 S2R R238, SR_CTAID.X ;  /* 0x0000000000ee2919 */ /* 0x000e620000002500 */
[----:B------:R-:W-:Y:S01]  /*3930*/  ISETP.NE.AND P5, PT, R2, RZ, PT ;  /* 0x000000ff0200720c */ /* 0x000fe20003fa5270 */
[----:B0-----:R-:W1:Y:S01]  /*3940*/  @P4 LDC R236, c[0x0][0x3f8] ;  /* 0x0000fe00ffec4b82 */ /* 0x001e620000000800 */
[----:B------:R-:W2:Y:S04]  /*3950*/  LDL R0, [R1+0x44] ;  /* 0x0000440001007983 */ /* 0x000ea80000100800 */
[----:B------:R-:W3:Y:S04]  /*3960*/  LDL R248, [R1+0x4c] ;  /* 0x00004c0001f87983 */ /* 0x000ee80000100800 */
[----:B------:R-:W4:Y:S03]  /*3970*/  LDL R243, [R1+0x40] ;  /* 0x0000400001f37983 */ /* 0x000f260000100800 */
[----:B------:R-:W-:Y:S01]  /*3980*/  VOTEU.ANY UP0, P5 ;  /* 0x0000000000ff7886 */ /* 0x000fe20002800100 */
[----:B------:R-:W-:-:S02]  /*3990*/  PLOP3.LUT P2, PT, PT, PT, UP0, 0x80, 0x8 ;  /* 0x000000000008781c */ /* 0x000fc40003f4f008 */
[----:B------:R-:W-:-:S11]  /*39a0*/  PLOP3.LUT P4, PT, PT, PT, UP0, 0x80, 0x8 ;  /* 0x000000000008781c */ /* 0x000fd60003f8f008 */
[----:B-1----:R-:W-:Y:S01]  /*39b0*/  @P2 IMAD R238, R236, UR39, R238 ;  /* 0x00000027ecee2c24 */ /* 0x002fe2000f8e02ee */
[----:B------:R-:W-:Y:S01]  /*39c0*/  PLOP3.LUT P2, PT, PT, PT, UP0, 0x80, 0x8 ;  /* 0x000000000008781c */ /* 0x000fe20003f4f008 */
[----:B------:R-:W0:Y:S01]  /*39d0*/  @P4 LDC.64 R236, c[0x0][0x450] ;  /* 0x00011400ffec4b82 */ /* 0x000e220000000a00 */
[----:B------:R-:W-:-:S11]  /*39e0*/  PLOP3.LUT P4, PT, PT, PT, UP0, 0x80, 0x8 ;  /* 0x000000000008781c */ /* 0x000fd60003f8f008 */
[----:B------:R-:W-:Y:S01]  /*39f0*/  @P2 IMAD R238, R238, 0x50, RZ ;  /* 0x00000050eeee2824 */ /* 0x000fe200078e02ff */
[----:B------:R-:W-:-:S03]  /*3a00*/  PLOP3.LUT P2, PT, PT, PT, UP0, 0x80, 0x8 ;  /* 0x000000000008781c */ /* 0x000fc60003f4f008 */
[----:B0-----:R-:W-:-:S10]  /*3a10*/  @P4 IMAD.WIDE R236, R238, 0x4, R236 ;  /* 0x00000004eeec4825 */ /* 0x001fd400078e02ec */
[----:B------:R-:W3:Y:S01]  /*3a20*/  @P2 LDG.E.128 R236, desc[UR36][R236.64+0x10] ;  /* 0x00001024ecec2981 */ /* 0x000ee2000c1e1d00 */
[----:B------:R-:W-:Y:S01]  /*3a30*/  PLOP3.LUT P2, PT, PT, PT, UP0, 0x80, 0x8 ;  /* 0x000000000008781c */ /* 0x000fe20003f4f008 */
[----:B--2--5:R-:W-:Y:S02]  /*3a40*/  FADD.FTZ R5, R0, R5 ;  /* 0x0000000500057221 */ /* 0x024fe40000010000 */
[----:B------:R-:W1:Y:S10]  /*3a50*/  LDC R0, c[0x0][0x3f4] ;  /* 0x0000fd00ff007b82 */ /* 0x000e740000000800 */
[----:B---3--:R-:W-:-:S02]  /*3a60*/  @P2 FMUL.FTZ R5, R5, R237 ;  /* 0x000000ed05052220 */ /* 0x008fc40000410000 */
[----:B------:R-:W2:Y:S01]  /*3a70*/  LDL R237, [R1+0x48] ;  /* 0x0000480001ed7983 */ /* 0x000ea20000100800 */
[----:B------:R-:W-:Y:S01]  /*3a80*/  PLOP3.LUT P2, PT, PT, PT, UP0, 0x80, 0x8 ;  /* 0x000000000008781c */ /* 0x000fe20003f4f008 */
[----:B------:R-:W-:Y:S01]  /*3a90*/  FADD.FTZ R7, R248, R7 ;  /* 0x00000007f8077221 */ /* 0x000fe20000010000 */
[----:B------:R-:W-:Y:S01]  /*3aa0*/  PLOP3.LUT P4, PT, PT, PT, UP0, 0x80, 0x8 ;  /* 0x000000000008781c */ /* 0x000fe20003f8f008 */
[----:B----4-:R-:W-:Y:S01]  /*3ab0*/  FADD.FTZ R4, R243, R4 ;  /* 0x00000004f3047221 */ /* 0x010fe20000010000 */
[----:B------:R-:W-:-:S11]  /*3ac0*/  PLOP3.LUT P5, PT, PT, PT, UP0, 0x80, 0x8 ;  /* 0x000000000008781c */ /* 0x000fd60003faf008 */
[----:B------:R-:W-:Y:S02]  /*3ad0*/  @P4 FMUL.FTZ R7, R7, R239 ;  /* 0x000000ef07074220 */ /* 0x000fe40000410000 */
[----:B------:R-:W-:Y:S01]  /*3ae0*/  @P5 FMUL.FTZ R4, R4, R236 ;  /* 0x000000ec04045220 */ /* 0x000fe20000410000 */
[----:B--2---:R-:W-:-:S04]  /*3af0*/  FADD.FTZ R6, R237, R6 ;  /* 0x00000006ed067221 */ /* 0x004fc80000010000 */
[----:B------:R-:W-:Y:S01]  /*3b00*/  @P2 FMUL.FTZ R6, R6, R238 ;  /* 0x000000ee06062220 */ /* 0x000fe20000410000 */
[----:B-1----:R-:W-:Y:S06]  /*3b10*/  @P3 BRA `(.L_x_943) ;  /* 0x0000000000343947 */ /* 0x002fec0003800000 */
[----:B------:R-:W-:Y:S01]  /*3b20*/  S2UR UR34, SR_CTAID.Y ;  /* 0x00000000002279c3 */ /* 0x000fe20000002600 */
[----:B------:R-:W0:Y:S01]  /*3b30*/  LDCU UR42, c[0x0][0x3f8] ;  /* 0x00007f00ff2a77ac */ /* 0x000e220008000800 */
[----:B------:R-:W-:-:S06]  /*3b40*/  SHF.R.S32.HI R238, RZ, 0x1f, R242 ;  /* 0x0000001fffee7819 */ /* 0x000fcc00000114f2 */
[----:B------:R-:W0:Y:S02]  /*3b50*/  S2UR UR35, SR_CTAID.X ;  /* 0x00000000002379c3 */ /* 0x000e240000002500 */
[----:B0-----:R-:W-:Y:S01]  /*3b60*/  UIMAD UR42, UR34, UR42, UR35 ;  /* 0x0000002a222a72a4 */ /* 0x001fe2000f8e0223 */
[----:B------:R-:W0:Y:S05]  /*3b70*/  LDCU.64 UR34, c[0x0][0x3b8] ;  /* 0x00007700ff2277ac */ /* 0x000e2a0008000a00 */
[----:B------:R-:W-:-:S04]  /*3b80*/  IMAD R236, R0, UR42, RZ ;  /* 0x0000002a00ec7c24 */ /* 0x000fc8000f8e02ff */
[----:B------:R-:W-:-:S05]  /*3b90*/  IMAD R236, R236, 0x50, RZ ;  /* 0x00000050ecec7824 */ /* 0x000fca00078e02ff */
[----:B------:R-:W-:-:S04]  /*3ba0*/  IADD3 R237, P2, PT, R236, R242, RZ ;  /* 0x000000f2eced7210 */ /* 0x000fc80007f5e0ff */
[----:B------:R-:W-:Y:S02]  /*3bb0*/  LEA.HI.X.SX32 R238, R236, R238, 0x1, P2 ;  /* 0x000000eeecee7211 */ /* 0x000fe400010f0eff */
[----:B0-----:R-:W-:-:S04]  /*3bc0*/  LEA R236, P2, R237, UR34, 0x2 ;  /* 0x00000022edec7c11 */ /* 0x001fc8000f8410ff */
[----:B------:R-:W-:-:S05]  /*3bd0*/  LEA.HI.X R237, R237, UR35, R238, 0x2, P2 ;  /* 0x00000023eded7c11 */ /* 0x000fca00090f14ee */
[----:B------:R1:W-:Y:S04]  /*3be0*/  STG.E.128 desc[UR36][R236.64], R4 ;  /* 0x00000004ec007986 */ /* 0x0003e8000c101d24 */
.L_x_943:
[----:B------:R-:W-:Y:S05]  /*3bf0*/  BSYNC.RECONVERGENT B2 ;  /* 0x0000000000027941 */ /* 0x000fea0003800200 */
.L_x_942:
[----:B------:R-:W-:Y:S04]  /*3c00*/  BSSY.RECONVERGENT B2, `(.L_x_946) ;  /* 0x000004e000027945 */ /* 0x000fe80003800200 */
[----:B------:R-:W-:Y:S05]  /*3c10*/  @P1 BRA `(.L_x_947) ;  /* 0x0000000400301947 */ /* 0x000fea0003800000 */
[----:B------:R-:W-:Y:S01]  /*3c20*/  IMAD R242, R0, 0x8, R240 ;  /* 0x0000000800f27824 */ /* 0x000fe200078e02f0 */
        /* <DEDUP_REMOVED lines=9> */
[----:B------:R-:W2:Y:S01]  /*3cc0*/  S2UR UR42, SR_CTAID.Y ;  /* 0x00000000002a79c3 */ /* 0x000ea20000002600 */
[----:B------:R-:W3:Y:S01]  /*3cd0*/  LDCU.64 UR34, c[0x0][0x3c8] ;  /* 0x00007900ff2277ac */ /* 0x000ee20008000a00 */
[----:B--2---:R-:W-:Y:S01]  /*3ce0*/  IMAD R118, R0, UR42, RZ ;  /* 0x0000002a00767c24 */ /* 0x004fe2000f8e02ff */
[----:B------:R-:W2:Y:S04]  /*3cf0*/  LDCU UR42, c[0x0][0x3f8] ;  /* 0x00007f00ff2a77ac */ /* 0x000ea80008000800 */
[----:B------:R-:W-:-:S04]  /*3d00*/  IADD3 R117, P4, PT, R118, R3, RZ ;  /* 0x0000000376757210 */ /* 0x000fc80007f9e0ff */
[----:B------:R-:W-:Y:S02]  /*3d10*/  LEA.HI.X.SX32 R118, R118, RZ, 0x1, P4 ;  /* 0x000000ff76767211 */ /* 0x000fe400020f0eff */
[----:B---3--:R-:W-:-:S04]  /*3d20*/  LEA R116, P4, R117, UR34, 0x2 ;  /* 0x0000002275747c11 */ /* 0x008fc8000f8810ff */
[----:B------:R-:W-:Y:S01]  /*3d30*/  LEA.HI.X R117, R117, UR35, R118, 0x2, P4 ;  /* 0x0000002375757c11 */ /* 0x000fe2000a0f1476 */
[----:B------:R-:W3:Y:S04]  /*3d40*/  LDCU.64 UR34, c[0x0][0x3b8] ;  /* 0x00007700ff2277ac */ /* 0x000ee80008000a00 */
[----:B------:R2:W4:Y:S01]  /*3d50*/  LDG.E R116, desc[UR36][R116.64] ;  /* 0x0000002474747981 */ /* 0x000522000c1e1900 */
[C---:B------:R-:W-:Y:S02]  /*3d60*/  IMAD R118, R0.reuse, UR44, RZ ;  /* 0x0000002c00767c24 */ /* 0x040fe4000f8e02ff */
[----:B--2---:R-:W-:-:S04]  /*3d70*/  IMAD R117, R0, UR42, RZ ;  /* 0x0000002a00757c24 */ /* 0x004fc8000f8e02ff */
[----:B----4-:R-:W-:-:S04]  /*3d80*/  IMAD R117, R117, R116, RZ ;  /* 0x0000007475757224 */ /* 0x010fc800078e02ff */
[----:B------:R-:W-:-:S05]  /*3d90*/  IMAD R117, R117, 0x50, R242 ;  /* 0x0000005075757824 */ /* 0x000fca00078e02f2 */
[----:B------:R-:W-:Y:S02]  /*3da0*/  SHF.R.S32.HI R116, RZ, 0x1f, R117 ;  /* 0x0000001fff747819 */ /* 0x000fe40000011475 */
[----:B------:R-:W-:-:S04]  /*3db0*/  IADD3 R117, P4, PT, R118, R117, RZ ;  /* 0x0000007576757210 */ /* 0x000fc80007f9e0ff */
[----:B------:R-:W-:Y:S02]  /*3dc0*/  LEA.HI.X.SX32 R118, R118, R116, 0x1, P4 ;  /* 0x0000007476767211 */ /* 0x000fe400020f0eff */
[----:B---3--:R-:W-:-:S04]  /*3dd0*/  LEA R116, P4, R117, UR34, 0x2 ;  /* 0x0000002275747c11 */ /* 0x008fc8000f8810ff */
[----:B------:R-:W-:-:S06]  /*3de0*/  LEA.HI.X R117, R117, UR35, R118, 0x2, P4 ;  /* 0x0000002375757c11 */ /* 0x000fcc000a0f1476 */
[----:B------:R-:W5:Y:S03]  /*3df0*/  LDG.E.128 R116, desc[UR36][R116.64] ;  /* 0x0000002474747981 */ /* 0x000f66000c1e1d00 */
.L_x_949:
[----:B------:R-:W-:Y:S05]  /*3e00*/  BSYNC.RECONVERGENT B3 ;  /* 0x0000000000037941 */ /* 0x000fea0003800200 */
.L_x_948:
[----:B------:R-:W2:Y:S01]  /*3e10*/  @P2 S2R R238, SR_CTAID.X ;  /* 0x0000000000ee2919 */ /* 0x000ea20000002500 */
[----:B01----:R-:W2:Y:S01]  /*3e20*/  @P3 LDC R236, c[0x0][0x3f8] ;  /* 0x0000fe00ffec3b82 */ /* 0x003ea20000000800 */
[----:B------:R-:W-:Y:S01]  /*3e30*/  VOTEU.ANY UP0, P5 ;  /* 0x0000000000ff7886 */ /* 0x000fe20002800100 */
[----:B------:R-:W-:Y:S01]  /*3e40*/  PLOP3.LUT P2, PT, PT, PT, UP0, 0x80, 0x8 ;  /* 0x000000000008781c */ /* 0x000fe20003f4f008 */
[----:B------:R-:W3:Y:S01]  /*3e50*/  LDL R0, [R1+0x34] ;  /* 0x0000340001007983 */ /* 0x000ee20000100800 */
[----:B------:R-:W-:Y:S02]  /*3e60*/  PLOP3.LUT P3, PT, PT, PT, UP0, 0x80, 0x8 ;  /* 0x000000000008781c */ /* 0x000fe40003f6f008 */
[----:B------:R-:W-:Y:S01]  /*3e70*/  PLOP3.LUT P4, PT, PT, PT, UP0, 0x80, 0x8 ;  /* 0x000000000008781c */ /* 0x000fe20003f8f008 */
[----:B------:R-:W4:Y:S04]  /*3e80*/  LDL R248, [R1+0x3c] ;  /* 0x00003c0001f87983 */ /* 0x000f280000100800 */
[----:B------:R-:W4:Y:S04]  /*3e90*/  LDL R243, [R1+0x30] ;  /* 0x0000300001f37983 */ /* 0x000f280000100800 */
[----:B--2---:R-:W-:Y:S01]  /*3ea0*/  @P2 IMAD R238, R236, UR39, R238 ;  /* 0x00000027ecee2c24 */ /* 0x004fe2000f8e02ee */
[----:B------:R-:W-:Y:S01]  /*3eb0*/  PLOP3.LUT P2, PT, PT, PT, UP0, 0x80, 0x8 ;  /* 0x000000000008781c */ /* 0x000fe20003f4f008 */
[----:B------:R-:W0:Y:S01]  /*3ec0*/  @P3 LDC.64 R236, c[0x0][0x450] ;  /* 0x00011400ffec3b82 */ /* 0x000e220000000a00 */
[----:B------:R-:W-:-:S11]  /*3ed0*/  PLOP3.LUT P3, PT, PT, PT, UP0, 0x80, 0x8 ;  /* 0x000000000008781c */ /* 0x000fd60003f6f008 */
[----:B------:R-:W-:-:S04]  /*3ee0*/  @P2 IMAD R238, R238, 0x50, RZ ;  /* 0x00000050eeee2824 */ /* 0x000fc800078e02ff */
[----:B0-----:R-:W-:-:S06]  /*3ef0*/  @P3 IMAD.WIDE R236, R238, 0x4, R236 ;  /* 0x00000004eeec3825 */ /* 0x001fcc00078e02ec */
[----:B------:R-:W2:Y:S01]  /*3f00*/  @P4 LDG.E.128 R236, desc[UR36][R236.64+0x20] ;  /* 0x00002024ecec4981 */ /* 0x000ea2000c1e1d00 */
[----:B------:R-:W-:Y:S01]  /*3f10*/  PLOP3.LUT P2, PT, PT, PT, UP0, 0x80, 0x8 ;  /* 0x000000000008781c */ /* 0x000fe20003f4f008 */
[----:B---3-5:R-:W-:Y:S01]  /*3f20*/  FADD.FTZ R117, R0, R117 ;  /* 0x0000007500757221 */ /* 0x028fe20000010000 */
[----:B------:R-:W-:Y:S01]  /*3f30*/  PLOP3.LUT P4, PT, PT, PT, UP0, 0x80, 0x8 ;  /* 0x000000000008781c */ /* 0x000fe20003f8f008 */
[----:B------:R-:W3:Y:S10]  /*3f40*/  LDC R0, c[0x0][0x3f4] ;  /* 0x0000fd00ff007b82 */ /* 0x000ef40000000800 */
[----:B--2---:R-:W-:-:S02]  /*3f50*/  @P2 FMUL.FTZ R117, R117, R237 ;  /* 0x000000ed75752220 */ /* 0x004fc40000410000 */
[----:B------:R-:W2:Y:S01]  /*3f60*/  LDL R237, [R1+0x38] ;  /* 0x0000380001ed7983 */ /* 0x000ea20000100800 */
[----:B------:R-:W-:Y:S01]  /*3f70*/  PLOP3.LUT P2, PT, PT, PT, UP0, 0x80, 0x8 ;  /* 0x000000000008781c */ /* 0x000fe20003f4f008 */
[----:B----4-:R-:W-:Y:S01]  /*3f80*/  FADD.FTZ R119, R248, R119 ;  /* 0x00000077f8777221 */ /* 0x010fe20000010000 */
[----:B------:R-:W-:Y:S01]  /*3f90*/  PLOP3.LUT P3, PT, PT, PT, UP0, 0x80, 0x8 ;  /* 0x000000000008781c */ /* 0x000fe20003f6f008 */
[----:B------:R-:W-:-:S10]  /*3fa0*/  FADD.FTZ R116, R243, R116 ;  /* 0x00000074f3747221 */ /* 0x000fd40000010000 */
[----:B------:R-:W-:Y:S02]  /*3fb0*/  @P2 FMUL.FTZ R119, R119, R239 ;  /* 0x000000ef77772220 */ /* 0x000fe40000410000 */
[----:B------:R-:W-:Y:S01]  /*3fc0*/  @P3 FMUL.FTZ R116, R116, R236 ;  /* 0x000000ec74743220 */ /* 0x000fe20000410000 */
[----:B--2---:R-:W-:-:S04]  /*3fd0*/  FADD.FTZ R118, R237, R118 ;  /* 0x00000076ed767221 */ /* 0x004fc80000010000 */
[----:B------:R-:W-:Y:S01]  /*3fe0*/  @P4 FMUL.FTZ R118, R118, R238 ;  /* 0x000000ee76764220 */ /* 0x000fe20000410000 */
[----:B------:R-:W-:-:S13]  /*3ff0*/  ISETP.GE.AND P4, PT, R242, R251, PT ;  /* 0x000000fbf200720c */ /* 0x000fda0003f86270 */
[----:B---3--:R-:W-:Y:S05]  /*4000*/  @P4 BRA `(.L_x_947) ;  /* 0x0000000000344947 */ /* 0x008fea0003800000 */
        /* <DEDUP_REMOVED lines=13> */
.L_x_947:
[----:B------:R-:W-:Y:S05]  /*40e0*/  BSYNC.RECONVERGENT B2 ;  /* 0x0000000000027941 */ /* 0x000fea0003800200 */
.L_x_946:
[----:B------:R-:W-:Y:S04]  /*40f0*/  BSSY.RECONVERGENT B2, `(.L_x_950) ;  /* 0x000004f000027945 */ /* 0x000fe80003800200 */
[----:B------:R-:W-:Y:S05]  /*4100*/  @P1 BRA `(.L_x_951) ;  /* 0x0000000400341947 */ /* 0x000fea0003800000 */
[----:B------:R-:W-:Y:S01]  /*4110*/  IMAD.SHL.U32 R120, R241, 0x4, RZ ;  /* 0x00000004f1787824 */ /* 0x000fe200078e00ff */
[----:B------:R-:W-:Y:S01]  /*4120*/  ISETP.NE.AND P5, PT, R2, RZ, PT ;  /* 0x000000ff0200720c */ /* 0x000fe20003fa5270 */
[----:B------:R-:W-:Y:S01]  /*4130*/  BSSY.RECONVERGENT B3, `(.L_x_952) ;  /* 0x000001d000037945 */ /* 0x000fe20003800200 */
[----:B------:R-:W-:Y:S01]  /*4140*/  CS2R R122, SRZ ;  /* 0x00000000007a7805 */ /* 0x000fe2000001ff00 */
[----:B------:R-:W-:Y:S01]  /*4150*/  IMAD R242, R0, 0x8, R120 ;  /* 0x0000000800f27824 */ /* 0x000fe200078e0278 */
[----:B------:R-:W-:-:S04]  /*4160*/  CS2R R120, SRZ ;  /* 0x0000000000787805 */ /* 0x000fc8000001ff00 */
[----:B------:R-:W-:-:S05]  /*4170*/  ISETP.GE.AND P4, PT, R242, R251, PT ;  /* 0x000000fbf200720c */ /* 0x000fca0003f86270 */
[----:B------:R-:W-:Y:S01]  /*4180*/  VOTEU.ANY UP0, P5 ;  /* 0x0000000000ff7886 */ /* 0x000fe20002800100 */
[----:B------:R-:W-:Y:S02]  /*4190*/  PLOP3.LUT P2, PT, PT, PT, UP0, 0x80, 0x8 ;  /* 0x000000000008781c */ /* 0x000fe40003f4f008 */
[----:B------:R-:W-:-:S05]  /*41a0*/  PLOP3.LUT P3, PT, PT, PT, UP0, 0x80, 0x8 ;  /* 0x000000000008781c */ /* 0x000fca0003f6f008 */
[----:B------:R-:W-:Y:S08]  /*41b0*/  @P4 BRA `(.L_x_953) ;  /* 0x0000000000504947 */ /* 0x000ff00003800000 */
[----:B------:R-:W3:Y:S01]  /*41c0*/  S2UR UR42, SR_CTAID.Y ;  /* 0x00000000002a79c3 */ /* 0x000ee20000002600 */
[----:B------:R-:W4:Y:S01]  /*41d0*/  LDCU.64 UR34, c[0x0][0x3c8] ;  /* 0x00007900ff2277ac */ /* 0x000f220008000a00 */
[----:B---3--:R-:W-:Y:S01]  /*41e0*/  IMAD R122, R0, UR42, RZ ;  /* 0x0000002a007a7c24 */ /* 0x008fe2000f8e02ff */
[----:B------:R-:W3:Y:S04]  /*41f0*/  LDCU UR42, c[0x0][0x3f8] ;  /* 0x00007f00ff2a77ac */ /* 0x000ee80008000800 */
[----:B------:R-:W-:-:S04]  /*4200*/  IADD3 R121, P4, PT, R122, R3, RZ ;  /* 0x000000037a797210 */ /* 0x000fc80007f9e0ff */
[----:B------:R-:W-:Y:S02]  /*4210*/  LEA.HI.X.SX32 R122, R122, RZ, 0x1, P4 ;  /* 0x000000ff7a7a7211 */ /* 0x000fe400020f0eff */
[----:B----4-:R-:W-:-:S04]  /*4220*/  LEA R120, P4, R121, UR34, 0x2 ;  /* 0x0000002279787c11 */ /* 0x010fc8000f8810ff */
[----:B------:R-:W-:Y:S01]  /*4230*/  LEA.HI.X R121, R121, UR35, R122, 0x2, P4 ;  /* 0x0000002379797c11 */ /* 0x000fe2000a0f147a */
[----:B------:R-:W4:Y:S04]  /*4240*/  LDCU.64 UR34, c[0x0][0x3b8] ;  /* 0x00007700ff2277ac */ /* 0x000f280008000a00 */
[----:B------:R3:W2:Y:S01]  /*4250*/  LDG.E R120, desc[UR36][R120.64] ;  /* 0x0000002478787981 */ /* 0x0006a2000c1e1900 */
[C---:B------:R-:W-:Y:S02]  /*4260*/  IMAD R122, R0.reuse, UR44, RZ ;  /* 0x0000002c007a7c24 */ /* 0x040fe4000f8e02ff */
[----:B---3--:R-:W-:-:S04]  /*4270*/  IMAD R121, R0, UR42, RZ ;  /* 0x0000002a00797c24 */ /* 0x008fc8000f8e02ff */
[----:B--2---:R-:W-:-:S04]  /*4280*/  IMAD R121, R121, R120, RZ ;  /* 0x0000007879797224 */ /* 0x004fc800078e02ff */
[----:B------:R-:W-:-:S05]  /*4290*/  IMAD R121, R121, 0x50, R242 ;  /* 0x0000005079797824 */ /* 0x000fca00078e02f2 */
[----:B------:R-:W-:Y:S02]  /*42a0*/  SHF.R.S32.HI R120, RZ, 0x1f, R121 ;  /* 0x0000001fff787819 */ /* 0x000fe40000011479 */
[----:B------:R-:W-:-:S04]  /*42b0*/  IADD3 R121, P4, PT, R122, R121, RZ ;  /* 0x000000797a797210 */ /* 0x000fc80007f9e0ff */
[----:B------:R-:W-:Y:S02]  /*42c0*/  LEA.HI.X.SX32 R122, R122, R120, 0x1, P4 ;  /* 0x000000787a7a7211 */ /* 0x000fe400020f0eff */
[----:B----4-:R-:W-:-:S04]  /*42d0*/  LEA R120, P4, R121, UR34, 0x2 ;  /* 0x0000002279787c11 */ /* 0x010fc8000f8810ff */
[----:B------:R-:W-:-:S06]  /*42e0*/  LEA.HI.X R121, R121, UR35, R122, 0x2, P4 ;  /* 0x0000002379797c11 */ /* 0x000fcc000a0f147a */
[----:B------:R-:W5:Y:S03]  /*42f0*/  LDG.E.128 R120, desc[UR36][R120.64] ;  /* 0x0000002478787981 */ /* 0x000f66000c1e1d00 */
.L_x_953:
[----:B------:R-:W-:Y:S05]  /*4300*/  BSYNC.RECONVERGENT B3 ;  /* 0x0000000000037941 */ /* 0x000fea0003800200 */
.L_x_952:
[----:B------:R-:W3:Y:S01]  /*4310*/  @P2 S2R R238, SR_CTAID.X ;  /* 0x0000000000ee2919 */ /* 0x000ee20000002500 */
[----:B012---:R-:W3:Y:S01]  /*4320*/  @P3 LDC R236, c[0x0][0x3f8] ;  /* 0x0000fe00ffec3b82 */ /* 0x007ee20000000800 */
[----:B------:R-:W-:Y:S01]  /*4330*/  VOTEU.ANY UP0, P5 ;  /* 0x0000000000ff7886 */ /* 0x000fe20002800100 */
[----:B------:R-:W-:Y:S01]  /*4340*/  PLOP3.LUT P2, PT, PT, PT, UP0, 0x80, 0x8 ;  /* 0x000000000008781c */ /* 0x000fe20003f4f008 */
[----:B------:R-:W2:Y:S01]  /*4350*/  LDL R0, [R1+0x24] ;  /* 0x0000240001007983 */ /* 0x000ea20000100800 */
[----:B------:R-:W-:Y:S02]  /*4360*/  PLOP3.LUT P3, PT, PT, PT, UP0, 0x80, 0x8 ;  /* 0x000000000008781c */ /* 0x000fe40003f6f008 */
[----:B------:R-:W-:Y:S01]  /*4370*/  PLOP3.LUT P4, PT, PT, PT, UP0, 0x80, 0x8 ;  /* 0x000000000008781c */ /* 0x000fe20003f8f008 */
[----:B------:R-:W4:Y:S04]  /*4380*/  LDL R248, [R1+0x2c] ;  /* 0x00002c0001f87983 */ /* 0x000f280000100800 */
[----:B------:R-:W4:Y:S04]  /*4390*/  LDL R243, [R1+0x20] ;  /* 0x0000200001f37983 */ /* 0x000f280000100800 */
[----:B---3--:R-:W-:Y:S01]  /*43a0*/  @P2 IMAD R238, R236, UR39, R238 ;  /* 0x00000027ecee2c24 */ /* 0x008fe2000f8e02ee */
[----:B------:R-:W-:Y:S01]  /*43b0*/  PLOP3.LUT P2, PT, PT, PT, UP0, 0x80, 0x8 ;  /* 0x000000000008781c */ /* 0x000fe20003f4f008 */
[----:B------:R-:W0:Y:S01]  /*43c0*/  @P3 LDC.64 R236, c[0x0][0x450] ;  /* 0x00011400ffec3b82 */ /* 0x000e220000000a00 */
[----:B------:R-:W-:-:S11]  /*43d0*/  PLOP3.LUT P3, PT, PT, PT, UP0, 0x80, 0x8 ;  /* 0x000000000008781c */ /* 0x000fd60003f6f008 */
[----:B------:R-:W-:-:S04]  /*43e0*/  @P2 IMAD R238, R238, 0x50, RZ ;  /* 0x00000050eeee2824 */ /* 0x000fc800078e02ff */
[----:B0-----:R-:W-:-:S06]  /*43f0*/  @P3 IMAD.WIDE R236, R238, 0x4, R236 ;  /* 0x00000004eeec3825 */ /* 0x001fcc00078e02ec */
[----:B------:R-:W3:Y:S01]  /*4400*/  @P4 LDG.E.128 R236, desc[UR36][R236.64+0x30] ;  /* 0x00003024ecec4981 */ /* 0x000ee2000c1e1d00 */
[----:B------:R-:W-:Y:S01]  /*4410*/  PLOP3.LUT P2, PT, PT, PT, UP0, 0x80, 0x8 ;  /* 0x000000000008781c */ /* 0x000fe20003f4f008 */
[----:B--2--5:R-:W-:Y:S01]  /*4420*/  FADD.FTZ R121, R0, R121 ;  /* 0x0000007900797221 */ /* 0x024fe20000010000 */
[----:B------:R-:W-:Y:S01]  /*4430*/  PLOP3.LUT P4, PT, PT, PT, UP0, 0x80, 0x8 ;  /* 0x000000000008781c */ /* 0x000fe20003f8f008 */
[----:B------:R-:W0:Y:S10]  /*4440*/  LDC R0, c[0x0][0x3f4] ;  /* 0x0000fd00ff007b82 */ /* 0x000e340000000800 */
[----:B---3--:R-:W-:-:S02]  /*4450*/  @P2 FMUL.FTZ R121, R121, R237 ;  /* 0x000000ed79792220 */ /* 0x008fc40000410000 */
        /* <DEDUP_REMOVED lines=10> */
[----:B0-----:R-:W-:Y:S05]  /*4500*/  @P4 BRA `(.L_x_951) ;  /* 0x0000000000344947 */ /* 0x001fea0003800000 */
        /* <DEDUP_REMOVED lines=13> */
.L_x_951:
[----:B------:R-:W-:Y:S05]  /*45e0*/  BSYNC.RECONVERGENT B2 ;  /* 0x0000000000027941 */ /* 0x000fea0003800200 */
.L_x_950:
[----:B------:R-:W-:Y:S04]  /*45f0*/  BSSY.RECONVERGENT B2, `(.L_x_954) ;  /* 0x000004e000027945 */ /* 0x000fe80003800200 */
[----:B------:R-:W-:Y:S05]  /*4600*/  @P1 BRA `(.L_x_955) ;  /* 0x0000000400301947 */ /* 0x000fea0003800000 */
[----:B------:R-:W-:Y:S01]  /*4610*/  LEA R242, R0, R240, 0x4 ;  /* 0x000000f000f27211 */ /* 0x000fe200078e20ff */
[----:B------:R-:W-:Y:S01]  /*4620*/  BSSY.RECONVERGENT B3, `(.L_x_956) ;  /* 0x000001d000037945 */ /* 0x000fe20003800200 */
[----:B------:R-:W-:Y:S02]  /*4630*/  ISETP.NE.AND P5, PT, R2, RZ, PT ;  /* 0x000000ff0200720c */ /* 0x000fe40003fa5270 */
[----:B------:R-:W-:Y:S02]  /*4640*/  CS2R R126, SRZ ;  /* 0x00000000007e7805 */ /* 0x000fe4000001ff00 */
[----:B------:R-:W-:Y:S02]  /*4650*/  ISETP.GE.AND P4, PT, R242, R251, PT ;  /* 0x000000fbf200720c */ /* 0x000fe40003f86270 */
[----:B------:R-:W-:-:S07]  /*4660*/  CS2R R124, SRZ ;  /* 0x00000000007c7805 */ /* 0x000fce000001ff00 */
[----:B------:R-:W-:Y:S01]  /*4670*/  VOTEU.ANY UP0, P5 ;  /* 0x0000000000ff7886 */ /* 0x000fe20002800100 */
[----:B------:R-:W-:Y:S02]  /*4680*/  PLOP3.LUT P2, PT, PT, PT, UP0, 0x80, 0x8 ;  /* 0x000000000008781c */ /* 0x000fe40003f4f008 */
[----:B------:R-:W-:Y:S01]  /*4690*/  PLOP3.LUT P3, PT, PT, PT, UP0, 0x80, 0x8 ;  /* 0x000000000008781c */ /* 0x000fe20003f6f008 */
[----:B------:R-:W-:-:S12]  /*46a0*/  @P4 BRA `(.L_x_957) ;  /* 0x0000000000504947 */ /* 0x000fd80003800000 */
[----:B------:R-:W4:Y:S01]  /*46b0*/  S2UR UR42, SR_CTAID.Y ;  /* 0x00000000002a79c3 */ /* 0x000f220000002600 */
[----:B------:R-:W0:Y:S01]  /*46c0*/  LDCU.64 UR34, c[0x0][0x3c8] ;  /* 0x00007900ff2277ac */ /* 0x000e220008000a00 */
[----:B----4-:R-:W-:Y:S01]  /*46d0*/  IMAD R126, R0, UR42, RZ ;  /* 0x0000002a007e7c24 */ /* 0x010fe2000f8e02ff */
[----:B------:R-:W4:Y:S04]  /*46e0*/  LDCU UR42, c[0x0][0x3f8] ;  /* 0x00007f00ff2a77ac */ /* 0x000f280008000800 */
[----:B------:R-:W-:-:S04]  /*46f0*/  IADD3 R125, P4, PT, R126, R3, RZ ;  /* 0x000000037e7d7210 */ /* 0x000fc80007f9e0ff */
[----:B------:R-:W-:Y:S02]  /*4700*/  LEA.HI.X.SX32 R126, R126, RZ, 0x1, P4 ;  /* 0x000000ff7e7e7211 */ /* 0x000fe400020f0eff */
[----:B0-----:R-:W-:-:S04]  /*4710*/  LEA R124, P4, R125, UR34, 0x2 ;  /* 0x000000227d7c7c11 */ /* 0x001fc8000f8810ff */
[----:B------:R-:W-:Y:S01]  /*4720*/  LEA.HI.X R125, R125, UR35, R126, 0x2, P4 ;  /* 0x000000237d7d7c11 */ /* 0x000fe2000a0f147e */
[----:B------:R-:W0:Y:S04]  /*4730*/  LDCU.64 UR34, c[0x0][0x3b8] ;  /* 0x00007700ff2277ac */ /* 0x000e280008000a00 */
[----:B------:R4:W2:Y:S01]  /*4740*/  LDG.E R124, desc[UR36][R124.64] ;  /* 0x000000247c7c7981 */ /* 0x0008a2000c1e1900 */
[C---:B------:R-:W-:Y:S02]  /*4750*/  IMAD R126, R0.reuse, UR44, RZ ;  /* 0x0000002c007e7c24 */ /* 0x040fe4000f8e02ff */
[----:B----4-:R-:W-:-:S04]  /*4760*/  IMAD R125, R0, UR42, RZ ;  /* 0x0000002a007d7c24 */ /* 0x010fc8000f8e02ff */
[----:B--2---:R-:W-:-:S04]  /*4770*/  IMAD R125, R125, R124, RZ ;  /* 0x0000007c7d7d7224 */ /* 0x004fc800078e02ff */
[----:B------:R-:W-:-:S05]  /*4780*/  IMAD R125, R125, 0x50, R242 ;  /* 0x000000507d7d7824 */ /* 0x000fca00078e02f2 */
[----:B------:R-:W-:Y:S02]  /*4790*/  SHF.R.S32.HI R124, RZ, 0x1f, R125 ;  /* 0x0000001fff7c7819 */ /* 0x000fe4000001147d */
[----:B------:R-:W-:-:S04]  /*47a0*/  IADD3 R125, P4, PT, R126, R125, RZ ;  /* 0x0000007d7e7d7210 */ /* 0x000fc80007f9e0ff */
[----:B------:R-:W-:Y:S02]  /*47b0*/  LEA.HI.X.SX32 R126, R126, R124, 0x1, P4 ;  /* 0x0000007c7e7e7211 */ /* 0x000fe400020f0eff */
[----:B0-----:R-:W-:-:S04]  /*47c0*/  LEA R124, P4, R125, UR34, 0x2 ;  /* 0x000000227d7c7c11 */ /* 0x001fc8000f8810ff */
[----:B------:R-:W-:-:S06]  /*47d0*/  LEA.HI.X R125, R125, UR35, R126, 0x2, P4 ;  /* 0x000000237d7d7c11 */ /* 0x000fcc000a0f147e */
[----:B------:R-:W5:Y:S03]  /*47e0*/  LDG.E.128 R124, desc[UR36][R124.64] ;  /* 0x000000247c7c7981 */ /* 0x000f66000c1e1d00 */
.L_x_957:
[----:B------:R-:W-:Y:S05]  /*47f0*/  BSYNC.RECONVERGENT B3 ;  /* 0x0000000000037941 */ /* 0x000fea0003800200 */
.L_x_956:
[----:B------:R-:W4:Y:S01]  /*4800*/  @P2 S2R R238, SR_CTAID.X ;  /* 0x0000000000ee2919 */ /* 0x000f220000002500 */
[----:B0123--:R-:W4:Y:S01]  /*4810*/  @P3 LDC R236, c[0x0][0x3f8] ;  /* 0x0000fe00ffec3b82 */ /* 0x00ff220000000800 */
[----:B------:R-:W-:Y:S01]  /*4820*/  VOTEU.ANY UP0, P5 ;  /* 0x0000000000ff7886 */ /* 0x000fe20002800100 */
[----:B------:R-:W-:Y:S01]  /*4830*/  PLOP3.LUT P2, PT, PT, PT, UP0, 0x80, 0x8 ;  /* 0x000000000008781c */ /* 0x000fe20003f4f008 */
[----:B------:R-:W2:Y:S01]  /*4840*/  LDL R0, [R1+0x4] ;  /* 0x0000040001007983 */ /* 0x000ea20000100800 */
[----:B------:R-:W-:Y:S02]  /*4850*/  PLOP3.LUT P3, PT, PT, PT, UP0, 0x80, 0x8 ;  /* 0x000000000008781c */ /* 0x000fe40003f6f008 */
[----:B------:R-:W-:Y:S01]  /*4860*/  PLOP3.LUT P4, PT, PT, PT, UP0, 0x80, 0x8 ;  /* 0x000000000008781c */ /* 0x000fe20003f8f008 */
[----:B------:R-:W3:Y:S04]  /*4870*/  LDL R248, [R1+0xc] ;  /* 0x00000c0001f87983 */ /* 0x000ee80000100800 */
[----:B------:R-:W3:Y:S04]  /*4880*/  LDL R243, [R1] ;  /* 0x0000000001f37983 */ /* 0x000ee80000100800 */
[----:B----4-:R-:W-:Y:S01]  /*4890*/  @P2 IMAD R238, R236, UR39, R238 ;  /* 0x00000027ecee2c24 */ /* 0x010fe2000f8e02ee */
[----:B------:R-:W-:Y:S01]  /*48a0*/  PLOP3.LUT P2, PT, PT, PT, UP0, 0x80, 0x8 ;  /* 0x000000000008781c */ /* 0x000fe20003f4f008 */
[----:B------:R-:W0:Y:S01]  /*48b0*/  @P3 LDC.64 R236, c[0x0][0x450] ;  /* 0x00011400ffec3b82 */ /* 0x000e220000000a00 */
[----:B------:R-:W-:-:S11]  /*48c0*/  PLOP3.LUT P3, PT, PT, PT, UP0, 0x80, 0x8 ;  /* 0x000000000008781c */ /* 0x000fd60003f6f008 */
[----:B------:R-:W-:-:S04]  /*48d0*/  @P2 IMAD R238, R238, 0x50, RZ ;  /* 0x00000050eeee2824 */ /* 0x000fc800078e02ff */
[----:B0-----:R-:W-:-:S06]  /*48e0*/  @P3 IMAD.WIDE R236, R238, 0x4, R236 ;  /* 0x00000004eeec3825 */ /* 0x001fcc00078e02ec */
[----:B------:R-:W4:Y:S01]  /*48f0*/  @P4 LDG.E.128 R236, desc[UR36][R236.64+0x40] ;  /* 0x00004024ecec4981 */ /* 0x000f22000c1e1d00 */
[----:B------:R-:W-:Y:S01]  /*4900*/  PLOP3.LUT P2, PT, PT, PT, UP0, 0x80, 0x8 ;  /* 0x000000000008781c */ /* 0x000fe20003f4f008 */
[----:B--2--5:R-:W-:Y:S01]  /*4910*/  FADD.FTZ R125, R0, R125 ;  /* 0x0000007d007d7221 */ /* 0x024fe20000010000 */
[----:B------:R-:W-:Y:S01]  /*4920*/  PLOP3.LUT P4, PT, PT, PT, UP0, 0x80, 0x8 ;  /* 0x000000000008781c */ /* 0x000fe20003f8f008 */
[----:B------:R-:W0:Y:S10]  /*4930*/  LDC R0, c[0x0][0x3f4] ;  /* 0x0000fd00ff007b82 */ /* 0x000e340000000800 */
[----:B----4-:R-:W-:-:S02]  /*4940*/  @P2 FMUL.FTZ R125, R125, R237 ;  /* 0x000000ed7d7d2220 */ /* 0x010fc40000410000 */
[----:B------:R-:W2:Y:S01]  /*4950*/  LDL R237, [R1+0x8] ;  /* 0x0000080001ed7983 */ /* 0x000ea20000100800 */
[----:B------:R-:W-:Y:S01]  /*4960*/  PLOP3.LUT P2, PT, PT, PT, UP0, 0x80, 0x8 ;  /* 0x000000000008781c */ /* 0x000fe20003f4f008 */
[----:B---3--:R-:W-:Y:S01]  /*4970*/  FADD.FTZ R127, R248, R127 ;  /* 0x0000007ff87f7221 */ /* 0x008fe20000010000 */
        /* <DEDUP_REMOVED lines=21> */
.L_x_955:
[----:B------:R-:W-:Y:S05]  /*4ad0*/  BSYNC.RECONVERGENT B2 ;  /* 0x0000000000027941 */ /* 0x000fea0003800200 */
.L_x_954:
[----:B------:R-:W-:Y:S04]  /*4ae0*/  BSSY.RECONVERGENT B2, `(.L_x_958) ;  /* 0x000004c000027945 */ /* 0x000fe80003800200 */
[----:B------:R-:W-:Y:S05]  /*4af0*/  @P1 BRA `(.L_x_959) ;  /* 0x0000000400281947 */ /* 0x000fea0003800000 */
[----:B------:R-:W-:Y:S01]  /*4b00*/  IMAD R242, R0, 0x4, R241 ;  /* 0x0000000400f27824 */ /* 0x000fe200078e02f1 */
[----:B------:R-:W-:Y:S01]  /*4b10*/  ISETP.NE.AND P5, PT, R2, RZ, PT ;  /* 0x000000ff0200720c */ /* 0x000fe20003fa5270 */
[----:B------:R-:W-:Y:S01]  /*4b20*/  BSSY.RECONVERGENT B3, `(.L_x_960) ;  /* 0x000001e000037945 */ /* 0x000fe20003800200 */
[----:B------:R-:W-:Y:S01]  /*4b30*/  CS2R R130, SRZ ;  /* 0x0000000000827805 */ /* 0x000fe2000001ff00 */
[----:B------:R-:W-:-:S05]  /*4b40*/  IMAD.SHL.U32 R128, R242, 0x4, RZ ;  /* 0x00000004f2807824 */ /* 0x000fca00078e00ff */
[----:B------:R-:W-:Y:S02]  /*4b50*/  ISETP.GE.AND P4, PT, R128, R251, PT ;  /* 0x000000fb8000720c */ /* 0x000fe40003f86270 */
[----:B------:R-:W-:-:S03]  /*4b60*/  CS2R R128, SRZ ;  /* 0x0000000000807805 */ /* 0x000fc6000001ff00 */
[----:B------:R-:W-:Y:S01]  /*4b70*/  VOTEU.ANY UP0, P5 ;  /* 0x0000000000ff7886 */ /* 0x000fe20002800100 */
[----:B------:R-:W-:Y:S02]  /*4b80*/  PLOP3.LUT P2, PT, PT, PT, UP0, 0x80, 0x8 ;  /* 0x000000000008781c */ /* 0x000fe40003f4f008 */
[----:B------:R-:W-:-:S05]  /*4b90*/  PLOP3.LUT P3, PT, PT, PT, UP0, 0x80, 0x8 ;  /* 0x000000000008781c */ /* 0x000fca0003f6f008 */
[----:B------:R-:W-:Y:S08]  /*4ba0*/  @P4 BRA `(.L_x_961) ;  /* 0x0000000000544947 */ /* 0x000ff00003800000 */
        /* <DEDUP_REMOVED lines=8> */
[----:B------:R0:W2:Y:S01]  /*4c30*/  LDG.E R128, desc[UR36][R128.64] ;  /* 0x0000002480807981 */ /* 0x0000a2000c1e1900 */
[C---:B------:R-:W-:Y:S02]  /*4c40*/  IMAD R130, R0.reuse, UR44, RZ ;  /* 0x0000002c00827c24 */ /* 0x040fe4000f8e02ff */
[----:B0-----:R-:W-:Y:S01]  /*4c50*/  IMAD R129, R0, UR34, RZ ;  /* 0x0000002200817c24 */ /* 0x001fe2000f8e02ff */
[----:B------:R-:W0:Y:S03]  /*4c60*/  LDCU.64 UR34, c[0x0][0x3b8] ;  /* 0x00007700ff2277ac */ /* 0x000e260008000a00 */
[----:B--2---:R-:W-:-:S04]  /*4c70*/  IMAD R128, R129, R128, RZ ;  /* 0x0000008081807224 */ /* 0x004fc800078e02ff */
[----:B------:R-:W-:-:S04]  /*4c80*/  IMAD R128, R128, 0x14, R242 ;  /* 0x0000001480807824 */ /* 0x000fc800078e02f2 */
[----:B------:R-:W-:-:S05]  /*4c90*/  IMAD.SHL.U32 R129, R128, 0x4, RZ ;  /* 0x0000000480817824 */ /* 0x000fca00078e00ff */
[----:B------:R-:W-:Y:S02]  /*4ca0*/  SHF.R.S32.HI R128, RZ, 0x1f, R129 ;  /* 0x0000001fff807819 */ /* 0x000fe40000011481 */
[----:B------:R-:W-:-:S04]  /*4cb0*/  IADD3 R129, P4, PT, R130, R129, RZ ;  /* 0x0000008182817210 */ /* 0x000fc80007f9e0ff */
[----:B------:R-:W-:Y:S02]  /*4cc0*/  LEA.HI.X.SX32 R130, R130, R128, 0x1, P4 ;  /* 0x0000008082827211 */ /* 0x000fe400020f0eff */
[----:B0-----:R-:W-:-:S04]  /*4cd0*/  LEA R128, P4, R129, UR34, 0x2 ;  /* 0x0000002281807c11 */ /* 0x001fc8000f8810ff */
[----:B------:R-:W-:-:S06]  /*4ce0*/  LEA.HI.X R129, R129, UR35, R130, 0x2, P4 ;  /* 0x0000002381817c11 */ /* 0x000fcc000a0f1482 */
[----:B------:R-:W5:Y:S03]  /*4cf0*/  LDG.E.128 R128, desc[UR36][R128.64] ;  /* 0x0000002480807981 */ /* 0x000f66000c1e1d00 */
.L_x_961:
[----:B------:R-:W-:Y:S05]  /*4d00*/  BSYNC.RECONVERGENT B3 ;  /* 0x0000000000037941 */ /* 0x000fea0003800200 */
.L_x_960:
[----:B------:R-:W0:Y:S02]  /*4d10*/  @P2 S2R R238, SR_CTAID.X ;  /* 0x0000000000ee2919 */ /* 0x000e240000002500 */
[----:B01234-:R-:W0:Y:S01]  /*4d20*/  @P3 LDC R236, c[0x0][0x3f8] ;  /* 0x0000fe00ffec3b82 */ /* 0x01fe220000000800 */
[----:B------:R-:W-:Y:S01]  /*4d30*/  VOTEU.ANY UP0, P5 ;  /* 0x0000000000ff7886 */ /* 0x000fe20002800100 */
[----:B------:R-:W-:Y:S02]  /*4d40*/  PLOP3.LUT P2, PT, PT, PT, UP0, 0x80, 0x8 ;  /* 0x000000000008781c */ /* 0x000fe40003f4f008 */
[----:B------:R-:W-:Y:S02]  /*4d50*/  PLOP3.LUT P3, PT, PT, PT, UP0, 0x80, 0x8 ;  /* 0x000000000008781c */ /* 0x000fe40003f6f008 */
[----:B------:R-:W-:-:S09]  /*4d60*/  PLOP3.LUT P4, PT, PT, PT, UP0, 0x80, 0x8 ;  /* 0x000000000008781c */ /* 0x000fd20003f8f008 */
[----:B0-----:R-:W-:Y:S01]  /*4d70*/  @P2 IMAD R238, R236, UR39, R238 ;  /* 0x00000027ecee2c24 */ /* 0x001fe2000f8e02ee */
[----:B------:R-:W-:Y:S01]  /*4d80*/  PLOP3.LUT P2, PT, PT, PT, UP0, 0x80, 0x8 ;  /* 0x000000000008781c */ /* 0x000fe20003f4f008 */
[----:B------:R-:W0:Y:S01]  /*4d90*/  @P3 LDC.64 R236, c[0x0][0x450] ;  /* 0x00011400ffec3b82 */ /* 0x000e220000000a00 */
[----:B------:R-:W-:-:S11]  /*4da0*/  PLOP3.LUT P3, PT, PT, PT, UP0, 0x80, 0x8 ;  /* 0x000000000008781c */ /* 0x000fd60003f6f008 */
[----:B------:R-:W-:-:S04]  /*4db0*/  @P2 IMAD R238, R238, 0x50, RZ ;  /* 0x00000050eeee2824 */ /* 0x000fc800078e02ff */
[----:B0-----:R-:W-:-:S06]  /*4dc0*/  @P3 IMAD.WIDE R236, R238, 0x4, R236 ;  /* 0x00000004eeec3825 */ /* 0x001fcc00078e02ec */
[----:B------:R-:W2:Y:S01]  /*4dd0*/  @P4 LDG.E.128 R236, desc[UR36][R236.64+0x50] ;  /* 0x00005024ecec4981 */ /* 0x000ea2000c1e1d00 */
[----:B------:R-:W-:Y:S01]  /*4de0*/  PLOP3.LUT P2, PT, PT, PT, UP0, 0x80, 0x8 ;  /* 0x000000000008781c */ /* 0x000fe20003f4f008 */
[----:B-----5:R-:W-:Y:S01]  /*4df0*/  FADD.FTZ R129, R245, R129 ;  /* 0x00000081f5817221 */ /* 0x020fe20000010000 */
[----:B------:R-:W-:Y:S01]  /*4e00*/  PLOP3.LUT P4, PT, PT, PT, UP0, 0x80, 0x8 ;  /* 0x000000000008781c */ /* 0x000fe20003f8f008 */
[----:B------:R-:W-:Y:S01]  /*4e10*/  FADD.FTZ R130, R246, R130 ;  /* 0x00000082f6827221 */ /* 0x000fe20000010000 */
[----:B------:R-:W-:Y:S01]  /*4e20*/  PLOP3.LUT P3, PT, PT, PT, UP0, 0x80, 0x8 ;  /* 0x000000000008781c */ /* 0x000fe20003f6f008 */
[----:B------:R-:W-:Y:S01]  /*4e30*/  FADD.FTZ R131, R247, R131 ;  /* 0x00000083f7837221 */ /* 0x000fe20000010000 */
[----:B------:R-:W-:-:S07]  /*4e40*/  FADD.FTZ R128, R244, R128 ;  /* 0x00000080f4807221 */ /* 0x000fce0000010000 */
[----:B--2---:R-:W-:Y:S01]  /*4e50*/  @P2 FMUL.FTZ R129, R129, R237 ;  /* 0x000000ed81812220 */ /* 0x004fe20000410000 */
[----:B------:R-:W-:Y:S02]  /*4e60*/  IMAD.SHL.U32 R237, R242, 0x4, RZ ;  /* 0x00000004f2ed7824 */ /* 0x000fe400078e00ff */
[----:B------:R-:W-:Y:S01]  /*4e70*/  @P4 FMUL.FTZ R130, R130, R238 ;  /* 0x000000ee82824220 */ /* 0x000fe20000410000 */
[----:B------:R-:W-:Y:S01]  /*4e80*/  PLOP3.LUT P2, PT, PT, PT, UP0, 0x80, 0x8 ;  /* 0x000000000008781c */ /* 0x000fe20003f4f008 */
[----:B------:R-:W-:Y:S01]  /*4e90*/  @P3 FMUL.FTZ R128, R128, R236 ;  /* 0x000000ec80803220 */ /* 0x000fe20000410000 */
[----:B------:R-:W-:-:S11]  /*4ea0*/  ISETP.GE.AND P4, PT, R237, R251, PT ;  /* 0x000000fbed00720c */ /* 0x000fd60003f86270 */
[----:B------:R-:W-:Y:S02]  /*4eb0*/  @P2 FMUL.FTZ R131, R131, R239 ;  /* 0x000000ef83832220 */ /* 0x000fe40000410000 */
[----:B------:R-:W-:Y:S05]  /*4ec0*/  @P4 BRA `(.L_x_959) ;  /* 0x0000000000344947 */ /* 0x000fea0003800000 */
        /* <DEDUP_REMOVED lines=13> */
.L_x_959:
[----:B------:R-:W-:Y:S05]  /*4fa0*/  BSYNC.RECONVERGENT B2 ;  /* 0x0000000000027941 */ /* 0x000fea0003800200 */
.L_x_958:
[----:B------:R-:W-:Y:S04]  /*4fb0*/  BSSY.RECONVERGENT B2, `(.L_x_962) ;  /* 0x000004e000027945 */ /* 0x000fe80003800200 */
[----:B------:R-:W-:Y:S05]  /*4fc0*/  @P1 BRA `(.L_x_963) ;  /* 0x0000000400301947 */ /* 0x000fea0003800000 */
[----:B------:R-:W-:Y:S01]  /*4fd0*/  IMAD R242, R0, 0x4, R241 ;  /* 0x0000000400f27824 */ /* 0x000fe200078e02f1 */
[----:B------:R-:W-:Y:S01]  /*4fe0*/  ISETP.NE.AND P5, PT, R2, RZ, PT ;  /* 0x000000ff0200720c */ /* 0x000fe20003fa5270 */
[----:B------:R-:W-:Y:S01]  /*4ff0*/  BSSY.RECONVERGENT B3, `(.L_x_964) ;  /* 0x000001f000037945 */ /* 0x000fe20003800200 */
[----:B------:R-:W-:Y:S02]  /*5000*/  CS2R R134, SRZ ;  /* 0x0000000000867805 */ /* 0x000fe4000001ff00 */
[----:B01234-:R-:W-:-:S05]  /*5010*/  IADD3 R236, PT, PT, R242, R0, RZ ;  /* 0x00000000f2ec7210 */ /* 0x01ffca0007ffe0ff */
[----:B------:R-:W-:-:S04]  /*5020*/  IMAD.SHL.U32 R132, R236, 0x4, RZ ;  /* 0x00000004ec847824 */ /* 0x000fc800078e00ff */
[----:B------:R-:W-:Y:S01]  /*5030*/  VOTEU.ANY UP0, P5 ;  /* 0x0000000000ff7886 */ /* 0x000fe20002800100 */
[----:B------:R-:W-:Y:S02]  /*5040*/  ISETP.GE.AND P4, PT, R132, R251, PT ;  /* 0x000000fb8400720c */ /* 0x000fe40003f86270 */
[----:B------:R-:W-:Y:S02]  /*5050*/  CS2R R132, SRZ ;  /* 0x0000000000847805 */ /* 0x000fe4000001ff00 */
[----:B------:R-:W-:Y:S02]  /*5060*/  PLOP3.LUT P2, PT, PT, PT, UP0, 0x80, 0x8 ;  /* 0x000000000008781c */ /* 0x000fe40003f4f008 */
[----:B------:R-:W-:-:S07]  /*5070*/  PLOP3.LUT P3, PT, PT, PT, UP0, 0x80, 0x8 ;  /* 0x000000000008781c */ /* 0x000fce0003f6f008 */
[----:B------:R-:W-:Y:S06]  /*5080*/  @P4 BRA `(.L_x_965) ;  /* 0x0000000000544947 */ /* 0x000fec0003800000 */
        /* <DEDUP_REMOVED lines=21> */
.L_x_965:
[----:B------:R-:W-:Y:S05]  /*51e0*/  BSYNC.RECONVERGENT B3 ;  /* 0x0000000000037941 */ /* 0x000fea0003800200 */
.L_x_964:
[----:B------:R-:W0:Y:S01]  /*51f0*/  @P2 S2R R238, SR_CTAID.X ;  /* 0x0000000000ee2919 */ /* 0x000e220000002500 */
[----:B------:R-:W0:Y:S01]  /*5200*/  @P3 LDC R236, c[0x0][0x3f8] ;  /* 0x0000fe00ffec3b82 */ /* 0x000e220000000800 */
        /* <DEDUP_REMOVED lines=19> */
[----:B------:R-:W-:Y:S02]  /*5340*/  IMAD.IADD R237, R242, 0x1, R0 ;  /* 0x00000001f2ed7824 */ /* 0x000fe400078e0200 */
[----:B------:R-:W-:Y:S01]  /*5350*/  @P4 FMUL.FTZ R134, R134, R238 ;  /* 0x000000ee86864220 */ /* 0x000fe20000410000 */
[----:B------:R-:W-:Y:S01]  /*5360*/  PLOP3.LUT P2, PT, PT, PT, UP0, 0x80, 0x8 ;  /* 0x000000000008781c */ /* 0x000fe20003f4f008 */
[----:B------:R-:W-:Y:S01]  /*5370*/  @P3 FMUL.FTZ R132, R132, R236 ;  /* 0x000000ec84843220 */ /* 0x000fe20000410000 */
[----:B------:R-:W-:-:S05]  /*5380*/  IMAD.SHL.U32 R237, R237, 0x4, RZ ;  /* 0x00000004eded7824 */ /* 0x000fca00078e00ff */
[----:B------:R-:W-:-:S06]  /*5390*/  ISETP.GE.AND P4, PT, R237, R251, PT ;  /* 0x000000fbed00720c */ /* 0x000fcc0003f86270 */
[----:B------:R-:W-:-:S07]  /*53a0*/  @P2 FMUL.FTZ R135, R135, R239 ;  /* 0x000000ef87872220 */ /* 0x000fce0000410000 */
        /* <DEDUP_REMOVED lines=14> */
.L_x_963:
[----:B------:R-:W-:Y:S05]  /*5490*/  BSYNC.RECONVERGENT B2 ;  /* 0x0000000000027941 */ /* 0x000fea0003800200 */
.L_x_962:
[C---:B01234-:R-:W-:Y:S01]  /*54a0*/  IMAD R236, R0.reuse, 0x4, R241 ;  /* 0x0000000400ec7824 */ /* 0x05ffe200078e02f1 */
[----:B------:R-:W-:Y:S04]  /*54b0*/  BSSY.RECONVERGENT B2, `(.L_x_966) ;  /* 0x000004a000027945 */ /* 0x000fe80003800200 */
[----:B------:R-:W-:Y:S01]  /*54c0*/  LEA R241, R0, R236, 0x1 ;  /* 0x000000ec00f17211 */ /* 0x000fe200078e08ff */
[----:B------:R-:W-:Y:S06]  /*54d0*/  @P1 BRA `(.L_x_967) ;  /* 0x00000004001c1947 */ /* 0x000fec0003800000 */
        /* <DEDUP_REMOVED lines=10> */
[----:B------:R-:W0:Y:S01]  /*5580*/  S2UR UR42, SR_CTAID.Y ;  /* 0x00000000002a79c3 */ /* 0x000e220000002600 */
[----:B------:R-:W1:Y:S01]  /*5590*/  LDCU.64 UR34, c[0x0][0x3c8] ;  /* 0x00007900ff2277ac */ /* 0x000e620008000a00 */
[----:B0-----:R-:W-:Y:S01]  /*55a0*/  IMAD R138, R0, UR42, RZ ;  /* 0x0000002a008a7c24 */ /* 0x001fe2000f8e02ff */
[----:B------:R-:W0:Y:S04]  /*55b0*/  LDCU UR42, c[0x0][0x3f8] ;  /* 0x00007f00ff2a77ac */ /* 0x000e280008000800 */
[----:B------:R-:W-:-:S04]  /*55c0*/  IADD3 R137, P5, PT, R138, R3, RZ ;  /* 0x000000038a897210 */ /* 0x000fc80007fbe0ff */
[----:B------:R-:W-:Y:S02]  /*55d0*/  LEA.HI.X.SX32 R138, R138, RZ, 0x1, P5 ;  /* 0x000000ff8a8a7211 */ /* 0x000fe400028f0eff */
[----:B-1----:R-:W-:-:S04]  /*55e0*/  LEA R136, P5, R137, UR34, 0x2 ;  /* 0x0000002289887c11 */ /* 0x002fc8000f8a10ff */
[----:B------:R-:W-:Y:S01]  /*55f0*/  LEA.HI.X R137, R137, UR35, R138, 0x2, P5 ;  /* 0x0000002389897c11 */ /* 0x000fe2000a8f148a */
[----:B------:R-:W1:Y:S04]  /*5600*/  LDCU.64 UR34, c[0x0][0x3b8] ;  /* 0x00007700ff2277ac */ /* 0x000e680008000a00 */
[----:B------:R0:W2:Y:S01]  /*5610*/  LDG.E R136, desc[UR36][R136.64] ;  /* 0x0000002488887981 */ /* 0x0000a2000c1e1900 */
[C---:B------:R-:W-:Y:S02]  /*5620*/  IMAD R138, R0.reuse, UR44, RZ ;  /* 0x0000002c008a7c24 */ /* 0x040fe4000f8e02ff */
[----:B0-----:R-:W-:-:S04]  /*5630*/  IMAD R137, R0, UR42, RZ ;  /* 0x0000002a00897c24 */ /* 0x001fc8000f8e02ff */
[----:B--2---:R-:W-:-:S04]  /*5640*/  IMAD R137, R137, R136, RZ ;  /* 0x0000008889897224 */ /* 0x004fc800078e02ff */
[----:B------:R-:W-:-:S05]  /*5650*/  IMAD R137, R137, 0x50, R242 ;  /* 0x0000005089897824 */ /* 0x000fca00078e02f2 */
[----:B------:R-:W-:Y:S02]  /*5660*/  SHF.R.S32.HI R136, RZ, 0x1f, R137 ;  /* 0x0000001fff887819 */ /* 0x000fe40000011489 */
[----:B------:R-:W-:-:S04]  /*5670*/  IADD3 R137, P5, PT, R138, R137, RZ ;  /* 0x000000898a897210 */ /* 0x000fc80007fbe0ff */
[----:B------:R-:W-:Y:S02]  /*5680*/  LEA.HI.X.SX32 R138, R138, R136, 0x1, P5 ;  /* 0x000000888a8a7211 */ /* 0x000fe400028f0eff */
[----:B-1----:R-:W-:-:S04]  /*5690*/  LEA R136, P5, R137, UR34, 0x2 ;  /* 0x0000002289887c11 */ /* 0x002fc8000f8a10ff */
[----:B------:R-:W-:-:S06]  /*56a0*/  LEA.HI.X R137, R137, UR35, R138, 0x2, P5 ;  /* 0x0000002389897c11 */ /* 0x000fcc000a8f148a */
[----:B------:R-:W5:Y:S03]  /*56b0*/  LDG.E.128 R136, desc[UR36][R136.64] ;  /* 0x0000002488887981 */ /* 0x000f66000c1e1d00 */
.L_x_969:
[----:B------:R-:W-:Y:S05]  /*56c0*/  BSYNC.RECONVERGENT B3 ;  /* 0x0000000000037941 */ /* 0x000fea0003800200 */
.L_x_968:
[----:B------:R-:W0:Y:S01]  /*56d0*/  @P2 S2R R238, SR_CTAID.X ;  /* 0x0000000000ee2919 */ /* 0x000e220000002500 */
[----:B------:R-:W-:Y:S01]  /*56e0*/  ISETP.NE.AND P5, PT, R2, RZ, PT ;  /* 0x000000ff0200720c */ /* 0x000fe20003fa5270 */
[----:B------:R-:W0:-:S12]  /*56f0*/  @P4 LDC R236, c[0x0][0x3f8] ;  /* 0x0000fe00ffec4b82 */ /* 0x000e180000000800 */
[----:B------:R-:W-:Y:S01]  /*5700*/  VOTEU.ANY UP0, P5 ;  /* 0x0000000000ff7886 */ /* 0x000fe20002800100 */
[----:B------:R-:W-:Y:S02]  /*5710*/  PLOP3.LUT P2, PT, PT, PT, UP0, 0x80, 0x8 ;  /* 0x000000000008781c */ /* 0x000fe40003f4f008 */
        /* <DEDUP_REMOVED lines=17> */
[----:B------:R-:W-:Y:S01]  /*5830*/  PLOP3.LUT P2, PT, PT, PT, UP0, 0x80, 0x8 ;  /* 0x000000000008781c */ /* 0x000fe20003f4f008 */
[----:B------:R-:W-:Y:S02]  /*5840*/  @P4 FMUL.FTZ R139, R139, R239 ;  /* 0x000000ef8b8b4220 */ /* 0x000fe40000410000 */
[----:B------:R-:W-:-:S10]  /*5850*/  @P5 FMUL.FTZ R136, R136, R236 ;  /* 0x000000ec88885220 */ /* 0x000fd40000410000 */
[----:B------:R-:W-:Y:S01]  /*5860*/  @P2 FMUL.FTZ R138, R138, R238 ;  /* 0x000000ee8a8a2220 */ /* 0x000fe20000410000 */
[----:B------:R-:W-:Y:S06]  /*5870*/  @P3 BRA `(.L_x_967) ;  /* 0x0000000000343947 */ /* 0x000fec0003800000 */
        /* <DEDUP_REMOVED lines=13> */
.L_x_967:
[----:B------:R-:W-:Y:S05]  /*5950*/  BSYNC.RECONVERGENT B2 ;  /* 0x0000000000027941 */ /* 0x000fea0003800200 */
.L_x_966:
        /* <DEDUP_REMOVED lines=32> */
.L_x_973:
[----:B------:R-:W-:Y:S05]  /*5b60*/  BSYNC.RECONVERGENT B3 ;  /* 0x0000000000037941 */ /* 0x000fea0003800200 */
.L_x_972:
[----:B------:R-:W1:Y:S01]  /*5b70*/  @P2 S2R R238, SR_CTAID.X ;  /* 0x0000000000ee2919 */ /* 0x000e620000002500 */
[----:B0-----:R-:W1:Y:S01]  /*5b80*/  @P3 LDC R236, c[0x0][0x3f8] ;  /* 0x0000fe00ffec3b82 */ /* 0x001e620000000800 */
[----:B------:R-:W-:Y:S01]  /*5b90*/  VOTEU.ANY UP0, P5 ;  /* 0x0000000000ff7886 */ /* 0x000fe20002800100 */
[----:B------:R-:W-:Y:S02]  /*5ba0*/  PLOP3.LUT P2, PT, PT, PT, UP0, 0x80, 0x8 ;  /* 0x000000000008781c */ /* 0x000fe40003f4f008 */
[----:B------:R-:W-:Y:S02]  /*5bb0*/  PLOP3.LUT P3, PT, PT, PT, UP0, 0x80, 0x8 ;  /* 0x000000000008781c */ /* 0x000fe40003f6f008 */
[----:B------:R-:W-:-:S09]  /*5bc0*/  PLOP3.LUT P4, PT, PT, PT, UP0, 0x80, 0x8 ;  /* 0x000000000008781c */ /* 0x000fd20003f8f008 */
[----:B-1----:R-:W-:Y:S01]  /*5bd0*/  @P2 IMAD R238, R236, UR39, R238 ;  /* 0x00000027ecee2c24 */ /* 0x002fe2000f8e02ee */
        /* <DEDUP_REMOVED lines=14> */
[----:B------:R-:W-:Y:S01]  /*5cc0*/  ISETP.GE.AND P4, PT, R242, R251, PT ;  /* 0x000000fbf200720c */ /* 0x000fe20003f86270 */
[----:B------:R-:W-:Y:S01]  /*5cd0*/  @P2 FMUL.FTZ R141, R141, R237 ;  /* 0x000000ed8d8d2220 */ /* 0x000fe20000410000 */
[----:B------:R-:W-:Y:S01]  /*5ce0*/  PLOP3.LUT P2, PT, PT, PT, UP0, 0x80, 0x8 ;  /* 0x000000000008781c */ /* 0x000fe20003f4f008 */
[----:B------:R-:W-:-:S12]  /*5cf0*/  @P3 FMUL.FTZ R140, R140, R236 ;  /* 0x000000ec8c8c3220 */ /* 0x000fd80000410000 */
        /* <DEDUP_REMOVED lines=15> */
.L_x_971:
[----:B------:R-:W-:Y:S05]  /*5df0*/  BSYNC.RECONVERGENT B2 ;  /* 0x0000000000027941 */ /* 0x000fea0003800200 */
.L_x_970:
        /* <DEDUP_REMOVED lines=13> */
[----:B------:R-:W2:Y:S01]  /*5ed0*/  S2UR UR42, SR_CTAID.Y ;  /* 0x00000000002a79c3 */ /* 0x000ea20000002600 */
[----:B------:R-:W3:Y:S01]  /*5ee0*/  LDCU.64 UR34, c[0x0][0x3c8] ;  /* 0x00007900ff2277ac */ /* 0x000ee20008000a00 */
[----:B--2---:R-:W-:-:S05]  /*5ef0*/  IMAD R146, R0, UR42, RZ ;  /* 0x0000002a00927c24 */ /* 0x004fca000f8e02ff */
[----:B------:R-:W-:-:S04]  /*5f00*/  IADD3 R145, P4, PT, R146, R3, RZ ;  /* 0x0000000392917210 */ /* 0x000fc80007f9e0ff */
[----:B------:R-:W-:Y:S02]  /*5f10*/  LEA.HI.X.SX32 R146, R146, RZ, 0x1, P4 ;  /* 0x000000ff92927211 */ /* 0x000fe400020f0eff */
[C---:B---3--:R-:W-:Y:S01]  /*5f20*/  LEA R144, P4, R145.reuse, UR34, 0x2 ;  /* 0x0000002291907c11 */ /* 0x048fe2000f8810ff */
[----:B------:R-:W2:Y:S03]  /*5f30*/  LDCU UR34, c[0x0][0x3f8] ;  /* 0x00007f00ff2277ac */ /* 0x000ea60008000800 */
[----:B------:R-:W-:-:S05]  /*5f40*/  LEA.HI.X R145, R145, UR35, R146, 0x2, P4 ;  /* 0x0000002391917c11 */ /* 0x000fca000a0f1492 */
[----:B------:R2:W3:Y:S01]  /*5f50*/  LDG.E R144, desc[UR36][R144.64] ;  /* 0x0000002490907981 */ /* 0x0004e2000c1e1900 */
[C---:B------:R-:W-:Y:S02]  /*5f60*/  IMAD R146, R0.reuse, UR44, RZ ;  /* 0x0000002c00927c24 */ /* 0x040fe4000f8e02ff */
[----:B--2---:R-:W-:Y:S01]  /*5f70*/  IMAD R145, R0, UR34, RZ ;  /* 0x0000002200917c24 */ /* 0x004fe2000f8e02ff */
[----:B------:R-:W2:Y:S03]  /*5f80*/  LDCU.64 UR34, c[0x0][0x3b8] ;  /* 0x00007700ff2277ac */ /* 0x000ea60008000a00 */
[----:B---3--:R-:W-:-:S04]  /*5f90*/  IMAD R144, R145, R144, RZ ;  /* 0x0000009091907224 */ /* 0x008fc800078e02ff */
[----:B------:R-:W-:-:S04]  /*5fa0*/  IMAD R144, R144, 0x14, R242 ;  /* 0x0000001490907824 */ /* 0x000fc800078e02f2 */
[----:B------:R-:W-:-:S05]  /*5fb0*/  IMAD.SHL.U32 R145, R144, 0x4, RZ ;  /* 0x0000000490917824 */ /* 0x000fca00078e00ff */
[----:B------:R-:W-:Y:S02]  /*5fc0*/  SHF.R.S32.HI R144, RZ, 0x1f, R145 ;  /* 0x0000001fff907819 */ /* 0x000fe40000011491 */
[----:B------:R-:W-:-:S04]  /*5fd0*/  IADD3 R145, P4, PT, R146, R145, RZ ;  /* 0x0000009192917210 */ /* 0x000fc80007f9e0ff */
[----:B------:R-:W-:Y:S02]  /*5fe0*/  LEA.HI.X.SX32 R146, R146, R144, 0x1, P4 ;  /* 0x0000009092927211 */ /* 0x000fe400020f0eff */
[----:B--2---:R-:W-:-:S04]  /*5ff0*/  LEA R144, P4, R145, UR34, 0x2 ;  /* 0x0000002291907c11 */ /* 0x004fc8000f8810ff */
[----:B------:R-:W-:-:S06]  /*6000*/  LEA.HI.X R145, R145, UR35, R146, 0x2, P4 ;  /* 0x0000002391917c11 */ /* 0x000fcc000a0f1492 */
[----:B------:R-:W5:Y:S03]  /*6010*/  LDG.E.128 R144, desc[UR36][R144.64] ;  /* 0x0000002490907981 */ /* 0x000f66000c1e1d00 */
.L_x_977:
[----:B------:R-:W-:Y:S05]  /*6020*/  BSYNC.RECONVERGENT B3 ;  /* 0x0000000000037941 */ /* 0x000fea0003800200 */
.L_x_976:
[----:B------:R-:W2:Y:S01]  /*6030*/  @P2 S2R R238, SR_CTAID.X ;  /* 0x0000000000ee2919 */ /* 0x000ea20000002500 */
[----:B01----:R-:W2:Y:S01]  /*6040*/  @P3 LDC R236, c[0x0][0x3f8] ;  /* 0x0000fe00ffec3b82 */ /* 0x003ea20000000800 */
[----:B------:R-:W-:Y:S01]  /*6050*/  VOTEU.ANY UP0, P5 ;  /* 0x0000000000ff7886 */ /* 0x000fe20002800100 */
[----:B------:R-:W-:Y:S02]  /*6060*/  PLOP3.LUT P2, PT, PT, PT, UP0, 0x80, 0x8 ;  /* 0x000000000008781c */ /* 0x000fe40003f4f008 */
[----:B------:R-:W-:Y:S02]  /*6070*/  PLOP3.LUT P3, PT, PT, PT, UP0, 0x80, 0x8 ;  /* 0x000000000008781c */ /* 0x000fe40003f6f008 */
[----:B------:R-:W-:-:S09]  /*6080*/  PLOP3.LUT P4, PT, PT, PT, UP0, 0x80, 0x8 ;  /* 0x000000000008781c */ /* 0x000fd20003f8f008 */
        /* <DEDUP_REMOVED lines=15> */
[----:B------:R-:W-:Y:S01]  /*6180*/  SHF.L.U32 R237, R242, 0x2, RZ ;  /* 0x00000002f2ed7819 */ /* 0x000fe200000006ff */
        /* <DEDUP_REMOVED lines=19> */
.L_x_975:
[----:B------:R-:W-:Y:S05]  /*62c0*/  BSYNC.RECONVERGENT B2 ;  /* 0x0000000000027941 */ /* 0x000fea0003800200 */
.L_x_974:
[C---:B------:R-:W-:Y:S01]  /*62d0*/  IMAD R248, R0.reuse, 0x2, R241 ;  /* 0x0000000200f87824 */ /* 0x040fe200078e02f1 */
[----:B------:R-:W-:Y:S03]  /*62e0*/  BSSY.RECONVERGENT B2, `(.L_x_978) ;  /* 0x000004b000027945 */ /* 0x000fe60003800200 */
[----:B------:R-:W-:Y:S01]  /*62f0*/  IMAD.IADD R241, R0, 0x1, R248 ;  /* 0x0000000100f17824 */ /* 0x000fe200078e02f8 */
        /* <DEDUP_REMOVED lines=11> */
[----:B------:R-:W3:Y:S01]  /*63b0*/  S2UR UR42, SR_CTAID.Y ;  /* 0x00000000002a79c3 */ /* 0x000ee20000002600 */
[----:B------:R-:W4:Y:S01]  /*63c0*/  LDCU.64 UR34, c[0x0][0x3c8] ;  /* 0x00007900ff2277ac */ /* 0x000f220008000a00 */
[----:B---3--:R-:W-:-:S05]  /*63d0*/  IMAD R150, R0, UR42, RZ ;  /* 0x0000002a00967c24 */ /* 0x008fca000f8e02ff */
[----:B------:R-:W-:-:S04]  /*63e0*/  IADD3 R149, P5, PT, R150, R3, RZ ;  /* 0x0000000396957210 */ /* 0x000fc80007fbe0ff */
[----:B------:R-:W-:Y:S02]  /*63f0*/  LEA.HI.X.SX32 R150, R150, RZ, 0x1, P5 ;  /* 0x000000ff96967211 */ /* 0x000fe400028f0eff */
[C---:B----4-:R-:W-:Y:S01]  /*6400*/  LEA R148, P5, R149.reuse, UR34, 0x2 ;  /* 0x0000002295947c11 */ /* 0x050fe2000f8a10ff */
[----:B------:R-:W3:Y:S03]  /*6410*/  LDCU UR34, c[0x0][0x3f8] ;  /* 0x00007f00ff2277ac */ /* 0x000ee60008000800 */
[----:B------:R-:W-:-:S05]  /*6420*/  LEA.HI.X R149, R149, UR35, R150, 0x2, P5 ;  /* 0x0000002395957c11 */ /* 0x000fca000a8f1496 */
[----:B------:R3:W4:Y:S01]  /*6430*/  LDG.E R148, desc[UR36][R148.64] ;  /* 0x0000002494947981 */ /* 0x000722000c1e1900 */
[C---:B------:R-:W-:Y:S02]  /*6440*/  IMAD R150, R0.reuse, UR44, RZ ;  /* 0x0000002c00967c24 */ /* 0x040fe4000f8e02ff */
[----:B---3--:R-:W-:Y:S01]  /*6450*/  IMAD R149, R0, UR34, RZ ;  /* 0x0000002200957c24 */ /* 0x008fe2000f8e02ff */
[----:B------:R-:W3:Y:S03]  /*6460*/  LDCU.64 UR34, c[0x0][0x3b8] ;  /* 0x00007700ff2277ac */ /* 0x000ee60008000a00 */
[----:B----4-:R-:W-:-:S04]  /*6470*/  IMAD R148, R149, R148, RZ ;  /* 0x0000009495947224 */ /* 0x010fc800078e02ff */
[----:B------:R-:W-:-:S04]  /*6480*/  IMAD R148, R148, 0x14, R241 ;  /* 0x0000001494947824 */ /* 0x000fc800078e02f1 */
[----:B------:R-:W-:-:S05]  /*6490*/  IMAD.SHL.U32 R149, R148, 0x4, RZ ;  /* 0x0000000494957824 */ /* 0x000fca00078e00ff */
[----:B------:R-:W-:Y:S02]  /*64a0*/  SHF.R.S32.HI R148, RZ, 0x1f, R149 ;  /* 0x0000001fff947819 */ /* 0x000fe40000011495 */
[----:B------:R-:W-:-:S04]  /*64b0*/  IADD3 R149, P5, PT, R150, R149, RZ ;  /* 0x0000009596957210 */ /* 0x000fc80007fbe0ff */
[----:B------:R-:W-:Y:S02]  /*64c0*/  LEA.HI.X.SX32 R150, R150, R148, 0x1, P5 ;  /* 0x0000009496967211 */ /* 0x000fe400028f0eff */
[----:B---3--:R-:W-:-:S04]  /*64d0*/  LEA R148, P5, R149, UR34, 0x2 ;  /* 0x0000002295947c11 */ /* 0x008fc8000f8a10ff */
[----:B------:R-:W-:-:S06]  /*64e0*/  LEA.HI.X R149, R149, UR35, R150, 0x2, P5 ;  /* 0x0000002395957c11 */ /* 0x000fcc000a8f1496 */
[----:B------:R-:W5:Y:S03]  /*64f0*/  LDG.E.128 R148, desc[UR36][R148.64] ;  /* 0x0000002494947981 */ /* 0x000f66000c1e1d00 */
.L_x_981:
[----:B------:R-:W-:Y:S05]  /*6500*/  BSYNC.RECONVERGENT B3 ;  /* 0x0000000000037941 */ /* 0x000fea0003800200 */
.L_x_980:
[----:B------:R-:W3:Y:S01]  /*6510*/  @P2 S2R R238, SR_CTAID.X ;  /* 0x0000000000ee2919 */ /* 0x000ee20000002500 */
[----:B------:R-:W-:Y:S01]  /*6520*/  ISETP.NE.AND P5, PT, R2, RZ, PT ;  /* 0x000000ff0200720c */ /* 0x000fe20003fa5270 */
[----:B012---:R-:W3:-:S12]  /*6530*/  @P4 LDC R236, c[0x0][0x3f8] ;  /* 0x0000fe00ffec4b82 */ /* 0x007ed80000000800 */
[----:B------:R-:W-:Y:S01]  /*6540*/  VOTEU.ANY UP0, P5 ;  /* 0x0000000000ff7886 */ /* 0x000fe20002800100 */
[----:B------:R-:W-:Y:S02]  /*6550*/  PLOP3.LUT P2, PT, PT, PT, UP0, 0x80, 0x8 ;  /* 0x000000000008781c */ /* 0x000fe40003f4f008 */
[----:B------:R-:W-:-:S11]  /*6560*/  PLOP3.LUT P4, PT, PT, PT, UP0, 0x80, 0x8 ;  /* 0x000000000008781c */ /* 0x000fd60003f8f008 */
[----:B---3--:R-:W-:Y:S01]  /*6570*/  @P2 IMAD R238, R236, UR39, R238 ;  /* 0x00000027ecee2c24 */ /* 0x008fe2000f8e02ee */
        /* <DEDUP_REMOVED lines=33> */
.L_x_979:
[----:B------:R-:W-:Y:S05]  /*6790*/  BSYNC.RECONVERGENT B2 ;  /* 0x0000000000027941 */ /* 0x000fea0003800200 */
.L_x_978:
[----:B------:R-:W-:Y:S01]  /*67a0*/  BSSY.RECONVERGENT B2, `(.L_x_982) ;  /* 0x000004b000027945 */ /* 0x000fe20003800200 */
[----:B------:R-:W-:-:S03]  /*67b0*/  IMAD.IADD R242, R241, 0x1, R0 ;  /* 0x00000001f1f27824 */ /* 0x000fc600078e0200 */
[----:B------:R-:W-:Y:S05]  /*67c0*/  @P1 BRA `(.L_x_983) ;  /* 0x0000000400201947 */ /* 0x000fea0003800000 */
[----:B------:R-:W-:Y:S01]  /*67d0*/  SHF.L.U32 R243, R242, 0x2, RZ ;  /* 0x00000002f2f37819 */ /* 0x000fe200000006ff */
        /* <DEDUP_REMOVED lines=11> */
[----:B----4-:R-:W-:-:S05]  /*6890*/  IMAD R154, R0, UR42, RZ ;  /* 0x0000002a009a7c24 */ /* 0x010fca000f8e02ff */
[----:B------:R-:W-:-:S04]  /*68a0*/  IADD3 R153, P5, PT, R154, R3, RZ ;  /* 0x000000039a997210 */ /* 0x000fc80007fbe0ff */
[----:B------:R-:W-:Y:S02]  /*68b0*/  LEA.HI.X.SX32 R154, R154, RZ, 0x1, P5 ;  /* 0x000000ff9a9a7211 */ /* 0x000fe400028f0eff */
[C---:B0-----:R-:W-:Y:S01]  /*68c0*/  LEA R152, P5, R153.reuse, UR34, 0x2 ;  /* 0x0000002299987c11 */ /* 0x041fe2000f8a10ff */
[----:B------:R-:W0:Y:S03]  /*68d0*/  LDCU UR34, c[0x0][0x3f8] ;  /* 0x00007f00ff2277ac */ /* 0x000e260008000800 */
[----:B------:R-:W-:-:S05]  /*68e0*/  LEA.HI.X R153, R153, UR35, R154, 0x2, P5 ;  /* 0x0000002399997c11 */ /* 0x000fca000a8f149a */
[----:B------:R0:W4:Y:S01]  /*68f0*/  LDG.E R152, desc[UR36][R152.64] ;  /* 0x0000002498987981 */ /* 0x000122000c1e1900 */
[C---:B------:R-:W-:Y:S02]  /*6900*/  IMAD R154, R0.reuse, UR44, RZ ;  /* 0x0000002c009a7c24 */ /* 0x040fe4000f8e02ff */
[----:B0-----:R-:W-:Y:S01]  /*6910*/  IMAD R153, R0, UR34, RZ ;  /* 0x0000002200997c24 */ /* 0x001fe2000f8e02ff */
[----:B------:R-:W0:Y:S03]  /*6920*/  LDCU.64 UR34, c[0x0][0x3b8] ;  /* 0x00007700ff2277ac */ /* 0x000e260008000a00 */
[----:B----4-:R-:W-:-:S04]  /*6930*/  IMAD R152, R153, R152, RZ ;  /* 0x0000009899987224 */ /* 0x010fc800078e02ff */
        /* <DEDUP_REMOVED lines=8> */
.L_x_985:
[----:B------:R-:W-:Y:S05]  /*69c0*/  BSYNC.RECONVERGENT B3 ;  /* 0x0000000000037941 */ /* 0x000fea0003800200 */
.L_x_984:
[----:B------:R-:W4:Y:S01]  /*69d0*/  @P2 S2R R238, SR_CTAID.X ;  /* 0x0000000000ee2919 */ /* 0x000f220000002500 */
[----:B------:R-:W-:Y:S01]  /*69e0*/  ISETP.NE.AND P5, PT, R2, RZ, PT ;  /* 0x000000ff0200720c */ /* 0x000fe20003fa5270 */
[----:B0123--:R-:W4:-:S12]  /*69f0*/  @P4 LDC R236, c[0x0][0x3f8] ;  /* 0x0000fe00ffec4b82 */ /* 0x00ff180000000800 */
[----:B------:R-:W-:Y:S01]  /*6a00*/  VOTEU.ANY UP0, P5 ;  /* 0x0000000000ff7886 */ /* 0x000fe20002800100 */
[----:B------:R-:W-:Y:S02]  /*6a10*/  PLOP3.LUT P2, PT, PT, PT, UP0, 0x80, 0x8 ;  /* 0x000000000008781c */ /* 0x000fe40003f4f008 */
[----:B------:R-:W-:-:S11]  /*6a20*/  PLOP3.LUT P4, PT, PT, PT, UP0, 0x80, 0x8 ;  /* 0x000000000008781c */ /* 0x000fd60003f8f008 */
[----:B----4-:R-:W-:Y:S01]  /*6a30*/  @P2 IMAD R238, R236, UR39, R238 ;  /* 0x00000027ecee2c24 */ /* 0x010fe2000f8e02ee */
        /* <DEDUP_REMOVED lines=33> */
.L_x_983:
[----:B------:R-:W-:Y:S05]  /*6c50*/  BSYNC.RECONVERGENT B2 ;  /* 0x0000000000027941 */ /* 0x000fea0003800200 */
.L_x_982:
        /* <DEDUP_REMOVED lines=34> */
.L_x_989:
[----:B------:R-:W-:Y:S05]  /*6e80*/  BSYNC.RECONVERGENT B3 ;  /* 0x0000000000037941 */ /* 0x000fea0003800200 */
.L_x_988:
[----:B------:R-:W0:Y:S01]  /*6e90*/  @P2 S2R R238, SR_CTAID.X ;  /* 0x0000000000ee2919 */ /* 0x000e220000002500 */
[----:B------:R-:W-:Y:S01]  /*6ea0*/  ISETP.NE.AND P5, PT, R2, RZ, PT ;  /* 0x000000ff0200720c */ /* 0x000fe20003fa5270 */
[----:B01234-:R-:W0:-:S12]  /*6eb0*/  @P4 LDC R236, c[0x0][0x3f8] ;  /* 0x0000fe00ffec4b82 */ /* 0x01fe180000000800 */
        /* <DEDUP_REMOVED lines=37> */
.L_x_987:
[----:B------:R-:W-:Y:S05]  /*7110*/  BSYNC.RECONVERGENT B2 ;  /* 0x0000000000027941 */ /* 0x000fea0003800200 */
.L_x_986:
        /* <DEDUP_REMOVED lines=34> */
.L_x_993:
[----:B------:R-:W-:Y:S05]  /*7340*/  BSYNC.RECONVERGENT B3 ;  /* 0x0000000000037941 */ /* 0x000fea0003800200 */
.L_x_992:
        /* <DEDUP_REMOVED lines=40> */
.L_x_991:
[----:B------:R-:W-:Y:S05]  /*75d0*/  BSYNC.RECONVERGENT B2 ;  /* 0x0000000000027941 */ /* 0x000fea0003800200 */
.L_x_990:
[----:B------:R-:W-:Y:S04]  /*75e0*/  BSSY.RECONVERGENT B2, `(.L_x_994) ;  /* 0x000004a000027945 */ /* 0x000fe80003800200 */
[----:B------:R-:W-:Y:S05]  /*75f0*/  @P1 BRA `(.L_x_995) ;  /* 0x0000000400201947 */ /* 0x000fea0003800000 */
[----:B------:R-:W-:Y:S01]  /*7600*/  IMAD.IADD R164, R242, 0x1, R0 ;  /* 0x00000001f2a47824 */ /* 0x000fe200078e0200 */
[----:B------:R-:W-:Y:S01]  /*7610*/  ISETP.NE.AND P2, PT, R2, RZ, PT ;  /* 0x000000ff0200720c */ /* 0x000fe20003f45270 */
[----:B------:R-:W-:Y:S01]  /*7620*/  BSSY.RECONVERGENT B3, `(.L_x_996) ;  /* 0x000001d000037945 */ /* 0x000fe20003800200 */
[----:B------:R-:W-:Y:S01]  /*7630*/  CS2R R166, SRZ ;  /* 0x0000000000a67805 */ /* 0x000fe2000001ff00 */
[----:B------:R-:W-:Y:S01]  /*7640*/  IMAD.SHL.U32 R242, R164, 0x4, RZ ;  /* 0x00000004a4f27824 */ /* 0x000fe200078e00ff */
[----:B------:R-:W-:-:S04]  /*7650*/  CS2R R164, SRZ ;  /* 0x0000000000a47805 */ /* 0x000fc8000001ff00 */
[----:B------:R-:W-:-:S05]  /*7660*/  ISETP.GE.AND P3, PT, R242, R251, PT ;  /* 0x000000fbf200720c */ /* 0x000fca0003f66270 */
[----:B------:R-:W-:Y:S01]  /*7670*/  VOTEU.ANY UP0, P2 ;  /* 0x0000000000ff7886 */ /* 0x000fe20001000100 */
[----:B------:R-:W-:Y:S02]  /*7680*/  PLOP3.LUT P2, PT, PT, PT, UP0, 0x80, 0x8 ;  /* 0x000000000008781c */ /* 0x000fe40003f4f008 */
[----:B------:R-:W-:-:S05]  /*7690*/  PLOP3.LUT P4, PT, PT, PT, UP0, 0x80, 0x8 ;  /* 0x000000000008781c */ /* 0x000fca0003f8f008 */
[----:B------:R-:W-:Y:S08]  /*76a0*/  @P3 BRA `(.L_x_997) ;  /* 0x0000000000503947 */ /* 0x000ff00003800000 */
        /* <DEDUP_REMOVED lines=20> */
.L_x_997:
[----:B------:R-:W-:Y:S05]  /*77f0*/  BSYNC.RECONVERGENT B3 ;  /* 0x0000000000037941 */ /* 0x000fea0003800200 */
.L_x_996:
        /* <DEDUP_REMOVED lines=40> */
.L_x_995:
[----:B------:R-:W-:Y:S05]  /*7a80*/  BSYNC.RECONVERGENT B2 ;  /* 0x0000000000027941 */ /* 0x000fea0003800200 */
.L_x_994:
[----:B------:R-:W-:Y:S04]  /*7a90*/  BSSY.RECONVERGENT B2, `(.L_x_998) ;  /* 0x0000051000027945 */ /* 0x000fe80003800200 */
[----:B------:R-:W-:Y:S05]  /*7aa0*/  @P1 BRA `(.L_x_999) ;  /* 0x00000004003c1947 */ /* 0x000fea0003800000 */
[----:B------:R-:W-:Y:S01]  /*7ab0*/  IMAD R168, R0, 0x2, R248 ;  /* 0x0000000200a87824 */ /* 0x000fe200078e02f8 */
[----:B------:R-:W-:Y:S01]  /*7ac0*/  ISETP.NE.AND P5, PT, R2, RZ, PT ;  /* 0x000000ff0200720c */ /* 0x000fe20003fa5270 */
[----:B------:R-:W-:Y:S01]  /*7ad0*/  BSSY.RECONVERGENT B3, `(.L_x_1000) ;  /* 0x0000020000037945 */ /* 0x000fe20003800200 */
[----:B------:R-:W-:Y:S01]  /*7ae0*/  CS2R R170, SRZ ;  /* 0x0000000000aa7805 */ /* 0x000fe2000001ff00 */
[----:B------:R-:W-:-:S05]  /*7af0*/  IMAD R168, R0, 0x2, R168 ;  /* 0x0000000200a87824 */ /* 0x000fca00078e02a8 */
[----:B01234-:R-:W-:-:S05]  /*7b00*/  LEA R236, R0, R168, 0x1 ;  /* 0x000000a800ec7211 */ /* 0x01ffca00078e08ff */
[----:B------:R-:W-:Y:S01]  /*7b10*/  IMAD.SHL.U32 R168, R236, 0x4, RZ ;  /* 0x00000004eca87824 */ /* 0x000fe200078e00ff */
[----:B------:R-:W-:Y:S01]  /*7b20*/  VOTEU.ANY UP0, P5 ;  /* 0x0000000000ff7886 */ /* 0x000fe20002800100 */
[----:B------:R-:W-:Y:S02]  /*7b30*/  PLOP3.LUT P2, PT, PT, PT, UP0, 0x80, 0x8 ;  /* 0x000000000008781c */ /* 0x000fe40003f4f008 */
[----:B------:R-:W-:Y:S02]  /*7b40*/  PLOP3.LUT P3, PT, PT, PT, UP0, 0x80, 0x8 ;  /* 0x000000000008781c */ /* 0x000fe40003f6f008 */
[----:B------:R-:W-:Y:S02]  /*7b50*/  ISETP.GE.AND P4, PT, R168, R251, PT ;  /* 0x000000fba800720c */ /* 0x000fe40003f86270 */
[----:B------:R-:W-:-:S11]  /*7b60*/  CS2R R168, SRZ ;  /* 0x0000000000a87805 */ /* 0x000fd6000001ff00 */
[----:B------:R-:W-:Y:S05]  /*7b70*/  @P4 BRA `(.L_x_1001) ;  /* 0x0000000000544947 */ /* 0x000fea0003800000 */
        /* <DEDUP_REMOVED lines=21> */
.L_x_1001:
[----:B------:R-:W-:Y:S05]  /*7cd0*/  BSYNC.RECONVERGENT B3 ;  /* 0x0000000000037941 */ /* 0x000fea0003800200 */
.L_x_1000:
        /* <DEDUP_REMOVED lines=21> */
[----:B------:R-:W-:Y:S02]  /*7e30*/  IMAD R237, R0, 0x2, R248 ;  /* 0x0000000200ed7824 */ /* 0x000fe400078e02f8 */
[----:B------:R-:W-:Y:S01]  /*7e40*/  @P4 FMUL.FTZ R170, R170, R238 ;  /* 0x000000eeaaaa4220 */ /* 0x000fe20000410000 */
[----:B------:R-:W-:Y:S01]  /*7e50*/  PLOP3.LUT P2, PT, PT, PT, UP0, 0x80, 0x8 ;  /* 0x000000000008781c */ /* 0x000fe20003f4f008 */
[----:B------:R-:W-:Y:S01]  /*7e60*/  @P3 FMUL.FTZ R168, R168, R236 ;  /* 0x000000eca8a83220 */ /* 0x000fe20000410000 */
[----:B------:R-:W-:-:S04]  /*7e70*/  IMAD R237, R0, 0x2, R237 ;  /* 0x0000000200ed7824 */ /* 0x000fc800078e02ed */
[----:B------:R-:W-:-:S05]  /*7e80*/  IMAD R237, R0, 0x2, R237 ;  /* 0x0000000200ed7824 */ /* 0x000fca00078e02ed */
[----:B------:R-:W-:Y:S02]  /*7e90*/  SHF.L.U32 R237, R237, 0x2, RZ ;  /* 0x00000002eded7819 */ /* 0x000fe400000006ff */
[----:B------:R-:W-:Y:S02]  /*7ea0*/  @P2 FMUL.FTZ R171, R171, R239 ;  /* 0x000000efabab2220 */ /* 0x000fe40000410000 */
[----:B------:R-:W-:-:S13]  /*7eb0*/  ISETP.GE.AND P4, PT, R237, R251, PT ;  /* 0x000000fbed00720c */ /* 0x000fda0003f86270 */
        /* <DEDUP_REMOVED lines=14> */
.L_x_999:
[----:B------:R-:W-:Y:S05]  /*7fa0*/  BSYNC.RECONVERGENT B2 ;  /* 0x0000000000027941 */ /* 0x000fea0003800200 */
.L_x_998:
[----:B------:R-:W-:Y:S01]  /*7fb0*/  BSSY.RECONVERGENT B2, `(.L_x_1002) ;  /* 0x0000049000027945 */ /* 0x000fe20003800200 */
[----:B------:R-:W-:-:S03]  /*7fc0*/  IMAD R240, R0, 0x40, R240 ;  /* 0x0000004000f07824 */ /* 0x000fc600078e02f0 */
[----:B------:R-:W-:Y:S05]  /*7fd0*/  @P1 BRA `(.L_x_1003) ;  /* 0x0000000400181947 */ /* 0x000fea0003800000 */
[----:B------:R-:W-:Y:S01]  /*7fe0*/  ISETP.NE.AND P2, PT, R2, RZ, PT ;  /* 0x000000ff0200720c */ /* 0x000fe20003f45270 */
[----:B------:R-:W-:Y:S01]  /*7ff0*/  BSSY.RECONVERGENT B3, `(.L_x_1004) ;  /* 0x000001c000037945 */ /* 0x000fe20003800200 */
[----:B------:R-:W-:Y:S02]  /*8000*/  CS2R R174, SRZ ;  /* 0x0000000000ae7805 */ /* 0x000fe4000001ff00 */
[----:B------:R-:W-:-:S09]  /*8010*/  CS2R R172, SRZ ;  /* 0x0000000000ac7805 */ /* 0x000fd2000001ff00 */
[----:B------:R-:W-:Y:S01]  /*8020*/  VOTEU.ANY UP0, P2 ;  /* 0x0000000000ff7886 */ /* 0x000fe20001000100 */
[----:B------:R-:W-:Y:S02]  /*8030*/  ISETP.GE.AND P2, PT, R240, R251, PT ;  /* 0x000000fbf000720c */ /* 0x000fe40003f46270 */
[----:B------:R-:W-:Y:S02]  /*8040*/  PLOP3.LUT P3, PT, PT, PT, UP0, 0x80, 0x8 ;  /* 0x000000000008781c */ /* 0x000fe40003f6f008 */
[----:B------:R-:W-:-:S09]  /*8050*/  PLOP3.LUT P4, PT, PT, PT, UP0, 0x80, 0x8 ;  /* 0x000000000008781c */ /* 0x000fd20003f8f008 */
[----:B------:R-:W-:Y:S05]  /*8060*/  @P2 BRA `(.L_x_1005) ;  /* 0x0000000000502947 */ /* 0x000fea0003800000 */
        /* <DEDUP_REMOVED lines=20> */
.L_x_1005:
[----:B------:R-:W-:Y:S05]  /*81b0*/  BSYNC.RECONVERGENT B3 ;  /* 0x0000000000037941 */ /* 0x000fea0003800200 */
.L_x_1004:
        /* <DEDUP_REMOVED lines=40> */
.L_x_1003:
[----:B------:R-:W-:Y:S05]  /*8440*/  BSYNC.RECONVERGENT B2 ;  /* 0x0000000000027941 */ /* 0x000fea0003800200 */
.L_x_1002:
[----:B------:R-:W-:Y:S04]  /*8450*/  BSSY.RECONVERGENT B2, `(.L_x_1006) ;  /* 0x000004f000027945 */ /* 0x000fe80003800200 */
[----:B------:R-:W-:Y:S05]  /*8460*/  @P1 BRA `(.L_x_1007) ;  /* 0x0000000400341947 */ /* 0x000fea0003800000 */
[----:B------:R-:W-:Y:S01]  /*8470*/  IMAD R176, R0, 0x2, R241 ;  /* 0x0000000200b07824 */ /* 0x000fe200078e02f1 */
[----:B------:R-:W-:Y:S01]  /*8480*/  ISETP.NE.AND P5, PT, R2, RZ, PT ;  /* 0x000000ff0200720c */ /* 0x000fe20003fa5270 */
[----:B------:R-:W-:Y:S01]  /*8490*/  BSSY.RECONVERGENT B3, `(.L_x_1008) ;  /* 0x0000021000037945 */ /* 0x000fe20003800200 */
[----:B------:R-:W-:Y:S01]  /*84a0*/  CS2R R178, SRZ ;  /* 0x0000000000b27805 */ /* 0x000fe2000001ff00 */
[----:B------:R-:W-:-:S04]  /*84b0*/  IMAD R176, R0, 0x2, R176 ;  /* 0x0000000200b07824 */ /* 0x000fc800078e02b0 */
[----:B------:R-:W-:-:S04]  /*84c0*/  IMAD.IADD R176, R176, 0x1, R0 ;  /* 0x00000001b0b07824 */ /* 0x000fc800078e0200 */
[----:B------:R-:W-:Y:S02]  /*84d0*/  IMAD R240, R0, 0x2, R176 ;  /* 0x0000000200f07824 */ /* 0x000fe400078e02b0 */
[----:B------:R-:W-:Y:S01]  /*84e0*/  VOTEU.ANY UP0, P5 ;  /* 0x0000000000ff7886 */ /* 0x000fe20002800100 */
[----:B------:R-:W-:Y:S02]  /*84f0*/  PLOP3.LUT P2, PT, PT, PT, UP0, 0x80, 0x8 ;  /* 0x000000000008781c */ /* 0x000fe40003f4f008 */
[----:B------:R-:W-:Y:S02]  /*8500*/  SHF.L.U32 R176, R240, 0x2, RZ ;  /* 0x00000002f0b07819 */ /* 0x000fe400000006ff */
        /* <DEDUP_REMOVED lines=25> */
.L_x_1009:
[----:B------:R-:W-:Y:S05]  /*86a0*/  BSYNC.RECONVERGENT B3 ;  /* 0x0000000000037941 */ /* 0x000fea0003800200 */
.L_x_1008:
        /* <DEDUP_REMOVED lines=41> */
.L_x_1007:
[----:B------:R-:W-:Y:S05]  /*8940*/  BSYNC.RECONVERGENT B2 ;  /* 0x0000000000027941 */ /* 0x000fea0003800200 */
.L_x_1006:
[C---:B01234-:R-:W-:Y:S01]  /*8950*/  IMAD R236, R0.reuse, 0x2, R241 ;  /* 0x0000000200ec7824 */ /* 0x05ffe200078e02f1 */
[----:B------:R-:W-:Y:S03]  /*8960*/  BSSY.RECONVERGENT B2, `(.L_x_1010) ;  /* 0x000004e000027945 */ /* 0x000fe60003800200 */
[----:B------:R-:W-:-:S04]  /*8970*/  IMAD R236, R0, 0x2, R236 ;  /* 0x0000000200ec7824 */ /* 0x000fc800078e02ec */
[----:B------:R-:W-:-:S05]  /*8980*/  IMAD.IADD R236, R236, 0x1, R0 ;  /* 0x00000001ecec7824 */ /* 0x000fca00078e0200 */
[----:B------:R-:W-:-:S05]  /*8990*/  LEA R236, R0, R236, 0x1 ;  /* 0x000000ec00ec7211 */ /* 0x000fca00078e08ff */
        /* <DEDUP_REMOVED lines=33> */
.L_x_1013:
[----:B------:R-:W-:Y:S05]  /*8bb0*/  BSYNC.RECONVERGENT B3 ;  /* 0x0000000000037941 */ /* 0x000fea0003800200 */
.L_x_1012:
        /* <DEDUP_REMOVED lines=40> */
.L_x_1011:
[----:B------:R-:W-:Y:S05]  /*8e40*/  BSYNC.RECONVERGENT B2 ;  /* 0x0000000000027941 */ /* 0x000fea0003800200 */
.L_x_1010:
        /* <DEDUP_REMOVED lines=15> */
[----:B-1----:R-:W-:-:S05]  /*8f40*/  IMAD R186, R0, UR42, RZ ;  /* 0x0000002a00ba7c24 */ /* 0x002fca000f8e02ff */
[----:B------:R-:W-:-:S04]  /*8f50*/  IADD3 R185, P5, PT, R186, R3, RZ ;  /* 0x00000003bab97210 */ /* 0x000fc80007fbe0ff */
[----:B------:R-:W-:Y:S02]  /*8f60*/  LEA.HI.X.SX32 R186, R186, RZ, 0x1, P5 ;  /* 0x000000ffbaba7211 */ /* 0x000fe400028f0eff */
[C---:B--2---:R-:W-:Y:S01]  /*8f70*/  LEA R184, P5, R185.reuse, UR34, 0x2 ;  /* 0x00000022b9b87c11 */ /* 0x044fe2000f8a10ff */
[----:B------:R-:W1:Y:S03]  /*8f80*/  LDCU UR34, c[0x0][0x3f8] ;  /* 0x00007f00ff2277ac */ /* 0x000e660008000800 */
[----:B------:R-:W-:-:S05]  /*8f90*/  LEA.HI.X R185, R185, UR35, R186, 0x2, P5 ;  /* 0x00000023b9b97c11 */ /* 0x000fca000a8f14ba */
[----:B------:R1:W2:Y:S01]  /*8fa0*/  LDG.E R184, desc[UR36][R184.64] ;  /* 0x00000024b8b87981 */ /* 0x0002a2000c1e1900 */
[C---:B------:R-:W-:Y:S02]  /*8fb0*/  IMAD R186, R0.reuse, UR44, RZ ;  /* 0x0000002c00ba7c24 */ /* 0x040fe4000f8e02ff */
[----:B-1----:R-:W-:Y:S01]  /*8fc0*/  IMAD R185, R0, UR34, RZ ;  /* 0x0000002200b97c24 */ /* 0x002fe2000f8e02ff */
[----:B------:R-:W1:Y:S03]  /*8fd0*/  LDCU.64 UR34, c[0x0][0x3b8] ;  /* 0x00007700ff2277ac */ /* 0x000e660008000a00 */
[----:B--2---:R-:W-:-:S04]  /*8fe0*/  IMAD R184, R185, R184, RZ ;  /* 0x000000b8b9b87224 */ /* 0x004fc800078e02ff */
[----:B------:R-:W-:-:S05]  /*8ff0*/  IMAD R184, R184, 0x14, R240 ;  /* 0x00000014b8b87824 */ /* 0x000fca00078e02f0 */
[----:B------:R-:W-:-:S04]  /*9000*/  SHF.L.U32 R185, R184, 0x2, RZ ;  /* 0x00000002b8b97819 */ /* 0x000fc800000006ff */
[----:B------:R-:W-:Y:S02]  /*9010*/  SHF.R.S32.HI R184, RZ, 0x1f, R185 ;  /* 0x0000001fffb87819 */ /* 0x000fe400000114b9 */
[----:B------:R-:W-:-:S04]  /*9020*/  IADD3 R185, P5, PT, R186, R185, RZ ;  /* 0x000000b9bab97210 */ /* 0x000fc80007fbe0ff */
[----:B------:R-:W-:Y:S02]  /*9030*/  LEA.HI.X.SX32 R186, R186, R184, 0x1, P5 ;  /* 0x000000b8baba7211 */ /* 0x000fe400028f0eff */
[----:B-1----:R-:W-:-:S04]  /*9040*/  LEA R184, P5, R185, UR34, 0x2 ;  /* 0x00000022b9b87c11 */ /* 0x002fc8000f8a10ff */
[----:B------:R-:W-:-:S06]  /*9050*/  LEA.HI.X R185, R185, UR35, R186, 0x2, P5 ;  /* 0x00000023b9b97c11 */ /* 0x000fcc000a8f14ba */
[----:B------:R-:W5:Y:S03]  /*9060*/  LDG.E.128 R184, desc[UR36][R184.64] ;  /* 0x00000024b8b87981 */ /* 0x000f66000c1e1d00 */
.L_x_1017:
[----:B------:R-:W-:Y:S05]  /*9070*/  BSYNC.RECONVERGENT B3 ;  /* 0x0000000000037941 */ /* 0x000fea0003800200 */
.L_x_1016:
[----:B------:R-:W1:Y:S01]  /*9080*/  @P2 S2R R238, SR_CTAID.X ;  /* 0x0000000000ee2919 */ /* 0x000e620000002500 */
[----:B------:R-:W-:Y:S01]  /*9090*/  ISETP.NE.AND P5, PT, R2, RZ, PT ;  /* 0x000000ff0200720c */ /* 0x000fe20003fa5270 */
[----:B0-----:R-:W1:-:S12]  /*90a0*/  @P4 LDC R236, c[0x0][0x3f8] ;  /* 0x0000fe00ffec4b82 */ /* 0x001e580000000800 */
[----:B------:R-:W-:Y:S01]  /*90b0*/  VOTEU.ANY UP0, P5 ;  /* 0x0000000000ff7886 */ /* 0x000fe20002800100 */
[----:B------:R-:W-:Y:S02]  /*90c0*/  PLOP3.LUT P2, PT, PT, PT, UP0, 0x80, 0x8 ;  /* 0x000000000008781c */ /* 0x000fe40003f4f008 */
        /* <DEDUP_REMOVED lines=35> */
.L_x_1015:
[----:B------:R-:W-:Y:S05]  /*9300*/  BSYNC.RECONVERGENT B2 ;  /* 0x0000000000027941 */ /* 0x000fea0003800200 */
.L_x_1014:
        /* <DEDUP_REMOVED lines=34> */
.L_x_1021:
[----:B------:R-:W-:Y:S05]  /*9530*/  BSYNC.RECONVERGENT B3 ;  /* 0x0000000000037941 */ /* 0x000fea0003800200 */
.L_x_1020:
[----:B------:R-:W2:Y:S01]  /*9540*/  @P2 S2R R238, SR_CTAID.X ;  /* 0x0000000000ee2919 */ /* 0x000ea20000002500 */
[----:B------:R-:W-:Y:S01]  /*9550*/  ISETP.NE.AND P5, PT, R2, RZ, PT ;  /* 0x000000ff0200720c */ /* 0x000fe20003fa5270 */
[----:B01----:R-:W2:-:S12]  /*9560*/  @P4 LDC R236, c[0x0][0x3f8] ;  /* 0x0000fe00ffec4b82 */ /* 0x003e980000000800 */
[----:B------:R-:W-:Y:S01]  /*9570*/  VOTEU.ANY UP0, P5 ;  /* 0x0000000000ff7886 */ /* 0x000fe20002800100 */
[----:B------:R-:W-:Y:S02]  /*9580*/  PLOP3.LUT P2, PT, PT, PT, UP0, 0x80, 0x8 ;  /* 0x000000000008781c */ /* 0x000fe40003f4f008 */
[----:B------:R-:W-:-:S11]  /*9590*/  PLOP3.LUT P4, PT, PT, PT, UP0, 0x80, 0x8 ;  /* 0x000000000008781c */ /* 0x000fd60003f8f008 */
[----:B--2---:R-:W-:Y:S01]  /*95a0*/  @P2 IMAD R238, R236, UR39, R238 ;  /* 0x00000027ecee2c24 */ /* 0x004fe2000f8e02ee */
        /* <DEDUP_REMOVED lines=33> */
.L_x_1019:
[----:B------:R-:W-:Y:S05]  /*97c0*/  BSYNC.RECONVERGENT B2 ;  /* 0x0000000000027941 */ /* 0x000fea0003800200 */
.L_x_1018:
        /* <DEDUP_REMOVED lines=26> */
[----:B------:R-:W-:-:S05]  /*9970*/  IMAD R192, R192, 0x14, R240 ;  /* 0x00000014c0c07824 */ /* 0x000fca00078e02f0 */
[----:B------:R-:W-:-:S04]  /*9980*/  SHF.L.U32 R193, R192, 0x2, RZ ;  /* 0x00000002c0c17819 */ /* 0x000fc800000006ff */
[----:B------:R-:W-:Y:S02]  /*9990*/  SHF.R.S32.HI R192, RZ, 0x1f, R193 ;  /* 0x0000001fffc07819 */ /* 0x000fe400000114c1 */
[----:B------:R-:W-:-:S04]  /*99a0*/  IADD3 R193, P5, PT, R194, R193, RZ ;  /* 0x000000c1c2c17210 */ /* 0x000fc80007fbe0ff */
[----:B------:R-:W-:Y:S02]  /*99b0*/  LEA.HI.X.SX32 R194, R194, R192, 0x1, P5 ;  /* 0x000000c0c2c27211 */ /* 0x000fe400028f0eff */
[----:B---3--:R-:W-:-:S04]  /*99c0*/  LEA R192, P5, R193, UR34, 0x2 ;  /* 0x00000022c1c07c11 */ /* 0x008fc8000f8a10ff */
[----:B------:R-:W-:-:S06]  /*99d0*/  LEA.HI.X R193, R193, UR35, R194, 0x2, P5 ;  /* 0x00000023c1c17c11 */ /* 0x000fcc000a8f14c2 */
[----:B------:R-:W5:Y:S03]  /*99e0*/  LDG.E.128 R192, desc[UR36][R192.64] ;  /* 0x00000024c0c07981 */ /* 0x000f66000c1e1d00 */
.L_x_1025:
[----:B------:R-:W-:Y:S05]  /*99f0*/  BSYNC.RECONVERGENT B3 ;  /* 0x0000000000037941 */ /* 0x000fea0003800200 */
.L_x_1024:
        /* <DEDUP_REMOVED lines=40> */
.L_x_1023:
[----:B------:R-:W-:Y:S05]  /*9c80*/  BSYNC.RECONVERGENT B2 ;  /* 0x0000000000027941 */ /* 0x000fea0003800200 */
.L_x_1022:
        /* <DEDUP_REMOVED lines=34> */
.L_x_1029:
[----:B------:R-:W-:Y:S05]  /*9eb0*/  BSYNC.RECONVERGENT B3 ;  /* 0x0000000000037941 */ /* 0x000fea0003800200 */
.L_x_1028:
        /* <DEDUP_REMOVED lines=40> */
.L_x_1027:
[----:B------:R-:W-:Y:S05]  /*a140*/  BSYNC.RECONVERGENT B2 ;  /* 0x0000000000027941 */ /* 0x000fea0003800200 */
.L_x_1026:
        /* <DEDUP_REMOVED lines=26> */
[----:B------:R-:W-:-:S05]  /*a2f0*/  IMAD R200, R200, 0x14, R240 ;  /* 0x00000014c8c87824 */ /* 0x000fca00078e02f0 */
[----:B------:R-:W-:-:S04]  /*a300*/  SHF.L.U32 R201, R200, 0x2, RZ ;  /* 0x00000002c8c97819 */ /* 0x000fc800000006ff */
[----:B------:R-:W-:Y:S02]  /*a310*/  SHF.R.S32.HI R200, RZ, 0x1f, R201 ;  /* 0x0000001fffc87819 */ /* 0x000fe400000114c9 */
[----:B------:R-:W-:-:S04]  /*a320*/  IADD3 R201, P5, PT, R202, R201, RZ ;  /* 0x000000c9cac97210 */ /* 0x000fc80007fbe0ff */
[----:B------:R-:W-:Y:S02]  /*a330*/  LEA.HI.X.SX32 R202, R202, R200, 0x1, P5 ;  /* 0x000000c8caca7211 */ /* 0x000fe400028f0eff */
[----:B0-----:R-:W-:-:S04]  /*a340*/  LEA R200, P5, R201, UR34, 0x2 ;  /* 0x00000022c9c87c11 */ /* 0x001fc8000f8a10ff */
[----:B------:R-:W-:-:S06]  /*a350*/  LEA.HI.X R201, R201, UR35, R202, 0x2, P5 ;  /* 0x00000023c9c97c11 */ /* 0x000fcc000a8f14ca */
[----:B------:R-:W5:Y:S03]  /*a360*/  LDG.E.128 R200, desc[UR36][R200.64] ;  /* 0x00000024c8c87981 */ /* 0x000f66000c1e1d00 */
.L_x_1033:
[----:B------:R-:W-:Y:S05]  /*a370*/  BSYNC.RECONVERGENT B3 ;  /* 0x0000000000037941 */ /* 0x000fea0003800200 */
.L_x_1032:
        /* <DEDUP_REMOVED lines=40> */
.L_x_1031:
[----:B------:R-:W-:Y:S05]  /*a600*/  BSYNC.RECONVERGENT B2 ;  /* 0x0000000000027941 */ /* 0x000fea0003800200 */
.L_x_1030:
        /* <DEDUP_REMOVED lines=34> */
.L_x_1037:
[----:B------:R-:W-:Y:S05]  /*a830*/  BSYNC.RECONVERGENT B3 ;  /* 0x0000000000037941 */ /* 0x000fea0003800200 */
.L_x_1036:
        /* <DEDUP_REMOVED lines=40> */
.L_x_1035:
[----:B------:R-:W-:Y:S05]  /*aac0*/  BSYNC.RECONVERGENT B2 ;  /* 0x0000000000027941 */ /* 0x000fea0003800200 */
.L_x_1034:
        /* <DEDUP_REMOVED lines=34> */
.L_x_1041:
[----:B------:R-:W-:Y:S05]  /*acf0*/  BSYNC.RECONVERGENT B3 ;  /* 0x0000000000037941 */ /* 0x000fea0003800200 */
.L_x_1040:
        /* <DEDUP_REMOVED lines=40> */
.L_x_1039:
[----:B------:R-:W-:Y:S05]  /*af80*/  BSYNC.RECONVERGENT B2 ;  /* 0x0000000000027941 */ /* 0x000fea0003800200 */
.L_x_1038:
        /* <DEDUP_REMOVED lines=34> */
.L_x_1045:
[----:B------:R-:W-:Y:S05]  /*b1b0*/  BSYNC.RECONVERGENT B3 ;  /* 0x0000000000037941 */ /* 0x000fea0003800200 */
.L_x_1044:
        /* <DEDUP_REMOVED lines=40> */
.L_x_1043:
[----:B------:R-:W-:Y:S05]  /*b440*/  BSYNC.RECONVERGENT B2 ;  /* 0x0000000000027941 */ /* 0x000fea0003800200 */
.L_x_1042:
        /* <DEDUP_REMOVED lines=34> */
.L_x_1049:
[----:B------:R-:W-:Y:S05]  /*b670*/  BSYNC.RECONVERGENT B3 ;  /* 0x0000000000037941 */ /* 0x000fea0003800200 */
.L_x_1048:
        /* <DEDUP_REMOVED lines=40> */
.L_x_1047:
[----:B------:R-:W-:Y:S05]  /*b900*/  BSYNC.RECONVERGENT B2 ;  /* 0x0000000000027941 */ /* 0x000fea0003800200 */
.L_x_1046:
        /* <DEDUP_REMOVED lines=34> */
.L_x_1053:
[----:B------:R-:W-:Y:S05]  /*bb30*/  BSYNC.RECONVERGENT B3 ;  /* 0x0000000000037941 */ /* 0x000fea0003800200 */
.L_x_1052:
        /* <DEDUP_REMOVED lines=40> */
.L_x_1051:
[----:B------:R-:W-:Y:S05]  /*bdc0*/  BSYNC.RECONVERGENT B2 ;  /* 0x0000000000027941 */ /* 0x000fea0003800200 */
.L_x_1050:
        /* <DEDUP_REMOVED lines=34> */
.L_x_1057:
[----:B------:R-:W-:Y:S05]  /*bff0*/  BSYNC.RECONVERGENT B3 ;  /* 0x0000000000037941 */ /* 0x000fea0003800200 */
.L_x_1056:
        /* <DEDUP_REMOVED lines=40> */
.L_x_1055:
[----:B------:R-:W-:Y:S05]  /*c280*/  BSYNC.RECONVERGENT B2 ;  /* 0x0000000000027941 */ /* 0x000fea0003800200 */
.L_x_1054:
        /* <DEDUP_REMOVED lines=34> */
.L_x_1061:
[----:B------:R-:W-:Y:S05]  /*c4b0*/  BSYNC.RECONVERGENT B3 ;  /* 0x0000000000037941 */ /* 0x000fea0003800200 */
.L_x_1060:
        /* <DEDUP_REMOVED lines=40> */
.L_x_1059:
[----:B------:R-:W-:Y:S05]  /*c740*/  BSYNC.RECONVERGENT B2 ;  /* 0x0000000000027941 */ /* 0x000fea0003800200 */
.L_x_1058:
[----:B------:R-:W-:Y:S05]  /*c750*/  @P1 BRA `(.L_x_1062) ;  /* 0x0000004800781947 */ /* 0x000fea0003800000 */
[----:B------:R-:W-:Y:S01]  /*c760*/  ISETP.NE.AND P2, PT, R2, RZ, PT ;  /* 0x000000ff0200720c */ /* 0x000fe20003f45270 */
[----:B------:R-:W-:Y:S01]  /*c770*/  IMAD.IADD R232, R240, 0x1, R0 ;  /* 0x00000001f0e87824 */ /* 0x000fe200078e0200 */
[----:B------:R-:W-:Y:S01]  /*c780*/  BSSY.RECONVERGENT B2, `(.L_x_1063) ;  /* 0x000001d000027945 */ /* 0x000fe20003800200 */
[----:B------:R-:W-:Y:S02]  /*c790*/  CS2R R234, SRZ ;  /* 0x0000000000ea7805 */ /* 0x000fe4000001ff00 */
[----:B------:R-:W-:Y:S01]  /*c7a0*/  IMAD.SHL.U32 R240, R232, 0x4, RZ ;  /* 0x00000004e8f07824 */ /* 0x000fe200078e00ff */
[----:B------:R-:W-:-:S07]  /*c7b0*/  CS2R R232, SRZ ;  /* 0x0000000000e87805 */ /* 0x000fce000001ff00 */
        /* <DEDUP_REMOVED lines=14> */
[----:B------:R0:W2:Y:S02]  /*c8a0*/  LDG.E R3, desc[UR36][R232.64] ;  /* 0x00000024e8037981 */ /* 0x0000a4000c1e1900 */
[C---:B0-----:R-:W-:Y:S02]  /*c8b0*/  IMAD R232, R0.reuse, UR42, RZ ;  /* 0x0000002a00e87c24 */ /* 0x041fe4000f8e02ff */
[----:B------:R-:W-:Y:S02]  /*c8c0*/  IMAD R233, R0, UR44, RZ ;  /* 0x0000002c00e97c24 */ /* 0x000fe4000f8e02ff */
        /* <DEDUP_REMOVED lines=8> */
.L_x_1064:
[----:B------:R-:W-:Y:S05]  /*c950*/  BSYNC.RECONVERGENT B2 ;  /* 0x0000000000027941 */ /* 0x000fea0003800200 */
.L_x_1063:
        /* <DEDUP_REMOVED lines=39> */
[----:B------:R0:W-:Y:S01]  /*cbd0*/  STG.E.128 desc[UR36][R236.64], R232 ;  /* 0x000000e8ec007986 */ /* 0x0001e2000c101d24 */
[----:B------:R-:W-:Y:S05]  /*cbe0*/  BRA `(.L_x_1062) ;  /* 0x0000004400547947 */ /* 0x000fea0003800000 */
.L_x_937:
[----:B------:R-:W-:Y:S01]  /*cbf0*/  ISETP.GE.AND P1, PT, R249, UR40, PT ;  /* 0x00000028f9007c0c */ /* 0x000fe2000bf26270 */
[----:B------:R-:W-:Y:S01]  /*cc00*/  BSSY.RECONVERGENT B2, `(.L_x_1065) ;  /* 0x0000021000027945 */ /* 0x000fe20003800200 */
[----:B------:R-:W-:Y:S01]  /*cc10*/  SHF.L.U32 R237, R3, 0x2, RZ ;  /* 0x0000000203ed7819 */ /* 0x000fe200000006ff */
[----:B------:R-:W-:-:S10]  /*cc20*/  IMAD R236, R0, 0x50, RZ ;  /* 0x0000005000ec7824 */ /* 0x000fd400078e02ff */
[----:B------:R-:W-:Y:S05]  /*cc30*/  @P1 BRA `(.L_x_1066) ;  /* 0x0000000000741947 */ /* 0x000fea0003800000 */
[----:B------:R-:W-:Y:S01]  /*cc40*/  ISETP.GE.AND P2, PT, R237, R236, PT ;  /* 0x000000eced00720c */ /* 0x000fe20003f46270 */
[----:B------:R-:W-:Y:S01]  /*cc50*/  UMOV UR42, URZ ;  /* 0x000000ff002a7c82 */ /* 0x000fe20008000000 */
[----:B------:R-:W-:Y:S01]  /*cc60*/  UMOV UR35, URZ ;  /* 0x000000ff00237c82 */ /* 0x000fe20008000000 */
[----:B------:R-:W-:Y:S01]  /*cc70*/  UMOV UR34, URZ ;  /* 0x000000ff00227c82 */ /* 0x000fe20008000000 */
[----:B------:R-:W-:Y:S02]  /*cc80*/  IMAD.U32 R115, RZ, RZ, UR42 ;  /* 0x0000002aff737e24 */ /* 0x000fe4000f8e00ff */
[----:B------:R-:W-:Y:S02]  /*cc90*/  IMAD.U32 R114, RZ, RZ, UR35 ;  /* 0x00000023ff727e24 */ /* 0x000fe4000f8e00ff */
[----:B------:R-:W-:Y:S02]  /*cca0*/  IMAD.U32 R113, RZ, RZ, UR34 ;  /* 0x00000022ff717e24 */ /* 0x000fe4000f8e00ff */
[----:B------:R-:W-:-:S03]  /*ccb0*/  IMAD.U32 R112, RZ, RZ, UR42 ;  /* 0x0000002aff707e24 */ /* 0x000fc6000f8e00ff */
        /* <DEDUP_REMOVED lines=21> */
.L_x_1066:
[----:B------:R-:W-:Y:S05]  /*ce10*/  BSYNC.RECONVERGENT B2 ;  /* 0x0000000000027941 */ /* 0x000fea0003800200 */
.L_x_1065:
[----:B------:R-:W-:Y:S01]  /*ce20*/  BSSY.RECONVERGENT B2, `(.L_x_1067) ;  /* 0x0000021000027945 */ /* 0x000fe20003800200 */
[----:B------:R-:W-:-:S03]  /*ce30*/  IMAD.IADD R238, R3, 0x1, R0 ;  /* 0x0000000103ee7824 */ /* 0x000fc600078e0200 */
[----:B------:R-:W-:Y:S05]  /*ce40*/  @P1 BRA `(.L_x_1068) ;  /* 0x0000000000781947 */ /* 0x000fea0003800000 */
[----:B------:R-:W-:Y:S01]  /*ce50*/  SHF.L.U32 R239, R238, 0x2, RZ ;  /* 0x00000002eeef7819 */ /* 0x000fe200000006ff */
[----:B------:R-:W-:Y:S01]  /*ce60*/  UMOV UR42, URZ ;  /* 0x000000ff002a7c82 */ /* 0x000fe20008000000 */
[----:B------:R-:W-:Y:S01]  /*ce70*/  UMOV UR35, URZ ;  /* 0x000000ff00237c82 */ /* 0x000fe20008000000 */
[----:B------:R-:W-:Y:S01]  /*ce80*/  UMOV UR34, URZ ;  /* 0x000000ff00227c82 */ /* 0x000fe20008000000 */
[----:B------:R-:W-:Y:S01]  /*ce90*/  ISETP.GE.AND P2, PT, R239, R236, PT ;  /* 0x000000ecef00720c */ /* 0x000fe20003f46270 */
[----:B------:R-:W-:Y:S02]  /*cea0*/  IMAD.U32 R7, RZ, RZ, UR42 ;  /* 0x0000002aff077e24 */ /* 0x000fe4000f8e00ff */
[----:B------:R-:W-:Y:S02]  /*ceb0*/  IMAD.U32 R6, RZ, RZ, UR35 ;  /* 0x00000023ff067e24 */ /* 0x000fe4000f8e00ff */
[----:B------:R-:W-:Y:S02]  /*cec0*/  IMAD.U32 R5, RZ, RZ, UR34 ;  /* 0x00000022ff057e24 */ /* 0x000fe4000f8e00ff */
[----:B------:R-:W-:-:S06]  /*ced0*/  IMAD.U32 R4, RZ, RZ, UR42 ;  /* 0x0000002aff047e24 */ /* 0x000fcc000f8e00ff */
        /* <DEDUP_REMOVED lines=21> */
.L_x_1068:
[----:B------:R-:W-:Y:S05]  /*d030*/  BSYNC.RECONVERGENT B2 ;  /* 0x0000000000027941 */ /* 0x000fea0003800200 */
.L_x_1067:
[----:B------:R-:W-:Y:S04]  /*d040*/  BSSY.RECONVERGENT B2, `(.L_x_1069) ;  /* 0x0000020000027945 */ /* 0x000fe80003800200 */
[----:B------:R-:W-:Y:S05]  /*d050*/  @P1 BRA `(.L_x_1070) ;  /* 0x0000000000781947 */ /* 0x000fea0003800000 */
[----:B------:R-:W-:Y:S01]  /*d060*/  IMAD R239, R0, 0x8, R237 ;  /* 0x0000000800ef7824 */ /* 0x000fe200078e02ed */
[----:B------:R-:W-:Y:S01]  /*d070*/  UMOV UR42, URZ ;  /* 0x000000ff002a7c82 */ /* 0x000fe20008000000 */
[----:B------:R-:W-:Y:S01]  /*d080*/  UMOV UR35, URZ ;  /* 0x000000ff00237c82 */ /* 0x000fe20008000000 */
[----:B------:R-:W-:Y:S01]  /*d090*/  UMOV UR34, URZ ;  /* 0x000000ff00227c82 */ /* 0x000fe20008000000 */
[----:B------:R-:W-:Y:S01]  /*d0a0*/  MOV R119, UR42 ;  /* 0x0000002a00777c02 */ /* 0x000fe20008000f00 */
[----:B------:R-:W-:Y:S01]  /*d0b0*/  IMAD.U32 R118, RZ, RZ, UR35 ;  /* 0x00000023ff767e24 */ /* 0x000fe2000f8e00ff */
[----:B------:R-:W-:Y:S01]  /*d0c0*/  ISETP.GE.AND P2, PT, R239, R236, PT ;  /* 0x000000ecef00720c */ /* 0x000fe20003f46270 */
[----:B------:R-:W-:Y:S02]  /*d0d0*/  IMAD.U32 R117, RZ, RZ, UR34 ;  /* 0x00000022ff757e24 */ /* 0x000fe4000f8e00ff */
[----:B------:R-:W-:-:S10]  /*d0e0*/  IMAD.U32 R116, RZ, RZ, UR42 ;  /* 0x0000002aff747e24 */ /* 0x000fd4000f8e00ff */
        /* <DEDUP_REMOVED lines=21> */
.L_x_1070:
[----:B------:R-:W-:Y:S05]  /*d240*/  BSYNC.RECONVERGENT B2 ;  /* 0x0000000000027941 */ /* 0x000fea0003800200 */
.L_x_1069:
[----:B------:R-:W-:Y:S04]  /*d250*/  BSSY.RECONVERGENT B2, `(.L_x_1071) ;  /* 0x0000021000027945 */ /* 0x000fe80003800200 */
[----:B------:R-:W-:Y:S05]  /*d260*/  @P1 BRA `(.L_x_1072) ;  /* 0x00000000007c1947 */ /* 0x000fea0003800000 */
[----:B------:R-:W-:Y:S01]  /*d270*/  IMAD R120, R0, 0x2, R238 ;  /* 0x0000000200787824 */ /* 0x000fe200078e02ee */
[----:B------:R-:W-:Y:S01]  /*d280*/  UMOV UR42, URZ ;  /* 0x000000ff002a7c82 */ /* 0x000fe20008000000 */
[----:B------:R-:W-:Y:S01]  /*d290*/  UMOV UR35, URZ ;  /* 0x000000ff00237c82 */ /* 0x000fe20008000000 */
[----:B------:R-:W-:Y:S01]  /*d2a0*/  UMOV UR34, URZ ;  /* 0x000000ff00227c82 */ /* 0x000fe20008000000 */
[----:B------:R-:W-:Y:S01]  /*d2b0*/  IMAD.SHL.U32 R239, R120, 0x4, RZ ;  /* 0x0000000478ef7824 */ /* 0x000fe200078e00ff */
[----:B------:R-:W-:Y:S01]  /*d2c0*/  MOV R123, UR42 ;  /* 0x0000002a007b7c02 */ /* 0x000fe20008000f00 */
[----:B------:R-:W-:Y:S02]  /*d2d0*/  IMAD.U32 R122, RZ, RZ, UR35 ;  /* 0x00000023ff7a7e24 */ /* 0x000fe4000f8e00ff */
[----:B------:R-:W-:Y:S01]  /*d2e0*/  IMAD.U32 R121, RZ, RZ, UR34 ;  /* 0x00000022ff797e24 */ /* 0x000fe2000f8e00ff */
[----:B------:R-:W-:Y:S01]  /*d2f0*/  ISETP.GE.AND P2, PT, R239, R236, PT ;  /* 0x000000ecef00720c */ /* 0x000fe20003f46270 */
[----:B------:R-:W-:-:S12]  /*d300*/  IMAD.U32 R120, RZ, RZ, UR42 ;  /* 0x0000002aff787e24 */ /* 0x000fd8000f8e00ff */
        /* <DEDUP_REMOVED lines=21> */
.L_x_1072:
[----:B------:R-:W-:Y:S05]  /*d460*/  BSYNC.RECONVERGENT B2 ;  /* 0x0000000000027941 */ /* 0x000fea0003800200 */
.L_x_1071:
[----:B------:R-:W-:Y:S04]  /*d470*/  BSSY.RECONVERGENT B2, `(.L_x_1073) ;  /* 0x0000020000027945 */ /* 0x000fe80003800200 */
[----:B------:R-:W-:Y:S05]  /*d480*/  @P1 BRA `(.L_x_1074) ;  /* 0x0000000000781947 */ /* 0x000fea0003800000 */
[----:B------:R-:W-:Y:S01]  /*d490*/  IMAD R239, R0, 0x10, R237 ;  /* 0x0000001000ef7824 */ /* 0x000fe200078e02ed */
[----:B------:R-:W-:Y:S01]  /*d4a0*/  UMOV UR42, URZ ;  /* 0x000000ff002a7c82 */ /* 0x000fe20008000000 */
[----:B------:R-:W-:Y:S01]  /*d4b0*/  UMOV UR35, URZ ;  /* 0x000000ff00237c82 */ /* 0x000fe20008000000 */
[----:B------:R-:W-:Y:S01]  /*d4c0*/  UMOV UR34, URZ ;  /* 0x000000ff00227c82 */ /* 0x000fe20008000000 */
[----:B------:R-:W-:Y:S01]  /*d4d0*/  IMAD.U32 R127, RZ, RZ, UR42 ;  /* 0x0000002aff7f7e24 */ /* 0x000fe2000f8e00ff */
[----:B------:R-:W-:Y:S01]  /*d4e0*/  ISETP.GE.AND P2, PT, R239, R236, PT ;  /* 0x000000ecef00720c */ /* 0x000fe20003f46270 */
[----:B------:R-:W-:Y:S01]  /*d4f0*/  IMAD.U32 R125, RZ, RZ, UR34 ;  /* 0x00000022ff7d7e24 */ /* 0x000fe2000f8e00ff */
[----:B------:R-:W-:Y:S01]  /*d500*/  MOV R126, UR35 ;  /* 0x00000023007e7c02 */ /* 0x000fe20008000f00 */
        /* <DEDUP_REMOVED lines=22> */
.L_x_1074:
[----:B------:R-:W-:Y:S05]  /*d670*/  BSYNC.RECONVERGENT B2 ;  /* 0x0000000000027941 */ /* 0x000fea0003800200 */
.L_x_1073:
        /* <DEDUP_REMOVED lines=34> */
.L_x_1076:
[----:B------:R-:W-:Y:S05]  /*d8a0*/  BSYNC.RECONVERGENT B2 ;  /* 0x0000000000027941 */ /* 0x000fea0003800200 */
.L_x_1075:
[----:B------:R-:W-:Y:S04]  /*d8b0*/  BSSY.RECONVERGENT B2, `(.L_x_1077) ;  /* 0x0000023000027945 */ /* 0x000fe80003800200 */
[----:B------:R-:W-:Y:S05]  /*d8c0*/  @P1 BRA `(.L_x_1078) ;  /* 0x0000000000841947 */ /* 0x000fea0003800000 */
[----:B------:R-:W-:Y:S01]  /*d8d0*/  IMAD R132, R0, 0x4, R238 ;  /* 0x0000000400847824 */ /* 0x000fe200078e02ee */
[----:B------:R-:W-:Y:S01]  /*d8e0*/  UMOV UR42, URZ ;  /* 0x000000ff002a7c82 */ /* 0x000fe20008000000 */
[----:B------:R-:W-:Y:S01]  /*d8f0*/  UMOV UR35, URZ ;  /* 0x000000ff00237c82 */ /* 0x000fe20008000000 */
[----:B------:R-:W-:Y:S01]  /*d900*/  UMOV UR34, URZ ;  /* 0x000000ff00227c82 */ /* 0x000fe20008000000 */
[----:B------:R-:W-:Y:S02]  /*d910*/  IMAD.IADD R239, R132, 0x1, R0 ;  /* 0x0000000184ef7824 */ /* 0x000fe400078e0200 */
[----:B------:R-:W-:Y:S02]  /*d920*/  IMAD.U32 R135, RZ, RZ, UR42 ;  /* 0x0000002aff877e24 */ /* 0x000fe4000f8e00ff */
[----:B------:R-:W-:Y:S01]  /*d930*/  IMAD.U32 R134, RZ, RZ, UR35 ;  /* 0x00000023ff867e24 */ /* 0x000fe2000f8e00ff */
[----:B------:R-:W-:Y:S01]  /*d940*/  SHF.L.U32 R132, R239, 0x2, RZ ;  /* 0x00000002ef847819 */ /* 0x000fe200000006ff */
[----:B------:R-:W-:-:S03]  /*d950*/  IMAD.U32 R133, RZ, RZ, UR34 ;  /* 0x00000022ff857e24 */ /* 0x000fc6000f8e00ff */
        /* <DEDUP_REMOVED lines=24> */
.L_x_1078:
[----:B------:R-:W-:Y:S05]  /*dae0*/  BSYNC.RECONVERGENT B2 ;  /* 0x0000000000027941 */ /* 0x000fea0003800200 */
.L_x_1077:
[C---:B------:R-:W-:Y:S01]  /*daf0*/  LEA R238, R0.reuse, R238, 0x2 ;  /* 0x000000ee00ee7211 */ /* 0x040fe200078e10ff */
[----:B------:R-:W-:Y:S04]  /*db00*/  BSSY.RECONVERGENT B2, `(.L_x_1079) ;  /* 0x0000022000027945 */ /* 0x000fe80003800200 */
[----:B------:R-:W-:Y:S01]  /*db10*/  IMAD R238, R0, 0x2, R238 ;  /* 0x0000000200ee7824 */ /* 0x000fe200078e02ee */
[----:B------:R-:W-:Y:S06]  /*db20*/  @P1 BRA `(.L_x_1080) ;  /* 0x00000000007c1947 */ /* 0x000fec0003800000 */
[----:B------:R-:W-:Y:S01]  /*db30*/  IMAD.SHL.U32 R136, R238, 0x4, RZ ;  /* 0x00000004ee887824 */ /* 0x000fe200078e00ff */
        /* <DEDUP_REMOVED lines=30> */
.L_x_1080:
[----:B------:R-:W-:Y:S05]  /*dd20*/  BSYNC.RECONVERGENT B2 ;  /* 0x0000000000027941 */ /* 0x000fea0003800200 */
.L_x_1079:
        /* <DEDUP_REMOVED lines=32> */
.L_x_1082:
[----:B------:R-:W-:Y:S05]  /*df30*/  BSYNC.RECONVERGENT B2 ;  /* 0x0000000000027941 */ /* 0x000fea0003800200 */
.L_x_1081:
[----:B------:R-:W-:Y:S01]  /*df40*/  BSSY.RECONVERGENT B2, `(.L_x_1083) ;  /* 0x0000023000027945 */ /* 0x000fe20003800200 */
[C---:B------:R-:W-:Y:S02]  /*df50*/  IMAD R237, R0.reuse, 0x40, R237 ;  /* 0x0000004000ed7824 */ /* 0x040fe400078e02ed */
        /* <DEDUP_REMOVED lines=33> */
.L_x_1084:
[----:B------:R-:W-:Y:S05]  /*e170*/  BSYNC.RECONVERGENT B2 ;  /* 0x0000000000027941 */ /* 0x000fea0003800200 */
.L_x_1083:
[----:B------:R-:W-:Y:S01]  /*e180*/  BSSY.RECONVERGENT B2, `(.L_x_1085) ;  /* 0x0000022000027945 */ /* 0x000fe20003800200 */
[----:B------:R-:W-:-:S03]  /*e190*/  IMAD.IADD R238, R238, 0x1, R0 ;  /* 0x00000001eeee7824 */ /* 0x000fc600078e0200 */
[----:B------:R-:W-:Y:S05]  /*e1a0*/  @P1 BRA `(.L_x_1086) ;  /* 0x00000000007c1947 */ /* 0x000fea0003800000 */
        /* <DEDUP_REMOVED lines=31> */
.L_x_1086:
[----:B------:R-:W-:Y:S05]  /*e3a0*/  BSYNC.RECONVERGENT B2 ;  /* 0x0000000000027941 */ /* 0x000fea0003800200 */
.L_x_1085:
[----:B------:R-:W-:Y:S01]  /*e3b0*/  BSSY.RECONVERGENT B2, `(.L_x_1087) ;  /* 0x0000022000027945 */ /* 0x000fe20003800200 */
[----:B------:R-:W-:-:S03]  /*e3c0*/  IMAD.IADD R238, R238, 0x1, R0 ;  /* 0x00000001eeee7824 */ /* 0x000fc600078e0200 */
[----:B------:R-:W-:Y:S05]  /*e3d0*/  @P1 BRA `(.L_x_1088) ;  /* 0x00000000007c1947 */ /* 0x000fea0003800000 */
[----:B------:R-:W-:Y:S01]  /*e3e0*/  IMAD.SHL.U32 R152, R238, 0x4, RZ ;  /* 0x00000004ee987824 */ /* 0x000fe200078e00ff */
        /* <DEDUP_REMOVED lines=30> */
.L_x_1088:
[----:B------:R-:W-:Y:S05]  /*e5d0*/  BSYNC.RECONVERGENT B2 ;  /* 0x0000000000027941 */ /* 0x000fea0003800200 */
.L_x_1087:
        /* <DEDUP_REMOVED lines=34> */
.L_x_1090:
[----:B------:R-:W-:Y:S05]  /*e800*/  BSYNC.RECONVERGENT B2 ;  /* 0x0000000000027941 */ /* 0x000fea0003800200 */
.L_x_1089:
[----:B------:R-:W-:Y:S01]  /*e810*/  BSSY.RECONVERGENT B2, `(.L_x_1091) ;  /* 0x0000022000027945 */ /* 0x000fe20003800200 */
[----:B------:R-:W-:-:S03]  /*e820*/  IADD3 R238, PT, PT, R238, R0, RZ ;  /* 0x00000000eeee7210 */ /* 0x000fc60007ffe0ff */
[----:B------:R-:W-:Y:S05]  /*e830*/  @P1 BRA `(.L_x_1092) ;  /* 0x00000000007c1947 */ /* 0x000fea0003800000 */
[----:B------:R-:W-:Y:S01]  /*e840*/  IMAD.SHL.U32 R160, R238, 0x4, RZ ;  /* 0x00000004eea07824 */ /* 0x000fe200078e00ff */
[----:B------:R-:W-:Y:S01]  /*e850*/  UMOV UR42, URZ ;  /* 0x000000ff002a7c82 */ /* 0x000fe20008000000 */
[----:B------:R-:W-:Y:S01]  /*e860*/  UMOV UR35, URZ ;  /* 0x000000ff00237c82 */ /* 0x000fe20008000000 */
[----:B------:R-:W-:Y:S01]  /*e870*/  UMOV UR34, URZ ;  /* 0x000000ff00227c82 */ /* 0x000fe20008000000 */
[----:B------:R-:W-:Y:S01]  /*e880*/  IMAD.U32 R163, RZ, RZ, UR42 ;  /* 0x0000002affa37e24 */ /* 0x000fe2000f8e00ff */
[----:B------:R-:W-:Y:S01]  /*e890*/  ISETP.GE.AND P2, PT, R160, R236, PT ;  /* 0x000000eca000720c */ /* 0x000fe20003f46270 */
[----:B------:R-:W-:Y:S02]  /*e8a0*/  IMAD.U32 R162, RZ, RZ, UR35 ;  /* 0x00000023ffa27e24 */ /* 0x000fe4000f8e00ff */
[----:B------:R-:W-:Y:S02]  /*e8b0*/  IMAD.U32 R161, RZ, RZ, UR34 ;  /* 0x00000022ffa17e24 */ /* 0x000fe4000f8e00ff */
[----:B------:R-:W-:-:S08]  /*e8c0*/  IMAD.U32 R160, RZ, RZ, UR42 ;  /* 0x0000002affa07e24 */ /* 0x000fd0000f8e00ff */
        /* <DEDUP_REMOVED lines=22> */
.L_x_1092:
[----:B------:R-:W-:Y:S05]  /*ea30*/  BSYNC.RECONVERGENT B2 ;  /* 0x0000000000027941 */ /* 0x000fea0003800200 */
.L_x_1091:
        /* <DEDUP_REMOVED lines=34> */
.L_x_1094:
[----:B------:R-:W-:Y:S05]  /*ec60*/  BSYNC.RECONVERGENT B2 ;  /* 0x0000000000027941 */ /* 0x000fea0003800200 */
.L_x_1093:
        /* <DEDUP_REMOVED lines=34> */
.L_x_1096:
[----:B------:R-:W-:Y:S05]  /*ee90*/  BSYNC.RECONVERGENT B2 ;  /* 0x0000000000027941 */ /* 0x000fea0003800200 */
.L_x_1095:
[----:B------:R-:W-:Y:S04]  /*eea0*/  BSSY.RECONVERGENT B2, `(.L_x_1097) ;  /* 0x000001f000027945 */ /* 0x000fe80003800200 */
[----:B------:R-:W-:Y:S05]  /*eeb0*/  @P1 BRA `(.L_x_1098) ;  /* 0x0000000000741947 */ /* 0x000fea0003800000 */
[----:B------:R-:W-:Y:S01]  /*eec0*/  ISETP.GE.AND P2, PT, R237, R236, PT ;  /* 0x000000eced00720c */ /* 0x000fe20003f46270 */
[----:B------:R-:W-:Y:S01]  /*eed0*/  UMOV UR42, URZ ;  /* 0x000000ff002a7c82 */ /* 0x000fe20008000000 */
[----:B------:R-:W-:Y:S01]  /*eee0*/  UMOV UR35, URZ ;  /* 0x000000ff00237c82 */ /* 0x000fe20008000000 */
[----:B------:R-:W-:Y:S01]  /*eef0*/  UMOV UR34, URZ ;  /* 0x000000ff00227c82 */ /* 0x000fe20008000000 */
[----:B------:R-:W-:Y:S01]  /*ef00*/  IMAD.U32 R175, RZ, RZ, UR42 ;  /* 0x0000002affaf7e24 */ /* 0x000fe2000f8e00ff */
[----:B------:R-:W-:Y:S01]  /*ef10*/  MOV R172, UR42 ;  /* 0x0000002a00ac7c02 */ /* 0x000fe20008000f00 */
[----:B------:R-:W-:Y:S02]  /*ef20*/  IMAD.U32 R174, RZ, RZ, UR35 ;  /* 0x00000023ffae7e24 */ /* 0x000fe4000f8e00ff */
[----:B------:R-:W-:-:S05]  /*ef30*/  IMAD.U32 R173, RZ, RZ, UR34 ;  /* 0x00000022ffad7e24 */ /* 0x000fca000f8e00ff */
        /* <DEDUP_REMOVED lines=21> */
.L_x_1098:
[----:B------:R-:W-:Y:S05]  /*f090*/  BSYNC.RECONVERGENT B2 ;  /* 0x0000000000027941 */ /* 0x000fea0003800200 */
.L_x_1097:
[----:B------:R-:W-:Y:S01]  /*f0a0*/  BSSY.RECONVERGENT B2, `(.L_x_1099) ;  /* 0x0000022000027945 */ /* 0x000fe20003800200 */
[----:B------:R-:W-:-:S03]  /*f0b0*/  IMAD R238, R0, 0x2, R238 ;  /* 0x0000000200ee7824 */ /* 0x000fc600078e02ee */
        /* <DEDUP_REMOVED lines=32> */
.L_x_1100:
[----:B------:R-:W-:Y:S05]  /*f2c0*/  BSYNC.RECONVERGENT B2 ;  /* 0x0000000000027941 */ /* 0x000fea0003800200 */
.L_x_1099:
        /* <DEDUP_REMOVED lines=34> */
.L_x_1102:
[----:B------:R-:W-:Y:S05]  /*f4f0*/  BSYNC.RECONVERGENT B2 ;  /* 0x0000000000027941 */ /* 0x000fea0003800200 */
.L_x_1101:
        /* <DEDUP_REMOVED lines=34> */
.L_x_1104:
[----:B------:R-:W-:Y:S05]  /*f720*/  BSYNC.RECONVERGENT B2 ;  /* 0x0000000000027941 */ /* 0x000fea0003800200 */
.L_x_1103:
        /* <DEDUP_REMOVED lines=34> */
.L_x_1106:
[----:B------:R-:W-:Y:S05]  /*f950*/  BSYNC.RECONVERGENT B2 ;  /* 0x0000000000027941 */ /* 0x000fea0003800200 */
.L_x_1105:
        /* <DEDUP_REMOVED lines=34> */
.L_x_1108:
[----:B------:R-:W-:Y:S05]  /*fb80*/  BSYNC.RECONVERGENT B2 ;  /* 0x0000000000027941 */ /* 0x000fea0003800200 */
.L_x_1107:
        /* <DEDUP_REMOVED lines=34> */
.L_x_1110:
[----:B------:R-:W-:Y:S05]  /*fdb0*/  BSYNC.RECONVERGENT B2 ;  /* 0x0000000000027941 */ /* 0x000fea0003800200 */
.L_x_1109:
        /* <DEDUP_REMOVED lines=34> */
.L_x_1112:
[----:B------:R-:W-:Y:S05]  /*ffe0*/  BSYNC.RECONVERGENT B2 ;  /* 0x0000000000027941 */ /* 0x000fea0003800200 */
.L_x_1111:
        /* <DEDUP_REMOVED lines=34> */
.L_x_1114:
[----:B------:R-:W-:Y:S05]  /*10210*/  BSYNC.RECONVERGENT B2 ;  /* 0x0000000000027941 */ /* 0x000fea0003800200 */
.L_x_1113:
        /* <DEDUP_REMOVED lines=34> */
.L_x_1116:
[----:B------:R-:W-:Y:S05]  /*10440*/  BSYNC.RECONVERGENT B2 ;  /* 0x0000000000027941 */ /* 0x000fea0003800200 */
.L_x_1115:
        /* <DEDUP_REMOVED lines=34> */
.L_x_1118:
[----:B------:R-:W-:Y:S05]  /*10670*/  BSYNC.RECONVERGENT B2 ;  /* 0x0000000000027941 */ /* 0x000fea0003800200 */
.L_x_1117:
        /* <DEDUP_REMOVED lines=34> */
.L_x_1120:
[----:B------:R-:W-:Y:S05]  /*108a0*/  BSYNC.RECONVERGENT B2 ;  /* 0x0000000000027941 */ /* 0x000fea0003800200 */
.L_x_1119:
        /* <DEDUP_REMOVED lines=34> */
.L_x_1122:
[----:B------:R-:W-:Y:S05]  /*10ad0*/  BSYNC.RECONVERGENT B2 ;  /* 0x0000000000027941 */ /* 0x000fea0003800200 */
.L_x_1121:
        /* <DEDUP_REMOVED lines=34> */
.L_x_1124:
[----:B------:R-:W-:Y:S05]  /*10d00*/  BSYNC.RECONVERGENT B2 ;  /* 0x0000000000027941 */ /* 0x000fea0003800200 */
.L_x_1123:
        /* <DEDUP_REMOVED lines=34> */
.L_x_1126:
[----:B------:R-:W-:Y:S05]  /*10f30*/  BSYNC.RECONVERGENT B2 ;  /* 0x0000000000027941 */ /* 0x000fea0003800200 */
.L_x_1125:
[----:B------:R-:W-:Y:S05]  /*10f40*/  @P1 BRA `(.L_x_1062) ;  /* 0x00000000007c1947 */ /* 0x000fea0003800000 */
[----:B------:R-:W-:Y:S01]  /*10f50*/  IMAD.IADD R232, R238, 0x1, R0 ;  /* 0x00000001eee87824 */ /* 0x000fe200078e0200 */
        /* <DEDUP_REMOVED lines=20> */
[----:B0-----:R-:W-:-:S04]  /*110a0*/  IMAD R232, R0, UR42, RZ ;  /* 0x0000002a00e87c24 */ /* 0x001fc8000f8e02ff */
[----:B--2---:R-:W-:Y:S02]  /*110b0*/  IMAD R3, R232, R3, RZ ;  /* 0x00000003e8037224 */ /* 0x004fe400078e02ff */
[----:B------:R-:W-:Y:S02]  /*110c0*/  IMAD R232, R0, UR44, RZ ;  /* 0x0000002c00e87c24 */ /* 0x000fe4000f8e02ff */
[----:B------:R-:W-:-:S05]  /*110d0*/  IMAD R3, R3, 0x50, R237 ;  /* 0x0000005003037824 */ /* 0x000fca00078e02ed */
[----:B------:R-:W-:Y:S02]  /*110e0*/  SHF.R.S32.HI R233, RZ, 0x1f, R3 ;  /* 0x0000001fffe97819 */ /* 0x000fe40000011403 */
[----:B------:R-:W-:-:S04]  /*110f0*/  IADD3 R0, P2, PT, R232, R3, RZ ;  /* 0x00000003e8007210 */ /* 0x000fc80007f5e0ff */
[----:B------:R-:W-:Y:S02]  /*11100*/  LEA.HI.X.SX32 R3, R232, R233, 0x1, P2 ;  /* 0x000000e9e8037211 */ /* 0x000fe400010f0eff */
[----:B-1----:R-:W-:-:S04]  /*11110*/  LEA R232, P2, R0, UR34, 0x2 ;  /* 0x0000002200e87c11 */ /* 0x002fc8000f8410ff */
[----:B------:R-:W-:-:S06]  /*11120*/  LEA.HI.X R233, R0, UR35, R3, 0x2, P2 ;  /* 0x0000002300e97c11 */ /* 0x000fcc00090f1403 */
[----:B------:R-:W5:Y:S03]  /*11130*/  LDG.E.128 R232, desc[UR36][R232.64] ;  /* 0x00000024e8e87981 */ /* 0x000f66000c1e1d00 */
.L_x_1062:
[----:B------:R-:W-:Y:S05]  /*11140*/  BSYNC.RECONVERGENT B0 ;  /* 0x0000000000007941 */ /* 0x000fea0003800200 */
.L_x_936:
[----:B------:R-:W-:Y:S04]  /*11150*/  BSSY.RECONVERGENT B0, `(.L_x_1127) ;  /* 0x0000106000007945 */ /* 0x000fe80003800200 */
[----:B------:R-:W-:Y:S05]  /*11160*/  @P1 BRA `(.L_x_1128) ;  /* 0x0000001000101947 */ /* 0x000fea0003800000 */
[----:B------:R-:W2:Y:S01]  /*11170*/  LDL R0, [R1+0x154] ;  /* 0x0001540001007983 */ /* 0x000ea20000100800 */
[----:B------:R-:W0:Y:S03]  /*11180*/  LDCU.64 UR42, c[0x0][0x448] ;  /* 0x00008900ff2a77ac */ /* 0x000e260008000a00 */
[----:B------:R-:W2:Y:S01]  /*11190*/  LDL R242, [R1+0x164] ;  /* 0x0001640001f27983 */ /* 0x000ea20000100800 */
[----:B------:R-:W0:Y:S03]  /*111a0*/  LDCU.64 UR34, c[0x0][0x438] ;  /* 0x00008700ff2277ac */ /* 0x000e260008000a00 */
[----:B------:R-:W2:Y:S01]  /*111b0*/  LDL R240, [R1+0x144] ;  /* 0x0001440001f07983 */ /* 0x000ea20000100800 */
[----:B------:R-:W0:Y:S03]  /*111c0*/  LDCU UR77, c[0x0][0x408] ;  /* 0x00008100ff4d77ac */ /* 0x000e260008000800 */
[----:B------:R-:W2:Y:S04]  /*111d0*/  LDL R238, [R1+0x134] ;  /* 0x0001340001ee7983 */ /* 0x000ea80000100800 */
[----:B01234-:R-:W2:Y:S04]  /*111e0*/  LDL R236, [R1+0x124] ;  /* 0x0001240001ec7983 */ /* 0x01fea80000100800 */
[----:B------:R-:W3:Y:S04]  /*111f0*/  LDL R3, [R1+0x150] ;  /* 0x0001500001037983 */ /* 0x000ee80000100800 */
[----:B------:R-:W4:Y:S04]  /*11200*/  LDL R243, [R1+0x160] ;  /* 0x0001600001f37983 */ /* 0x000f280000100800 */
[----:B------:R-:W4:Y:S04]  /*11210*/  LDL R241, [R1+0x140] ;  /* 0x0001400001f17983 */ /* 0x000f280000100800 */
[----:B------:R-:W4:Y:S04]  /*11220*/  LDL R239, [R1+0x130] ;  /* 0x0001300001ef7983 */ /* 0x000f280000100800 */
[----:B------:R-:W4:Y:S04]  /*11230*/  LDL R237, [R1+0x120] ;  /* 0x0001200001ed7983 */ /* 0x000f280000100800 */
[----:B------:R0:W-:Y:S04]  /*11240*/  STL [R1+0x1b8], R21 ;  /* 0x0001b81501007387 */ /* 0x0001e80000100800 */
[----:B------:R-:W-:Y:S04]  /*11250*/  STL [R1+0x1b4], R20 ;  /* 0x0001b41401007387 */ /* 0x000fe80000100800 */
        /* <DEDUP_REMOVED lines=13> */
[----:B0-----:R-:W4:Y:S04]  /*11330*/  LDL R21, [R1+0x110] ;  /* 0x0001100001157983 */ /* 0x001f280000100800 */
[----:B-1----:R-:W4:Y:S04]  /*11340*/  LDL R19, [R1+0x100] ;  /* 0x0001000001137983 */ /* 0x002f280000100800 */
[----:B------:R-:W4:Y:S04]  /*11350*/  LDL R17, [R1+0xf0] ;  /* 0x0000f00001117983 */ /* 0x000f280000100800 */
        /* <DEDUP_REMOVED lines=13> */
[----:B------:R-:W4:Y:S01]  /*11430*/  LDL R8, [R1+0x64] ;  /* 0x0000640001087983 */ /* 0x000f220000100800 */
[----:B-----5:R-:W-:-:S04]  /*11440*/  FMUL.FTZ R0, R0, R5 ;  /* 0x0000000500007220 */ /* 0x020fc80000410000 */
[----:B------:R-:W-:Y:S02]  /*11450*/  FFMA.FTZ R0, R242, R113, R0 ;  /* 0x00000071f2007223 */ /* 0x000fe40000010000 */
[----:B------:R-:W4:Y:S02]  /*11460*/  LDL R242, [R1+0xb0] ;  /* 0x0000b00001f27983 */ /* 0x000f240000100800 */
[----:B------:R-:W-:Y:S02]  /*11470*/  FFMA.FTZ R0, R240, R117, R0 ;  /* 0x00000075f0007223 */ /* 0x000fe40000010000 */
[----:B------:R-:W4:Y:S02]  /*11480*/  LDL R240, [R1+0xa0] ;  /* 0x0000a00001f07983 */ /* 0x000f240000100800 */
[----:B------:R-:W-:Y:S02]  /*11490*/  FFMA.FTZ R0, R238, R121, R0 ;  /* 0x00000079ee007223 */ /* 0x000fe40000010000 */
[----:B------:R-:W4:Y:S02]  /*114a0*/  LDL R238, [R1+0x90] ;  /* 0x0000900001ee7983 */ /* 0x000f240000100800 */
[----:B--2---:R-:W-:-:S02]  /*114b0*/  FFMA.FTZ R0, R236, R125, R0 ;  /* 0x0000007dec007223 */ /* 0x004fc40000010000 */
[----:B------:R-:W2:Y:S01]  /*114c0*/  LDL R236, [R1+0x80] ;  /* 0x0000800001ec7983 */ /* 0x000ea20000100800 */
[----:B---3--:R-:W-:-:S04]  /*114d0*/  FMUL.FTZ R3, R3, R4 ;  /* 0x0000000403037220 */ /* 0x008fc80000410000 */
[----:B----4-:R-:W-:Y:S02]  /*114e0*/  FFMA.FTZ R3, R243, R112, R3 ;  /* 0x00000070f3037223 */ /* 0x010fe40000010003 */
[----:B------:R-:W3:Y:S02]  /*114f0*/  LDL R243, [R1+0xc4] ;  /* 0x0000c40001f37983 */ /* 0x000ee40000100800 */
[----:B------:R-:W-:Y:S02]  /*11500*/  FFMA.FTZ R3, R241, R116, R3 ;  /* 0x00000074f1037223 */ /* 0x000fe40000010003 */
[----:B------:R-:W4:Y:S02]  /*11510*/  LDL R241, [R1+0xb4] ;  /* 0x0000b40001f17983 */ /* 0x000f240000100800 */
[----:B------:R-:W-:Y:S02]  /*11520*/  FFMA.FTZ R3, R239, R120, R3 ;  /* 0x00000078ef037223 */ /* 0x000fe40000010003 */
[----:B------:R-:W4:Y:S02]  /*11530*/  LDL R239, [R1+0xa4] ;  /* 0x0000a40001ef7983 */ /* 0x000f240000100800 */
[----:B------:R-:W-:-:S02]  /*11540*/  FFMA.FTZ R3, R237, R124, R3 ;  /* 0x0000007ced037223 */ /* 0x000fc40000010003 */
[----:B------:R-:W4:Y:S02]  /*11550*/  LDL R237, [R1+0x94] ;  /* 0x0000940001ed7983 */ /* 0x000f240000100800 */
[----:B------:R-:W-:Y:S02]  /*11560*/  FFMA.FTZ R3, R21, R128, R3 ;  /* 0x0000008015037223 */ /* 0x000fe40000010003 */
[----:B------:R-:W5:Y:S02]  /*11570*/  LDL.LU R21, [R1+0x1b8] ;  /* 0x0001b80001157983 */ /* 0x000f640000300800 */
[----:B------:R-:W-:-:S04]  /*11580*/  FFMA.FTZ R3, R19, R132, R3 ;  /* 0x0000008413037223 */ /* 0x000fc80000010003 */
[----:B------:R-:W-:-:S04]  /*11590*/  FFMA.FTZ R3, R17, R136, R3 ;  /* 0x0000008811037223 */ /* 0x000fc80000010003 */
[----:B------:R-:W-:-:S04]  /*115a0*/  FFMA.FTZ R3, R15, R140, R3 ;  /* 0x0000008c0f037223 */ /* 0x000fc80000010003 */
[----:B------:R-:W-:-:S04]  /*115b0*/  FFMA.FTZ R3, R13, R144, R3 ;  /* 0x000000900d037223 */ /* 0x000fc80000010003 */
[----:B------:R-:W-:Y:S01]  /*115c0*/  FFMA.FTZ R3, R248, R148, R3 ;  /* 0x00000094f8037223 */ /* 0x000fe20000010003 */
[----:B------:R-:W-:Y:S02]  /*115d0*/  FFMA.FTZ R0, R20, R129, R0 ;  /* 0x0000008114007223 */ /* 0x000fe40000010000 */
[----:B------:R-:W5:Y:S02]  /*115e0*/  LDL.LU R20, [R1+0x1b4] ;  /* 0x0001b40001147983 */ /* 0x000f640000300800 */
[----:B------:R-:W-:Y:S02]  /*115f0*/  FFMA.FTZ R0, R18, R133, R0 ;  /* 0x0000008512007223 */ /* 0x000fe40000010000 */
[----:B------:R-:W5:Y:S04]  /*11600*/  LDL.LU R19, [R1+0x1b0] ;  /* 0x0001b00001137983 */ /* 0x000f680000300800 */
[----:B------:R-:W5:Y:S01]  /*11610*/  LDL.LU R18, [R1+0x1ac] ;  /* 0x0001ac0001127983 */ /* 0x000f620000300800 */
[----:B------:R-:W-:-:S03]  /*11620*/  FFMA.FTZ R0, R16, R137, R0 ;  /* 0x0000008910007223 */ /* 0x000fc60000010000 */
[----:B------:R-:W5:Y:S04]  /*11630*/  LDL.LU R17, [R1+0x1a8] ;  /* 0x0001a80001117983 */ /* 0x000f680000300800 */
[----:B------:R-:W5:Y:S01]  /*11640*/  LDL.LU R16, [R1+0x1a4] ;  /* 0x0001a40001107983 */ /* 0x000f620000300800 */
[----:B------:R-:W-:-:S03]  /*11650*/  FFMA.FTZ R0, R14, R141, R0 ;  /* 0x0000008d0e007223 */ /* 0x000fc60000010000 */
[----:B------:R-:W5:Y:S04]  /*11660*/  LDL.LU R15, [R1+0x1a0] ;  /* 0x0001a000010f7983 */ /* 0x000f680000300800 */
[----:B------:R-:W5:Y:S04]  /*11670*/  LDL.LU R14, [R1+0x19c] ;  /* 0x00019c00010e7983 */ /* 0x000f680000300800 */
[----:B------:R-:W5:Y:S01]  /*11680*/  LDL.LU R13, [R1+0x198] ;  /* 0x00019800010d7983 */ /* 0x000f620000300800 */
[----:B------:R-:W-:Y:S01]  /*11690*/  FFMA.FTZ R3, R242, R152, R3 ;  /* 0x00000098f2037223 */ /* 0x000fe20000010003 */
[----:B------:R-:W-:-:S02]  /*116a0*/  FFMA.FTZ R0, R251, R145, R0 ;  /* 0x00000091fb007223 */ /* 0x000fc40000010000 */
[----:B------:R-:W4:Y:S01]  /*116b0*/  LDL R248, [R1+0x148] ;  /* 0x0001480001f87983 */ /* 0x000f220000100800 */
[----:B------:R-:W-:-:S03]  /*116c0*/  FFMA.FTZ R3, R240, R156, R3 ;  /* 0x0000009cf0037223 */ /* 0x000fc60000010003 */
[----:B------:R-:W4:Y:S01]  /*116d0*/  LDL R251, [R1+0x168] ;  /* 0x0001680001fb7983 */ /* 0x000f220000100800 */
[----:B------:R-:W-:-:S03]  /*116e0*/  FFMA.FTZ R3, R238, R160, R3 ;  /* 0x000000a0ee037223 */ /* 0x000fc60000010003 */
[----:B------:R-:W4:Y:S01]  /*116f0*/  LDL R242, [R1+0x128] ;  /* 0x0001280001f27983 */ /* 0x000f220000100800 */
[----:B--2---:R-:W-:-:S03]  /*11700*/  FFMA.FTZ R3, R236, R164, R3 ;  /* 0x000000a4ec037223 */ /* 0x004fc60000010003 */
[----:B------:R-:W2:Y:S01]  /*11710*/  LDL R240, [R1+0x108] ;  /* 0x0001080001f07983 */ /* 0x000ea20000100800 */
[----:B------:R-:W-:-:S03]  /*11720*/  FFMA.FTZ R3, R11, R168, R3 ;  /* 0x000000a80b037223 */ /* 0x000fc60000010003 */
[----:B------:R-:W2:Y:S01]  /*11730*/  LDL R238, [R1+0xe8] ;  /* 0x0000e80001ee7983 */ /* 0x000ea20000100800 */
[----:B------:R-:W-:Y:S01]  /*11740*/  FFMA.FTZ R3, R9, R172, R3 ;  /* 0x000000ac09037223 */ /* 0x000fe20000010003 */
[----:B---3--:R-:W-:Y:S02]  /*11750*/  FFMA.FTZ R0, R243, R149, R0 ;  /* 0x00000095f3007223 */ /* 0x008fe40000010000 */
[----:B------:R-:W3:Y:S01]  /*11760*/  LDL R236, [R1+0xc8] ;  /* 0x0000c80001ec7983 */ /* 0x000ee20000100800 */
[----:B------:R-:W-:-:S03]  /*11770*/  FFMA.FTZ R3, R2, R176, R3 ;  /* 0x000000b002037223 */ /* 0x000fc60000010003 */
[----:B------:R-:W2:Y:S01]  /*11780*/  LDL R2, [R1+0x158] ;  /* 0x0001580001027983 */ /* 0x000ea20000100800 */
[----:B----4-:R-:W-:Y:S01]  /*11790*/  FFMA.FTZ R0, R241, R153, R0 ;  /* 0x00000099f1007223 */ /* 0x010fe20000010000 */
[----:B------:R-:W-:Y:S02]  /*117a0*/  FFMA.FTZ R3, R180, UR70, R3 ;  /* 0x00000046b4037c23 */ /* 0x000fe40008010003 */
[----:B------:R-:W4:Y:S01]  /*117b0*/  LDL R243, [R1+0x138] ;  /* 0x0001380001f37983 */ /* 0x000f220000100800 */
[----:B------:R-:W-:Y:S01]  /*117c0*/  FFMA.FTZ R0, R239, R157, R0 ;  /* 0x0000009def007223 */ /* 0x000fe20000010000 */
[----:B------:R-:W-:Y:S02]  /*117d0*/  FFMA.FTZ R3, R184, UR66, R3 ;  /* 0x00000042b8037c23 */ /* 0x000fe40008010003 */
[----:B------:R-:W3:Y:S01]  /*117e0*/  LDL R241, [R1+0x118] ;  /* 0x0001180001f17983 */ /* 0x000ee20000100800 */
[----:B------:R-:W-:Y:S01]  /*117f0*/  FFMA.FTZ R0, R237, R161, R0 ;  /* 0x000000a1ed007223 */ /* 0x000fe20000010000 */
[----:B------:R-:W-:-:S02]  /*11800*/  FFMA.FTZ R3, R188, UR62, R3 ;  /* 0x0000003ebc037c23 */ /* 0x000fc40008010003 */
[----:B------:R-:W3:Y:S01]  /*11810*/  LDL R239, [R1+0xf8] ;  /* 0x0000f80001ef7983 */ /* 0x000ee20000100800 */
[----:B------:R-:W-:Y:S01]  /*11820*/  FFMA.FTZ R0, R12, R165, R0 ;  /* 0x000000a50c007223 */ /* 0x000fe20000010000 */
[----:B------:R-:W-:Y:S02]  /*11830*/  FFMA.FTZ R3, R192, UR58, R3 ;  /* 0x0000003ac0037c23 */ /* 0x000fe40008010003 */
[----:B------:R-:W3:Y:S01]  /*11840*/  LDL R237, [R1+0xd8] ;  /* 0x0000d80001ed7983 */ /* 0x000ee20000100800 */
[----:B------:R-:W-:Y:S01]  /*11850*/  FFMA.FTZ R0, R10, R169, R0 ;  /* 0x000000a90a007223 */ /* 0x000fe20000010000 */
[----:B------:R-:W-:Y:S02]  /*11860*/  FFMA.FTZ R3, R196, UR54, R3 ;  /* 0x00000036c4037c23 */ /* 0x000fe40008010003 */
[----:B------:R-:W3:Y:S01]  /*11870*/  LDL R12, [R1+0xb8] ;  /* 0x0000b800010c7983 */ /* 0x000ee20000100800 */
[----:B------:R-:W-:Y:S01]  /*11880*/  FFMA.FTZ R0, R8, R173, R0 ;  /* 0x000000ad08007223 */ /* 0x000fe20000010000 */
[----:B------:R-:W-:-:S02]  /*11890*/  FFMA.FTZ R3, R200, UR50, R3 ;  /* 0x00000032c8037c23 */ /* 0x000fc40008010003 */
[----:B------:R-:W3:Y:S01]  /*118a0*/  LDL R11, [R1+0xa8] ;  /* 0x0000a800010b7983 */ /* 0x000ee20000100800 */
[----:B------:R-:W-:-:S03]  /*118b0*/  FFMA.FTZ R0, R177, UR73, R0 ;  /* 0x00000049b1007c23 */ /* 0x000fc60008010000 */
[----:B------:R-:W3:Y:S01]  /*118c0*/  LDL R10, [R1+0x98] ;  /* 0x00009800010a7983 */ /* 0x000ee20000100800 */
[----:B------:R-:W-:-:S03]  /*118d0*/  FFMA.FTZ R0, R181, UR69, R0 ;  /* 0x00000045b5007c23 */ /* 0x000fc60008010000 */
[----:B------:R-:W3:Y:S01]  /*118e0*/  LDL R9, [R1+0x88] ;  /* 0x0000880001097983 */ /* 0x000ee20000100800 */
[----:B------:R-:W-:-:S03]  /*118f0*/  FFMA.FTZ R0, R185, UR65, R0 ;  /* 0x00000041b9007c23 */ /* 0x000fc60008010000 */
[----:B------:R-:W3:Y:S01]  /*11900*/  LDL R8, [R1+0x78] ;  /* 0x0000780001087983 */ /* 0x000ee20000100800 */
[----:B------:R-:W-:-:S04]  /*11910*/  FFMA.FTZ R0, R189, UR61, R0 ;  /* 0x0000003dbd007c23 */ /* 0x000fc80008010000 */
[----:B------:R-:W-:-:S04]  /*11920*/  FFMA.FTZ R0, R193, UR57, R0 ;  /* 0x00000039c1007c23 */ /* 0x000fc80008010000 */
[----:B------:R-:W-:-:S04]  /*11930*/  FFMA.FTZ R0, R197, UR53, R0 ;  /* 0x00000035c5007c23 */ /* 0x000fc80008010000 */
[----:B------:R-:W-:Y:S01]  /*11940*/  FFMA.FTZ R0, R201, UR49, R0 ;  /* 0x00000031c9007c23 */ /* 0x000fe20008010000 */
[----:B------:R-:W-:-:S03]  /*11950*/  FFMA.FTZ R3, R204, UR46, R3 ;  /* 0x0000002ecc037c23 */ /* 0x000fc60008010003 */
        /* <DEDUP_REMOVED lines=14> */
[----:B------:R-:W-:-:S04]  /*11a40*/  FFMA.FTZ R0, R233, UR32, R0 ;  /* 0x00000020e9007c23 */ /* 0x000fc80008010000 */
[----:B------:R-:W-:Y:S01]  /*11a50*/  FADD.FTZ R0, R3, R0 ;  /* 0x0000000003007221 */ /* 0x000fe20000010000 */
[----:B--2---:R-:W-:Y:S02]  /*11a60*/  FMUL.FTZ R3, R2, R6 ;  /* 0x0000000602037220 */ /* 0x004fe40000410000 */
[----:B------:R-:W2:Y:S02]  /*11a70*/  LDL R2, [R1+0x68] ;  /* 0x0000680001027983 */ /* 0x000ea40000100800 */
[----:B------:R-:W-:Y:S02]  /*11a80*/  FFMA.FTZ R3, R251, R114, R3 ;  /* 0x00000072fb037223 */ /* 0x000fe40000010003 */
[----:B------:R-:W2:Y:S02]  /*11a90*/  LDL R251, [R1+0xfc] ;  /* 0x0000fc0001fb7983 */ /* 0x000ea40000100800 */
[----:B------:R-:W-:Y:S02]  /*11aa0*/  FFMA.FTZ R3, R248, R118, R3 ;  /* 0x00000076f8037223 */ /* 0x000fe40000010003 */
[----:B------:R-:W2:Y:S02]  /*11ab0*/  LDL R248, [R1+0xec] ;  /* 0x0000ec0001f87983 */ /* 0x000ea40000100800 */
[----:B----4-:R-:W-:-:S02]  /*11ac0*/  FFMA.FTZ R3, R243, R122, R3 ;  /* 0x0000007af3037223 */ /* 0x010fc40000010003 */
[----:B------:R-:W4:Y:S02]  /*11ad0*/  LDL R243, [R1+0xdc] ;  /* 0x0000dc0001f37983 */ /* 0x000f240000100800 */
[----:B------:R-:W-:Y:S02]  /*11ae0*/  FFMA.FTZ R3, R242, R126, R3 ;  /* 0x0000007ef2037223 */ /* 0x000fe40000010003 */
[----:B------:R-:W4:Y:S02]  /*11af0*/  LDL R242, [R1+0xcc] ;  /* 0x0000cc0001f27983 */ /* 0x000f240000100800 */
[----:B---3--:R-:W-:Y:S02]  /*11b00*/  FFMA.FTZ R3, R241, R130, R3 ;  /* 0x00000082f1037223 */ /* 0x008fe40000010003 */
[----:B------:R-:W3:Y:S02]  /*11b10*/  LDL R241, [R1+0xbc] ;  /* 0x0000bc0001f17983 */ /* 0x000ee40000100800 */
[----:B------:R-:W-:-:S02]  /*11b20*/  FFMA.FTZ R3, R240, R134, R3 ;  /* 0x00000086f0037223 */ /* 0x000fc40000010003 */
[----:B------:R-:W3:Y:S02]  /*11b30*/  LDL R240, [R1+0xac] ;  /* 0x0000ac0001f07983 */ /* 0x000ee40000100800 */
[----:B------:R-:W-:Y:S02]  /*11b40*/  FFMA.FTZ R3, R239, R138, R3 ;  /* 0x0000008aef037223 */ /* 0x000fe40000010003 */
[----:B------:R-:W3:Y:S02]  /*11b50*/  LDL R239, [R1+0x9c] ;  /* 0x00009c0001ef7983 */ /* 0x000ee40000100800 */
[----:B------:R-:W-:Y:S02]  /*11b60*/  FFMA.FTZ R3, R238, R142, R3 ;  /* 0x0000008eee037223 */ /* 0x000fe40000010003 */
[----:B------:R-:W3:Y:S02]  /*11b70*/  LDL R238, [R1+0x8c] ;  /* 0x00008c0001ee7983 */ /* 0x000ee40000100800 */
[----:B------:R-:W-:-:S02]  /*11b80*/  FFMA.FTZ R3, R237, R146, R3 ;  /* 0x00000092ed037223 */ /* 0x000fc40000010003 */
[----:B------:R-:W3:Y:S02]  /*11b90*/  LDL R237, [R1+0x7c] ;  /* 0x00007c0001ed7983 */ /* 0x000ee40000100800 */
[----:B------:R-:W-:Y:S02]  /*11ba0*/  FFMA.FTZ R3, R236, R150, R3 ;  /* 0x00000096ec037223 */ /* 0x000fe40000010003 */
[----:B------:R-:W4:Y:S02]  /*11bb0*/  LDL R236, [R1+0x15c] ;  /* 0x00015c0001ec7983 */ /* 0x000f240000100800 */
[----:B------:R-:W-:Y:S02]  /*11bc0*/  FFMA.FTZ R3, R12, R154, R3 ;  /* 0x0000009a0c037223 */ /* 0x000fe40000010003 */
        /* <DEDUP_REMOVED lines=9> */
[----:B--2---:R-:W-:Y:S02]  /*11c60*/  FFMA.FTZ R3, R2, R174, R3 ;  /* 0x000000ae02037223 */ /* 0x004fe40000010003 */
[----:B------:R-:W2:Y:S02]  /*11c70*/  LDL R2, [R1+0x10c] ;  /* 0x00010c0001027983 */ /* 0x000ea40000100800 */
[----:B------:R-:W-:-:S04]  /*11c80*/  FFMA.FTZ R3, R178, UR72, R3 ;  /* 0x00000048b2037c23 */ /* 0x000fc80008010003 */
        /* <DEDUP_REMOVED lines=14> */
[----:B------:R-:W-:Y:S01]  /*11d70*/  FADD.FTZ R0, R3, R0 ;  /* 0x0000000003007221 */ /* 0x000fe20000010000 */
[----:B----4-:R-:W-:Y:S02]  /*11d80*/  FMUL.FTZ R3, R236, R7 ;  /* 0x00000007ec037220 */ /* 0x010fe40000410000 */
[----:B------:R-:W4:Y:S02]  /*11d90*/  LDL R236, [R1+0x6c] ;  /* 0x00006c0001ec7983 */ /* 0x000f240000100800 */
[----:B---3--:R-:W-:Y:S02]  /*11da0*/  FFMA.FTZ R3, R12, R115, R3 ;  /* 0x000000730c037223 */ /* 0x008fe40000010003 */
[----:B------:R-:W5:Y:S02]  /*11db0*/  LDL.LU R12, [R1+0x194] ;  /* 0x00019400010c7983 */ /* 0x000f640000300800 */
[----:B------:R-:W-:Y:S02]  /*11dc0*/  FFMA.FTZ R3, R11, R119, R3 ;  /* 0x000000770b037223 */ /* 0x000fe40000010003 */
[----:B------:R-:W5:Y:S02]  /*11dd0*/  LDL.LU R11, [R1+0x190] ;  /* 0x00019000010b7983 */ /* 0x000f640000300800 */
[----:B------:R-:W-:-:S02]  /*11de0*/  FFMA.FTZ R3, R10, R123, R3 ;  /* 0x0000007b0a037223 */ /* 0x000fc40000010003 */
[----:B------:R-:W5:Y:S02]  /*11df0*/  LDL.LU R10, [R1+0x18c] ;  /* 0x00018c00010a7983 */ /* 0x000f640000300800 */
[----:B------:R-:W-:Y:S02]  /*11e00*/  FFMA.FTZ R3, R9, R127, R3 ;  /* 0x0000007f09037223 */ /* 0x000fe40000010003 */
[----:B------:R-:W5:Y:S02]  /*11e10*/  LDL.LU R9, [R1+0x188] ;  /* 0x0001880001097983 */ /* 0x000f640000300800 */
[----:B------:R-:W-:Y:S02]  /*11e20*/  FFMA.FTZ R3, R8, R131, R3 ;  /* 0x0000008308037223 */ /* 0x000fe40000010003 */
[----:B------:R-:W5:Y:S02]  /*11e30*/  LDL.LU R8, [R1+0x184] ;  /* 0x0001840001087983 */ /* 0x000f640000300800 */
[----:B--2---:R-:W-:-:S02]  /*11e40*/  FFMA.FTZ R3, R2, R135, R3 ;  /* 0x0000008702037223 */ /* 0x004fc40000010003 */
[----:B------:R-:W5:Y:S02]  /*11e50*/  LDL.LU R2, [R1+0x180] ;  /* 0x0001800001027983 */ /* 0x000f640000300800 */
[----:B------:R-:W-:-:S04]  /*11e60*/  FFMA.FTZ R3, R251, R139, R3 ;  /* 0x0000008bfb037223 */ /* 0x000fc80000010003 */
[----:B------:R-:W-:-:S04]  /*11e70*/  FFMA.FTZ R3, R248, R143, R3 ;  /* 0x0000008ff8037223 */ /* 0x000fc80000010003 */
[----:B------:R-:W-:-:S04]  /*11e80*/  FFMA.FTZ R3, R243, R147, R3 ;  /* 0x00000093f3037223 */ /* 0x000fc80000010003 */
[----:B------:R-:W-:-:S04]  /*11e90*/  FFMA.FTZ R3, R242, R151, R3 ;  /* 0x00000097f2037223 */ /* 0x000fc80000010003 */
[----:B------:R-:W-:-:S04]  /*11ea0*/  FFMA.FTZ R3, R241, R155, R3 ;  /* 0x0000009bf1037223 */ /* 0x000fc80000010003 */
[----:B------:R-:W-:Y:S02]  /*11eb0*/  FFMA.FTZ R3, R240, R159, R3 ;  /* 0x0000009ff0037223 */ /* 0x000fe40000010003 */
[----:B------:R-:W2:Y:S02]  /*11ec0*/  LDL R240, [R1+0x14] ;  /* 0x0000140001f07983 */ /* 0x000ea40000100800 */
[----:B------:R-:W-:Y:S01]  /*11ed0*/  FFMA.FTZ R3, R239, R163, R3 ;  /* 0x000000a3ef037223 */ /* 0x000fe20000010003 */
[----:B------:R-:W-:Y:S01]  /*11ee0*/  ISETP.NE.U32.AND P1, PT, RZ, UR42, PT ;  /* 0x0000002aff007c0c */ /* 0x000fe2000bf25070 */
[----:B------:R-:W3:Y:S02]  /*11ef0*/  LDL R239, [R1+0x18] ;  /* 0x0000180001ef7983 */ /* 0x000ee40000100800 */
[----:B------:R-:W-:Y:S01]  /*11f00*/  FFMA.FTZ R3, R238, R167, R3 ;  /* 0x000000a7ee037223 */ /* 0x000fe20000010003 */
[----:B------:R-:W-:Y:S01]  /*11f10*/  ISETP.NE.U32.AND P2, PT, RZ, UR34, PT ;  /* 0x00000022ff007c0c */ /* 0x000fe2000bf45070 */
[----:B------:R-:W0:Y:S01]  /*11f20*/  LDCU UR34, c[0x0][0x410] ;  /* 0x00008200ff2277ac */ /* 0x000e220008000800 */
[----:B------:R-:W-:Y:S01]  /*11f30*/  ISETP.NE.AND.EX P1, PT, RZ, UR43, PT, P1 ;  /* 0x0000002bff007c0c */ /* 0x000fe2000bf25310 */
[----:B------:R-:W-:Y:S01]  /*11f40*/  FFMA.FTZ R3, R237, R171, R3 ;  /* 0x000000abed037223 */ /* 0x000fe20000010003 */
[----:B------:R-:W-:Y:S01]  /*11f50*/  ISETP.NE.AND.EX P2, PT, RZ, UR35, PT, P2 ;  /* 0x00000023ff007c0c */ /* 0x000fe2000bf45320 */
[----:B------:R-:W3:Y:S02]  /*11f60*/  LDL R238, [R1+0x1c] ;  /* 0x00001c0001ee7983 */ /* 0x000ee40000100800 */
[----:B----4-:R-:W-:-:S02]  /*11f70*/  FFMA.FTZ R3, R236, R175, R3 ;  /* 0x000000afec037223 */ /* 0x010fc40000010003 */
[----:B------:R-:W1:Y:S02]  /*11f80*/  LDC R236, c[0x0][0x430] ;  /* 0x00010c00ffec7b82 */ /* 0x000e640000000800 */
[----:B-1----:R-:W-:-:S05]  /*11f90*/  VIADD R236, R236, UR77 ;  /* 0x0000004decec7c36 */ /* 0x002fca0008000000 */
[----:B------:R-:W-:Y:S02]  /*11fa0*/  @P1 ISETP.GE.AND P3, PT, R249, R236, PT ;  /* 0x000000ecf900120c */ /* 0x000fe40003f66270 */
[----:B------:R-:W2:Y:S02]  /*11fb0*/  @P2 LDC.64 R236, c[0x0][0x438] ;  /* 0x00010e00ffec2b82 */ /* 0x000ea40000000a00 */
[----:B--2---:R-:W-:-:S06]  /*11fc0*/  @P2 IMAD.WIDE R236, R240, 0x4, R236 ;  /* 0x00000004f0ec2825 */ /* 0x004fcc00078e02ec */
[----:B------:R-:W2:Y:S01]  /*11fd0*/  @P2 LDG.E R236, desc[UR36][R236.64] ;  /* 0x00000024ecec2981 */ /* 0x000ea2000c1e1900 */
        /* <DEDUP_REMOVED lines=15> */
[----:B------:R-:W-:Y:S02]  /*120d0*/  FADD.FTZ R0, R3, R0 ;  /* 0x0000000003007221 */ /* 0x000fe40000010000 */
[----:B------:R-:W1:Y:S02]  /*120e0*/  @P1 S2R R3, SR_CTAID.X ;  /* 0x0000000000031919 */ /* 0x000e640000002500 */
[----:B0-----:R-:W-:-:S04]  /*120f0*/  FMUL.FTZ R0, R0, UR34 ;  /* 0x0000002200007c20 */ /* 0x001fc80008410000 */
[----:B--2---:R-:W-:Y:S02]  /*12100*/  @P2 FADD.FTZ R0, R0, R236 ;  /* 0x000000ec00002221 */ /* 0x004fe40000010000 */
[----:B------:R-:W1:Y:S02]  /*12110*/  @P1 LDC.64 R236, c[0x0][0x448] ;  /* 0x00011200ffec1b82 */ /* 0x000e640000000a00 */
[----:B-1----:R-:W-:-:S05]  /*12120*/  @P1 IMAD.WIDE.U32 R236, R3, 0x4, R236 ;  /* 0x0000000403ec1825 */ /* 0x002fca00078e00ec */
[----:B------:R0:W2:Y:S02]  /*12130*/  @P1 LDG.E R3, desc[UR36][R236.64] ;  /* 0x00000024ec031981 */ /* 0x0000a4000c1e1900 */
[----:B0-----:R-:W-:-:S04]  /*12140*/  @P1 SEL R236, RZ, UR38, P3 ;  /* 0x00000026ffec1c07 */ /* 0x001fc80009800000 */
[----:B------:R-:W-:-:S04]  /*12150*/  @P1 IADD3 R236, PT, PT, R250, -UR41, R236 ;  /* 0x80000029faec1c10 */ /* 0x000fc8000fffe0ec */
[----:B------:R-:W-:-:S05]  /*12160*/  @P1 I2FP.F32.S32 R236, R236 ;  /* 0x000000ec00ec1245 */ /* 0x000fca0000201400 */
[----:B--2---:R-:W-:-:S05]  /*12170*/  @P1 FFMA.FTZ R0, R236, R3, R0 ;  /* 0x00000003ec001223 */ /* 0x004fca0000010000 */
[----:B---3--:R-:W-:Y:S01]  /*12180*/  @!P6 FMNMX.FTZ R238, R238, R0, !PT ;  /* 0x00000000eeeee209 */ /* 0x008fe20007810000 */
[----:B------:R0:W-:Y:S04]  /*12190*/  STS [R239], R0 ;  /* 0x00000000ef007388 */ /* 0x0001e80000000800 */
[----:B------:R0:W-:Y:S02]  /*121a0*/  @!P6 STL [R1+0x1c], R238 ;  /* 0x00001cee0100e387 */ /* 0x0001e40000100800 */
.L_x_1128:
[----:B------:R-:W-:Y:S05]  /*121b0*/  BSYNC.RECONVERGENT B0 ;  /* 0x0000000000007941 */ /* 0x000fea0003800200 */
.L_x_1127:
[----:B------:R-:W2:Y:S04]  /*121c0*/  LDL.LU R3, [R1+0x18] ;  /* 0x0000180001037983 */ /* 0x000ea80000300800 */
[----:B0-----:R-:W2:Y:S04]  /*121d0*/  LDL.LU R0, [R1+0x14] ;  /* 0x0000140001007983 */ /* 0x001ea80000300800 */
[----:B------:R-:W2:Y:S04]  /*121e0*/  LDL R238, [R1+0x174] ;  /* 0x0001740001ee7983 */ /* 0x000ea80000100800 */
[----:B-1234-:R-:W2:Y:S01]  /*121f0*/  LDL.LU R237, [R1+0x10] ;  /* 0x0000100001ed7983 */ /* 0x01eea20000300800 */
[----:B------:R-:W-:-:S02]  /*12200*/  IMAD.MOV.U32 R236, RZ, RZ, R3 ;  /* 0x000000ffffec7224 */ /* 0x000fc400078e0003 */
[----:B------:R-:W-:Y:S01]  /*12210*/  IMAD.MOV.U32 R3, RZ, RZ, R0 ;  /* 0x000000ffff037224 */ /* 0x000fe200078e0000 */
[----:B------:R-:W-:Y:S01]  /*12220*/  IADD3 R0, PT, PT, R250, 0xff, RZ ;  /* 0x000000fffa007810 */ /* 0x000fe20007ffe0ff */
[----:B------:R-:W-:Y:S02]  /*12230*/  VIADD R236, R236, 0x400 ;  /* 0x00000400ecec7836 */ /* 0x000fe40000000000 */
[----:B------:R-:W-:Y:S01]  /*12240*/  VIADD R3, R3, 0x100 ;  /* 0x0000010003037836 */ /* 0x000fe20000000000 */
[----:B------:R-:W-:Y:S01]  /*12250*/  ISETP.GE.AND P1, PT, R0, R238, PT ;  /* 0x000000ee0000720c */ /* 0x000fe20003f26270 */
[----:B------:R-:W-:Y:S01]  /*12260*/  VIADD R0, R250, 0x100 ;  /* 0x00000100fa007836 */ /* 0x000fe20000000000 */
[----:B--2---:R-:W-:-:S03]  /*12270*/  IADD3 R237, P2, PT, R237, 0x100, RZ ;  /* 0x00000100eded7810 */ /* 0x004fc60007f5e0ff */
[----:B------:R-:W-:Y:S02]  /*12280*/  IMAD.MOV.U32 R250, RZ, RZ, R0 ;  /* 0x000000fffffa7224 */ /* 0x000fe400078e0000 */
[----:B------:R1:W-:Y:S01]  /*12290*/  STL [R1+0x10], R237 ;  /* 0x000010ed01007387 */ /* 0x0003e20000100800 */
[----:B------:R-:W-:-:S03]  /*122a0*/  IMAD.X R252, RZ, RZ, R252, P2 ;  /* 0x000000fffffc7224 */ /* 0x000fc600010e06fc */
[----:B------:R1:W-:Y:S04]  /*122b0*/  STL [R1+0x18], R236 ;  /* 0x000018ec01007387 */ /* 0x0003e80000100800 */
[----:B------:R1:W-:Y:S01]  /*122c0*/  STL [R1+0x14], R3 ;  /* 0x0000140301007387 */ /* 0x0003e20000100800 */
[----:B------:R-:W-:Y:S05]  /*122d0*/  @!P1 BRA `(.L_x_1129) ;  /* 0xffffff0c00609947 */ /* 0x000fea000383ffff */
.L_x_935:
[----:B------:R-:W-:Y:S05]  /*122e0*/  BSYNC.RECONVERGENT B1 ;  /* 0x0000000000017941 */ /* 0x000fea0003800200 */
.L_x_934:
[----:B-1----:R-:W3:Y:S01]  /*122f0*/  LDL.LU R3, [R1+0x1c] ;  /* 0x00001c0001037983 */ /* 0x002ee20000300800 */
[----:B-----5:R-:W-:Y:S01]  /*12300*/  MOV R14, 0x400 ;  /* 0x00000400000e7802 */ /* 0x020fe20000000f00 */
[----:B------:R-:W1:Y:S01]  /*12310*/  LDCU UR4, c[0x0][0x3f4] ;  /* 0x00007e80ff0477ac */ /* 0x000e620008000800 */
[----:B------:R-:W4:Y:S01]  /*12320*/  S2UR UR6, SR_CTAID.Y ;  /* 0x00000000000679c3 */ /* 0x000f220000002600 */
[----:B------:R-:W2:Y:S01]  /*12330*/  S2R R15, SR_CgaCtaId ;  /* 0x00000000000f7919 */ /* 0x000ea20000008800 */
[----:B------:R-:W-:Y:S01]  /*12340*/  BSSY.RECONVERGENT B0, `(.L_x_1130) ;  /* 0x000016f000007945 */ /* 0x000fe20003800200 */
[----:B-1----:R-:W-:Y:S01]  /*12350*/  IMAD.U32 R12, RZ, RZ, UR4 ;  /* 0x00000004ff0c7e24 */ /* 0x002fe2000f8e00ff */
[----:B------:R-:W4:Y:S02]  /*12360*/  LDCU UR4, c[0x0][0x3f4] ;  /* 0x00007e80ff0477ac */ /* 0x000f240008000800 */
[----:B----4-:R-:W-:-:S04]  /*12370*/  UIMAD UR7, UR6, UR4, URZ ;  /* 0x00000004060772a4 */ /* 0x010fc8000f8e02ff */
[----:B------:R-:W-:Y:S01]  /*12380*/  USHF.R.S32.HI UR11, URZ, 0x1f, UR7 ;  /* 0x0000001fff0b7899 */ /* 0x000fe20008011407 */
[----:B---3--:R-:W1:Y:S02]  /*12390*/  SHFL.BFLY PT, R0, R3, 0x10, 0x1f ;  /* 0x0e001f0003007f89 */ /* 0x008e6400000e0000 */
[----:B-1----:R-:W-:-:S05]  /*123a0*/  FMNMX.FTZ R0, R0, R3, !PT ;  /* 0x0000000300007209 */ /* 0x002fca0007810000 */
[----:B------:R-:W1:Y:S02]  /*123b0*/  SHFL.BFLY PT, R3, R0, 0x8, 0x1f ;  /* 0x0d001f0000037f89 */ /* 0x000e6400000e0000 */
[----:B-1----:R-:W-:Y:S02]  /*123c0*/  FMNMX.FTZ R5, R0, R3, !PT ;  /* 0x0000000300057209 */ /* 0x002fe40007810000 */
[----:B------:R-:W1:Y:S03]  /*123d0*/  S2R R3, SR_TID.X ;  /* 0x0000000000037919 */ /* 0x000e660000002100 */
[----:B------:R-:W3:Y:S02]  /*123e0*/  SHFL.BFLY PT, R4, R5, 0x4, 0x1f ;  /* 0x0c801f0005047f89 */ /* 0x000ee400000e0000 */
[----:B---3--:R-:W-:Y:S02]  /*123f0*/  FMNMX.FTZ R6, R5, R4, !PT ;  /* 0x0000000405067209 */ /* 0x008fe40007810000 */
[----:B--2---:R-:W-:-:S02]  /*12400*/  LEA R4, R15, R14, 0x18 ;  /* 0x0000000e0f047211 */ /* 0x004fc400078ec0ff */
[----:B------:R-:W-:Y:S01]  /*12410*/  MOV R5, 0xff7fffff ;  /* 0xff7fffff00057802 */ /* 0x000fe20000000f00 */
[----:B------:R-:W0:Y:S02]  /*12420*/  SHFL.BFLY PT, R7, R6, 0x2, 0x1f ;  /* 0x0c401f0006077f89 */ /* 0x000e2400000e0000 */
[----:B0-----:R-:W-:Y:S02]  /*12430*/  FMNMX.FTZ R8, R6, R7, !PT ;  /* 0x0000000706087209 */ /* 0x001fe40007810000 */
[----:B-1----:R-:W-:-:S03]  /*12440*/  LOP3.LUT P0, R7, R3, 0x1f, RZ, 0xc0, !PT ;  /* 0x0000001f03077812 */ /* 0x002fc6000780c0ff */
[----:B------:R-:W0:Y:S01]  /*12450*/  SHFL.BFLY PT, R9, R8, 0x1, 0x1f ;  /* 0x0c201f0008097f89 */ /* 0x000e2200000e0000 */
[C---:B------:R-:W-:Y:S01]  /*12460*/  ISETP.GT.U32.AND P1, PT, R7.reuse, 0x7, PT ;  /* 0x000000070700780c */ /* 0x040fe20003f24070 */
[----:B------:R-:W-:-:S08]  /*12470*/  IMAD R6, R7, 0x4, R4 ;  /* 0x0000000407067824 */ /* 0x000fd000078e0204 */
[----:B------:R-:W-:Y:S02]  /*12480*/  @!P0 LEA.HI R0, R3, R4, RZ, 0x1d ;  /* 0x0000000403008211 */ /* 0x000fe400078fe8ff */
[----:B0-----:R-:W-:-:S05]  /*12490*/  FMNMX.FTZ R11, R8, R9, !PT ;  /* 0x00000009080b7209 */ /* 0x001fca0007810000 */
[----:B------:R0:W-:Y:S01]  /*124a0*/  @!P0 STS [R0], R11 ;  /* 0x0000000b00008388 */ /* 0x0001e20000000800 */
[----:B------:R-:W-:Y:S01]  /*124b0*/  BAR.SYNC.DEFER_BLOCKING 0x0 ;  /* 0x0000000000007b1d */ /* 0x000fe20000010000 */
[----:B0-----:R-:W-:-:S05]  /*124c0*/  IMAD.MOV R0, RZ, RZ, -R12 ;  /* 0x000000ffff007224 */ /* 0x001fca00078e0a0c */
[----:B------:R-:W0:Y:S04]  /*124d0*/  @!P1 LDS R5, [R6] ;  /* 0x0000000006059984 */ /* 0x000e280000000800 */
[----:B0-----:R-:W0:Y:S02]  /*124e0*/  SHFL.BFLY PT, R8, R5, 0x4, 0x1f ;  /* 0x0c801f0005087f89 */ /* 0x001e2400000e0000 */
[----:B0-----:R-:W-:-:S05]  /*124f0*/  FMNMX.FTZ R8, R8, R5, !PT ;  /* 0x0000000508087209 */ /* 0x001fca0007810000 */
[----:B------:R-:W0:Y:S02]  /*12500*/  SHFL.BFLY PT, R9, R8, 0x2, 0x1f ;  /* 0x0c401f0008097f89 */ /* 0x000e2400000e0000 */
[----:B0-----:R-:W-:Y:S02]  /*12510*/  FMNMX.FTZ R9, R8, R9, !PT ;  /* 0x0000000908097209 */ /* 0x001fe40007810000 */
[----:B------:R-:W-:Y:S02]  /*12520*/  VIADDMNMX R8, R0, UR41, RZ, !PT ;  /* 0x0000002900087c46 */ /* 0x000fe4000f8001ff */
[C---:B------:R-:W-:Y:S01]  /*12530*/  SHF.L.U32 R0, R3.reuse, 0x2, RZ ;  /* 0x0000000203007819 */ /* 0x040fe200000006ff */
[----:B------:R-:W0:Y:S02]  /*12540*/  SHFL.BFLY PT, R10, R9, 0x1, 0x1f ;  /* 0x0c201f00090a7f89 */ /* 0x000e2400000e0000 */
[----:B------:R-:W-:-:S05]  /*12550*/  IMAD.IADD R5, R3, 0x1, R8 ;  /* 0x0000000103057824 */ /* 0x000fca00078e0208 */
[----:B------:R-:W-:Y:S02]  /*12560*/  ISETP.GE.AND P0, PT, R5, UR41, PT ;  /* 0x0000002905007c0c */ /* 0x000fe4000bf06270 */
[----:B0-----:R-:W-:Y:S01]  /*12570*/  FMNMX.FTZ R10, R9, R10, !PT ;  /* 0x0000000a090a7209 */ /* 0x001fe20007810000 */
[----:B------:R-:W-:-:S04]  /*12580*/  IMAD.MOV.U32 R9, RZ, RZ, RZ ;  /* 0x000000ffff097224 */ /* 0x000fc800078e00ff */
[----:B------:R0:W1:Y:S06]  /*12590*/  SHFL.IDX PT, R40, R10, RZ, 0x1f ;  /* 0x00001fff0a287589 */ /* 0x00006c00000e0000 */
[----:B------:R-:W-:Y:S05]  /*125a0*/  @P0 BRA `(.L_x_1131) ;  /* 0x0000001400200947 */ /* 0x000fea0003800000 */
[----:B0-----:R-:W0:Y:S02]  /*125b0*/  LDC.64 R10, c[0x0][0x420] ;  /* 0x00010800ff0a7b82 */ /* 0x001e240000000a00 */
[----:B0-----:R-:W-:-:S04]  /*125c0*/  ISETP.NE.U32.AND P0, PT, R10, RZ, PT ;  /* 0x000000ff0a00720c */ /* 0x001fc80003f05070 */
[----:B------:R-:W-:-:S13]  /*125d0*/  ISETP.NE.AND.EX P0, PT, R11, RZ, PT, P0 ;  /* 0x000000ff0b00720c */ /* 0x000fda0003f05300 */
[----:B------:R-:W-:Y:S05]  /*125e0*/  @P0 BRA `(.L_x_1132) ;  /* 0x0000000c00940947 */ /* 0x000fea0003800000 */
[----:B------:R-:W-:Y:S01]  /*125f0*/  IMAD.MOV.U32 R12, RZ, RZ, 0x100 ;  /* 0x00000100ff0c7424 */ /* 0x000fe200078e00ff */
[----:B------:R-:W-:Y:S01]  /*12600*/  LOP3.LUT R10, RZ, R3, RZ, 0x33, !PT ;  /* 0x00000003ff0a7212 */ /* 0x000fe200078e33ff */
[----:B------:R-:W-:Y:S03]  /*12610*/  BSSY.RECONVERGENT B1, `(.L_x_1133) ;  /* 0x000001c000017945 */ /* 0x000fe60003800200 */
[----:B------:R-:W-:-:S04]  /*12620*/  VIADDMNMX R9, R5, R12, UR41, !PT ;  /* 0x0000002905097e46 */ /* 0x000fc8000f80010c */
[----:B------:R-:W-:Y:S01]  /*12630*/  IADD3 R11, PT, PT, -R8, R9, R10 ;  /* 0x00000009080b7210 */ /* 0x000fe20007ffe10a */
[----:B------:R-:W-:-:S03]  /*12640*/  IMAD.MOV.U32 R10, RZ, RZ, R5 ;  /* 0x000000ffff0a7224 */ /* 0x000fc600078e0005 */
[C---:B------:R-:W-:Y:S02]  /*12650*/  LOP3.LUT R9, R11.reuse, 0x300, RZ, 0xc0, !PT ;  /* 0x000003000b097812 */ /* 0x040fe400078ec0ff */
[----:B------:R-:W-:Y:S02]  /*12660*/  ISETP.GE.U32.AND P1, PT, R11, 0x300, PT ;  /* 0x000003000b00780c */ /* 0x000fe40003f26070 */
[----:B------:R-:W-:Y:S01]  /*12670*/  ISETP.NE.AND P0, PT, R9, 0x300, PT ;  /* 0x000003000900780c */ /* 0x000fe20003f05270 */
[----:B------:R-:W-:-:S12]  /*12680*/  IMAD.MOV.U32 R9, RZ, RZ, RZ ;  /* 0x000000ffff097224 */ /* 0x000fd800078e00ff */
[----:B------:R-:W-:Y:S05]  /*12690*/  @!P0 BRA `(.L_x_1134) ;  /* 0x00000000004c8947 */ /* 0x000fea0003800000 */
[----:B------:R-:W-:Y:S01]  /*126a0*/  VIADD R10, R14, 0x440 ;  /* 0x000004400e0a7836 */ /* 0x000fe20000000000 */
[----:B------:R-:W-:-:S04]  /*126b0*/  LEA.HI R9, R11, 0x1, RZ, 0x18 ;  /* 0x000000010b097811 */ /* 0x000fc800078fc0ff */
[----:B------:R-:W-:Y:S02]  /*126c0*/  LEA R13, R15, R10, 0x18 ;  /* 0x0000000a0f0d7211 */ /* 0x000fe400078ec0ff */
[----:B------:R-:W-:Y:S01]  /*126d0*/  LOP3.LUT R11, R9, 0x3, RZ, 0xc0, !PT ;  /* 0x00000003090b7812 */ /* 0x000fe200078ec0ff */
[----:B------:R-:W-:Y:S01]  /*126e0*/  IMAD.MOV.U32 R9, RZ, RZ, RZ ;  /* 0x000000ffff097224 */ /* 0x000fe200078e00ff */
[----:B------:R-:W-:Y:S01]  /*126f0*/  MOV R10, R5 ;  /* 0x00000005000a7202 */ /* 0x000fe20000000f00 */
[----:B------:R-:W-:Y:S02]  /*12700*/  IMAD.IADD R12, R0, 0x1, R13 ;  /* 0x00000001000c7824 */ /* 0x000fe400078e020d */
[----:B------:R-:W-:-:S07]  /*12710*/  IMAD.MOV R11, RZ, RZ, -R11 ;  /* 0x000000ffff0b7224 */ /* 0x000fce00078e0a0b */
.L_x_1135:
[----:B------:R-:W1:Y:S01]  /*12720*/  LDS R13, [R12] ;  /* 0x000000000c0d7984 */ /* 0x000e620000000800 */
[----:B------:R-:W-:Y:S02]  /*12730*/  VIADD R11, R11, 0x1 ;  /* 0x000000010b0b7836 */ /* 0x000fe40000000000 */
[----:B------:R-:W-:-:S03]  /*12740*/  VIADD R10, R10, 0x100 ;  /* 0x000001000a0a7836 */ /* 0x000fc60000000000 */
[----:B------:R-:W-:Y:S01]  /*12750*/  ISETP.NE.AND P0, PT, R11, RZ, PT ;  /* 0x000000ff0b00720c */ /* 0x000fe20003f05270 */
[----:B-1----:R-:W-:-:S04]  /*12760*/  FADD.FTZ R13, -R40, R13 ;  /* 0x0000000d280d7221 */ /* 0x002fc80000010100 */
[----:B------:R-:W-:-:S06]  /*12770*/  FMUL.FTZ R13, R13, 1.4426950216293334961 ;  /* 0x3fb8aa3b0d0d7820 */ /* 0x000fcc0000410000 */
[----:B------:R-:W0:Y:S02]  /*12780*/  MUFU.EX2 R13, R13 ;  /* 0x0000000d000d7308 */ /* 0x000e240000000800 */
[----:B0-----:R0:W-:Y:S01]  /*12790*/  STS [R12], R13 ;  /* 0x0000000d0c007388 */ /* 0x0011e20000000800 */
[----:B------:R-:W-:Y:S01]  /*127a0*/  FADD.FTZ R9, R13, R9 ;  /* 0x000000090d097221 */ /* 0x000fe20000010000 */
[----:B0-----:R-:W-:Y:S01]  /*127b0*/  VIADD R12, R12, 0x400 ;  /* 0x000004000c0c7836 */ /* 0x001fe20000000000 */
[----:B------:R-:W-:Y:S06]  /*127c0*/  @P0 BRA `(.L_x_1135) ;  /* 0xfffffffc00d40947 */ /* 0x000fec000383ffff */
.L_x_1134:
[----:B------:R-:W-:Y:S05]  /*127d0*/  BSYNC.RECONVERGENT B1 ;  /* 0x0000000000017941 */ /* 0x000fea0003800200 */
.L_x_1133:
[----:B------:R-:W-:Y:S05]  /*127e0*/  @!P1 BRA `(.L_x_1131) ;  /* 0x0000001000909947 */ /* 0x000fea0003800000 */
[----:B------:R-:W-:Y:S01]  /*127f0*/  IADD3 R12, PT, PT, -R10, UR41, RZ ;  /* 0x000000290a0c7c10 */ /* 0x000fe2000fffe1ff */
[----:B------:R-:W-:Y:S01]  /*12800*/  IMAD.SHL.U32 R11, R8, 0x4, RZ ;  /* 0x00000004080b7824 */ /* 0x000fe200078e00ff */
[----:B------:R-:W-:Y:S01]  /*12810*/  IADD3 R14, PT, PT, R14, 0x440, RZ ;  /* 0x000004400e0e7810 */ /* 0x000fe20007ffe0ff */
[----:B------:R-:W-:Y:S01]  /*12820*/  BSSY.RECONVERGENT B1, `(.L_x_1136) ;  /* 0x000006e000017945 */ /* 0x000fe20003800200 */
[----:B------:R-:W-:Y:S01]  /*12830*/  ISETP.GT.AND P1, PT, R12, 0xc00, PT ;  /* 0x00000c000c00780c */ /* 0x000fe20003f24270 */
[----:B------:R-:W-:Y:S01]  /*12840*/  IMAD R11, R10, 0x4, -R11 ;  /* 0x000000040a0b7824 */ /* 0x000fe200078e0a0b */
[----:B------:R-:W-:Y:S02]  /*12850*/  LEA R14, R15, R14, 0x18 ;  /* 0x0000000e0f0e7211 */ /* 0x000fe400078ec0ff */
[----:B------:R-:W-:Y:S02]  /*12860*/  PLOP3.LUT P0, PT, PT, PT, PT, 0x80, 0x8 ;  /* 0x000000000008781c */ /* 0x000fe40003f0f070 */
[----:B------:R-:W-:-:S07]  /*12870*/  IADD3 R11, PT, PT, R11, 0x800, R14 ;  /* 0x000008000b0b7810 */ /* 0x000fce0007ffe00e */
[----:B------:R-:W-:Y:S05]  /*12880*/  @!P1 BRA `(.L_x_1137) ;  /* 0x00000004009c9947 */ /* 0x000fea0003800000 */
[----:B------:R-:W-:Y:S01]  /*12890*/  IMAD.U32 R35, RZ, RZ, UR41 ;  /* 0x00000029ff237e24 */ /* 0x000fe2000f8e00ff */
[----:B------:R-:W-:-:S03]  /*128a0*/  PLOP3.LUT P0, PT, PT, PT, PT, 0x8, 0x80 ;  /* 0x000000000080781c */ /* 0x000fc60003f0e170 */
[----:B------:R-:W-:-:S10]  /*128b0*/  VIADD R35, R35, 0xfffff400 ;  /* 0xfffff40023237836 */ /* 0x000fd40000000000 */
.L_x_1138:
[----:B------:R-:W1:Y:S01]  /*128c0*/  LDS R12, [R11+-0x800] ;  /* 0xfff800000b0c7984 */ /* 0x000e620000000800 */
[----:B------:R-:W-:-:S03]  /*128d0*/  VIADD R10, R10, 0x1000 ;  /* 0x000010000a0a7836 */ /* 0x000fc60000000000 */
[----:B------:R-:W0:Y:S02]  /*128e0*/  LDS R13, [R11+-0x400] ;  /* 0xfffc00000b0d7984 */ /* 0x000e240000000800 */
[----:B------:R-:W-:Y:S02]  /*128f0*/  ISETP.GE.AND P1, PT, R10, R35, PT ;  /* 0x000000230a00720c */ /* 0x000fe40003f26270 */
        /* <DEDUP_REMOVED lines=20> */
[----:B------:R-:W2:Y:S01]  /*12a40*/  MUFU.EX2 R14, R13 ;  /* 0x0000000d000e7308 */ /* 0x000ea20000000800 */
[----:B----4-:R-:W-:Y:S01]  /*12a50*/  FADD.FTZ R18, -R40, R17 ;  /* 0x0000001128127221 */ /* 0x010fe20000010100 */
[----:B------:R-:W-:Y:S01]  /*12a60*/  FMUL.FTZ R17, R16, 1.4426950216293334961 ;  /* 0x3fb8aa3b10117820 */ /* 0x000fe20000410000 */
[----:B------:R-:W4:Y:S01]  /*12a70*/  LDS R33, [R11+0x3000] ;  /* 0x003000000b217984 */ /* 0x000f220000000800 */
[----:B------:R-:W1:Y:S01]  /*12a80*/  MUFU.EX2 R16, R15 ;  /* 0x0000000f00107308 */ /* 0x000e620000000800 */
[----:B-----5:R-:W-:Y:S01]  /*12a90*/  FADD.FTZ R20, -R40, R19 ;  /* 0x0000001328147221 */ /* 0x020fe20000010100 */
[----:B------:R-:W-:Y:S01]  /*12aa0*/  FMUL.FTZ R19, R18, 1.4426950216293334961 ;  /* 0x3fb8aa3b12137820 */ /* 0x000fe20000410000 */
[----:B------:R-:W5:Y:S01]  /*12ab0*/  LDS R34, [R11+0x3400] ;  /* 0x003400000b227984 */ /* 0x000f620000000800 */
[----:B------:R-:W1:Y:S01]  /*12ac0*/  MUFU.EX2 R18, R17 ;  /* 0x0000001100127308 */ /* 0x000e620000000800 */
[----:B------:R-:W-:Y:S01]  /*12ad0*/  FADD.FTZ R22, -R40, R21 ;  /* 0x0000001528167221 */ /* 0x000fe20000010100 */
[----:B--2---:R-:W-:Y:S01]  /*12ae0*/  FADD.FTZ R9, R12, R9 ;  /* 0x000000090c097221 */ /* 0x004fe20000010000 */
[----:B------:R-:W-:Y:S01]  /*12af0*/  FMUL.FTZ R21, R20, 1.4426950216293334961 ;  /* 0x3fb8aa3b14157820 */ /* 0x000fe20000410000 */
[----:B------:R-:W-:Y:S01]  /*12b00*/  FADD.FTZ R23, -R40, R23 ;  /* 0x0000001728177221 */ /* 0x000fe20000010100 */
[----:B------:R-:W2:Y:S01]  /*12b10*/  MUFU.EX2 R20, R19 ;  /* 0x0000001300147308 */ /* 0x000ea20000000800 */
[----:B------:R-:W-:Y:S01]  /*12b20*/  FADD.FTZ R9, R9, R14 ;  /* 0x0000000e09097221 */ /* 0x000fe20000010000 */
[----:B------:R-:W-:Y:S01]  /*12b30*/  FMUL.FTZ R13, R22, 1.4426950216293334961 ;  /* 0x3fb8aa3b160d7820 */ /* 0x000fe20000410000 */
[C---:B------:R-:W-:Y:S01]  /*12b40*/  FADD.FTZ R25, -R40.reuse, R24 ;  /* 0x0000001828197221 */ /* 0x040fe20000010100 */
[----:B------:R-:W0:Y:S01]  /*12b50*/  MUFU.EX2 R22, R21 ;  /* 0x0000001500167308 */ /* 0x000e220000000800 */
[----:B-1----:R-:W-:Y:S01]  /*12b60*/  FADD.FTZ R9, R9, R16 ;  /* 0x0000001009097221 */ /* 0x002fe20000010000 */
[----:B------:R-:W-:Y:S01]  /*12b70*/  FMUL.FTZ R23, R23, 1.4426950216293334961 ;  /* 0x3fb8aa3b17177820 */ /* 0x000fe20000410000 */
[C---:B------:R-:W-:Y:S01]  /*12b80*/  FADD.FTZ R15, -R40.reuse, R26 ;  /* 0x0000001a280f7221 */ /* 0x040fe20000010100 */
[----:B------:R-:W1:Y:S01]  /*12b90*/  MUFU.EX2 R24, R13 ;  /* 0x0000000d00187308 */ /* 0x000e620000000800 */
[----:B------:R-:W-:Y:S01]  /*12ba0*/  FADD.FTZ R9, R9, R18 ;  /* 0x0000001209097221 */ /* 0x000fe20000010000 */
[----:B------:R-:W-:Y:S01]  /*12bb0*/  FMUL.FTZ R25, R25, 1.4426950216293334961 ;  /* 0x3fb8aa3b19197820 */ /* 0x000fe20000410000 */
[----:B------:R-:W-:Y:S01]  /*12bc0*/  FMUL.FTZ R15, R15, 1.4426950216293334961 ;  /* 0x3fb8aa3b0f0f7820 */ /* 0x000fe20000410000 */
[----:B------:R-:W3:Y:S01]  /*12bd0*/  MUFU.EX2 R26, R23 ;  /* 0x00000017001a7308 */ /* 0x000ee20000000800 */
[C---:B------:R-:W-:Y:S01]  /*12be0*/  FADD.FTZ R27, -R40.reuse, R27 ;  /* 0x0000001b281b7221 */ /* 0x040fe20000010100 */
[----:B--2---:R-:W-:Y:S01]  /*12bf0*/  FADD.FTZ R9, R9, R20 ;  /* 0x0000001409097221 */ /* 0x004fe20000010000 */
[----:B------:R2:W-:Y:S01]  /*12c00*/  STS [R11+-0x800], R12 ;  /* 0xfff8000c0b007388 */ /* 0x0005e20000000800 */
[----:B------:R-:W4:Y:S01]  /*12c10*/  MUFU.EX2 R28, R25 ;  /* 0x00000019001c7308 */ /* 0x000f220000000800 */
[C---:B------:R-:W-:Y:S01]  /*12c20*/  FADD.FTZ R29, -R40.reuse, R29 ;  /* 0x0000001d281d7221 */ /* 0x040fe20000010100 */
[----:B0-----:R-:W-:Y:S01]  /*12c30*/  FADD.FTZ R9, R9, R22 ;  /* 0x0000001609097221 */ /* 0x001fe20000010000 */
[----:B------:R-:W-:Y:S01]  /*12c40*/  FMUL.FTZ R27, R27, 1.4426950216293334961 ;  /* 0x3fb8aa3b1b1b7820 */ /* 0x000fe20000410000 */
[----:B------:R-:W0:Y:S01]  /*12c50*/  MUFU.EX2 R30, R15 ;  /* 0x0000000f001e7308 */ /* 0x000e220000000800 */
[C---:B------:R-:W-:Y:S01]  /*12c60*/  FADD.FTZ R31, -R40.reuse, R31 ;  /* 0x0000001f281f7221 */ /* 0x040fe20000010100 */
[----:B-1----:R-:W-:Y:S01]  /*12c70*/  FADD.FTZ R9, R9, R24 ;  /* 0x0000001809097221 */ /* 0x002fe20000010000 */
[----:B------:R-:W-:Y:S01]  /*12c80*/  FMUL.FTZ R29, R29, 1.4426950216293334961 ;  /* 0x3fb8aa3b1d1d7820 */ /* 0x000fe20000410000 */
[----:B---3--:R-:W-:Y:S01]  /*12c90*/  FADD.FTZ R32, -R40, R32 ;  /* 0x0000002028207221 */ /* 0x008fe20000010100 */
[----:B--2---:R-:W1:Y:S01]  /*12ca0*/  MUFU.EX2 R12, R27 ;  /* 0x0000001b000c7308 */ /* 0x004e620000000800 */
[----:B------:R-:W-:Y:S01]  /*12cb0*/  FADD.FTZ R9, R9, R26 ;  /* 0x0000001a09097221 */ /* 0x000fe20000010000 */
[----:B------:R2:W-:Y:S01]  /*12cc0*/  STS [R11+-0x400], R14 ;  /* 0xfffc000e0b007388 */ /* 0x0005e20000000800 */
[----:B------:R-:W-:Y:S01]  /*12cd0*/  FMUL.FTZ R31, R31, 1.4426950216293334961 ;  /* 0x3fb8aa3b1f1f7820 */ /* 0x000fe20000410000 */
[----:B------:R-:W-:Y:S01]  /*12ce0*/  FMUL.FTZ R13, R32, 1.4426950216293334961 ;  /* 0x3fb8aa3b200d7820 */ /* 0x000fe20000410000 */
[----:B----4-:R-:W-:Y:S01]  /*12cf0*/  FADD.FTZ R9, R9, R28 ;  /* 0x0000001c09097221 */ /* 0x010fe20000010000 */
[C---:B------:R-:W-:Y:S01]  /*12d00*/  FADD.FTZ R33, -R40.reuse, R33 ;  /* 0x0000002128217221 */ /* 0x040fe20000010100 */
[----:B------:R-:W-:Y:S01]  /*12d10*/  MUFU.EX2 R32, R31 ;  /* 0x0000001f00207308 */ /* 0x000fe20000000800 */
[----:B------:R-:W-:Y:S01]  /*12d20*/  STS [R11], R16 ;  /* 0x000000100b007388 */ /* 0x000fe20000000800 */
[----:B0-----:R-:W-:Y:S01]  /*12d30*/  FADD.FTZ R9, R9, R30 ;  /* 0x0000001e09097221 */ /* 0x001fe20000010000 */
[----:B-----5:R-:W-:Y:S01]  /*12d40*/  FADD.FTZ R15, -R40, R34 ;  /* 0x00000022280f7221 */ /* 0x020fe20000010100 */
[----:B------:R-:W-:Y:S01]  /*12d50*/  FMUL.FTZ R33, R33, 1.4426950216293334961 ;  /* 0x3fb8aa3b21217820 */ /* 0x000fe20000410000 */
[----:B--2---:R-:W0:Y:S01]  /*12d60*/  MUFU.EX2 R14, R29 ;  /* 0x0000001d000e7308 */ /* 0x004e220000000800 */
[----:B------:R-:W-:Y:S01]  /*12d70*/  STS [R11+0x400], R18 ;  /* 0x000400120b007388 */ /* 0x000fe20000000800 */
[----:B-1----:R-:W-:Y:S01]  /*12d80*/  FADD.FTZ R9, R9, R12 ;  /* 0x0000000c09097221 */ /* 0x002fe20000010000 */
[----:B------:R-:W-:Y:S01]  /*12d90*/  FMUL.FTZ R15, R15, 1.4426950216293334961 ;  /* 0x3fb8aa3b0f0f7820 */ /* 0x000fe20000410000 */
[----:B------:R-:W1:Y:S01]  /*12da0*/  MUFU.EX2 R34, R13 ;  /* 0x0000000d00227308 */ /* 0x000e620000000800 */
[----:B------:R-:W-:Y:S03]  /*12db0*/  STS [R11+0x800], R20 ;  /* 0x000800140b007388 */ /* 0x000fe60000000800 */
[----:B------:R-:W2:Y:S01]  /*12dc0*/  MUFU.EX2 R36, R33 ;  /* 0x0000002100247308 */ /* 0x000ea20000000800 */
[----:B------:R-:W-:Y:S03]  /*12dd0*/  STS [R11+0xc00], R22 ;  /* 0x000c00160b007388 */ /* 0x000fe60000000800 */
[----:B------:R-:W3:Y:S01]  /*12de0*/  MUFU.EX2 R38, R15 ;  /* 0x0000000f00267308 */ /* 0x000ee20000000800 */
[----:B------:R-:W-:Y:S01]  /*12df0*/  STS [R11+0x1000], R24 ;  /* 0x001000180b007388 */ /* 0x000fe20000000800 */
[----:B0-----:R-:W-:-:S03]  /*12e00*/  FADD.FTZ R9, R9, R14 ;  /* 0x0000000e09097221 */ /* 0x001fc60000010000 */
[----:B------:R-:W-:Y:S01]  /*12e10*/  STS [R11+0x1400], R26 ;  /* 0x0014001a0b007388 */ /* 0x000fe20000000800 */
[----:B------:R-:W-:-:S03]  /*12e20*/  FADD.FTZ R9, R9, R32 ;  /* 0x0000002009097221 */ /* 0x000fc60000010000 */
        /* <DEDUP_REMOVED lines=10> */
[----:B------:R0:W-:Y:S02]  /*12ed0*/  STS [R11+0x3400], R38 ;  /* 0x003400260b007388 */ /* 0x0001e40000000800 */
[----:B0-----:R-:W-:Y:S01]  /*12ee0*/  IADD3 R11, PT, PT, R11, 0x4000, RZ ;  /* 0x000040000b0b7810 */ /* 0x001fe20007ffe0ff */
[----:B------:R-:W-:Y:S06]  /*12ef0*/  @!P1 BRA `(.L_x_1138) ;  /* 0xfffffff800709947 */ /* 0x000fec000383ffff */
.L_x_1137:
[----:B------:R-:W-:Y:S05]  /*12f00*/  BSYNC.RECONVERGENT B1 ;  /* 0x0000000000017941 */ /* 0x000fea0003800200 */
.L_x_1136:
[----:B------:R-:W-:Y:S01]  /*12f10*/  IADD3 R12, PT, PT, -R10, UR41, RZ ;  /* 0x000000290a0c7c10 */ /* 0x000fe2000fffe1ff */
[----:B------:R-:W-:Y:S03]  /*12f20*/  BSSY.RECONVERGENT B1, `(.L_x_1139) ;  /* 0x0000036000017945 */ /* 0x000fe60003800200 */
[----:B------:R-:W-:-:S13]  /*12f30*/  ISETP.GT.AND P1, PT, R12, 0x400, PT ;  /* 0x000004000c00780c */ /* 0x000fda0003f24270 */
[----:B------:R-:W-:Y:S05]  /*12f40*/  @!P1 BRA `(.L_x_1140) ;  /* 0x0000000000cc9947 */ /* 0x000fea0003800000 */
[----:B------:R-:W1:Y:S01]  /*12f50*/  LDS R12, [R11+-0x800] ;  /* 0xfff800000b0c7984 */ /* 0x000e620000000800 */
[----:B------:R-:W-:Y:S01]  /*12f60*/  PLOP3.LUT P0, PT, PT, PT, PT, 0x8, 0x80 ;  /* 0x000000000080781c */ /* 0x000fe20003f0e170 */
[----:B------:R-:W-:Y:S02]  /*12f70*/  VIADD R10, R10, 0x800 ;  /* 0x000008000a0a7836 */ /* 0x000fe40000000000 */
        /* <DEDUP_REMOVED lines=47> */
[----:B0-----:R-:W-:-:S07]  /*13270*/  VIADD R11, R11, 0x2000 ;  /* 0x000020000b0b7836 */ /* 0x001fce0000000000 */
.L_x_1140:
[----:B------:R-:W-:Y:S05]  /*13280*/  BSYNC.RECONVERGENT B1 ;  /* 0x0000000000017941 */ /* 0x000fea0003800200 */
.L_x_1139:
[----:B------:R-:W-:-:S13]  /*13290*/  ISETP.LT.OR P0, PT, R10, UR41, P0 ;  /* 0x000000290a007c0c */ /* 0x000fda0008701670 */
[----:B------:R-:W-:Y:S05]  /*132a0*/  @!P0 BRA `(.L_x_1131) ;  /* 0x0000000400e08947 */ /* 0x000fea0003800000 */
[----:B------:R-:W1:Y:S04]  /*132b0*/  LDS R10, [R11+-0x800] ;  /* 0xfff800000b0a7984 */ /* 0x000e680000000800 */
[----:B------:R-:W0:Y:S04]  /*132c0*/  LDS R12, [R11+-0x400] ;  /* 0xfffc00000b0c7984 */ /* 0x000e280000000800 */
[----:B------:R-:W2:Y:S04]  /*132d0*/  LDS R13, [R11] ;  /* 0x000000000b0d7984 */ /* 0x000ea80000000800 */
[----:B------:R-:W3:Y:S01]  /*132e0*/  LDS R14, [R11+0x400] ;  /* 0x000400000b0e7984 */ /* 0x000ee20000000800 */
        /* <DEDUP_REMOVED lines=21> */
.L_x_1132:
[----:B------:R-:W-:Y:S01]  /*13440*/  IMAD.MOV.U32 R16, RZ, RZ, 0x100 ;  /* 0x00000100ff107424 */ /* 0x000fe200078e00ff */
[----:B------:R-:W-:Y:S01]  /*13450*/  LOP3.LUT R12, RZ, R3, RZ, 0x33, !PT ;  /* 0x00000003ff0c7212 */ /* 0x000fe200078e33ff */
[----:B------:R-:W-:Y:S01]  /*13460*/  BSSY.RECONVERGENT B1, `(.L_x_1141) ;  /* 0x0000024000017945 */ /* 0x000fe20003800200 */
[----:B------:R-:W-:Y:S02]  /*13470*/  IMAD.MOV.U32 R13, RZ, RZ, R5 ;  /* 0x000000ffff0d7224 */ /* 0x000fe400078e0005 */
[----:B------:R-:W-:-:S04]  /*13480*/  VIADDMNMX R9, R5, R16, UR41, !PT ;  /* 0x0000002905097e46 */ /* 0x000fc8000f800110 */
[----:B------:R-:W-:-:S04]  /*13490*/  IADD3 R12, PT, PT, -R8, R9, R12 ;  /* 0x00000009080c7210 */ /* 0x000fc80007ffe10c */
[C---:B------:R-:W-:Y:S02]  /*134a0*/  LOP3.LUT R9, R12.reuse, 0x300, RZ, 0xc0, !PT ;  /* 0x000003000c097812 */ /* 0x040fe400078ec0ff */
[----:B------:R-:W-:Y:S02]  /*134b0*/  ISETP.GE.U32.AND P0, PT, R12, 0x300, PT ;  /* 0x000003000c00780c */ /* 0x000fe40003f06070 */
[----:B------:R-:W-:Y:S01]  /*134c0*/  ISETP.NE.AND P1, PT, R9, 0x300, PT ;  /* 0x000003000900780c */ /* 0x000fe20003f25270 */
[----:B------:R-:W-:-:S12]  /*134d0*/  IMAD.MOV.U32 R9, RZ, RZ, RZ ;  /* 0x000000ffff097224 */ /* 0x000fd800078e00ff */
[----:B------:R-:W-:Y:S05]  /*134e0*/  @!P1 BRA `(.L_x_1142) ;  /* 0x00000000006c9947 */ /* 0x000fea0003800000 */
[----:B------:R-:W-:Y:S01]  /*134f0*/  IADD3 R14, PT, PT, R14, 0x440, RZ ;  /* 0x000004400e0e7810 */ /* 0x000fe20007ffe0ff */
[--C-:B------:R-:W-:Y:S01]  /*13500*/  IMAD.MOV.U32 R13, RZ, RZ, R5.reuse ;  /* 0x000000ffff0d7224 */ /* 0x100fe200078e0005 */
[----:B------:R-:W-:Y:S02]  /*13510*/  LEA.HI R9, R12, 0x1, RZ, 0x18 ;  /* 0x000000010c097811 */ /* 0x000fe400078fc0ff */
[----:B------:R-:W-:Y:S02]  /*13520*/  IADD3 R17, P1, P2, R10, UR7, R5 ;  /* 0x000000070a117c10 */ /* 0x000fe4000fa3e005 */
[----:B------:R-:W-:Y:S02]  /*13530*/  LEA R15, R15, R14, 0x18 ;  /* 0x0000000e0f0f7211 */ /* 0x000fe400078ec0ff */
[----:B------:R-:W-:Y:S01]  /*13540*/  LOP3.LUT R10, R9, 0x3, RZ, 0xc0, !PT ;  /* 0x00000003090a7812 */ /* 0x000fe200078ec0ff */
[----:B------:R-:W-:Y:S01]  /*13550*/  IMAD.MOV.U32 R9, RZ, RZ, RZ ;  /* 0x000000ffff097224 */ /* 0x000fe200078e00ff */
[----:B------:R-:W-:Y:S01]  /*13560*/  IADD3.X R11, PT, PT, R11, UR11, RZ, P1, P2 ;  /* 0x0000000b0b0b7c10 */ /* 0x000fe20008fe44ff */
[----:B------:R-:W-:-:S02]  /*13570*/  IMAD.IADD R12, R0, 0x1, R15 ;  /* 0x00000001000c7824 */ /* 0x000fc400078e020f */
[----:B------:R-:W-:-:S07]  /*13580*/  IMAD.MOV R14, RZ, RZ, -R10 ;  /* 0x000000ffff0e7224 */ /* 0x000fce00078e0a0a */
.L_x_1143:
[----:B------:R-:W-:-:S06]  /*13590*/  IMAD.MOV.U32 R10, RZ, RZ, R17 ;  /* 0x000000ffff0a7224 */ /* 0x000fcc00078e0011 */
[----:B------:R0:W2:Y:S01]  /*135a0*/  LDG.E.U8 R10, desc[UR36][R10.64] ;  /* 0x000000240a0a7981 */ /* 0x0000a2000c1e1100 */
[----:B------:R-:W-:Y:S01]  /*135b0*/  VIADD R14, R14, 0x1 ;  /* 0x000000010e0e7836 */ /* 0x000fe20000000000 */
[----:B------:R-:W-:Y:S01]  /*135c0*/  IADD3 R17, P2, PT, R17, 0x100, RZ ;  /* 0x0000010011117810 */ /* 0x000fe20007f5e0ff */
[----:B------:R-:W-:-:S04]  /*135d0*/  VIADD R13, R13, 0x100 ;  /* 0x000001000d0d7836 */ /* 0x000fc80000000000 */
[----:B0-----:R-:W-:Y:S01]  /*135e0*/  IMAD.X R11, RZ, RZ, R11, P2 ;  /* 0x000000ffff0b7224 */ /* 0x001fe200010e060b */
        /* <DEDUP_REMOVED lines=9> */
[----:B0-----:R-:W-:-:S10]  /*13680*/  VIADD R12, R12, 0x400 ;  /* 0x000004000c0c7836 */ /* 0x001fd40000000000 */
[----:B------:R-:W-:Y:S05]  /*13690*/  @P1 BRA `(.L_x_1143) ;  /* 0xfffffffc00bc1947 */ /* 0x000fea000383ffff */
.L_x_1142:
[----:B------:R-:W-:Y:S05]  /*136a0*/  BSYNC.RECONVERGENT B1 ;  /* 0x0000000000017941 */ /* 0x000fea0003800200 */
.L_x_1141:
[----:B------:R-:W-:Y:S05]  /*136b0*/  @!P0 BRA `(.L_x_1131) ;  /* 0x0000000000dc8947 */ /* 0x000fea0003800000 */
[----:B------:R-:W0:Y:S01]  /*136c0*/  S2R R12, SR_CgaCtaId ;  /* 0x00000000000c7919 */ /* 0x000e220000008800 */
[----:B------:R-:W2:Y:S01]  /*136d0*/  LDC.64 R18, c[0x0][0x420] ;  /* 0x00010800ff127b82 */ /* 0x000ea20000000a00 */
[----:B------:R-:W-:Y:S01]  /*136e0*/  MOV R11, 0x400 ;  /* 0x00000400000b7802 */ /* 0x000fe20000000f00 */
[----:B------:R-:W-:-:S03]  /*136f0*/  IMAD.SHL.U32 R10, R8, 0x4, RZ ;  /* 0x00000004080a7824 */ /* 0x000fc600078e00ff */
[----:B------:R-:W-:Y:S01]  /*13700*/  IADD3 R11, PT, PT, R11, 0x440, RZ ;  /* 0x000004400b0b7810 */ /* 0x000fe20007ffe0ff */
[----:B------:R-:W-:Y:S01]  /*13710*/  IMAD R10, R13, 0x4, -R10 ;  /* 0x000000040d0a7824 */ /* 0x000fe200078e0a0a */
[----:B--2---:R-:W-:-:S04]  /*13720*/  IADD3 R15, P0, P1, R18, UR7, R13 ;  /* 0x00000007120f7c10 */ /* 0x004fc8000f91e00d */
[----:B------:R-:W-:Y:S02]  /*13730*/  IADD3 R15, P2, PT, R15, 0x200, RZ ;  /* 0x000002000f0f7810 */ /* 0x000fe40007f5e0ff */
[----:B0-----:R-:W-:Y:S02]  /*13740*/  LEA R17, R12, R11, 0x18 ;  /* 0x0000000b0c117211 */ /* 0x001fe400078ec0ff */
[----:B------:R-:W-:Y:S02]  /*13750*/  IADD3.X R11, PT, PT, R19, UR11, RZ, P0, P1 ;  /* 0x0000000b130b7c10 */ /* 0x000fe400087e24ff */
[----:B------:R-:W-:-:S03]  /*13760*/  IADD3 R12, PT, PT, R10, 0x800, R17 ;  /* 0x000008000a0c7810 */ /* 0x000fc60007ffe011 */
[----:B------:R-:W-:-:S07]  /*13770*/  IMAD.X R11, RZ, RZ, R11, P2 ;  /* 0x000000ffff0b7224 */ /* 0x000fce00010e060b */
.L_x_1144:
[----:B------:R-:W-:-:S05]  /*13780*/  IMAD.MOV.U32 R10, RZ, RZ, R15 ;  /* 0x000000ffff0a7224 */ /* 0x000fca00078e000f */
[----:B------:R-:W2:Y:S04]  /*13790*/  LDG.E.U8 R17, desc[UR36][R10.64+-0x200] ;  /* 0xfffe00240a117981 */ /* 0x000ea8000c1e1100 */
[----:B------:R-:W3:Y:S04]  /*137a0*/  LDG.E.U8 R14, desc[UR36][R10.64+-0x100] ;  /* 0xffff00240a0e7981 */ /* 0x000ee8000c1e1100 */
[----:B------:R-:W4:Y:S04]  /*137b0*/  LDG.E.U8 R15, desc[UR36][R10.64] ;  /* 0x000000240a0f7981 */ /* 0x000f28000c1e1100 */
[----:B------:R-:W5:Y:S01]  /*137c0*/  LDG.E.U8 R16, desc[UR36][R10.64+0x100] ;  /* 0x000100240a107981 */ /* 0x000f62000c1e1100 */
[----:B------:R-:W-:Y:S01]  /*137d0*/  MOV R19, RZ ;  /* 0x000000ff00137202 */ /* 0x000fe20000000f00 */
[----:B------:R-:W-:-:S02]  /*137e0*/  IMAD.MOV.U32 R21, RZ, RZ, RZ ;  /* 0x000000ffff157224 */ /* 0x000fc400078e00ff */
[----:B------:R-:W-:Y:S01]  /*137f0*/  VIADD R13, R13, 0x400 ;  /* 0x000004000d0d7836 */ /* 0x000fe20000000000 */
[----:B--2---:R-:W-:Y:S01]  /*13800*/  ISETP.NE.AND P0, PT, R17, RZ, PT ;  /* 0x000000ff1100720c */ /* 0x004fe20003f05270 */
[----:B------:R-:W-:Y:S01]  /*13810*/  IMAD.MOV.U32 R17, RZ, RZ, RZ ;  /* 0x000000ffff117224 */ /* 0x000fe200078e00ff */
        /* <DEDUP_REMOVED lines=8> */
[----:B------:R-:W-:-:S03]  /*138a0*/  IMAD.MOV.U32 R14, RZ, RZ, RZ ;  /* 0x000000ffff0e7224 */ /* 0x000fc600078e00ff */
[----:B------:R-:W-:Y:S01]  /*138b0*/  @!P0 FMUL.FTZ R15, R15, 1.4426950216293334961 ;  /* 0x3fb8aa3b0f0f8820 */ /* 0x000fe20000410000 */
[----:B0-----:R-:W-:-:S03]  /*138c0*/  @!P1 FADD.FTZ R16, -R40, R16 ;  /* 0x0000001028109221 */ /* 0x001fc60000010100 */
[----:B------:R0:W1:Y:S01]  /*138d0*/  @!P0 MUFU.EX2 R14, R15 ;  /* 0x0000000f000e8308 */ /* 0x0000620000000800 */
[----:B------:R-:W-:Y:S01]  /*138e0*/  @!P1 FMUL.FTZ R16, R16, 1.4426950216293334961 ;  /* 0x3fb8aa3b10109820 */ /* 0x000fe20000410000 */
[C---:B--2---:R-:W-:Y:S01]  /*138f0*/  @!P2 FADD.FTZ R18, -R40.reuse, R18 ;  /* 0x000000122812a221 */ /* 0x044fe20000010100 */
[----:B------:R-:W-:Y:S01]  /*13900*/  ISETP.GE.AND P0, PT, R13, UR41, PT ;  /* 0x000000290d007c0c */ /* 0x000fe2000bf06270 */
[----:B---3--:R-:W-:Y:S01]  /*13910*/  @!P3 FADD.FTZ R20, -R40, R20 ;  /* 0x000000142814b221 */ /* 0x008fe20000010100 */
[----:B------:R1:W2:Y:S01]  /*13920*/  @!P1 MUFU.EX2 R17, R16 ;  /* 0x0000001000119308 */ /* 0x0002a20000000800 */
[----:B------:R-:W-:Y:S02]  /*13930*/  @!P2 FMUL.FTZ R18, R18, 1.4426950216293334961 ;  /* 0x3fb8aa3b1212a820 */ /* 0x000fe40000410000 */
[----:B------:R-:W-:Y:S01]  /*13940*/  @!P3 FMUL.FTZ R20, R20, 1.4426950216293334961 ;  /* 0x3fb8aa3b1414b820 */ /* 0x000fe20000410000 */
[----:B0-----:R-:W-:Y:S01]  /*13950*/  IADD3 R15, P1, PT, R10, 0x400, RZ ;  /* 0x000004000a0f7810 */ /* 0x001fe20007f3e0ff */
[----:B------:R-:W0:Y:S04]  /*13960*/  @!P2 MUFU.EX2 R19, R18 ;  /* 0x000000120013a308 */ /* 0x000e280000000800 */
[----:B------:R-:W3:Y:S01]  /*13970*/  @!P3 MUFU.EX2 R21, R20 ;  /* 0x000000140015b308 */ /* 0x000ee20000000800 */
[----:B-1----:R-:W-:Y:S01]  /*13980*/  FADD.FTZ R16, R14, R9 ;  /* 0x000000090e107221 */ /* 0x002fe20000010000 */
[----:B------:R-:W-:Y:S01]  /*13990*/  STS [R12+-0x800], R14 ;  /* 0xfff8000e0c007388 */ /* 0x000fe20000000800 */
[----:B------:R-:W-:-:S02]  /*139a0*/  IMAD.X R11, RZ, RZ, R11, P1 ;  /* 0x000000ffff0b7224 */ /* 0x000fc400008e060b */
        /* <DEDUP_REMOVED lines=8> */
.L_x_1131:
[----:B------:R-:W-:Y:S05]  /*13a30*/  BSYNC.RECONVERGENT B0 ;  /* 0x0000000000007941 */ /* 0x000fea0003800200 */
.L_x_1130:
[----:B0---4-:R-:W0:Y:S01]  /*13a40*/  SHFL.BFLY PT, R10, R9, 0x10, 0x1f ;  /* 0x0e001f00090a7f89 */ /* 0x011e2200000e0000 */
[C---:B------:R-:W-:Y:S01]  /*13a50*/  ISETP.NE.AND P0, PT, R7.reuse, RZ, PT ;  /* 0x000000ff0700720c */ /* 0x040fe20003f05270 */
[----:B------:R-:W2:Y:S01]  /*13a60*/  LDCU.U8 UR10, c[0x0][0x48c] ;  /* 0x00009180ff0a77ac */ /* 0x000ea20008000000 */
[----:B------:R-:W-:Y:S01]  /*13a70*/  ISETP.GT.U32.AND P1, PT, R7, 0x7, PT ;  /* 0x000000070700780c */ /* 0x000fe20003f24070 */
[----:B------:R-:W3:Y:S01]  /*13a80*/  S2UR UR14, SR_CTAID.X ;  /* 0x00000000000e79c3 */ /* 0x000ee20000002500 */
[----:B------:R-:W-:Y:S01]  /*13a90*/  UMOV UR4, URZ ;  /* 0x000000ff00047c82 */ /* 0x000fe20008000000 */
[----:B------:R-:W-:Y:S01]  /*13aa0*/  UMOV UR5, URZ ;  /* 0x000000ff00057c82 */ /* 0x000fe20008000000 */
[----:B--2---:R-:W-:Y:S01]  /*13ab0*/  UISETP.NE.AND UP0, UPT, UR10, URZ, UPT ;  /* 0x000000ff0a00728c */ /* 0x004fe2000bf05270 */
[----:B0-----:R-:W-:Y:S01]  /*13ac0*/  FADD.FTZ R10, R10, R9 ;  /* 0x000000090a0a7221 */ /* 0x001fe20000010000 */
[----:B------:R-:W-:-:S04]  /*13ad0*/  SHF.R.U32.HI R9, RZ, 0x5, R3 ;  /* 0x00000005ff097819 */ /* 0x000fc80000011603 */
[----:B------:R-:W0:Y:S01]  /*13ae0*/  SHFL.BFLY PT, R11, R10, 0x8, 0x1f ;  /* 0x0d001f000a0b7f89 */ /* 0x000e2200000e0000 */
[----:B------:R-:W-:Y:S02]  /*13af0*/  @!P0 IMAD R7, R9, 0x4, R4 ;  /* 0x0000000409078824 */ /* 0x000fe400078e0204 */
        /* <DEDUP_REMOVED lines=9> */
[----:B------:R-:W-:-:S05]  /*13b90*/  ISETP.GE.AND P0, PT, R5, UR41, PT ;  /* 0x0000002905007c0c */ /* 0x000fca000bf06270 */
[----:B------:R-:W0:Y:S04]  /*13ba0*/  @!P1 LDS R14, [R6+0x20] ;  /* 0x00002000060e9984 */ /* 0x000e280000000800 */
        /* <DEDUP_REMOVED lines=9> */
[----:B---3--:R-:W-:Y:S05]  /*13c40*/  BRA.U !UP0, `(.L_x_1145) ;  /* 0x0000000108207547 */ /* 0x008fea000b800000 */
[----:B------:R-:W3:Y:S01]  /*13c50*/  LDCU UR5, c[0x0][0x3f8] ;  /* 0x00007f00ff0577ac */ /* 0x000ee20008000800 */
[----:B------:R-:W4:Y:S01]  /*13c60*/  LDCU UR4, c[0x0][0x488] ;  /* 0x00009100ff0477ac */ /* 0x000f220008000800 */
[----:B------:R-:W4:Y:S01]  /*13c70*/  LDCU UR8, c[0x0][0x40c] ;  /* 0x00008180ff0877ac */ /* 0x000f220008000800 */
[----:B------:R-:W5:Y:S01]  /*13c80*/  LDCU UR9, c[0x0][0x3f4] ;  /* 0x00007e80ff0977ac */ /* 0x000f620008000800 */
[----:B---3--:R-:W-:-:S04]  /*13c90*/  UIMAD UR5, UR6, UR5, UR14 ;  /* 0x00000005060572a4 */ /* 0x008fc8000f8e020e */
[----:B----4-:R-:W-:-:S04]  /*13ca0*/  UIMAD UR4, UR5, UR4, UR8 ;  /* 0x00000004050472a4 */ /* 0x010fc8000f8e0208 */
[----:B-----5:R-:W-:-:S04]  /*13cb0*/  UIMAD UR4, UR4, UR9, URZ ;  /* 0x00000009040472a4 */ /* 0x020fc8000f8e02ff */
[----:B------:R-:W-:-:S12]  /*13cc0*/  USHF.R.S32.HI UR5, URZ, 0x1f, UR4 ;  /* 0x0000001fff057899 */ /* 0x000fd80008011404 */
.L_x_1145:
[----:B------:R-:W-:Y:S04]  /*13cd0*/  BSSY.RECONVERGENT B0, `(.L_x_1146) ;  /* 0x0000158000007945 */ /* 0x000fe80003800200 */
[----:B------:R-:W-:Y:S05]  /*13ce0*/  @P0 BRA `(.L_x_1147) ;  /* 0x0000001400580947 */ /* 0x000fea0003800000 */
[----:B------:R-:W-:-:S09]  /*13cf0*/  UISETP.NE.AND UP0, UPT, UR10, URZ, UPT ;  /* 0x000000ff0a00728c */ /* 0x000fd2000bf05270 */
[----:B------:R-:W-:Y:S05]  /*13d00*/  BRA.U UP0, `(.L_x_1148) ;  /* 0x0000000900407547 */ /* 0x000fea000b800000 */
[----:B------:R-:W-:Y:S01]  /*13d10*/  HFMA2 R6, -RZ, RZ, 0, 1.52587890625e-05 ;  /* 0x00000100ff067431 */ /* 0x000fe200000001ff */
[----:B------:R-:W-:Y:S01]  /*13d20*/  LOP3.LUT R4, RZ, R3, RZ, 0x33, !PT ;  /* 0x00000003ff047212 */ /* 0x000fe200078e33ff */
[----:B------:R-:W-:Y:S03]  /*13d30*/  BSSY.RECONVERGENT B1, `(.L_x_1149) ;  /* 0x0000019000017945 */ /* 0x000fe60003800200 */
[----:B0-----:R-:W-:-:S04]  /*13d40*/  VIADDMNMX R7, R5, R6, UR41, !PT ;  /* 0x0000002905077e46 */ /* 0x001fc8000f800106 */
[----:B------:R-:W-:-:S04]  /*13d50*/  IADD3 R4, PT, PT, -R8, R7, R4 ;  /* 0x0000000708047210 */ /* 0x000fc80007ffe104 */
[C---:B------:R-:W-:Y:S02]  /*13d60*/  LOP3.LUT R6, R4.reuse, 0x300, RZ, 0xc0, !PT ;  /* 0x0000030004067812 */ /* 0x040fe400078ec0ff */
[----:B------:R-:W-:Y:S02]  /*13d70*/  ISETP.GE.U32.AND P1, PT, R4, 0x300, PT ;  /* 0x000003000400780c */ /* 0x000fe40003f26070 */
[----:B------:R-:W-:-:S13]  /*13d80*/  ISETP.NE.AND P0, PT, R6, 0x300, PT ;  /* 0x000003000600780c */ /* 0x000fda0003f05270 */
[----:B------:R-:W-:Y:S05]  /*13d90*/  @!P0 BRA `(.L_x_1150) ;  /* 0x0000000000488947 */ /* 0x000fea0003800000 */
[----:B------:R-:W0:Y:S01]  /*13da0*/  S2UR UR9, SR_CgaCtaId ;  /* 0x00000000000979c3 */ /* 0x000e220000008800 */
[----:B------:R-:W-:Y:S01]  /*13db0*/  LEA.HI R4, R4, 0x1, RZ, 0x18 ;  /* 0x0000000104047811 */ /* 0x000fe200078fc0ff */
[----:B------:R-:W-:Y:S02]  /*13dc0*/  UMOV UR8, 0x400 ;  /* 0x0000040000087882 */ /* 0x000fe40000000000 */
[----:B------:R-:W-:Y:S02]  /*13dd0*/  UIADD3 UR8, UPT, UPT, UR8, 0x440, URZ ;  /* 0x0000044008087890 */ /* 0x000fe4000fffe0ff */
[C---:B------:R-:W-:Y:S01]  /*13de0*/  IMAD.SHL.U32 R6, R4.reuse, 0x100, RZ ;  /* 0x0000010004067824 */ /* 0x040fe200078e00ff */
[----:B------:R-:W-:-:S04]  /*13df0*/  LOP3.LUT R4, R4, 0x3, RZ, 0xc0, !PT ;  /* 0x0000000304047812 */ /* 0x000fc800078ec0ff */
[----:B------:R-:W-:Y:S01]  /*13e00*/  LOP3.LUT R6, R6, 0x300, RZ, 0xc0, !PT ;  /* 0x0000030006067812 */ /* 0x000fe200078ec0ff */
[----:B------:R-:W-:-:S04]  /*13e10*/  IMAD.MOV R7, RZ, RZ, -R4 ;  /* 0x000000ffff077224 */ /* 0x000fc800078e0a04 */
[----:B------:R-:W-:Y:S01]  /*13e20*/  IMAD.IADD R5, R5, 0x1, R6 ;  /* 0x0000000105057824 */ /* 0x000fe200078e0206 */
[----:B0-----:R-:W-:-:S06]  /*13e30*/  ULEA UR8, UR9, UR8, 0x18 ;  /* 0x0000000809087291 */ /* 0x001fcc000f8ec0ff */
[----:B------:R-:W-:-:S07]  /*13e40*/  VIADD R4, R0, UR8 ;  /* 0x0000000800047c36 */ /* 0x000fce0008000000 */
.L_x_1151:
[----:B------:R-:W2:Y:S01]  /*13e50*/  LDS R6, [R4] ;  /* 0x0000000004067984 */ /* 0x000ea20000000800 */
[----:B------:R-:W-:-:S05]  /*13e60*/  VIADD R7, R7, 0x1 ;  /* 0x0000000107077836 */ /* 0x000fca0000000000 */
[----:B------:R-:W-:Y:S01]  /*13e70*/  ISETP.NE.AND P0, PT, R7, RZ, PT ;  /* 0x000000ff0700720c */ /* 0x000fe20003f05270 */
[----:B--2---:R-:W-:-:S05]  /*13e80*/  FMUL.FTZ R11, R6, R33 ;  /* 0x00000021060b7220 */ /* 0x004fca0000410000 */
[----:B------:R0:W-:Y:S02]  /*13e90*/  STS [R4], R11 ;  /* 0x0000000b04007388 */ /* 0x0001e40000000800 */
[----:B0-----:R-:W-:-:S05]  /*13ea0*/  IADD3 R4, PT, PT, R4, 0x400, RZ ;  /* 0x0000040004047810 */ /* 0x001fca0007ffe0ff */
[----:B------:R-:W-:Y:S05]  /*13eb0*/  @P0 BRA `(.L_x_1151) ;  /* 0xfffffffc00e40947 */ /* 0x000fea000383ffff */
.L_x_1150:
[----:B------:R-:W-:Y:S05]  /*13ec0*/  BSYNC.RECONVERGENT B1 ;  /* 0x0000000000017941 */ /* 0x000fea0003800200 */
.L_x_1149:
[----:B------:R-:W-:Y:S05]  /*13ed0*/  @!P1 BRA `(.L_x_1147) ;  /* 0x0000001000dc9947 */ /* 0x000fea0003800000 */
[----:B------:R-:W0:Y:S01]  /*13ee0*/  S2R R7, SR_CgaCtaId ;  /* 0x0000000000077919 */ /* 0x000e220000008800 */
[C---:B------:R-:W-:Y:S01]  /*13ef0*/  IADD3 R4, PT, PT, -R5.reuse, UR41, RZ ;  /* 0x0000002905047c10 */ /* 0x040fe2000fffe1ff */
[----:B------:R-:W-:Y:S01]  /*13f00*/  BSSY.RECONVERGENT B1, `(.L_x_1152) ;  /* 0x0000041000017945 */ /* 0x000fe20003800200 */
[----:B------:R-:W-:Y:S02]  /*13f10*/  MOV R6, 0x400 ;  /* 0x0000040000067802 */ /* 0x000fe40000000f00 */
[----:B------:R-:W-:Y:S01]  /*13f20*/  ISETP.GT.AND P1, PT, R4, 0xc00, PT ;  /* 0x00000c000400780c */ /* 0x000fe20003f24270 */
[----:B------:R-:W-:Y:S01]  /*13f30*/  IMAD.SHL.U32 R4, R8, 0x4, RZ ;  /* 0x0000000408047824 */ /* 0x000fe200078e00ff */
[----:B------:R-:W-:Y:S01]  /*13f40*/  PLOP3.LUT P0, PT, PT, PT, PT, 0x80, 0x8 ;  /* 0x000000000008781c */ /* 0x000fe20003f0f070 */
[----:B------:R-:W-:Y:S02]  /*13f50*/  VIADD R6, R6, 0x440 ;  /* 0x0000044006067836 */ /* 0x000fe40000000000 */
[----:B------:R-:W-:-:S03]  /*13f60*/  IMAD R4, R5, 0x4, -R4 ;  /* 0x0000000405047824 */ /* 0x000fc600078e0a04 */
[----:B0-----:R-:W-:-:S04]  /*13f70*/  LEA R7, R7, R6, 0x18 ;  /* 0x0000000607077211 */ /* 0x001fc800078ec0ff */
[----:B------:R-:W-:Y:S01]  /*13f80*/  IADD3 R4, PT, PT, R4, 0x800, R7 ;  /* 0x0000080004047810 */ /* 0x000fe20007ffe007 */
[----:B------:R-:W-:Y:S06]  /*13f90*/  @!P1 BRA `(.L_x_1153) ;  /* 0x0000000000dc9947 */ /* 0x000fec0003800000 */
[----:B------:R-:W-:Y:S01]  /*13fa0*/  IMAD.U32 R34, RZ, RZ, UR41 ;  /* 0x00000029ff227e24 */ /* 0x000fe2000f8e00ff */
[----:B------:R-:W-:-:S03]  /*13fb0*/  PLOP3.LUT P0, PT, PT, PT, PT, 0x8, 0x80 ;  /* 0x000000000080781c */ /* 0x000fc60003f0e170 */
[----:B------:R-:W-:-:S10]  /*13fc0*/  VIADD R34, R34, 0xfffff400 ;  /* 0xfffff40022227836 */ /* 0x000fd40000000000 */
.L_x_1154:
[----:B------:R-:W2:Y:S01]  /*13fd0*/  LDS R6, [R4+-0x800] ;  /* 0xfff8000004067984 */ /* 0x000ea20000000800 */
[----:B------:R-:W-:-:S03]  /*13fe0*/  IADD3 R5, PT, PT, R5, 0x1000, RZ ;  /* 0x0000100005057810 */ /* 0x000fc60007ffe0ff */
[----:B------:R-:W0:Y:S01]  /*13ff0*/  LDS R10, [R4+-0x400] ;  /* 0xfffc0000040a7984 */ /* 0x000e220000000800 */
[----:B------:R-:W-:-:S03]  /*14000*/  ISETP.GE.AND P1, PT, R5, R34, PT ;  /* 0x000000220500720c */ /* 0x000fc60003f26270 */
[----:B------:R-:W3:Y:S04]  /*14010*/  LDS R12, [R4] ;  /* 0x00000000040c7984 */ /* 0x000ee80000000800 */
[----:B------:R-:W4:Y:S04]  /*14020*/  LDS R14, [R4+0x400] ;  /* 0x00040000040e7984 */ /* 0x000f280000000800 */
[----:B------:R-:W5:Y:S04]  /*14030*/  LDS R16, [R4+0x800] ;  /* 0x0008000004107984 */ /* 0x000f680000000800 */
[----:B------:R-:W1:Y:S04]  /*14040*/  LDS R18, [R4+0xc00] ;  /* 0x000c000004127984 */ /* 0x000e680000000800 */
[----:B------:R-:W-:Y:S04]  /*14050*/  LDS R20, [R4+0x1000] ;  /* 0x0010000004147984 */ /* 0x000fe80000000800 */
[----:B------:R-:W1:Y:S04]  /*14060*/  LDS R21, [R4+0x1400] ;  /* 0x0014000004157984 */ /* 0x000e680000000800 */
[----:B------:R-:W1:Y:S04]  /*14070*/  LDS R22, [R4+0x1800] ;  /* 0x0018000004167984 */ /* 0x000e680000000800 */
[----:B------:R-:W1:Y:S04]  /*14080*/  LDS R24, [R4+0x1c00] ;  /* 0x001c000004187984 */ /* 0x000e680000000800 */
[----:B------:R-:W1:Y:S01]  /*14090*/  LDS R26, [R4+0x2000] ;  /* 0x00200000041a7984 */ /* 0x000e620000000800 */
[----:B--2---:R-:W-:-:S03]  /*140a0*/  FMUL.FTZ R7, R33, R6 ;  /* 0x0000000621077220 */ /* 0x004fc60000410000 */
[----:B------:R-:W2:Y:S01]  /*140b0*/  LDS R28, [R4+0x2400] ;  /* 0x00240000041c7984 */ /* 0x000ea20000000800 */
[----:B0-----:R-:W-:-:S03]  /*140c0*/  FMUL.FTZ R11, R33, R10 ;  /* 0x0000000a210b7220 */ /* 0x001fc60000410000 */
[----:B------:R-:W0:Y:S01]  /*140d0*/  LDS R29, [R4+0x2800] ;  /* 0x00280000041d7984 */ /* 0x000e220000000800 */
[----:B---3--:R-:W-:-:S03]  /*140e0*/  FMUL.FTZ R13, R33, R12 ;  /* 0x0000000c210d7220 */ /* 0x008fc60000410000 */
[----:B------:R-:W3:Y:S01]  /*140f0*/  LDS R30, [R4+0x2c00] ;  /* 0x002c0000041e7984 */ /* 0x000ee20000000800 */
[----:B----4-:R-:W-:-:S03]  /*14100*/  FMUL.FTZ R15, R33, R14 ;  /* 0x0000000e210f7220 */ /* 0x010fc60000410000 */
[----:B------:R-:W4:Y:S01]  /*14110*/  LDS R31, [R4+0x3000] ;  /* 0x00300000041f7984 */ /* 0x000f220000000800 */
[----:B-----5:R-:W-:-:S03]  /*14120*/  FMUL.FTZ R17, R33, R16 ;  /* 0x0000001021117220 */ /* 0x020fc60000410000 */
[----:B------:R-:W5:Y:S01]  /*14130*/  LDS R32, [R4+0x3400] ;  /* 0x0034000004207984 */ /* 0x000f620000000800 */
[----:B-1----:R-:W-:-:S03]  /*14140*/  FMUL.FTZ R19, R33, R18 ;  /* 0x0000001221137220 */ /* 0x002fc60000410000 */
[----:B------:R1:W-:Y:S04]  /*14150*/  STS [R4+-0x800], R7 ;  /* 0xfff8000704007388 */ /* 0x0003e80000000800 */
[----:B------:R2:W-:Y:S01]  /*14160*/  STS [R4+-0x400], R11 ;  /* 0xfffc000b04007388 */ /* 0x0005e20000000800 */
[----:B------:R-:W-:-:S03]  /*14170*/  FMUL.FTZ R21, R33, R21 ;  /* 0x0000001521157220 */ /* 0x000fc60000410000 */
[----:B------:R3:W-:Y:S01]  /*14180*/  STS [R4], R13 ;  /* 0x0000000d04007388 */ /* 0x0007e20000000800 */
[C---:B------:R-:W-:Y:S01]  /*14190*/  FMUL.FTZ R23, R33.reuse, R22 ;  /* 0x0000001621177220 */ /* 0x040fe20000410000 */
[C---:B-1----:R-:W-:Y:S02]  /*141a0*/  FMUL.FTZ R7, R33.reuse, R20 ;  /* 0x0000001421077220 */ /* 0x042fe40000410000 */
[----:B------:R5:W-:Y:S01]  /*141b0*/  STS [R4+0x400], R15 ;  /* 0x0004000f04007388 */ /* 0x000be20000000800 */
[C---:B------:R-:W-:Y:S01]  /*141c0*/  FMUL.FTZ R25, R33.reuse, R24 ;  /* 0x0000001821197220 */ /* 0x040fe20000410000 */
[C---:B------:R-:W-:Y:S02]  /*141d0*/  FMUL.FTZ R27, R33.reuse, R26 ;  /* 0x0000001a211b7220 */ /* 0x040fe40000410000 */
[----:B------:R-:W-:Y:S01]  /*141e0*/  STS [R4+0x800], R17 ;  /* 0x0008001104007388 */ /* 0x000fe20000000800 */
[----:B--2---:R-:W-:-:S03]  /*141f0*/  FMUL.FTZ R11, R33, R28 ;  /* 0x0000001c210b7220 */ /* 0x004fc60000410000 */
[----:B------:R-:W-:Y:S01]  /*14200*/  STS [R4+0xc00], R19 ;  /* 0x000c001304007388 */ /* 0x000fe20000000800 */
[----:B0-----:R-:W-:-:S03]  /*14210*/  FMUL.FTZ R29, R33, R29 ;  /* 0x0000001d211d7220 */ /* 0x001fc60000410000 */
[----:B------:R-:W-:Y:S01]  /*14220*/  STS [R4+0x1000], R7 ;  /* 0x0010000704007388 */ /* 0x000fe20000000800 */
[----:B---3--:R-:W-:-:S03]  /*14230*/  FMUL.FTZ R13, R33, R30 ;  /* 0x0000001e210d7220 */ /* 0x008fc60000410000 */
[----:B------:R-:W-:Y:S01]  /*14240*/  STS [R4+0x1400], R21 ;  /* 0x0014001504007388 */ /* 0x000fe20000000800 */
[----:B----4-:R-:W-:-:S03]  /*14250*/  FMUL.FTZ R31, R33, R31 ;  /* 0x0000001f211f7220 */ /* 0x010fc60000410000 */
[----:B------:R-:W-:Y:S01]  /*14260*/  STS [R4+0x1800], R23 ;  /* 0x0018001704007388 */ /* 0x000fe20000000800 */
[----:B-----5:R-:W-:-:S03]  /*14270*/  FMUL.FTZ R15, R33, R32 ;  /* 0x00000020210f7220 */ /* 0x020fc60000410000 */
        /* <DEDUP_REMOVED lines=9> */
.L_x_1153:
[----:B------:R-:W-:Y:S05]  /*14310*/  BSYNC.RECONVERGENT B1 ;  /* 0x0000000000017941 */ /* 0x000fea0003800200 */
.L_x_1152:
[----:B------:R-:W-:Y:S01]  /*14320*/  IADD3 R6, PT, PT, -R5, UR41, RZ ;  /* 0x0000002905067c10 */ /* 0x000fe2000fffe1ff */
[----:B------:R-:W-:Y:S03]  /*14330*/  BSSY.RECONVERGENT B1, `(.L_x_1155) ;  /* 0x000001e000017945 */ /* 0x000fe60003800200 */
[----:B------:R-:W-:-:S13]  /*14340*/  ISETP.GT.AND P1, PT, R6, 0x400, PT ;  /* 0x000004000600780c */ /* 0x000fda0003f24270 */
[----:B------:R-:W-:Y:S05]  /*14350*/  @!P1 BRA `(.L_x_1156) ;  /* 0x00000000006c9947 */ /* 0x000fea0003800000 */
[----:B------:R-:W2:Y:S01]  /*14360*/  LDS R6, [R4+-0x800] ;  /* 0xfff8000004067984 */ /* 0x000ea20000000800 */
[----:B------:R-:W-:Y:S01]  /*14370*/  PLOP3.LUT P0, PT, PT, PT, PT, 0x8, 0x80 ;  /* 0x000000000080781c */ /* 0x000fe20003f0e170 */
[----:B------:R-:W-:Y:S02]  /*14380*/  VIADD R5, R5, 0x800 ;  /* 0x0000080005057836 */ /* 0x000fe40000000000 */
[----:B------:R-:W0:Y:S04]  /*14390*/  LDS R10, [R4+-0x400] ;  /* 0xfffc0000040a7984 */ /* 0x000e280000000800 */
[----:B------:R-:W3:Y:S04]  /*143a0*/  LDS R12, [R4] ;  /* 0x00000000040c7984 */ /* 0x000ee80000000800 */
[----:B------:R-:W4:Y:S04]  /*143b0*/  LDS R14, [R4+0x400] ;  /* 0x00040000040e7984 */ /* 0x000f280000000800 */
[----:B------:R-:W5:Y:S04]  /*143c0*/  LDS R16, [R4+0x800] ;  /* 0x0008000004107984 */ /* 0x000f680000000800 */
[----:B------:R-:W1:Y:S04]  /*143d0*/  LDS R18, [R4+0xc00] ;  /* 0x000c000004127984 */ /* 0x000e680000000800 */
[----:B------:R-:W1:Y:S04]  /*143e0*/  LDS R20, [R4+0x1000] ;  /* 0x0010000004147984 */ /* 0x000e680000000800 */
[----:B------:R-:W1:Y:S01]  /*143f0*/  LDS R22, [R4+0x1400] ;  /* 0x0014000004167984 */ /* 0x000e620000000800 */
[C---:B--2---:R-:W-:Y:S01]  /*14400*/  FMUL.FTZ R7, R33.reuse, R6 ;  /* 0x0000000621077220 */ /* 0x044fe20000410000 */
[----:B0-----:R-:W-:-:S04]  /*14410*/  FMUL.FTZ R11, R33, R10 ;  /* 0x0000000a210b7220 */ /* 0x001fc80000410000 */
[----:B------:R-:W-:Y:S01]  /*14420*/  STS [R4+-0x800], R7 ;  /* 0xfff8000704007388 */ /* 0x000fe20000000800 */
[----:B---3--:R-:W-:-:S03]  /*14430*/  FMUL.FTZ R13, R33, R12 ;  /* 0x0000000c210d7220 */ /* 0x008fc60000410000 */
[----:B------:R-:W-:Y:S01]  /*14440*/  STS [R4+-0x400], R11 ;  /* 0xfffc000b04007388 */ /* 0x000fe20000000800 */
[----:B----4-:R-:W-:-:S03]  /*14450*/  FMUL.FTZ R15, R33, R14 ;  /* 0x0000000e210f7220 */ /* 0x010fc60000410000 */
[----:B------:R-:W-:Y:S01]  /*14460*/  STS [R4], R13 ;  /* 0x0000000d04007388 */ /* 0x000fe20000000800 */
[----:B-----5:R-:W-:-:S03]  /*14470*/  FMUL.FTZ R17, R33, R16 ;  /* 0x0000001021117220 */ /* 0x020fc60000410000 */
[----:B------:R-:W-:Y:S01]  /*14480*/  STS [R4+0x400], R15 ;  /* 0x0004000f04007388 */ /* 0x000fe20000000800 */
[----:B-1----:R-:W-:-:S03]  /*14490*/  FMUL.FTZ R19, R33, R18 ;  /* 0x0000001221137220 */ /* 0x002fc60000410000 */
[----:B------:R-:W-:Y:S01]  /*144a0*/  STS [R4+0x800], R17 ;  /* 0x0008001104007388 */ /* 0x000fe20000000800 */
[----:B------:R-:W-:-:S03]  /*144b0*/  FMUL.FTZ R21, R33, R20 ;  /* 0x0000001421157220 */ /* 0x000fc60000410000 */
[----:B------:R-:W-:Y:S01]  /*144c0*/  STS [R4+0xc00], R19 ;  /* 0x000c001304007388 */ /* 0x000fe20000000800 */
[----:B------:R-:W-:-:S03]  /*144d0*/  FMUL.FTZ R23, R33, R22 ;  /* 0x0000001621177220 */ /* 0x000fc60000410000 */
[----:B------:R-:W-:Y:S04]  /*144e0*/  STS [R4+0x1000], R21 ;  /* 0x0010001504007388 */ /* 0x000fe80000000800 */
[----:B------:R0:W-:Y:S02]  /*144f0*/  STS [R4+0x1400], R23 ;  /* 0x0014001704007388 */ /* 0x0001e40000000800 */
[----:B0-----:R-:W-:-:S07]  /*14500*/  VIADD R4, R4, 0x2000 ;  /* 0x0000200004047836 */ /* 0x001fce0000000000 */
.L_x_1156:
[----:B------:R-:W-:Y:S05]  /*14510*/  BSYNC.RECONVERGENT B1 ;  /* 0x0000000000017941 */ /* 0x000fea0003800200 */
.L_x_1155:
[----:B------:R-:W-:-:S13]  /*14520*/  ISETP.LT.OR P0, PT, R5, UR41, P0 ;  /* 0x0000002905007c0c */ /* 0x000fda0008701670 */
[----:B------:R-:W-:Y:S05]  /*14530*/  @!P0 BRA `(.L_x_1147) ;  /* 0x0000000c00448947 */ /* 0x000fea0003800000 */
[----:B------:R-:W2:Y:S04]  /*14540*/  LDS R5, [R4+-0x800] ;  /* 0xfff8000004057984 */ /* 0x000ea80000000800 */
[----:B------:R-:W0:Y:S04]  /*14550*/  LDS R6, [R4+-0x400] ;  /* 0xfffc000004067984 */ /* 0x000e280000000800 */
[----:B------:R-:W3:Y:S04]  /*14560*/  LDS R10, [R4] ;  /* 0x00000000040a7984 */ /* 0x000ee80000000800 */
[----:B------:R-:W4:Y:S01]  /*14570*/  LDS R12, [R4+0x400] ;  /* 0x00040000040c7984 */ /* 0x000f220000000800 */
[-C--:B--2---:R-:W-:Y:S01]  /*14580*/  FMUL.FTZ R5, R5, R33.reuse ;  /* 0x0000002105057220 */ /* 0x084fe20000410000 */
[----:B0-----:R-:W-:-:S04]  /*14590*/  FMUL.FTZ R7, R6, R33 ;  /* 0x0000002106077220 */ /* 0x001fc80000410000 */
[----:B------:R0:W-:Y:S01]  /*145a0*/  STS [R4+-0x800], R5 ;  /* 0xfff8000504007388 */ /* 0x0001e20000000800 */
[----:B---3--:R-:W-:-:S03]  /*145b0*/  FMUL.FTZ R11, R10, R33 ;  /* 0x000000210a0b7220 */ /* 0x008fc60000410000 */
[----:B------:R0:W-:Y:S01]  /*145c0*/  STS [R4+-0x400], R7 ;  /* 0xfffc000704007388 */ /* 0x0001e20000000800 */
[----:B----4-:R-:W-:-:S03]  /*145d0*/  FMUL.FTZ R13, R12, R33 ;  /* 0x000000210c0d7220 */ /* 0x010fc60000410000 */
[----:B------:R0:W-:Y:S04]  /*145e0*/  STS [R4], R11 ;  /* 0x0000000b04007388 */ /* 0x0001e80000000800 */
[----:B------:R0:W-:Y:S01]  /*145f0*/  STS [R4+0x400], R13 ;  /* 0x0004000d04007388 */ /* 0x0001e20000000800 */
[----:B------:R-:W-:Y:S05]  /*14600*/  BRA `(.L_x_1147) ;  /* 0x0000000c00107947 */ /* 0x000fea0003800000 */
.L_x_1148:
[----:B------:R-:W-:Y:S01]  /*14610*/  IMAD.MOV.U32 R6, RZ, RZ, 0x100 ;  /* 0x00000100ff067424 */ /* 0x000fe200078e00ff */
        /* <DEDUP_REMOVED lines=12> */
[----:B------:R-:W-:Y:S02]  /*146e0*/  UMOV UR8, 0x400 ;  /* 0x0000040000087882 */ /* 0x000fe40000000000 */
[----:B------:R-:W-:Y:S01]  /*146f0*/  UIADD3 UR8, UPT, UPT, UR8, 0x440, URZ ;  /* 0x0000044008087890 */ /* 0x000fe2000fffe0ff */
[C---:B------:R-:W-:Y:S01]  /*14700*/  IMAD.SHL.U32 R6, R4.reuse, 0x100, RZ ;  /* 0x0000010004067824 */ /* 0x040fe200078e00ff */
[----:B------:R-:W-:Y:S02]  /*14710*/  IADD3.X R10, PT, PT, RZ, UR5, RZ, P0, !PT ;  /* 0x00000005ff0a7c10 */ /* 0x000fe400087fe4ff */
[----:B------:R-:W-:-:S02]  /*14720*/  LOP3.LUT R4, R4, 0x3, RZ, 0xc0, !PT ;  /* 0x0000000304047812 */ /* 0x000fc400078ec0ff */
[----:B------:R-:W-:-:S05]  /*14730*/  LOP3.LUT R6, R6, 0x300, RZ, 0xc0, !PT ;  /* 0x0000030006067812 */ /* 0x000fca00078ec0ff */
[----:B------:R-:W-:Y:S01]  /*14740*/  IMAD.IADD R5, R5, 0x1, R6 ;  /* 0x0000000105057824 */ /* 0x000fe200078e0206 */
[----:B---3--:R-:W-:-:S04]  /*14750*/  LEA R12, P0, R13, UR12, 0x2 ;  /* 0x0000000c0d0c7c11 */ /* 0x008fc8000f8010ff */
[----:B------:R-:W-:Y:S01]  /*14760*/  LEA.HI.X R13, R13, UR13, R10, 0x2, P0 ;  /* 0x0000000d0d0d7c11 */ /* 0x000fe200080f140a */
[----:B0-----:R-:W-:Y:S01]  /*14770*/  ULEA UR8, UR9, UR8, 0x18 ;  /* 0x0000000809087291 */ /* 0x001fe2000f8ec0ff */
[----:B------:R-:W-:-:S05]  /*14780*/  IMAD.MOV R10, RZ, RZ, -R4 ;  /* 0x000000ffff0a7224 */ /* 0x000fca00078e0a04 */
[----:B------:R-:W-:-:S07]  /*14790*/  VIADD R4, R0, UR8 ;  /* 0x0000000800047c36 */ /* 0x000fce0008000000 */
.L_x_1159:
[----:B---3--:R-:W2:Y:S01]  /*147a0*/  LDS R6, [R4] ;  /* 0x0000000004067984 */ /* 0x008ea20000000800 */
[----:B------:R-:W-:Y:S01]  /*147b0*/  IMAD.MOV.U32 R7, RZ, RZ, R13 ;  /* 0x000000ffff077224 */ /* 0x000fe200078e000d */
[----:B------:R-:W-:-:S04]  /*147c0*/  IADD3 R10, PT, PT, R10, 0x1, RZ ;  /* 0x000000010a0a7810 */ /* 0x000fc80007ffe0ff */
[----:B------:R-:W-:Y:S01]  /*147d0*/  ISETP.NE.AND P0, PT, R10, RZ, PT ;  /* 0x000000ff0a00720c */ /* 0x000fe20003f05270 */
[----:B--2---:R-:W-:Y:S01]  /*147e0*/  FMUL.FTZ R11, R6, R33 ;  /* 0x00000021060b7220 */ /* 0x004fe20000410000 */
[----:B------:R-:W-:Y:S01]  /*147f0*/  IMAD.MOV.U32 R6, RZ, RZ, R12 ;  /* 0x000000ffff067224 */ /* 0x000fe200078e000c */
[----:B------:R-:W-:-:S03]  /*14800*/  IADD3 R12, P2, PT, R12, 0x400, RZ ;  /* 0x000004000c0c7810 */ /* 0x000fc60007f5e0ff */
[----:B------:R0:W-:Y:S02]  /*14810*/  STS [R4], R11 ;  /* 0x0000000b04007388 */ /* 0x0001e40000000800 */
[----:B------:R-:W-:Y:S02]  /*14820*/  IMAD.X R13, RZ, RZ, R13, P2 ;  /* 0x000000ffff0d7224 */ /* 0x000fe400010e060d */
[----:B------:R3:W-:Y:S01]  /*14830*/  STG.E desc[UR36][R6.64], R11 ;  /* 0x0000000b06007986 */ /* 0x0007e2000c101924 */
[----:B0-----:R-:W-:Y:S02]  /*14840*/  VIADD R4, R4, 0x400 ;  /* 0x0000040004047836 */ /* 0x001fe40000000000 */
[----:B------:R-:W-:Y:S05]  /*14850*/  @P0 BRA `(.L_x_1159) ;  /* 0xfffffffc00d00947 */ /* 0x000fea000383ffff */
.L_x_1158:
[----:B------:R-:W-:Y:S05]  /*14860*/  BSYNC.RECONVERGENT B1 ;  /* 0x0000000000017941 */ /* 0x000fea0003800200 */
.L_x_1157:
[----:B------:R-:W-:Y:S05]  /*14870*/  @!P1 BRA `(.L_x_1147) ;  /* 0x0000000800749947 */ /* 0x000fea0003800000 */
[----:B------:R-:W0:Y:S01]  /*14880*/  S2R R10, SR_CgaCtaId ;  /* 0x00000000000a7919 */ /* 0x000e220000008800 */
[----:B------:R-:W4:Y:S01]  /*14890*/  LDCU.64 UR8, c[0x0][0x480] ;  /* 0x00009000ff0877ac */ /* 0x000f220008000a00 */
[C---:B---3--:R-:W-:Y:S01]  /*148a0*/  IADD3 R6, P0, PT, R5.reuse, UR4, RZ ;  /* 0x0000000405067c10 */ /* 0x048fe2000ff1e0ff */
[----:B------:R-:W-:Y:S01]  /*148b0*/  BSSY.RECONVERGENT B1, `(.L_x_1160) ;  /* 0x000005b000017945 */ /* 0x000fe20003800200 */
[----:B------:R-:W-:Y:S02]  /*148c0*/  IADD3 R13, PT, PT, -R5, UR41, RZ ;  /* 0x00000029050d7c10 */ /* 0x000fe4000fffe1ff */
[----:B------:R-:W-:Y:S01]  /*148d0*/  MOV R4, 0x400 ;  /* 0x0000040000047802 */ /* 0x000fe20000000f00 */
[----:B------:R-:W-:Y:S01]  /*148e0*/  IMAD.X R7, RZ, RZ, UR5, P0 ;  /* 0x00000005ff077e24 */ /* 0x000fe200080e06ff */
[----:B------:R-:W-:Y:S02]  /*148f0*/  ISETP.GT.AND P1, PT, R13, 0xc00, PT ;  /* 0x00000c000d00780c */ /* 0x000fe40003f24270 */
[----:B----4-:R-:W-:-:S04]  /*14900*/  LEA R11, P0, R6, UR8, 0x2 ;  /* 0x00000008060b7c11 */ /* 0x010fc8000f8010ff */
[----:B------:R-:W-:Y:S01]  /*14910*/  LEA.HI.X R12, R6, UR9, R7, 0x2, P0 ;  /* 0x00000009060c7c11 */ /* 0x000fe200080f1407 */
[----:B------:R-:W-:Y:S01]  /*14920*/  VIADD R7, R4, 0x440 ;  /* 0x0000044004077836 */ /* 0x000fe20000000000 */
[----:B------:R-:W-:Y:S01]  /*14930*/  IADD3 R6, P0, PT, R11, 0x800, RZ ;  /* 0x000008000b067810 */ /* 0x000fe20007f1e0ff */
[----:B------:R-:W-:-:S05]  /*14940*/  IMAD.SHL.U32 R4, R8, 0x4, RZ ;  /* 0x0000000408047824 */ /* 0x000fca00078e00ff */
[----:B------:R-:W-:Y:S02]  /*14950*/  LEA R4, R5, -R4, 0x2 ;  /* 0x8000000405047211 */ /* 0x000fe400078e10ff */
[----:B0-----:R-:W-:Y:S01]  /*14960*/  LEA R11, R10, R7, 0x18 ;  /* 0x000000070a0b7211 */ /* 0x001fe200078ec0ff */
[----:B------:R-:W-:Y:S01]  /*14970*/  IMAD.X R7, RZ, RZ, R12, P0 ;  /* 0x000000ffff077224 */ /* 0x000fe200000e060c */
[----:B------:R-:W-:Y:S02]  /*14980*/  PLOP3.LUT P0, PT, PT, PT, PT, 0x80, 0x8 ;  /* 0x000000000008781c */ /* 0x000fe40003f0f070 */
[----:B------:R-:W-:Y:S01]  /*14990*/  IADD3 R4, PT, PT, R4, 0x800, R11 ;  /* 0x0000080004047810 */ /* 0x000fe20007ffe00b */
[----:B------:R-:W-:Y:S10]  /*149a0*/  @!P1 BRA `(.L_x_1161) ;  /* 0x00000004002c9947 */ /* 0x000ff40003800000 */
[----:B------:R-:W-:Y:S01]  /*149b0*/  IMAD.U32 R32, RZ, RZ, UR41 ;  /* 0x00000029ff207e24 */ /* 0x000fe2000f8e00ff */
[----:B------:R-:W-:-:S03]  /*149c0*/  PLOP3.LUT P0, PT, PT, PT, PT, 0x8, 0x80 ;  /* 0x000000000080781c */ /* 0x000fc60003f0e170 */
[----:B------:R-:W-:-:S10]  /*149d0*/  VIADD R32, R32, 0xfffff400 ;  /* 0xfffff40020207836 */ /* 0x000fd40000000000 */
.L_x_1162:
[----:B------:R-:W2:Y:S01]  /*149e0*/  LDS R10, [R4+-0x800] ;  /* 0xfff80000040a7984 */ /* 0x000ea20000000800 */
[----:B------:R-:W-:-:S03]  /*149f0*/  VIADD R5, R5, 0x1000 ;  /* 0x0000100005057836 */ /* 0x000fc60000000000 */
[----:B------:R-:W0:Y:S02]  /*14a00*/  LDS R12, [R4+-0x400] ;  /* 0xfffc0000040c7984 */ /* 0x000e240000000800 */
[----:B------:R-:W-:Y:S02]  /*14a10*/  ISETP.GE.AND P2, PT, R5, R32, PT ;  /* 0x000000200500720c */ /* 0x000fe40003f46270 */
[----:B------:R-:W3:Y:S04]  /*14a20*/  LDS R16, [R4+0x400] ;  /* 0x0004000004107984 */ /* 0x000ee80000000800 */
[----:B------:R-:W4:Y:S04]  /*14a30*/  LDS R14, [R4] ;  /* 0x00000000040e7984 */ /* 0x000f280000000800 */
[----:B------:R-:W-:Y:S04]  /*14a40*/  LDS R24, [R4+0x1400] ;  /* 0x0014000004187984 */ /* 0x000fe80000000800 */
[----:B------:R-:W-:Y:S04]  /*14a50*/  LDS R26, [R4+0x1c00] ;  /* 0x001c0000041a7984 */ /* 0x000fe80000000800 */
[----:B------:R-:W5:Y:S04]  /*14a60*/  LDS R18, [R4+0x800] ;  /* 0x0008000004127984 */ /* 0x000f680000000800 */
[----:B------:R-:W1:Y:S04]  /*14a70*/  LDS R20, [R4+0xc00] ;  /* 0x000c000004147984 */ /* 0x000e680000000800 */
[----:B------:R-:W1:Y:S04]  /*14a80*/  LDS R22, [R4+0x1000] ;  /* 0x0010000004167984 */ /* 0x000e680000000800 */
[----:B------:R-:W1:Y:S01]  /*14a90*/  LDS R25, [R4+0x1800] ;  /* 0x0018000004197984 */ /* 0x000e620000000800 */
[----:B--2---:R-:W-:-:S03]  /*14aa0*/  FMUL.FTZ R11, R33, R10 ;  /* 0x0000000a210b7220 */ /* 0x004fc60000410000 */
[----:B------:R-:W2:Y:S01]  /*14ab0*/  LDS R27, [R4+0x2000] ;  /* 0x00200000041b7984 */ /* 0x000ea20000000800 */
[----:B0-----:R-:W-:-:S03]  /*14ac0*/  FMUL.FTZ R13, R33, R12 ;  /* 0x0000000c210d7220 */ /* 0x001fc60000410000 */
[----:B------:R-:W-:Y:S01]  /*14ad0*/  LDS R10, [R4+0x3400] ;  /* 0x00340000040a7984 */ /* 0x000fe20000000800 */
[----:B---3--:R-:W-:-:S03]  /*14ae0*/  FMUL.FTZ R17, R33, R16 ;  /* 0x0000001021117220 */ /* 0x008fc60000410000 */
[----:B------:R-:W-:Y:S01]  /*14af0*/  LDS R28, [R4+0x2400] ;  /* 0x00240000041c7984 */ /* 0x000fe20000000800 */
[----:B----4-:R-:W-:-:S03]  /*14b00*/  FMUL.FTZ R15, R33, R14 ;  /* 0x0000000e210f7220 */ /* 0x010fc60000410000 */
[----:B------:R-:W0:Y:S04]  /*14b10*/  LDS R29, [R4+0x2800] ;  /* 0x00280000041d7984 */ /* 0x000e280000000800 */
[----:B------:R-:W-:Y:S04]  /*14b20*/  LDS R30, [R4+0x2c00] ;  /* 0x002c0000041e7984 */ /* 0x000fe80000000800 */
[----:B------:R-:W3:Y:S01]  /*14b30*/  LDS R31, [R4+0x3000] ;  /* 0x00300000041f7984 */ /* 0x000ee20000000800 */
[----:B-----5:R-:W-:-:S03]  /*14b40*/  FMUL.FTZ R19, R33, R18 ;  /* 0x0000001221137220 */ /* 0x020fc60000410000 */
[----:B------:R-:W-:Y:S01]  /*14b50*/  STG.E desc[UR36][R6.64+-0x800], R11 ;  /* 0xfff8000b06007986 */ /* 0x000fe2000c101924 */
[----:B-1----:R-:W-:-:S03]  /*14b60*/  FMUL.FTZ R21, R33, R20 ;  /* 0x0000001421157220 */ /* 0x002fc60000410000 */
[----:B------:R1:W-:Y:S01]  /*14b70*/  STS [R4+-0x800], R11 ;  /* 0xfff8000b04007388 */ /* 0x0003e20000000800 */
[----:B------:R-:W-:-:S03]  /*14b80*/  FMUL.FTZ R23, R33, R22 ;  /* 0x0000001621177220 */ /* 0x000fc60000410000 */
[----:B------:R-:W-:Y:S01]  /*14b90*/  STG.E desc[UR36][R6.64+-0x400], R13 ;  /* 0xfffc000d06007986 */ /* 0x000fe2000c101924 */
[----:B------:R-:W-:-:S03]  /*14ba0*/  FMUL.FTZ R25, R33, R25 ;  /* 0x0000001921197220 */ /* 0x000fc60000410000 */
[----:B------:R4:W-:Y:S01]  /*14bb0*/  STS [R4+-0x400], R13 ;  /* 0xfffc000d04007388 */ /* 0x0009e20000000800 */
[----:B-1----:R-:W-:-:S03]  /*14bc0*/  FMUL.FTZ R11, R33, R24 ;  /* 0x00000018210b7220 */ /* 0x002fc60000410000 */
[----:B------:R-:W-:Y:S01]  /*14bd0*/  STG.E desc[UR36][R6.64+0x400], R17 ;  /* 0x0004001106007986 */ /* 0x000fe2000c101924 */
[----:B--2---:R-:W-:-:S03]  /*14be0*/  FMUL.FTZ R27, R33, R27 ;  /* 0x0000001b211b7220 */ /* 0x004fc60000410000 */
[----:B------:R1:W-:Y:S01]  /*14bf0*/  STS [R4+0x400], R17 ;  /* 0x0004001104007388 */ /* 0x0003e20000000800 */
[----:B----4-:R-:W-:-:S03]  /*14c00*/  FMUL.FTZ R13, R33, R26 ;  /* 0x0000001a210d7220 */ /* 0x010fc60000410000 */
[----:B------:R-:W-:Y:S04]  /*14c10*/  STG.E desc[UR36][R6.64], R15 ;  /* 0x0000000f06007986 */ /* 0x000fe8000c101924 */
[----:B------:R2:W-:Y:S01]  /*14c20*/  STS [R4], R15 ;  /* 0x0000000f04007388 */ /* 0x0005e20000000800 */
[C---:B0-----:R-:W-:Y:S01]  /*14c30*/  FMUL.FTZ R29, R33.reuse, R29 ;  /* 0x0000001d211d7220 */ /* 0x041fe20000410000 */
[C---:B-1----:R-:W-:Y:S01]  /*14c40*/  FMUL.FTZ R17, R33.reuse, R10 ;  /* 0x0000000a21117220 */ /* 0x042fe20000410000 */
[----:B------:R-:W-:Y:S01]  /*14c50*/  IADD3 R10, P1, PT, R6, 0x4000, RZ ;  /* 0x00004000060a7810 */ /* 0x000fe20007f3e0ff */
[----:B------:R-:W-:Y:S04]  /*14c60*/  STG.E desc[UR36][R6.64+0x1400], R11 ;  /* 0x0014000b06007986 */ /* 0x000fe8000c101924 */
[----:B------:R0:W-:Y:S01]  /*14c70*/  STS [R4+0x1400], R11 ;  /* 0x0014000b04007388 */ /* 0x0001e20000000800 */
[C---:B---3--:R-:W-:Y:S01]  /*14c80*/  FMUL.FTZ R31, R33.reuse, R31 ;  /* 0x0000001f211f7220 */ /* 0x048fe20000410000 */
[----:B--2---:R-:W-:-:S02]  /*14c90*/  FMUL.FTZ R15, R33, R28 ;  /* 0x0000001c210f7220 */ /* 0x004fc40000410000 */
[----:B------:R-:W-:Y:S04]  /*14ca0*/  STG.E desc[UR36][R6.64+0x1c00], R13 ;  /* 0x001c000d06007986 */ /* 0x000fe8000c101924 */
[----:B------:R1:W-:Y:S01]  /*14cb0*/  STS [R4+0x1c00], R13 ;  /* 0x001c000d04007388 */ /* 0x0003e20000000800 */
[----:B0-----:R-:W-:-:S03]  /*14cc0*/  FMUL.FTZ R11, R33, R30 ;  /* 0x0000001e210b7220 */ /* 0x001fc60000410000 */
[----:B------:R-:W-:Y:S04]  /*14cd0*/  STG.E desc[UR36][R6.64+0x800], R19 ;  /* 0x0008001306007986 */ /* 0x000fe8000c101924 */
[----:B------:R-:W-:Y:S01]  /*14ce0*/  STS [R4+0x800], R19 ;  /* 0x0008001304007388 */ /* 0x000fe20000000800 */
[----:B-1----:R-:W-:-:S03]  /*14cf0*/  IMAD.X R13, RZ, RZ, R7, P1 ;  /* 0x000000ffff0d7224 */ /* 0x002fc600008e0607 */
[----:B------:R-:W-:Y:S04]  /*14d00*/  STG.E desc[UR36][R6.64+0xc00], R21 ;  /* 0x000c001506007986 */ /* 0x000fe8000c101924 */
[----:B------:R-:W-:Y:S04]  /*14d10*/  STS [R4+0xc00], R21 ;  /* 0x000c001504007388 */ /* 0x000fe80000000800 */
        /* <DEDUP_REMOVED lines=14> */
[----:B------:R0:W-:Y:S04]  /*14e00*/  STG.E desc[UR36][R6.64+0x3400], R17 ;  /* 0x0034001106007986 */ /* 0x0001e8000c101924 */
[----:B------:R1:W-:Y:S01]  /*14e10*/  STS [R4+0x3400], R17 ;  /* 0x0034001104007388 */ /* 0x0003e20000000800 */
[----:B0-----:R-:W-:Y:S01]  /*14e20*/  IMAD.MOV.U32 R6, RZ, RZ, R10 ;  /* 0x000000ffff067224 */ /* 0x001fe200078e000a */
[----:B-1----:R-:W-:Y:S01]  /*14e30*/  IADD3 R4, PT, PT, R4, 0x4000, RZ ;  /* 0x0000400004047810 */ /* 0x002fe20007ffe0ff */
[----:B------:R-:W-:Y:S01]  /*14e40*/  IMAD.MOV.U32 R7, RZ, RZ, R13 ;  /* 0x000000ffff077224 */ /* 0x000fe200078e000d */
[----:B------:R-:W-:Y:S06]  /*14e50*/  @!P2 BRA `(.L_x_1162) ;  /* 0xfffffff800e0a947 */ /* 0x000fec000383ffff */
.L_x_1161:
[----:B------:R-:W-:Y:S05]  /*14e60*/  BSYNC.RECONVERGENT B1 ;  /* 0x0000000000017941 */ /* 0x000fea0003800200 */
.L_x_1160:
        /* <DEDUP_REMOVED lines=15> */
[----:B------:R-:W-:Y:S01]  /*14f60*/  IADD3 R10, P1, PT, R6, 0x2000, RZ ;  /* 0x00002000060a7810 */ /* 0x000fe20007f3e0ff */
[----:B0-----:R-:W-:-:S03]  /*14f70*/  FMUL.FTZ R13, R33, R12 ;  /* 0x0000000c210d7220 */ /* 0x001fc60000410000 */
[----:B------:R-:W-:Y:S01]  /*14f80*/  STG.E desc[UR36][R6.64+-0x800], R11 ;  /* 0xfff8000b06007986 */ /* 0x000fe2000c101924 */
[----:B---3--:R-:W-:-:S03]  /*14f90*/  FMUL.FTZ R15, R33, R14 ;  /* 0x0000000e210f7220 */ /* 0x008fc60000410000 */
[----:B------:R-:W-:Y:S01]  /*14fa0*/  STS [R4+-0x800], R11 ;  /* 0xfff8000b04007388 */ /* 0x000fe20000000800 */
[----:B----4-:R-:W-:-:S03]  /*14fb0*/  FMUL.FTZ R17, R33, R16 ;  /* 0x0000001021117220 */ /* 0x010fc60000410000 */
[----:B------:R-:W-:Y:S01]  /*14fc0*/  STG.E desc[UR36][R6.64+-0x400], R13 ;  /* 0xfffc000d06007986 */ /* 0x000fe2000c101924 */
[----:B-----5:R-:W-:-:S03]  /*14fd0*/  FMUL.FTZ R19, R33, R18 ;  /* 0x0000001221137220 */ /* 0x020fc60000410000 */
[----:B------:R0:W-:Y:S01]  /*14fe0*/  STS [R4+-0x400], R13 ;  /* 0xfffc000d04007388 */ /* 0x0001e20000000800 */
[----:B-1----:R-:W-:-:S03]  /*14ff0*/  FMUL.FTZ R21, R33, R20 ;  /* 0x0000001421157220 */ /* 0x002fc60000410000 */
[----:B------:R-:W-:Y:S01]  /*15000*/  STG.E desc[UR36][R6.64], R15 ;  /* 0x0000000f06007986 */ /* 0x000fe2000c101924 */
[----:B------:R-:W-:-:S03]  /*15010*/  FMUL.FTZ R23, R33, R22 ;  /* 0x0000001621177220 */ /* 0x000fc60000410000 */
[----:B------:R-:W-:Y:S01]  /*15020*/  STS [R4], R15 ;  /* 0x0000000f04007388 */ /* 0x000fe20000000800 */
[----:B0-----:R-:W-:Y:S02]  /*15030*/  IMAD.X R13, RZ, RZ, R7, P1 ;  /* 0x000000ffff0d7224 */ /* 0x001fe400008e0607 */
[----:B------:R-:W-:Y:S01]  /*15040*/  FMUL.FTZ R11, R33, R24 ;  /* 0x00000018210b7220 */ /* 0x000fe20000410000 */
        /* <DEDUP_REMOVED lines=10> */
[----:B0-----:R-:W-:Y:S01]  /*150f0*/  MOV R6, R10 ;  /* 0x0000000a00067202 */ /* 0x001fe20000000f00 */
[----:B------:R-:W-:-:S02]  /*15100*/  IMAD.MOV.U32 R7, RZ, RZ, R13 ;  /* 0x000000ffff077224 */ /* 0x000fc400078e000d */
[----:B-1----:R-:W-:-:S07]  /*15110*/  VIADD R4, R4, 0x2000 ;  /* 0x0000200004047836 */ /* 0x002fce0000000000 */
.L_x_1164:
[----:B------:R-:W-:Y:S05]  /*15120*/  BSYNC.RECONVERGENT B1 ;  /* 0x0000000000017941 */ /* 0x000fea0003800200 */
.L_x_1163:
        /* <DEDUP_REMOVED lines=8> */
[----:B------:R0:W-:Y:S01]  /*151b0*/  STG.E desc[UR36][R6.64+-0x800], R5 ;  /* 0xfff8000506007986 */ /* 0x0001e2000c101924 */
[----:B---3--:R-:W-:-:S03]  /*151c0*/  FMUL.FTZ R13, R12, R33 ;  /* 0x000000210c0d7220 */ /* 0x008fc60000410000 */
[----:B------:R0:W-:Y:S01]  /*151d0*/  STS [R4+-0x800], R5 ;  /* 0xfff8000504007388 */ /* 0x0001e20000000800 */
[----:B----4-:R-:W-:-:S03]  /*151e0*/  FMUL.FTZ R15, R14, R33 ;  /* 0x000000210e0f7220 */ /* 0x010fc60000410000 */
[----:B------:R0:W-:Y:S04]  /*151f0*/  STG.E desc[UR36][R6.64+-0x400], R11 ;  /* 0xfffc000b06007986 */ /* 0x0001e8000c101924 */
[----:B------:R0:W-:Y:S04]  /*15200*/  STS [R4+-0x400], R11 ;  /* 0xfffc000b04007388 */ /* 0x0001e80000000800 */
[----:B------:R0:W-:Y:S04]  /*15210*/  STG.E desc[UR36][R6.64], R13 ;  /* 0x0000000d06007986 */ /* 0x0001e8000c101924 */
[----:B------:R0:W-:Y:S04]  /*15220*/  STS [R4], R13 ;  /* 0x0000000d04007388 */ /* 0x0001e80000000800 */
[----:B------:R0:W-:Y:S04]  /*15230*/  STG.E desc[UR36][R6.64+0x400], R15 ;  /* 0x0004000f06007986 */ /* 0x0001e8000c101924 */
[----:B------:R0:W-:Y:S02]  /*15240*/  STS [R4+0x400], R15 ;  /* 0x0004000f04007388 */ /* 0x0001e40000000800 */
.L_x_1147:
[----:B------:R-:W-:Y:S05]  /*15250*/  BSYNC.RECONVERGENT B0 ;  /* 0x0000000000007941 */ /* 0x000fea0003800200 */
.L_x_1146:
[----:B------:R-:W4:Y:S01]  /*15260*/  LDCU UR5, c[0x0][0x40c] ;  /* 0x00008180ff0577ac */ /* 0x000f220008000800 */
[----:B------:R-:W5:Y:S01]  /*15270*/  S2R R21, SR_CgaCtaId ;  /* 0x0000000000157919 */ /* 0x000f620000008800 */
[----:B------:R-:W-:Y:S01]  /*15280*/  LOP3.LUT R18, R0, 0x7c, RZ, 0xc0, !PT ;  /* 0x0000007c00127812 */ /* 0x000fe200078ec0ff */
[----:B------:R-:W-:Y:S01]  /*15290*/  IMAD.SHL.U32 R0, R3, 0x10, RZ ;  /* 0x0000001003007824 */ /* 0x000fe200078e00ff */
[----:B------:R-:W-:Y:S01]  /*152a0*/  USHF.R.S32.HI UR4, URZ, 0x1f, UR40 ;  /* 0x0000001fff047899 */ /* 0x000fe20008011428 */
[----:B------:R-:W-:Y:S01]  /*152b0*/  MOV R10, 0x400 ;  /* 0x00000400000a7802 */ /* 0x000fe20000000f00 */
[----:B------:R-:W-:Y:S01]  /*152c0*/  BSSY.RECONVERGENT B0, `(.L_x_1165) ;  /* 0x000001a000007945 */ /* 0x000fe20003800200 */
[----:B0--3--:R-:W-:Y:S01]  /*152d0*/  CS2R R6, SRZ ;  /* 0x0000000000067805 */ /* 0x009fe2000001ff00 */
[----:B------:R-:W-:Y:S01]  /*152e0*/  ULEA.HI UR4, UR4, UR40, URZ, 0x3 ;  /* 0x0000002804047291 */ /* 0x000fe2000f8f18ff */
[----:B------:R-:W-:Y:S01]  /*152f0*/  LOP3.LUT R0, R0, 0x1f0, RZ, 0xc0, !PT ;  /* 0x000001f000007812 */ /* 0x000fe200078ec0ff */
[----:B------:R-:W-:-:S02]  /*15300*/  VIADD R4, R10, 0x240 ;  /* 0x000002400a047836 */ /* 0x000fc40000000000 */
[----:B------:R-:W-:-:S04]  /*15310*/  ULOP3.LUT UR4, UR4, 0xfffffff8, URZ, 0xc0, !UPT ;  /* 0xfffffff804047892 */ /* 0x000fc8000f8ec0ff */
[----:B------:R-:W-:Y:S01]  /*15320*/  UIADD3 UR4, UPT, UPT, UR40, -UR4, URZ ;  /* 0x8000000428047290 */ /* 0x000fe2000fffe0ff */
[----:B----4-:R-:W-:-:S05]  /*15330*/  IMAD.U32 R44, RZ, RZ, UR5 ;  /* 0x00000005ff2c7e24 */ /* 0x010fca000f8e00ff */
[----:B------:R-:W-:-:S04]  /*15340*/  ISETP.NE.AND P0, PT, R9, UR4, PT ;  /* 0x0000000409007c0c */ /* 0x000fc8000bf05270 */
[----:B------:R-:W-:-:S04]  /*15350*/  ISETP.NE.OR P0, PT, R44, RZ, P0 ;  /* 0x000000ff2c00720c */ /* 0x000fc80000705670 */
[----:B------:R-:W-:Y:S02]  /*15360*/  ISETP.GT.U32.OR P0, PT, R18, 0x4f, P0 ;  /* 0x0000004f1200780c */ /* 0x000fe40000704470 */
[----:B-----5:R-:W-:Y:S02]  /*15370*/  LEA R19, R21, R4, 0x18 ;  /* 0x0000000415137211 */ /* 0x020fe400078ec0ff */
[----:B------:R-:W-:-:S03]  /*15380*/  CS2R R4, SRZ ;  /* 0x0000000000047805 */ /* 0x000fc6000001ff00 */
[----:B------:R-:W-:-:S06]  /*15390*/  IMAD.IADD R19, R19, 0x1, R0 ;  /* 0x0000000113137824 */ /* 0x000fcc00078e0200 */
[----:B------:R-:W-:Y:S05]  /*153a0*/  @P0 BRA `(.L_x_1166) ;  /* 0x00000000002c0947 */ /* 0x000fea0003800000 */
[----:B------:R-:W0:Y:S01]  /*153b0*/  LDCU.64 UR8, c[0x0][0x3b0] ;  /* 0x00007600ff0877ac */ /* 0x000e220008000a00 */
[----:B------:R-:W-:Y:S01]  /*153c0*/  HFMA2 R7, -RZ, RZ, 0, 0 ;  /* 0x00000000ff077431 */ /* 0x000fe200000001ff */
[----:B0-----:R-:W-:-:S04]  /*153d0*/  UISETP.NE.U32.AND UP0, UPT, UR8, URZ, UPT ;  /* 0x000000ff0800728c */ /* 0x001fc8000bf05070 */
[----:B------:R-:W-:-:S09]  /*153e0*/  UISETP.NE.AND.EX UP0, UPT, UR9, URZ, UPT, UP0 ;  /* 0x000000ff0900728c */ /* 0x000fd2000bf05300 */
[----:B------:R-:W-:Y:S05]  /*153f0*/  BRA.U !UP0, `(.L_x_1167) ;  /* 0x0000000108147547 */ /* 0x000fea000b800000 */
[----:B------:R-:W0:Y:S01]  /*15400*/  S2R R7, SR_CTAID.X ;  /* 0x0000000000077919 */ /* 0x000e220000002500 */
[----:B------:R-:W3:Y:S01]  /*15410*/  LDC.64 R4, c[0x0][0x3b0] ;  /* 0x0000ec00ff047b82 */ /* 0x000ee20000000a00 */
[----:B0-----:R-:W-:-:S04]  /*15420*/  IMAD R7, R7, 0x50, R18 ;  /* 0x0000005007077824 */ /* 0x001fc800078e0212 */
[----:B---3--:R-:W-:-:S06]  /*15430*/  IMAD.WIDE.U32 R4, R7, 0x4, R4 ;  /* 0x0000000407047825 */ /* 0x008fcc00078e0004 */
[----:B------:R-:W5:Y:S02]  /*15440*/  LDG.E.128 R4, desc[UR36][R4.64] ;  /* 0x0000002404047981 */ /* 0x000f64000c1e1d00 */
.L_x_1167:
[----:B-----5:R0:W-:Y:S02]  /*15450*/  STS.128 [R19], R4 ;  /* 0x0000000413007388 */ /* 0x0201e40000000c00 */
.L_x_1166:
[----:B------:R-:W-:Y:S05]  /*15460*/  BSYNC.RECONVERGENT B0 ;  /* 0x0000000000007941 */ /* 0x000fea0003800200 */
.L_x_1165:
[----:B------:R-:W3:Y:S01]  /*15470*/  LDCU UR8, c[0x0][0x3f8] ;  /* 0x00007f00ff0877ac */ /* 0x000ee20008000800 */
[----:B------:R-:W-:Y:S01]  /*15480*/  BAR.SYNC.DEFER_BLOCKING 0x0 ;  /* 0x0000000000007b1d */ /* 0x000fe20000010000 */
[----:B------:R-:W-:Y:S02]  /*15490*/  ISETP.GT.U32.AND P0, PT, R18, 0x4f, PT ;  /* 0x0000004f1200780c */ /* 0x000fe40003f04070 */
[----:B------:R-:W-:Y:S02]  /*154a0*/  CS2R R14, SRZ ;  /* 0x00000000000e7805 */ /* 0x000fe4000001ff00 */
[----:B------:R-:W-:Y:S01]  /*154b0*/  CS2R R12, SRZ ;  /* 0x00000000000c7805 */ /* 0x000fe2000001ff00 */
[----:B------:R-:W4:Y:S01]  /*154c0*/  LDCU UR10, c[0x0][0x40c] ;  /* 0x00008180ff0a77ac */ /* 0x000f220008000800 */
[----:B------:R-:W-:Y:S01]  /*154d0*/  BSSY.RECONVERGENT B0, `(.L_x_1168) ;  /* 0x00001b0000007945 */ /* 0x000fe20003800200 */
[----:B------:R-:W0:Y:S01]  /*154e0*/  LDCU.64 UR16, c[0x0][0x3c8] ;  /* 0x00007900ff1077ac */ /* 0x000e220008000a00 */
[----:B---3--:R-:W-:-:S04]  /*154f0*/  UIMAD UR6, UR6, UR8, UR14 ;  /* 0x00000008060672a4 */ /* 0x008fc8000f8e020e */
[----:B------:R-:W-:Y:S01]  /*15500*/  UIMAD UR6, UR6, 0x50, URZ ;  /* 0x00000050060678a4 */ /* 0x000fe2000f8e02ff */
[----:B------:R-:W-:Y:S11]  /*15510*/  @P0 BRA `(.L_x_1169) ;  /* 0x0000001800ac0947 */ /* 0x000ff60003800000 */
[----:B------:R-:W3:Y:S01]  /*15520*/  LDC R25, c[0x0][0x3f4] ;  /* 0x0000fd00ff197b82 */ /* 0x000ee20000000800 */
[----:B------:R-:W-:Y:S01]  /*15530*/  IMAD.IADD R27, R9, 0x1, R8 ;  /* 0x00000001091b7824 */ /* 0x000fe200078e0208 */
[----:B------:R-:W-:Y:S01]  /*15540*/  BSSY.RECONVERGENT B1, `(.L_x_1170) ;  /* 0x0000094000017945 */ /* 0x000fe20003800200 */
[----:B------:R-:W-:-:S05]  /*15550*/  VIADD R10, R10, 0x440 ;  /* 0x000004400a0a7836 */ /* 0x000fca0000000000 */
[----:B------:R-:W5:Y:S01]  /*15560*/  LDC.64 R16, c[0x0][0x3c0] ;  /* 0x0000f000ff107b82 */ /* 0x000f620000000a00 */
[----:B------:R-:W-:-:S05]  /*15570*/  LEA R45, R21, R10, 0x18 ;  /* 0x0000000a152d7211 */ /* 0x000fca00078ec0ff */
[----:B------:R-:W-:Y:S01]  /*15580*/  IMAD R28, R9, 0x4, R45 ;  /* 0x00000004091c7824 */ /* 0x000fe200078e022d */
[C---:B---3--:R-:W-:Y:S01]  /*15590*/  VIMNMX R26, PT, PT, R25.reuse, UR40, PT ;  /* 0x00000028191a7c48 */ /* 0x048fe2000bfe0100 */
[C-C-:B------:R-:W-:Y:S02]  /*155a0*/  IMAD R11, R25.reuse, UR6, R18.reuse ;  /* 0x00000006190b7c24 */ /* 0x140fe4000f8e0212 */
[----:B------:R-:W-:Y:S01]  /*155b0*/  IMAD R15, R25, UR44, R18 ;  /* 0x0000002c190f7c24 */ /* 0x000fe2000f8e0212 */
[----:B------:R-:W-:Y:S01]  /*155c0*/  ISETP.GE.AND P0, PT, R27, R26, PT ;  /* 0x0000001a1b00720c */ /* 0x000fe20003f06270 */
[----:B-----5:R-:W-:-:S04]  /*155d0*/  IMAD.WIDE R10, R11, 0x4, R16 ;  /* 0x000000040b0a7825 */ /* 0x020fc800078e0210 */
[----:B------:R-:W-:-:S04]  /*155e0*/  IMAD.WIDE R16, R15, 0x4, R16 ;  /* 0x000000040f107825 */ /* 0x000fc800078e0210 */
[----:B------:R-:W-:-:S04]  /*155f0*/  IMAD.MOV.U32 R15, RZ, RZ, RZ ;  /* 0x000000ffff0f7224 */ /* 0x000fc800078e00ff */
[----:B------:R-:W-:Y:S05]  /*15600*/  @P0 BRA `(.L_x_1171) ;  /* 0x00000008001c0947 */ /* 0x000fea0003800000 */
[----:B------:R-:W-:Y:S01]  /*15610*/  VIADD R21, R27, 0x8 ;  /* 0x000000081b157836 */ /* 0x000fe20000000000 */
[----:B------:R-:W3:Y:S01]  /*15620*/  LDC.64 R12, c[0x0][0x458] ;  /* 0x00011600ff0c7b82 */ /* 0x000ee20000000a00 */
[----:B------:R-:W-:Y:S01]  /*15630*/  LOP3.LUT R14, RZ, R8, RZ, 0x33, !PT ;  /* 0x00000008ff0e7212 */ /* 0x000fe200078e33ff */
[----:B------:R-:W-:Y:S02]  /*15640*/  UIMAD UR5, UR39, UR8, UR14 ;  /* 0x00000008270572a4 */ /* 0x000fe4000f8e020e */
[----:B------:R-:W-:Y:S01]  /*15650*/  IMAD R25, R25, UR8, RZ ;  /* 0x0000000819197c24 */ /* 0x000fe2000f8e02ff */
[----:B------:R-:W-:Y:S01]  /*15660*/  VIMNMX R0, PT, PT, R26, R21, !PT ;  /* 0x000000151a007248 */ /* 0x000fe20007fe0100 */
[----:B------:R-:W-:Y:S01]  /*15670*/  BSSY.RECONVERGENT B2, `(.L_x_1172) ;  /* 0x0000031000027945 */ /* 0x000fe20003800200 */
[----:B------:R-:W-:Y:S02]  /*15680*/  IMAD.MOV.U32 R31, RZ, RZ, R27 ;  /* 0x000000ffff1f7224 */ /* 0x000fe400078e001b */
[----:B------:R-:W-:-:S02]  /*15690*/  IADD3 R20, PT, PT, -R9, R0, R14 ;  /* 0x0000000009147210 */ /* 0x000fc40007ffe10e */
[----:B------:R-:W-:Y:S02]  /*156a0*/  CS2R R14, SRZ ;  /* 0x00000000000e7805 */ /* 0x000fe4000001ff00 */
[----:B------:R-:W-:Y:S01]  /*156b0*/  MOV R23, UR5 ;  /* 0x0000000500177c02 */ /* 0x000fe20008000f00 */
[----:B------:R-:W-:Y:S01]  /*156c0*/  IMAD R29, R25, 0x50, RZ ;  /* 0x00000050191d7824 */ /* 0x000fe200078e02ff */
[----:B------:R-:W-:-:S03]  /*156d0*/  LOP3.LUT P0, RZ, R20, 0x8, RZ, 0xc0, !PT ;  /* 0x0000000814ff7812 */ /* 0x000fc6000780c0ff */
[----:B------:R-:W-:-:S04]  /*156e0*/  IMAD R23, R23, 0x50, R18 ;  /* 0x0000005017177824 */ /* 0x000fc800078e0212 */
[----:B---3--:R-:W-:Y:S01]  /*156f0*/  IMAD.WIDE R22, R23, 0x4, R12 ;  /* 0x0000000417167825 */ /* 0x008fe200078e020c */
[----:B------:R-:W-:-:S05]  /*15700*/  CS2R R12, SRZ ;  /* 0x00000000000c7805 */ /* 0x000fca000001ff00 */
[----:B------:R-:W-:Y:S05]  /*15710*/  @P0 BRA `(.L_x_1173) ;  /* 0x0000000000980947 */ /* 0x000fea0003800000 */
[----:B------:R-:W3:Y:S01]  /*15720*/  LDCU.64 UR12, c[0x0][0x3c8] ;  /* 0x00007900ff0c77ac */ /* 0x000ee20008000a00 */
[----:B------:R-:W-:-:S05]  /*15730*/  IADD3 R0, P0, PT, R27, UR7, RZ ;  /* 0x000000071b007c10 */ /* 0x000fca000ff1e0ff */
[----:B------:R-:W-:Y:S01]  /*15740*/  IMAD.X R13, RZ, RZ, UR11, P0 ;  /* 0x0000000bff0d7e24 */ /* 0x000fe200080e06ff */
[----:B---3--:R-:W-:-:S04]  /*15750*/  LEA R14, P0, R0, UR12, 0x2 ;  /* 0x0000000c000e7c11 */ /* 0x008fc8000f8010ff */
[----:B------:R-:W-:Y:S02]  /*15760*/  LEA.HI.X R15, R0, UR13, R13, 0x2, P0 ;  /* 0x0000000d000f7c11 */ /* 0x000fe400080f140d */
[----:B------:R3:W0:Y:S04]  /*15770*/  LDS R0, [R28] ;  /* 0x000000001c007984 */ /* 0x0006280000000800 */
[----:B------:R-:W2:Y:S01]  /*15780*/  LDG.E R14, desc[UR36][R14.64] ;  /* 0x000000240e0e7981 */ /* 0x000ea2000c1e1900 */
[----:B------:R-:W-:Y:S01]  /*15790*/  ISETP.NE.AND P0, PT, R44, RZ, PT ;  /* 0x000000ff2c00720c */ /* 0x000fe20003f05270 */
[----:B--2---:R-:W-:-:S04]  /*157a0*/  IMAD R13, R25, R14, R27 ;  /* 0x0000000e190d7224 */ /* 0x004fc800078e021b */
[----:B------:R-:W-:-:S04]  /*157b0*/  IMAD R13, R13, 0x50, RZ ;  /* 0x000000500d0d7824 */ /* 0x000fc800078e02ff */
[----:B------:R-:W-:-:S05]  /*157c0*/  IMAD.WIDE R12, R13, 0x4, R16 ;  /* 0x000000040d0c7825 */ /* 0x000fca00078e0210 */
[----:B------:R3:W5:Y:S01]  /*157d0*/  LDG.E.128 R32, desc[UR36][R12.64] ;  /* 0x000000240c207981 */ /* 0x000762000c1e1d00 */
[----:B0-----:R-:W-:Y:S05]  /*157e0*/  @P0 BRA `(.L_x_1174) ;  /* 0x0000000000500947 */ /* 0x001fea0003800000 */
[----:B------:R-:W-:Y:S01]  /*157f0*/  ISETP.NE.AND P1, PT, R2, RZ, PT ;  /* 0x000000ff0200720c */ /* 0x000fe20003f25270 */
[----:B---3--:R-:W0:-:S12]  /*15800*/  LDS.128 R12, [R19] ;  /* 0x00000000130c7984 */ /* 0x008e180000000c00 */
[----:B------:R-:W-:Y:S01]  /*15810*/  VOTEU.ANY UP0, P1 ;  /* 0x0000000000ff7886 */ /* 0x000fe20000800100 */
[----:B------:R-:W-:-:S13]  /*15820*/  PLOP3.LUT P0, PT, PT, PT, UP0, 0x80, 0x8 ;  /* 0x000000000008781c */ /* 0x000fda0003f0f008 */
[----:B------:R-:W2:Y:S01]  /*15830*/  @P0 LDG.E.128 R36, desc[UR36][R22.64] ;  /* 0x0000002416240981 */ /* 0x000ea2000c1e1d00 */
[----:B------:R-:W-:Y:S02]  /*15840*/  PLOP3.LUT P0, PT, PT, PT, UP0, 0x80, 0x8 ;  /* 0x000000000008781c */ /* 0x000fe40003f0f008 */
[----:B------:R-:W-:Y:S02]  /*15850*/  PLOP3.LUT P1, PT, PT, PT, UP0, 0x80, 0x8 ;  /* 0x000000000008781c */ /* 0x000fe40003f2f008 */
[----:B------:R-:W-:Y:S02]  /*15860*/  PLOP3.LUT P2, PT, PT, PT, UP0, 0x80, 0x8 ;  /* 0x000000000008781c */ /* 0x000fe40003f4f008 */
[----:B------:R-:W-:Y:S01]  /*15870*/  PLOP3.LUT P3, PT, PT, PT, UP0, 0x80, 0x8 ;  /* 0x000000000008781c */ /* 0x000fe20003f6f008 */
[----:B0----5:R-:W-:Y:S01]  /*15880*/  FADD.FTZ R33, R33, R13 ;  /* 0x0000000d21217221 */ /* 0x021fe20000010000 */
[----:B------:R-:W-:Y:S01]  /*15890*/  FADD.FTZ R32, R32, R12 ;  /* 0x0000000c20207221 */ /* 0x000fe20000010000 */
[----:B------:R-:W-:Y:S01]  /*158a0*/  FADD.FTZ R34, R34, R14 ;  /* 0x0000000e22227221 */ /* 0x000fe20000010000 */
[----:B------:R-:W-:Y:S01]  /*158b0*/  FADD.FTZ R35, R35, R15 ;  /* 0x0000000f23237221 */ /* 0x000fe20000010000 */
[----:B------:R-:W-:-:S04]  /*158c0*/  IMAD R13, R27, 0x50, RZ ;  /* 0x000000501b0d7824 */ /* 0x000fc800078e02ff */
[----:B------:R-:W-:-:S04]  /*158d0*/  IMAD.WIDE.U32 R12, R13, 0x4, R10 ;  /* 0x000000040d0c7825 */ /* 0x000fc800078e000a */
[----:B--2---:R-:W-:Y:S01]  /*158e0*/  @P0 FMUL.FTZ R32, R32, R36 ;  /* 0x0000002420200220 */ /* 0x004fe20000410000 */
[----:B------:R-:W-:Y:S01]  /*158f0*/  @P1 FMUL.FTZ R33, R33, R37 ;  /* 0x0000002521211220 */ /* 0x000fe20000410000 */
[----:B------:R-:W-:Y:S01]  /*15900*/  @P2 FMUL.FTZ R34, R34, R38 ;  /* 0x0000002622222220 */ /* 0x000fe20000410000 */
[----:B------:R-:W-:-:S05]  /*15910*/  @P3 FMUL.FTZ R35, R35, R39 ;  /* 0x0000002723233220 */ /* 0x000fca0000410000 */
[----:B------:R0:W-:Y:S02]  /*15920*/  STG.E.128 desc[UR36][R12.64], R32 ;  /* 0x000000200c007986 */ /* 0x0001e4000c101d24 */
.L_x_1174:
[C---:B0--3-5:R-:W-:Y:S01]  /*15930*/  FFMA.FTZ R12, R0.reuse, R32, RZ ;  /* 0x00000020000c7223 */ /* 0x069fe200000100ff */
[C---:B------:R-:W-:Y:S01]  /*15940*/  FFMA.FTZ R13, R0.reuse, R33, RZ ;  /* 0x00000021000d7223 */ /* 0x040fe200000100ff */
[C---:B------:R-:W-:Y:S01]  /*15950*/  FFMA.FTZ R14, R0.reuse, R34, RZ ;  /* 0x00000022000e7223 */ /* 0x040fe200000100ff */
[----:B------:R-:W-:Y:S01]  /*15960*/  FFMA.FTZ R15, R0, R35, RZ ;  /* 0x00000023000f7223 */ /* 0x000fe200000100ff */
[----:B------:R-:W-:-:S07]  /*15970*/  IMAD.MOV.U32 R31, RZ, RZ, R21 ;  /* 0x000000ffff1f7224 */ /* 0x000fce00078e0015 */
.L_x_1173:
[----:B0---4-:R-:W-:Y:S05]  /*15980*/  BSYNC.RECONVERGENT B2 ;  /* 0x0000000000027941 */ /* 0x011fea0003800200 */
.L_x_1172:
[----:B------:R-:W-:-:S13]  /*15990*/  ISETP.GE.U32.AND P0, PT, R20, 0x8, PT ;  /* 0x000000081400780c */ /* 0x000fda0003f06070 */
[----:B------:R-:W-:Y:S05]  /*159a0*/  @!P0 BRA `(.L_x_1171) ;  /* 0x0000000400348947 */ /* 0x000fea0003800000 */
[----:B------:R-:W-:Y:S01]  /*159b0*/  IMAD.SHL.U32 R0, R8, 0x4, RZ ;  /* 0x0000000408007824 */ /* 0x000fe200078e00ff */
[----:B------:R-:W-:Y:S01]  /*159c0*/  ISETP.NE.AND P0, PT, R44, RZ, PT ;  /* 0x000000ff2c00720c */ /* 0x000fe20003f05270 */
[C---:B------:R-:W-:Y:S02]  /*159d0*/  IMAD R30, R31.reuse, 0x50, RZ ;  /* 0x000000501f1e7824 */ /* 0x040fe400078e02ff */
[----:B------:R-:W-:-:S05]  /*159e0*/  IMAD R0, R31, 0x4, -R0 ;  /* 0x000000041f007824 */ /* 0x000fca00078e0a00 */
[----:B------:R-:W-:-:S07]  /*159f0*/  IADD3 R0, PT, PT, R0, 0x20, R45 ;  /* 0x0000002000007810 */ /* 0x000fce0007ffe02d */
.L_x_1178:
[----:B------:R-:W-:Y:S02]  /*15a00*/  IADD3 R20, P1, PT, R31, UR7, RZ ;  /* 0x000000071f147c10 */ /* 0x000fe4000ff3e0ff */
[----:B------:R-:W-:Y:S02]  /*15a10*/  ISETP.NE.AND P4, PT, R2, RZ, PT ;  /* 0x000000ff0200720c */ /* 0x000fe40003f85270 */
[----:B------:R-:W-:Y:S02]  /*15a20*/  IADD3.X R21, PT, PT, RZ, UR11, RZ, P1, !PT ;  /* 0x0000000bff157c10 */ /* 0x000fe40008ffe4ff */
[----:B------:R-:W-:-:S04]  /*15a30*/  LEA R24, P1, R20, UR16, 0x2 ;  /* 0x0000001014187c11 */ /* 0x000fc8000f8210ff */
[----:B------:R-:W-:-:S05]  /*15a40*/  LEA.HI.X R25, R20, UR17, R21, 0x2, P1 ;  /* 0x0000001114197c11 */ /* 0x000fca00088f1415 */
[----:B------:R-:W3:Y:S02]  /*15a50*/  LDG.E R20, desc[UR36][R24.64] ;  /* 0x0000002418147981 */ /* 0x000ee4000c1e1900 */
[----:B---3--:R-:W-:-:S04]  /*15a60*/  IMAD R21, R29, R20, R30 ;  /* 0x000000141d157224 */ /* 0x008fc800078e021e */
[----:B------:R-:W-:-:S05]  /*15a70*/  IMAD.WIDE R20, R21, 0x4, R16 ;  /* 0x0000000415147825 */ /* 0x000fca00078e0210 */
[----:B--2---:R0:W5:Y:S01]  /*15a80*/  LDG.E.128 R32, desc[UR36][R20.64] ;  /* 0x0000002414207981 */ /* 0x004162000c1e1d00 */
[----:B------:R-:W-:Y:S04]  /*15a90*/  BSSY.RECONVERGENT B2, `(.L_x_1175) ;  /* 0x0000014000027945 */ /* 0x000fe80003800200 */
[----:B------:R-:W-:Y:S05]  /*15aa0*/  @P0 BRA `(.L_x_1176) ;  /* 0x0000000000480947 */ /* 0x000fea0003800000 */
[----:B------:R-:W-:Y:S01]  /*15ab0*/  VOTEU.ANY UP0, P4 ;  /* 0x0000000000ff7886 */ /* 0x000fe20002000100 */
[----:B------:R-:W-:Y:S01]  /*15ac0*/  PLOP3.LUT P0, PT, PT, PT, UP0, 0x80, 0x8 ;  /* 0x000000000008781c */ /* 0x000fe20003f0f008 */
[----:B------:R-:W2:-:S12]  /*15ad0*/  LDS.128 R36, [R19] ;  /* 0x0000000013247984 */ /* 0x000e980000000c00 */
[----:B-1----:R-:W3:Y:S01]  /*15ae0*/  @P0 LDG.E.128 R40, desc[UR36][R22.64] ;  /* 0x0000002416280981 */ /* 0x002ee2000c1e1d00 */
[----:B------:R-:W-:Y:S01]  /*15af0*/  PLOP3.LUT P0, PT, PT, PT, UP0, 0x80, 0x8 ;  /* 0x000000000008781c */ /* 0x000fe20003f0f008 */
[----:B0-----:R-:W-:Y:S01]  /*15b00*/  IMAD.WIDE.U32 R20, R30, 0x4, R10 ;  /* 0x000000041e147825 */ /* 0x001fe200078e000a */
[----:B------:R-:W-:Y:S02]  /*15b10*/  PLOP3.LUT P1, PT, PT, PT, UP0, 0x80, 0x8 ;  /* 0x000000000008781c */ /* 0x000fe40003f2f008 */
[----:B------:R-:W-:Y:S02]  /*15b20*/  PLOP3.LUT P2, PT, PT, PT, UP0, 0x80, 0x8 ;  /* 0x000000000008781c */ /* 0x000fe40003f4f008 */
[----:B------:R-:W-:Y:S01]  /*15b30*/  PLOP3.LUT P3, PT, PT, PT, UP0, 0x80, 0x8 ;  /* 0x000000000008781c */ /* 0x000fe20003f6f008 */
[----:B--2--5:R-:W-:Y:S01]  /*15b40*/  FADD.FTZ R32, R32, R36 ;  /* 0x0000002420207221 */ /* 0x024fe20000010000 */
[----:B------:R-:W-:Y:S01]  /*15b50*/  FADD.FTZ R33, R33, R37 ;  /* 0x0000002521217221 */ /* 0x000fe20000010000 */
[----:B------:R-:W-:Y:S01]  /*15b60*/  FADD.FTZ R34, R34, R38 ;  /* 0x0000002622227221 */ /* 0x000fe20000010000 */
[----:B------:R-:W-:-:S03]  /*15b70*/  FADD.FTZ R35, R35, R39 ;  /* 0x0000002723237221 */ /* 0x000fc60000010000 */
[----:B---3--:R-:W-:Y:S02]  /*15b80*/  @P0 FMUL.FTZ R32, R32, R40 ;  /* 0x0000002820200220 */ /* 0x008fe40000410000 */
[----:B------:R-:W-:Y:S02]  /*15b90*/  @P1 FMUL.FTZ R33, R33, R41 ;  /* 0x0000002921211220 */ /* 0x000fe40000410000 */
[----:B------:R-:W-:Y:S02]  /*15ba0*/  @P2 FMUL.FTZ R34, R34, R42 ;  /* 0x0000002a22222220 */ /* 0x000fe40000410000 */
[----:B------:R-:W-:-:S05]  /*15bb0*/  @P3 FMUL.FTZ R35, R35, R43 ;  /* 0x0000002b23233220 */ /* 0x000fca0000410000 */
[----:B------:R2:W-:Y:S02]  /*15bc0*/  STG.E.128 desc[UR36][R20.64], R32 ;  /* 0x0000002014007986 */ /* 0x0005e4000c101d24 */
.L_x_1176:
[----:B------:R-:W-:Y:S05]  /*15bd0*/  BSYNC.RECONVERGENT B2 ;  /* 0x0000000000027941 */ /* 0x000fea0003800200 */
.L_x_1175:
[----:B------:R-:W0:Y:S04]  /*15be0*/  LDG.E R24, desc[UR36][R24.64+0x20] ;  /* 0x0000202418187981 */ /* 0x000e28000c1e1900 */
[----:B------:R-:W3:Y:S01]  /*15bf0*/  LDS R37, [R0+-0x20] ;  /* 0xffffe00000257984 */ /* 0x000ee20000000800 */
[----:B------:R-:W-:Y:S02]  /*15c00*/  IMAD.U32 R44, RZ, RZ, UR10 ;  /* 0x0000000aff2c7e24 */ /* 0x000fe4000f8e00ff */
[----:B0-2---:R-:W-:-:S04]  /*15c10*/  IMAD R20, R29, R24, R30 ;  /* 0x000000181d147224 */ /* 0x005fc800078e021e */
[----:B------:R-:W-:-:S04]  /*15c20*/  VIADD R21, R20, 0x280 ;  /* 0x0000028014157836 */ /* 0x000fc80000000000 */
[----:B------:R-:W-:-:S05]  /*15c30*/  IMAD.WIDE R20, R21, 0x4, R16 ;  /* 0x0000000415147825 */ /* 0x000fca00078e0210 */
[----:B-1----:R0:W5:Y:S01]  /*15c40*/  LDG.E.128 R40, desc[UR36][R20.64] ;  /* 0x0000002414287981 */ /* 0x002162000c1e1d00 */
[----:B------:R-:W-:Y:S01]  /*15c50*/  ISETP.NE.AND P0, PT, R44, RZ, PT ;  /* 0x000000ff2c00720c */ /* 0x000fe20003f05270 */
[C---:B---3-5:R-:W-:Y:S01]  /*15c60*/  FFMA.FTZ R36, R37.reuse, R33, R13 ;  /* 0x0000002125247223 */ /* 0x068fe2000001000d */
[C---:B------:R-:W-:Y:S01]  /*15c70*/  FFMA.FTZ R32, R37.reuse, R32, R12 ;  /* 0x0000002025207223 */ /* 0x040fe2000001000c */
[C---:B------:R-:W-:Y:S01]  /*15c80*/  FFMA.FTZ R33, R37.reuse, R34, R14 ;  /* 0x0000002225217223 */ /* 0x040fe2000001000e */
[----:B------:R-:W-:-:S09]  /*15c90*/  FFMA.FTZ R24, R37, R35, R15 ;  /* 0x0000002325187223 */ /* 0x000fd2000001000f */
[----:B0-----:R-:W-:Y:S05]  /*15ca0*/  @P0 BRA `(.L_x_1177) ;  /* 0x00000000004c0947 */ /* 0x001fea0003800000 */
        /* <DEDUP_REMOVED lines=9> */
[----:B0-----:R-:W-:Y:S01]  /*15d40*/  FADD.FTZ R40, R48, R40 ;  /* 0x0000002830287221 */ /* 0x001fe20000010000 */
[----:B------:R-:W-:Y:S01]  /*15d50*/  FADD.FTZ R41, R49, R41 ;  /* 0x0000002931297221 */ /* 0x000fe20000010000 */
[----:B------:R-:W-:Y:S01]  /*15d60*/  FADD.FTZ R42, R50, R42 ;  /* 0x0000002a322a7221 */ /* 0x000fe20000010000 */
[----:B------:R-:W-:-:S03]  /*15d70*/  FADD.FTZ R43, R51, R43 ;  /* 0x0000002b332b7221 */ /* 0x000fc60000010000 */
[----:B--2---:R-:W-:Y:S02]  /*15d80*/  @P1 FMUL.FTZ R40, R40, R12 ;  /* 0x0000000c28281220 */ /* 0x004fe40000410000 */
[----:B------:R-:W-:Y:S02]  /*15d90*/  @P2 FMUL.FTZ R41, R41, R13 ;  /* 0x0000000d29292220 */ /* 0x000fe40000410000 */
[----:B------:R-:W-:Y:S02]  /*15da0*/  @P3 FMUL.FTZ R42, R42, R14 ;  /* 0x0000000e2a2a3220 */ /* 0x000fe40000410000 */
[----:B------:R-:W-:Y:S01]  /*15db0*/  @P4 FMUL.FTZ R43, R43, R15 ;  /* 0x0000000f2b2b4220 */ /* 0x000fe20000410000 */
[----:B------:R-:W-:-:S05]  /*15dc0*/  IMAD.WIDE.U32 R12, R21, 0x4, R10 ;  /* 0x00000004150c7825 */ /* 0x000fca00078e000a */
[----:B------:R0:W-:Y:S02]  /*15dd0*/  STG.E.128 desc[UR36][R12.64], R40 ;  /* 0x000000280c007986 */ /* 0x0001e4000c101d24 */
.L_x_1177:
[----:B------:R1:W0:Y:S01]  /*15de0*/  LDS R15, [R0] ;  /* 0x00000000000f7984 */ /* 0x0002220000000800 */
[----:B------:R-:W-:Y:S02]  /*15df0*/  VIADD R31, R31, 0x10 ;  /* 0x000000101f1f7836 */ /* 0x000fe40000000000 */
[----:B------:R-:W-:-:S03]  /*15e00*/  VIADD R30, R30, 0x500 ;  /* 0x000005001e1e7836 */ /* 0x000fc60000000000 */
[----:B------:R-:W-:Y:S02]  /*15e10*/  ISETP.GE.AND P1, PT, R31, R26, PT ;  /* 0x0000001a1f00720c */ /* 0x000fe40003f26270 */
[----:B-1----:R-:W-:Y:S01]  /*15e20*/  IADD3 R0, PT, PT, R0, 0x40, RZ ;  /* 0x0000004000007810 */ /* 0x002fe20007ffe0ff */
[C---:B0-----:R-:W-:Y:S01]  /*15e30*/  FFMA.FTZ R12, R15.reuse, R40, R32 ;  /* 0x000000280f0c7223 */ /* 0x041fe20000010020 */
[C---:B------:R-:W-:Y:S01]  /*15e40*/  FFMA.FTZ R13, R15.reuse, R41, R36 ;  /* 0x000000290f0d7223 */ /* 0x040fe20000010024 */
[C---:B------:R-:W-:Y:S01]  /*15e50*/  FFMA.FTZ R14, R15.reuse, R42, R33 ;  /* 0x0000002a0f0e7223 */ /* 0x040fe20000010021 */
[----:B------:R-:W-:-:S07]  /*15e60*/  FFMA.FTZ R15, R15, R43, R24 ;  /* 0x0000002b0f0f7223 */ /* 0x000fce0000010018 */
[----:B------:R-:W-:Y:S05]  /*15e70*/  @!P1 BRA `(.L_x_1178) ;  /* 0xfffffff800e09947 */ /* 0x000fea000383ffff */
.L_x_1171:
[----:B0---4-:R-:W-:Y:S05]  /*15e80*/  BSYNC.RECONVERGENT B1 ;  /* 0x0000000000017941 */ /* 0x011fea0003800200 */
.L_x_1170:
[----:B------:R-:W-:Y:S01]  /*15e90*/  ISETP.GE.AND P0, PT, R27, UR40, PT ;  /* 0x000000281b007c0c */ /* 0x000fe2000bf06270 */
[----:B------:R-:W-:-:S12]  /*15ea0*/  BSSY.RECONVERGENT B1, `(.L_x_1179) ;  /* 0x00000e2000017945 */ /* 0x000fd80003800200 */
[----:B------:R-:W-:Y:S05]  /*15eb0*/  @P0 BRA `(.L_x_1180) ;  /* 0x0000000c00800947 */ /* 0x000fea0003800000 */
[----:B------:R-:W0:Y:S01]  /*15ec0*/  LDCU UR5, c[0x0][0x3f8] ;  /* 0x00007f00ff0577ac */ /* 0x000e220008000800 */
[----:B------:R-:W-:Y:S01]  /*15ed0*/  VIADD R36, R27, 0x8 ;  /* 0x000000081b247836 */ /* 0x000fe20000000000 */
[----:B------:R-:W1:Y:S01]  /*15ee0*/  LDC R24, c[0x0][0x3f4] ;  /* 0x0000fd00ff187b82 */ /* 0x000e620000000800 */
[----:B------:R-:W-:Y:S01]  /*15ef0*/  LOP3.LUT R22, RZ, R8, RZ, 0x33, !PT ;  /* 0x00000008ff167212 */ /* 0x000fe200078e33ff */
[----:B------:R-:W-:Y:S02]  /*15f00*/  BSSY.RECONVERGENT B2, `(.L_x_1181) ;  /* 0x000004d000027945 */ /* 0x000fe40003800200 */
[----:B------:R-:W-:-:S04]  /*15f10*/  VIMNMX R0, PT, PT, R36, UR40, !PT ;  /* 0x0000002824007c48 */ /* 0x000fc8000ffe0100 */
[----:B------:R-:W3:Y:S01]  /*15f20*/  LDC.64 R20, c[0x0][0x458] ;  /* 0x00011600ff147b82 */ /* 0x000ee20000000a00 */
[----:B------:R-:W-:Y:S01]  /*15f30*/  IADD3 R0, PT, PT, -R9, R0, R22 ;  /* 0x0000000009007210 */ /* 0x000fe20007ffe116 */
[----:B------:R-:W-:-:S03]  /*15f40*/  IMAD.MOV.U32 R22, RZ, RZ, R27 ;  /* 0x000000ffff167224 */ /* 0x000fc600078e001b */
[----:B------:R-:W-:Y:S01]  /*15f50*/  LOP3.LUT P0, RZ, R0, 0x8, RZ, 0xc0, !PT ;  /* 0x0000000800ff7812 */ /* 0x000fe2000780c0ff */
[----:B0-----:R-:W-:-:S06]  /*15f60*/  UIMAD UR9, UR39, UR5, UR14 ;  /* 0x00000005270972a4 */ /* 0x001fcc000f8e020e */
[----:B------:R-:W-:Y:S02]  /*15f70*/  IMAD.U32 R23, RZ, RZ, UR9 ;  /* 0x00000009ff177e24 */ /* 0x000fe4000f8e00ff */
[----:B-1----:R-:W-:Y:S02]  /*15f80*/  IMAD R40, R24, UR5, RZ ;  /* 0x0000000518287c24 */ /* 0x002fe4000f8e02ff */
[----:B------:R-:W-:-:S04]  /*15f90*/  IMAD R23, R23, 0x50, R18 ;  /* 0x0000005017177824 */ /* 0x000fc800078e0212 */
[----:B---3--:R-:W-:Y:S01]  /*15fa0*/  IMAD.WIDE R20, R23, 0x4, R20 ;  /* 0x0000000417147825 */ /* 0x008fe200078e0214 */
[----:B------:R-:W-:Y:S06]  /*15fb0*/  @P0 BRA `(.L_x_1182) ;  /* 0x0000000400040947 */ /* 0x000fec0003800000 */
[----:B------:R-:W-:Y:S01]  /*15fc0*/  ISETP.GE.AND P0, PT, R27, R24, PT ;  /* 0x000000181b00720c */ /* 0x000fe20003f06270 */
[----:B------:R-:W-:-:S12]  /*15fd0*/  IMAD.MOV.U32 R22, RZ, RZ, R36 ;  /* 0x000000ffff167224 */ /* 0x000fd800078e0024 */
[----:B------:R-:W-:Y:S05]  /*15fe0*/  @!P0 BRA `(.L_x_1182) ;  /* 0x0000000000f88947 */ /* 0x000fea0003800000 */
[----:B------:R-:W-:Y:S01]  /*15ff0*/  IABS R25, R24 ;  /* 0x0000001800197213 */ /* 0x000fe20000000000 */
[----:B------:R-:W0:Y:S01]  /*16000*/  LDCU.64 UR12, c[0x0][0x3c8] ;  /* 0x00007900ff0c77ac */ /* 0x000e220008000a00 */
[----:B------:R-:W-:Y:S01]  /*16010*/  IABS R30, R27 ;  /* 0x0000001b001e7213 */ /* 0x000fe20000000000 */
[----:B------:R1:W3:Y:S01]  /*16020*/  LDS R37, [R28] ;  /* 0x000000001c257984 */ /* 0x0002e20000000800 */
[----:B------:R-:W4:Y:S01]  /*16030*/  I2F.RP R26, R25 ;  /* 0x00000019001a7306 */ /* 0x000f220000209400 */
[----:B------:R-:W-:Y:S02]  /*16040*/  ISETP.GE.AND P1, PT, R27, RZ, PT ;  /* 0x000000ff1b00720c */ /* 0x000fe40003f26270 */
[----:B------:R-:W-:-:S05]  /*16050*/  ISETP.NE.AND P2, PT, R24, RZ, PT ;  /* 0x000000ff1800720c */ /* 0x000fca0003f45270 */
[----:B----4-:R-:W4:Y:S02]  /*16060*/  MUFU.RCP R26, R26 ;  /* 0x0000001a001a7308 */ /* 0x010f240000001000 */
[----:B----4-:R-:W-:-:S06]  /*16070*/  VIADD R29, R26, 0xffffffe ;  /* 0x0ffffffe1a1d7836 */ /* 0x010fcc0000000000 */
[----:B------:R-:W4:Y:S02]  /*16080*/  F2I.FTZ.U32.TRUNC.NTZ R23, R29 ;  /* 0x0000001d00177305 */ /* 0x000f24000021f000 */
[----:B----4-:R-:W-:-:S05]  /*16090*/  IADD3 R22, PT, PT, RZ, -R23, RZ ;  /* 0x80000017ff167210 */ /* 0x010fca0007ffe0ff */
[----:B------:R-:W-:Y:S02]  /*160a0*/  IMAD R31, R22, R25, RZ ;  /* 0x00000019161f7224 */ /* 0x000fe400078e02ff */
[----:B------:R-:W-:-:S04]  /*160b0*/  IMAD.MOV.U32 R22, RZ, RZ, RZ ;  /* 0x000000ffff167224 */ /* 0x000fc800078e00ff */
[----:B------:R-:W-:-:S04]  /*160c0*/  IMAD.HI.U32 R22, R23, R31, R22 ;  /* 0x0000001f17167227 */ /* 0x000fc800078e0016 */
[----:B------:R-:W-:-:S04]  /*160d0*/  IMAD.MOV.U32 R23, RZ, RZ, R30 ;  /* 0x000000ffff177224 */ /* 0x000fc800078e001e */
[----:B------:R-:W-:-:S04]  /*160e0*/  IMAD.HI.U32 R22, R22, R23, RZ ;  /* 0x0000001716167227 */ /* 0x000fc800078e00ff */
[----:B------:R-:W-:-:S04]  /*160f0*/  IMAD.MOV R22, RZ, RZ, -R22 ;  /* 0x000000ffff167224 */ /* 0x000fc800078e0a16 */
[----:B------:R-:W-:-:S05]  /*16100*/  IMAD R22, R25, R22, R23 ;  /* 0x0000001619167224 */ /* 0x000fca00078e0217 */
[----:B------:R-:W-:-:S13]  /*16110*/  ISETP.GT.U32.AND P0, PT, R25, R22, PT ;  /* 0x000000161900720c */ /* 0x000fda0003f04070 */
[----:B------:R-:W-:-:S05]  /*16120*/  @!P0 IMAD.IADD R22, R22, 0x1, -R25 ;  /* 0x0000000116168824 */ /* 0x000fca00078e0a19 */
[----:B------:R-:W-:-:S13]  /*16130*/  ISETP.GT.U32.AND P0, PT, R25, R22, PT ;  /* 0x000000161900720c */ /* 0x000fda0003f04070 */
[----:B------:R-:W-:-:S05]  /*16140*/  @!P0 IMAD.IADD R22, R22, 0x1, -R25 ;  /* 0x0000000116168824 */ /* 0x000fca00078e0a19 */
[----:B------:R-:W-:Y:S02]  /*16150*/  @!P1 IADD3 R22, PT, PT, -R22, RZ, RZ ;  /* 0x000000ff16169210 */ /* 0x000fe40007ffe1ff */
[----:B------:R-:W-:-:S04]  /*16160*/  @!P2 LOP3.LUT R22, RZ, R24, RZ, 0x33, !PT ;  /* 0x00000018ff16a212 */ /* 0x000fc800078e33ff */
[----:B------:R-:W-:-:S05]  /*16170*/  IADD3 R23, P0, PT, R22, UR7, RZ ;  /* 0x0000000716177c10 */ /* 0x000fca000ff1e0ff */
[----:B------:R-:W-:Y:S01]  /*16180*/  IMAD.X R26, RZ, RZ, UR11, P0 ;  /* 0x0000000bff1a7e24 */ /* 0x000fe200080e06ff */
[----:B0-----:R-:W-:-:S04]  /*16190*/  LEA R24, P0, R23, UR12, 0x2 ;  /* 0x0000000c17187c11 */ /* 0x001fc8000f8010ff */
[----:B------:R-:W-:-:S06]  /*161a0*/  LEA.HI.X R25, R23, UR13, R26, 0x2, P0 ;  /* 0x0000000d17197c11 */ /* 0x000fcc00080f141a */
[----:B------:R-:W4:Y:S01]  /*161b0*/  LDG.E R25, desc[UR36][R24.64] ;  /* 0x0000002418197981 */ /* 0x000f22000c1e1900 */
[----:B------:R-:W-:Y:S01]  /*161c0*/  ISETP.NE.AND P0, PT, R44, RZ, PT ;  /* 0x000000ff2c00720c */ /* 0x000fe20003f05270 */
[----:B----4-:R-:W-:-:S04]  /*161d0*/  IMAD R22, R40, R25, R22 ;  /* 0x0000001928167224 */ /* 0x010fc800078e0216 */
[----:B------:R-:W-:-:S04]  /*161e0*/  IMAD R23, R22, 0x50, RZ ;  /* 0x0000005016177824 */ /* 0x000fc800078e02ff */
[----:B------:R-:W-:-:S05]  /*161f0*/  IMAD.WIDE R22, R23, 0x4, R16 ;  /* 0x0000000417167825 */ /* 0x000fca00078e0210 */
[----:B--2---:R1:W5:Y:S01]  /*16200*/  LDG.E.128 R32, desc[UR36][R22.64] ;  /* 0x0000002416207981 */ /* 0x004362000c1e1d00 */
[----:B------:R-:W-:Y:S04]  /*16210*/  BSSY.RECONVERGENT B3, `(.L_x_1183) ;  /* 0x0000016000037945 */ /* 0x000fe80003800200 */
[----:B---3--:R-:W-:Y:S05]  /*16220*/  @P0 BRA `(.L_x_1184) ;  /* 0x0000000000500947 */ /* 0x008fea0003800000 */
[----:B------:R-:W-:Y:S01]  /*16230*/  ISETP.NE.AND P3, PT, R2, RZ, PT ;  /* 0x000000ff0200720c */ /* 0x000fe20003f65270 */
[----:B------:R-:W0:-:S12]  /*16240*/  LDS.128 R48, [R19] ;  /* 0x0000000013307984 */ /* 0x000e180000000c00 */
[----:B------:R-:W-:Y:S01]  /*16250*/  VOTEU.ANY UP0, P3 ;  /* 0x0000000000ff7886 */ /* 0x000fe20001800100 */
[----:B------:R-:W-:-:S13]  /*16260*/  PLOP3.LUT P0, PT, PT, PT, UP0, 0x80, 0x8 ;  /* 0x000000000008781c */ /* 0x000fda0003f0f008 */
[----:B-1----:R-:W2:Y:S01]  /*16270*/  @P0 LDG.E.128 R28, desc[UR36][R20.64] ;  /* 0x00000024141c0981 */ /* 0x002ea2000c1e1d00 */
[----:B------:R-:W-:Y:S01]  /*16280*/  PLOP3.LUT P0, PT, PT, PT, UP0, 0x80, 0x8 ;  /* 0x000000000008781c */ /* 0x000fe20003f0f008 */
[----:B------:R-:W-:Y:S01]  /*16290*/  IMAD R23, R27, 0x50, RZ ;  /* 0x000000501b177824 */ /* 0x000fe200078e02ff */
[----:B------:R-:W-:Y:S02]  /*162a0*/  PLOP3.LUT P1, PT, PT, PT, UP0, 0x80, 0x8 ;  /* 0x000000000008781c */ /* 0x000fe40003f2f008 */
[----:B------:R-:W-:Y:S01]  /*162b0*/  PLOP3.LUT P2, PT, PT, PT, UP0, 0x80, 0x8 ;  /* 0x000000000008781c */ /* 0x000fe20003f4f008 */
[----:B------:R-:W-:Y:S01]  /*162c0*/  IMAD.WIDE.U32 R22, R23, 0x4, R10 ;  /* 0x0000000417167825 */ /* 0x000fe200078e000a */
[----:B------:R-:W-:-:S03]  /*162d0*/  PLOP3.LUT P3, PT, PT, PT, UP0, 0x80, 0x8 ;  /* 0x000000000008781c */ /* 0x000fc60003f6f008 */
[----:B0----5:R-:W-:Y:S01]  /*162e0*/  FADD.FTZ R32, R48, R32 ;  /* 0x0000002030207221 */ /* 0x021fe20000010000 */
[----:B------:R-:W-:Y:S01]  /*162f0*/  FADD.FTZ R33, R49, R33 ;  /* 0x0000002131217221 */ /* 0x000fe20000010000 */
[----:B------:R-:W-:Y:S01]  /*16300*/  FADD.FTZ R34, R50, R34 ;  /* 0x0000002232227221 */ /* 0x000fe20000010000 */
[----:B------:R-:W-:Y:S01]  /*16310*/  FADD.FTZ R35, R51, R35 ;  /* 0x0000002333237221 */ /* 0x000fe20000010000 */
[----:B--2---:R-:W-:Y:S02]  /*16320*/  @P0 FMUL.FTZ R32, R32, R28 ;  /* 0x0000001c20200220 */ /* 0x004fe40000410000 */
[----:B------:R-:W-:Y:S02]  /*16330*/  @P1 FMUL.FTZ R33, R33, R29 ;  /* 0x0000001d21211220 */ /* 0x000fe40000410000 */
[----:B------:R-:W-:Y:S02]  /*16340*/  @P2 FMUL.FTZ R34, R34, R30 ;  /* 0x0000001e22222220 */ /* 0x000fe40000410000 */
[----:B------:R-:W-:-:S05]  /*16350*/  @P3 FMUL.FTZ R35, R35, R31 ;  /* 0x0000001f23233220 */ /* 0x000fca0000410000 */
[----:B------:R0:W-:Y:S02]  /*16360*/  STG.E.128 desc[UR36][R22.64], R32 ;  /* 0x0000002016007986 */ /* 0x0001e4000c101d24 */
.L_x_1184:
[----:B------:R-:W-:Y:S05]  /*16370*/  BSYNC.RECONVERGENT B3 ;  /* 0x0000000000037941 */ /* 0x000fea0003800200 */
.L_x_1183:
[C---:B-----5:R-:W-:Y:S01]  /*16380*/  FFMA.FTZ R12, R37.reuse, R32, R12 ;  /* 0x00000020250c7223 */ /* 0x060fe2000001000c */
[C---:B------:R-:W-:Y:S01]  /*16390*/  FFMA.FTZ R13, R37.reuse, R33, R13 ;  /* 0x00000021250d7223 */ /* 0x040fe2000001000d */
[C---:B------:R-:W-:Y:S01]  /*163a0*/  FFMA.FTZ R14, R37.reuse, R34, R14 ;  /* 0x00000022250e7223 */ /* 0x040fe2000001000e */
[----:B------:R-:W-:Y:S01]  /*163b0*/  FFMA.FTZ R15, R37, R35, R15 ;  /* 0x00000023250f7223 */ /* 0x000fe2000001000f */
[----:B01----:R-:W-:-:S07]  /*163c0*/  IMAD.MOV.U32 R22, RZ, RZ, R36 ;  /* 0x000000ffff167224 */ /* 0x003fce00078e0024 */
.L_x_1182:
[----:B------:R-:W-:Y:S05]  /*163d0*/  BSYNC.RECONVERGENT B2 ;  /* 0x0000000000027941 */ /* 0x000fea0003800200 */
.L_x_1181:
[----:B------:R-:W-:-:S13]  /*163e0*/  ISETP.GE.U32.AND P0, PT, R0, 0x8, PT ;  /* 0x000000080000780c */ /* 0x000fda0003f06070 */
[----:B------:R-:W-:Y:S05]  /*163f0*/  @!P0 BRA `(.L_x_1180) ;  /* 0x0000000800308947 */ /* 0x000fea0003800000 */
[----:B------:R-:W-:Y:S02]  /*16400*/  IMAD.SHL.U32 R23, R8, 0x4, RZ ;  /* 0x0000000408177824 */ /* 0x000fe400078e00ff */
[C---:B------:R-:W-:Y:S02]  /*16410*/  VIADD R26, R22.reuse, 0x8 ;  /* 0x00000008161a7836 */ /* 0x040fe40000000000 */
[C---:B------:R-:W-:Y:S02]  /*16420*/  IMAD R0, R22.reuse, 0x4, -R23 ;  /* 0x0000000416007824 */ /* 0x040fe400078e0a17 */
[----:B------:R-:W-:-:S03]  /*16430*/  IMAD R27, R22, 0x50, RZ ;  /* 0x00000050161b7824 */ /* 0x000fc600078e02ff */
[----:B------:R-:W-:-:S07]  /*16440*/  IADD3 R0, PT, PT, R0, 0x20, R45 ;  /* 0x0000002000007810 */ /* 0x000fce0007ffe02d */
.L_x_1191:
[----:B------:R-:W0:Y:S01]  /*16450*/  LDC R43, c[0x0][0x3f4] ;  /* 0x0000fd00ff2b7b82 */ /* 0x000e220000000800 */
[----:B------:R-:W-:Y:S01]  /*16460*/  IADD3 R24, PT, PT, R26, -0x8, RZ ;  /* 0xfffffff81a187810 */ /* 0x000fe20007ffe0ff */
[----:B------:R-:W-:Y:S03]  /*16470*/  BSSY.RECONVERGENT B2, `(.L_x_1185) ;  /* 0x000003e000027945 */ /* 0x000fe60003800200 */
[----:B0-----:R-:W-:-:S13]  /*16480*/  ISETP.GE.AND P0, PT, R24, R43, PT ;  /* 0x0000002b1800720c */ /* 0x001fda0003f06270 */
[----:B------:R-:W-:Y:S05]  /*16490*/  @!P0 BRA `(.L_x_1186) ;  /* 0x0000000000ec8947 */ /* 0x000fea0003800000 */
[----:B------:R-:W-:Y:S01]  /*164a0*/  IABS R25, R43 ;  /* 0x0000002b00197213 */ /* 0x000fe20000000000 */
[----:B------:R-:W0:Y:S01]  /*164b0*/  LDCU.64 UR12, c[0x0][0x3c8] ;  /* 0x00007900ff0c77ac */ /* 0x000e220008000a00 */
[----:B------:R-:W-:Y:S01]  /*164c0*/  IABS R30, R24 ;  /* 0x00000018001e7213 */ /* 0x000fe20000000000 */
[----:B------:R1:W3:Y:S01]  /*164d0*/  LDS R41, [R0+-0x20] ;  /* 0xffffe00000297984 */ /* 0x0002e20000000800 */
[----:B------:R-:W4:Y:S01]  /*164e0*/  I2F.RP R28, R25 ;  /* 0x00000019001c7306 */ /* 0x000f220000209400 */
[----:B------:R-:W-:Y:S01]  /*164f0*/  ISETP.GE.AND P1, PT, R24, RZ, PT ;  /* 0x000000ff1800720c */ /* 0x000fe20003f26270 */
[----:B------:R-:W2:Y:S01]  /*16500*/  LDCU UR5, c[0x0][0x40c] ;  /* 0x00008180ff0577ac */ /* 0x000ea20008000800 */
[----:B------:R-:W-:-:S05]  /*16510*/  ISETP.NE.AND P2, PT, R43, RZ, PT ;  /* 0x000000ff2b00720c */ /* 0x000fca0003f45270 */
[----:B----4-:R-:W4:Y:S02]  /*16520*/  MUFU.RCP R28, R28 ;  /* 0x0000001c001c7308 */ /* 0x010f240000001000 */
[----:B----4-:R-:W-:-:S06]  /*16530*/  VIADD R29, R28, 0xffffffe ;  /* 0x0ffffffe1c1d7836 */ /* 0x010fcc0000000000 */
[----:B------:R-:W4:Y:S02]  /*16540*/  F2I.FTZ.U32.TRUNC.NTZ R23, R29 ;  /* 0x0000001d00177305 */ /* 0x000f24000021f000 */
[----:B----4-:R-:W-:-:S04]  /*16550*/  IMAD.MOV R22, RZ, RZ, -R23 ;  /* 0x000000ffff167224 */ /* 0x010fc800078e0a17 */
        /* <DEDUP_REMOVED lines=8> */
[----:B------:R-:W-:-:S04]  /*165e0*/  @!P0 IADD3 R22, PT, PT, R22, -R25, RZ ;  /* 0x8000001916168210 */ /* 0x000fc80007ffe0ff */
[----:B------:R-:W-:-:S13]  /*165f0*/  ISETP.GT.U32.AND P0, PT, R25, R22, PT ;  /* 0x000000161900720c */ /* 0x000fda0003f04070 */
[----:B------:R-:W-:-:S04]  /*16600*/  @!P0 IMAD.IADD R22, R22, 0x1, -R25 ;  /* 0x0000000116168824 */ /* 0x000fc800078e0a19 */
[----:B------:R-:W-:Y:S01]  /*16610*/  @!P1 IMAD.MOV R22, RZ, RZ, -R22 ;  /* 0x000000ffff169224 */ /* 0x000fe200078e0a16 */
[----:B------:R-:W-:-:S04]  /*16620*/  @!P2 LOP3.LUT R22, RZ, R43, RZ, 0x33, !PT ;  /* 0x0000002bff16a212 */ /* 0x000fc800078e33ff */
[----:B------:R-:W-:-:S05]  /*16630*/  IADD3 R23, P0, PT, R22, UR7, RZ ;  /* 0x0000000716177c10 */ /* 0x000fca000ff1e0ff */
[----:B------:R-:W-:Y:S01]  /*16640*/  IMAD.X R28, RZ, RZ, UR11, P0 ;  /* 0x0000000bff1c7e24 */ /* 0x000fe200080e06ff */
[----:B0-----:R-:W-:-:S04]  /*16650*/  LEA R24, P0, R23, UR12, 0x2 ;  /* 0x0000000c17187c11 */ /* 0x001fc8000f8010ff */
[----:B------:R-:W-:-:S06]  /*16660*/  LEA.HI.X R25, R23, UR13, R28, 0x2, P0 ;  /* 0x0000000d17197c11 */ /* 0x000fcc00080f141c */
[----:B------:R-:W4:Y:S01]  /*16670*/  LDG.E R25, desc[UR36][R24.64] ;  /* 0x0000002418197981 */ /* 0x000f22000c1e1900 */
[----:B--2---:R-:W-:Y:S01]  /*16680*/  UISETP.NE.AND UP0, UPT, UR5, URZ, UPT ;  /* 0x000000ff0500728c */ /* 0x004fe2000bf05270 */
[----:B----4-:R-:W-:-:S04]  /*16690*/  IMAD R22, R40, R25, R22 ;  /* 0x0000001928167224 */ /* 0x010fc800078e0216 */
[----:B------:R-:W-:-:S04]  /*166a0*/  IMAD R23, R22, 0x50, RZ ;  /* 0x0000005016177824 */ /* 0x000fc800078e02ff */
[----:B------:R-:W-:-:S05]  /*166b0*/  IMAD.WIDE R22, R23, 0x4, R16 ;  /* 0x0000000417167825 */ /* 0x000fca00078e0210 */
[----:B------:R1:W5:Y:S01]  /*166c0*/  LDG.E.128 R28, desc[UR36][R22.64] ;  /* 0x00000024161c7981 */ /* 0x000362000c1e1d00 */
[----:B---3--:R-:W-:Y:S05]  /*166d0*/  BRA.U UP0, `(.L_x_1187) ;  /* 0x00000001004c7547 */ /* 0x008fea000b800000 */
[----:B------:R-:W-:Y:S01]  /*166e0*/  ISETP.NE.AND P3, PT, R2, RZ, PT ;  /* 0x000000ff0200720c */ /* 0x000fe20003f65270 */
[----:B------:R-:W0:-:S12]  /*166f0*/  LDS.128 R32, [R19] ;  /* 0x0000000013207984 */ /* 0x000e180000000c00 */
[----:B------:R-:W-:Y:S01]  /*16700*/  VOTEU.ANY UP0, P3 ;  /* 0x0000000000ff7886 */ /* 0x000fe20001800100 */
[----:B------:R-:W-:-:S13]  /*16710*/  PLOP3.LUT P0, PT, PT, PT, UP0, 0x80, 0x8 ;  /* 0x000000000008781c */ /* 0x000fda0003f0f008 */
[----:B------:R-:W2:Y:S01]  /*16720*/  @P0 LDG.E.128 R36, desc[UR36][R20.64] ;  /* 0x0000002414240981 */ /* 0x000ea2000c1e1d00 */
[----:B------:R-:W-:Y:S01]  /*16730*/  PLOP3.LUT P0, PT, PT, PT, UP0, 0x80, 0x8 ;  /* 0x000000000008781c */ /* 0x000fe20003f0f008 */
[----:B-1----:R-:W-:Y:S01]  /*16740*/  IMAD.WIDE.U32 R22, R27, 0x4, R10 ;  /* 0x000000041b167825 */ /* 0x002fe200078e000a */
[----:B------:R-:W-:Y:S02]  /*16750*/  PLOP3.LUT P1, PT, PT, PT, UP0, 0x80, 0x8 ;  /* 0x000000000008781c */ /* 0x000fe40003f2f008 */
[----:B------:R-:W-:Y:S02]  /*16760*/  PLOP3.LUT P2, PT, PT, PT, UP0, 0x80, 0x8 ;  /* 0x000000000008781c */ /* 0x000fe40003f4f008 */
[----:B------:R-:W-:Y:S01]  /*16770*/  PLOP3.LUT P3, PT, PT, PT, UP0, 0x80, 0x8 ;  /* 0x000000000008781c */ /* 0x000fe20003f6f008 */
[----:B0----5:R-:W-:Y:S01]  /*16780*/  FADD.FTZ R28, R28, R32 ;  /* 0x000000201c1c7221 */ /* 0x021fe20000010000 */
[----:B------:R-:W-:Y:S01]  /*16790*/  FADD.FTZ R29, R29, R33 ;  /* 0x000000211d1d7221 */ /* 0x000fe20000010000 */
[----:B------:R-:W-:Y:S01]  /*167a0*/  FADD.FTZ R30, R30, R34 ;  /* 0x000000221e1e7221 */ /* 0x000fe20000010000 */
[----:B------:R-:W-:-:S03]  /*167b0*/  FADD.FTZ R31, R31, R35 ;  /* 0x000000231f1f7221 */ /* 0x000fc60000010000 */
[----:B--2---:R-:W-:Y:S02]  /*167c0*/  @P0 FMUL.FTZ R28, R28, R36 ;  /* 0x000000241c1c0220 */ /* 0x004fe40000410000 */
[----:B------:R-:W-:Y:S02]  /*167d0*/  @P1 FMUL.FTZ R29, R29, R37 ;  /* 0x000000251d1d1220 */ /* 0x000fe40000410000 */
[----:B------:R-:W-:Y:S02]  /*167e0*/  @P2 FMUL.FTZ R30, R30, R38 ;  /* 0x000000261e1e2220 */ /* 0x000fe40000410000 */
[----:B------:R-:W-:-:S05]  /*167f0*/  @P3 FMUL.FTZ R31, R31, R39 ;  /* 0x000000271f1f3220 */ /* 0x000fca0000410000 */
[----:B------:R0:W-:Y:S02]  /*16800*/  STG.E.128 desc[UR36][R22.64], R28 ;  /* 0x0000001c16007986 */ /* 0x0001e4000c101d24 */
.L_x_1187:
[C---:B-----5:R-:W-:Y:S01]  /*16810*/  FFMA.FTZ R12, R41.reuse, R28, R12 ;  /* 0x0000001c290c7223 */ /* 0x060fe2000001000c */
[C---:B------:R-:W-:Y:S01]  /*16820*/  FFMA.FTZ R13, R41.reuse, R29, R13 ;  /* 0x0000001d290d7223 */ /* 0x040fe2000001000d */
[C---:B------:R-:W-:Y:S01]  /*16830*/  FFMA.FTZ R14, R41.reuse, R30, R14 ;  /* 0x0000001e290e7223 */ /* 0x040fe2000001000e */
[----:B------:R-:W-:-:S07]  /*16840*/  FFMA.FTZ R15, R41, R31, R15 ;  /* 0x0000001f290f7223 */ /* 0x000fce000001000f */
.L_x_1186:
[----:B------:R-:W-:Y:S05]  /*16850*/  BSYNC.RECONVERGENT B2 ;  /* 0x0000000000027941 */ /* 0x000fea0003800200 */
.L_x_1185:
[----:B------:R-:W-:Y:S01]  /*16860*/  ISETP.GE.AND P0, PT, R26, R43, PT ;  /* 0x0000002b1a00720c */ /* 0x000fe20003f06270 */
[----:B------:R-:W-:-:S12]  /*16870*/  BSSY.RECONVERGENT B2, `(.L_x_1188) ;  /* 0x000003e000027945 */ /* 0x000fd80003800200 */
[----:B------:R-:W-:Y:S05]  /*16880*/  @!P0 BRA `(.L_x_1189) ;  /* 0x0000000000f08947 */ /* 0x000fea0003800000 */
[----:B------:R-:W-:Y:S01]  /*16890*/  IABS R25, R43 ;  /* 0x0000002b00197213 */ /* 0x000fe20000000000 */
[----:B------:R-:W3:Y:S01]  /*168a0*/  LDCU.64 UR12, c[0x0][0x3c8] ;  /* 0x00007900ff0c77ac */ /* 0x000ee20008000a00 */
[----:B0-----:R-:W-:Y:S01]  /*168b0*/  IABS R30, R26 ;  /* 0x0000001a001e7213 */ /* 0x001fe20000000000 */
[----:B------:R0:W4:Y:S01]  /*168c0*/  LDS R37, [R0] ;  /* 0x0000000000257984 */ /* 0x0001220000000800 */
[----:B------:R-:W1:Y:S01]  /*168d0*/  I2F.RP R24, R25 ;  /* 0x0000001900187306 */ /* 0x000e620000209400 */
[----:B------:R-:W-:Y:S01]  /*168e0*/  ISETP.GE.AND P1, PT, R26, RZ, PT ;  /* 0x000000ff1a00720c */ /* 0x000fe20003f26270 */
[----:B------:R-:W2:Y:S01]  /*168f0*/  LDCU UR5, c[0x0][0x40c] ;  /* 0x00008180ff0577ac */ /* 0x000ea20008000800 */
[----:B------:R-:W-:-:S05]  /*16900*/  ISETP.NE.AND P2, PT, R43, RZ, PT ;  /* 0x000000ff2b00720c */ /* 0x000fca0003f45270 */
[----:B-1----:R-:W1:Y:S02]  /*16910*/  MUFU.RCP R24, R24 ;  /* 0x0000001800187308 */ /* 0x002e640000001000 */
[----:B-1----:R-:W-:-:S06]  /*16920*/  VIADD R28, R24, 0xffffffe ;  /* 0x0ffffffe181c7836 */ /* 0x002fcc0000000000 */
[----:B------:R-:W1:Y:S02]  /*16930*/  F2I.FTZ.U32.TRUNC.NTZ R23, R28 ;  /* 0x0000001c00177305 */ /* 0x000e64000021f000 */
[----:B-1----:R-:W-:-:S04]  /*16940*/  IMAD.MOV R22, RZ, RZ, -R23 ;  /* 0x000000ffff167224 */ /* 0x002fc800078e0a17 */
[----:B------:R-:W-:Y:S01]  /*16950*/  IMAD R29, R22, R25, RZ ;  /* 0x00000019161d7224 */ /* 0x000fe200078e02ff */
[----:B------:R-:W-:-:S05]  /*16960*/  MOV R22, RZ ;  /* 0x000000ff00167202 */ /* 0x000fca0000000f00 */
        /* <DEDUP_REMOVED lines=8> */
[----:B------:R-:W-:-:S04]  /*169f0*/  @!P0 IMAD.IADD R22, R22, 0x1, -R25 ;  /* 0x0000000116168824 */ /* 0x000fc800078e0a19 */
[----:B------:R-:W-:Y:S01]  /*16a00*/  @!P1 IMAD.MOV R22, RZ, RZ, -R22 ;  /* 0x000000ffff169224 */ /* 0x000fe200078e0a16 */
[----:B------:R-:W-:-:S04]  /*16a10*/  @!P2 LOP3.LUT R22, RZ, R43, RZ, 0x33, !PT ;  /* 0x0000002bff16a212 */ /* 0x000fc800078e33ff */
[----:B------:R-:W-:-:S04]  /*16a20*/  IADD3 R23, P0, PT, R22, UR7, RZ ;  /* 0x0000000716177c10 */ /* 0x000fc8000ff1e0ff */
[----:B------:R-:W-:Y:S02]  /*16a30*/  IADD3.X R28, PT, PT, RZ, UR11, RZ, P0, !PT ;  /* 0x0000000bff1c7c10 */ /* 0x000fe400087fe4ff */
[----:B---3--:R-:W-:-:S04]  /*16a40*/  LEA R24, P0, R23, UR12, 0x2 ;  /* 0x0000000c17187c11 */ /* 0x008fc8000f8010ff */
[----:B------:R-:W-:-:S06]  /*16a50*/  LEA.HI.X R25, R23, UR13, R28, 0x2, P0 ;  /* 0x0000000d17197c11 */ /* 0x000fcc00080f141c */
[----:B------:R-:W3:Y:S01]  /*16a60*/  LDG.E R25, desc[UR36][R24.64] ;  /* 0x0000002418197981 */ /* 0x000ee2000c1e1900 */
[----:B--2---:R-:W-:Y:S01]  /*16a70*/  UISETP.NE.AND UP0, UPT, UR5, URZ, UPT ;  /* 0x000000ff0500728c */ /* 0x004fe2000bf05270 */
[----:B---3--:R-:W-:-:S04]  /*16a80*/  IMAD R22, R40, R25, R22 ;  /* 0x0000001928167224 */ /* 0x008fc800078e0216 */
[----:B------:R-:W-:-:S04]  /*16a90*/  IMAD R23, R22, 0x50, RZ ;  /* 0x0000005016177824 */ /* 0x000fc800078e02ff */
[----:B------:R-:W-:-:S05]  /*16aa0*/  IMAD.WIDE R22, R23, 0x4, R16 ;  /* 0x0000000417167825 */ /* 0x000fca00078e0210 */
[----:B------:R0:W5:Y:S01]  /*16ab0*/  LDG.E.128 R28, desc[UR36][R22.64] ;  /* 0x00000024161c7981 */ /* 0x000162000c1e1d00 */
[----:B----4-:R-:W-:Y:S05]  /*16ac0*/  BRA.U UP0, `(.L_x_1190) ;  /* 0x0000000100507547 */ /* 0x010fea000b800000 */
[----:B------:R-:W-:Y:S01]  /*16ad0*/  ISETP.NE.AND P3, PT, R2, RZ, PT ;  /* 0x000000ff0200720c */ /* 0x000fe20003f65270 */
[----:B------:R-:W1:-:S12]  /*16ae0*/  LDS.128 R44, [R19] ;  /* 0x00000000132c7984 */ /* 0x000e580000000c00 */
[----:B------:R-:W-:Y:S01]  /*16af0*/  VOTEU.ANY UP0, P3 ;  /* 0x0000000000ff7886 */ /* 0x000fe20001800100 */
[----:B------:R-:W-:-:S13]  /*16b00*/  PLOP3.LUT P0, PT, PT, PT, UP0, 0x80, 0x8 ;  /* 0x000000000008781c */ /* 0x000fda0003f0f008 */
[----:B------:R-:W2:Y:S01]  /*16b10*/  @P0 LDG.E.128 R32, desc[UR36][R20.64] ;  /* 0x0000002414200981 */ /* 0x000ea2000c1e1d00 */
[----:B------:R-:W-:Y:S01]  /*16b20*/  PLOP3.LUT P0, PT, PT, PT, UP0, 0x80, 0x8 ;  /* 0x000000000008781c */ /* 0x000fe20003f0f008 */
[----:B0-----:R-:W-:Y:S01]  /*16b30*/  VIADD R23, R27, 0x280 ;  /* 0x000002801b177836 */ /* 0x001fe20000000000 */
[----:B------:R-:W-:Y:S02]  /*16b40*/  PLOP3.LUT P1, PT, PT, PT, UP0, 0x80, 0x8 ;  /* 0x000000000008781c */ /* 0x000fe40003f2f008 */
[----:B------:R-:W-:Y:S01]  /*16b50*/  PLOP3.LUT P2, PT, PT, PT, UP0, 0x80, 0x8 ;  /* 0x000000000008781c */ /* 0x000fe20003f4f008 */
[----:B------:R-:W-:Y:S01]  /*16b60*/  IMAD.WIDE.U32 R22, R23, 0x4, R10 ;  /* 0x0000000417167825 */ /* 0x000fe200078e000a */
[----:B------:R-:W-:-:S03]  /*16b70*/  PLOP3.LUT P3, PT, PT, PT, UP0, 0x80, 0x8 ;  /* 0x000000000008781c */ /* 0x000fc60003f6f008 */
[----:B-1---5:R-:W-:Y:S01]  /*16b80*/  FADD.FTZ R28, R44, R28 ;  /* 0x0000001c2c1c7221 */ /* 0x022fe20000010000 */
        /* <DEDUP_REMOVED lines=8> */
.L_x_1190:
[C---:B-----5:R-:W-:Y:S01]  /*16c10*/  FFMA.FTZ R12, R37.reuse, R28, R12 ;  /* 0x0000001c250c7223 */ /* 0x060fe2000001000c */
[C---:B------:R-:W-:Y:S01]  /*16c20*/  FFMA.FTZ R13, R37.reuse, R29, R13 ;  /* 0x0000001d250d7223 */ /* 0x040fe2000001000d */
[C---:B------:R-:W-:Y:S01]  /*16c30*/  FFMA.FTZ R14, R37.reuse, R30, R14 ;  /* 0x0000001e250e7223 */ /* 0x040fe2000001000e */
[----:B------:R-:W-:-:S07]  /*16c40*/  FFMA.FTZ R15, R37, R31, R15 ;  /* 0x0000001f250f7223 */ /* 0x000fce000001000f */
.L_x_1189:
[----:B------:R-:W-:Y:S05]  /*16c50*/  BSYNC.RECONVERGENT B2 ;  /* 0x0000000000027941 */ /* 0x000fea0003800200 */
.L_x_1188:
[C---:B01----:R-:W-:Y:S02]  /*16c60*/  VIADD R22, R26.reuse, 0x8 ;  /* 0x000000081a167836 */ /* 0x043fe40000000000 */
[----:B------:R-:W-:Y:S02]  /*16c70*/  VIADD R26, R26, 0x10 ;  /* 0x000000101a1a7836 */ /* 0x000fe40000000000 */
[----:B------:R-:W-:Y:S01]  /*16c80*/  VIADD R27, R27, 0x500 ;  /* 0x000005001b1b7836 */ /* 0x000fe20000000000 */
[----:B------:R-:W-:Y:S01]  /*16c90*/  ISETP.GE.AND P0, PT, R22, UR40, PT ;  /* 0x0000002816007c0c */ /* 0x000fe2000bf06270 */
[----:B------:R-:W-:-:S12]  /*16ca0*/  VIADD R0, R0, 0x40 ;  /* 0x0000004000007836 */ /* 0x000fd80000000000 */
[----:B------:R-:W-:Y:S05]  /*16cb0*/  @!P0 BRA `(.L_x_1191) ;  /* 0xfffffff400e48947 */ /* 0x000fea000383ffff */
.L_x_1180:
[----:B------:R-:W-:Y:S05]  /*16cc0*/  BSYNC.RECONVERGENT B1 ;  /* 0x0000000000017941 */ /* 0x000fea0003800200 */
.L_x_1179:
[----:B------:R-:W-:-:S13]  /*16cd0*/  ISETP.NE.AND P0, PT, R9, UR4, PT ;  /* 0x0000000409007c0c */ /* 0x000fda000bf05270 */
[----:B------:R-:W-:Y:S05]  /*16ce0*/  @P0 BRA `(.L_x_1169) ;  /* 0x0000000000b80947 */ /* 0x000fea0003800000 */
[----:B------:R-:W-:Y:S02]  /*16cf0*/  UMOV UR5, 0x50 ;  /* 0x0000005000057882 */ /* 0x000fe40000000000 */
[----:B------:R-:W-:-:S06]  /*16d00*/  UIMAD UR5, UR41, UR5, -0x50 ;  /* 0xffffffb0290574a4 */ /* 0x000fcc000f8e0205 */
[----:B------:R-:W-:-:S05]  /*16d10*/  MOV R17, UR5 ;  /* 0x0000000500117c02 */ /* 0x000fca0008000f00 */
[----:B------:R-:W-:Y:S01]  /*16d20*/  IMAD.WIDE R16, R17, 0x4, R10 ;  /* 0x0000000411107825 */ /* 0x000fe200078e020a */
[----:B------:R-:W0:Y:S01]  /*16d30*/  S2R R19, SR_CgaCtaId ;  /* 0x0000000000137919 */ /* 0x000e220000008800 */
[----:B------:R-:W-:Y:S01]  /*16d40*/  MOV R0, 0x400 ;  /* 0x0000040000007802 */ /* 0x000fe20000000f00 */
[----:B------:R-:W3:Y:S02]  /*16d50*/  LDCU UR5, c[0x0][0x40c] ;  /* 0x00008180ff0577ac */ /* 0x000ee40008000800 */
[----:B------:R4:W5:Y:S01]  /*16d60*/  LDG.E.128 R20, desc[UR36][R16.64] ;  /* 0x0000002410147981 */ /* 0x000962000c1e1d00 */
[----:B------:R-:W-:Y:S01]  /*16d70*/  IADD3 R8, PT, PT, -R8, UR41, RZ ;  /* 0x0000002908087c10 */ /* 0x000fe2000fffe1ff */
[----:B------:R-:W-:Y:S01]  /*16d80*/  VIADD R0, R0, 0x440 ;  /* 0x0000044000007836 */ /* 0x000fe20000000000 */
[----:B---3--:R-:W-:-:S04]  /*16d90*/  UISETP.NE.AND UP0, UPT, UR5, URZ, UPT ;  /* 0x000000ff0500728c */ /* 0x008fc8000bf05270 */
[----:B0-----:R-:W-:-:S05]  /*16da0*/  LEA R19, R19, R0, 0x18 ;  /* 0x0000000013137211 */ /* 0x001fca00078ec0ff */
[----:B------:R-:W-:-:S06]  /*16db0*/  IMAD R19, R8, 0x4, R19 ;  /* 0x0000000408137824 */ /* 0x000fcc00078e0213 */
[----:B------:R-:W0:Y:S01]  /*16dc0*/  LDS R19, [R19+-0x4] ;  /* 0xfffffc0013137984 */ /* 0x000e220000000800 */
[----:B----4-:R-:W-:Y:S05]  /*16dd0*/  BRA.U UP0, `(.L_x_1192) ;  /* 0x00000001006c7547 */ /* 0x010fea000b800000 */
[----:B------:R-:W3:Y:S01]  /*16de0*/  LDL R24, [R1+0x178] ;  /* 0x0001780001187983 */ /* 0x000ee20000100800 */
[----:B------:R-:W4:Y:S02]  /*16df0*/  LDCU.64 UR12, c[0x0][0x460] ;  /* 0x00008c00ff0c77ac */ /* 0x000f240008000a00 */
[----:B----4-:R-:W-:-:S04]  /*16e00*/  UISETP.NE.U32.AND UP0, UPT, UR12, URZ, UPT ;  /* 0x000000ff0c00728c */ /* 0x010fc8000bf05070 */
[----:B------:R-:W-:-:S06]  /*16e10*/  UISETP.NE.AND.EX UP0, UPT, UR13, URZ, UPT, UP0 ;  /* 0x000000ff0d00728c */ /* 0x000fcc000bf05300 */
[----:B------:R-:W-:-:S05]  /*16e20*/  PLOP3.LUT P0, PT, PT, PT, UP0, 0x80, 0x8 ;  /* 0x000000000008781c */ /* 0x000fca0003f0f008 */
[----:B------:R-:W4:Y:S01]  /*16e30*/  @UP0 LDCU UR5, c[0x0][0x3f8] ;  /* 0x00007f00ff0507ac */ /* 0x000f220008000800 */
[----:B------:R-:W1:Y:S01]  /*16e40*/  @UP0 LDCU.64 UR12, c[0x0][0x458] ;  /* 0x00008b00ff0c07ac */ /* 0x000e620008000a00 */
[----:B----4-:R-:W-:Y:S01]  /*16e50*/  @UP0 UIMAD UR5, UR39, UR5, UR14 ;  /* 0x00000005270502a4 */ /* 0x010fe2000f8e020e */
[----:B-1----:R-:W-:Y:S01]  /*16e60*/  MOV R17, UR13 ;  /* 0x0000000d00117c02 */ /* 0x002fe20008000f00 */
[----:B------:R-:W-:-:S04]  /*16e70*/  IMAD.U32 R16, RZ, RZ, UR12 ;  /* 0x0000000cff107e24 */ /* 0x000fc8000f8e00ff */
[----:B------:R-:W-:-:S04]  /*16e80*/  IMAD.U32 R25, RZ, RZ, UR5 ;  /* 0x00000005ff197e24 */ /* 0x000fc8000f8e00ff */
[----:B------:R-:W-:-:S04]  /*16e90*/  @P0 IMAD R25, R25, 0x50, R18 ;  /* 0x0000005019190824 */ /* 0x000fc800078e0212 */
[----:B------:R-:W-:Y:S01]  /*16ea0*/  @P0 IMAD.WIDE R16, R25, 0x4, R16 ;  /* 0x0000000419100825 */ /* 0x000fe200078e0210 */
[----:B---3--:R-:W-:-:S04]  /*16eb0*/  R2UR UR9, R24 ;  /* 0x00000000180972ca */ /* 0x008fc800000e0000 */
[----:B------:R-:W3:Y:S01]  /*16ec0*/  @P0 LDG.E.128 R24, desc[UR36][R16.64] ;  /* 0x0000002410180981 */ /* 0x000ee2000c1e1d00 */
[----:B-----5:R-:W-:Y:S01]  /*16ed0*/  FADD.FTZ R20, R20, R4 ;  /* 0x0000000414147221 */ /* 0x020fe20000010000 */
[----:B------:R-:W-:Y:S01]  /*16ee0*/  FADD.FTZ R21, R21, R5 ;  /* 0x0000000515157221 */ /* 0x000fe20000010000 */
[----:B------:R-:W-:Y:S01]  /*16ef0*/  FADD.FTZ R22, R22, R6 ;  /* 0x0000000616167221 */ /* 0x000fe20000010000 */
[----:B------:R-:W-:-:S05]  /*16f00*/  FADD.FTZ R23, R23, R7 ;  /* 0x0000000717177221 */ /* 0x000fca0000010000 */
[----:B------:R-:W-:-:S06]  /*16f10*/  UIMAD UR5, UR9, 0x50, URZ ;  /* 0x00000050090578a4 */ /* 0x000fcc000f8e02ff */
[----:B------:R-:W-:-:S04]  /*16f20*/  IMAD.U32 R29, RZ, RZ, UR5 ;  /* 0x00000005ff1d7e24 */ /* 0x000fc8000f8e00ff */
[----:B------:R-:W-:-:S04]  /*16f30*/  IMAD.WIDE R10, R29, 0x4, R10 ;  /* 0x000000041d0a7825 */ /* 0x000fc800078e020a */
[----:B---3--:R-:W-:Y:S01]  /*16f40*/  @P0 FMUL.FTZ R20, R20, R24 ;  /* 0x0000001814140220 */ /* 0x008fe20000410000 */
[----:B------:R-:W-:Y:S01]  /*16f50*/  @P0 FMUL.FTZ R21, R21, R25 ;  /* 0x0000001915150220 */ /* 0x000fe20000410000 */
[----:B------:R-:W-:Y:S01]  /*16f60*/  @P0 FMUL.FTZ R22, R22, R26 ;  /* 0x0000001a16160220 */ /* 0x000fe20000410000 */
[----:B------:R-:W-:-:S05]  /*16f70*/  @P0 FMUL.FTZ R23, R23, R27 ;  /* 0x0000001b17170220 */ /* 0x000fca0000410000 */
[----:B------:R3:W-:Y:S02]  /*16f80*/  STG.E.128 desc[UR36][R10.64], R20 ;  /* 0x000000140a007986 */ /* 0x0007e4000c101d24 */
.L_x_1192:
[C---:B0----5:R-:W-:Y:S01]  /*16f90*/  FFMA.FTZ R12, R19.reuse, R20, R12 ;  /* 0x00000014130c7223 */ /* 0x061fe2000001000c */
[C---:B------:R-:W-:Y:S01]  /*16fa0*/  FFMA.FTZ R13, R19.reuse, R21, R13 ;  /* 0x00000015130d7223 */ /* 0x040fe2000001000d */
[C---:B------:R-:W-:Y:S01]  /*16fb0*/  FFMA.FTZ R14, R19.reuse, R22, R14 ;  /* 0x00000016130e7223 */ /* 0x040fe2000001000e */
[----:B------:R-:W-:-:S07]  /*16fc0*/  FFMA.FTZ R15, R19, R23, R15 ;  /* 0x00000017130f7223 */ /* 0x000fce000001000f */
.L_x_1169:
[----:B0---4-:R-:W-:Y:S05]  /*16fd0*/  BSYNC.RECONVERGENT B0 ;  /* 0x0000000000007941 */ /* 0x011fea0003800200 */
.L_x_1168:
[----:B------:R-:W-:Y:S01]  /*16fe0*/  BAR.SYNC.DEFER_BLOCKING 0x0 ;  /* 0x0000000000007b1d */ /* 0x000fe20000010000 */
[----:B------:R-:W-:-:S13]  /*16ff0*/  ISETP.GT.U32.AND P0, PT, R18, 0x4f, PT ;  /* 0x0000004f1200780c */ /* 0x000fda0003f04070 */
[----:B------:R-:W-:Y:S05]  /*17000*/  @P0 EXIT ;  /* 0x000000000000094d */ /* 0x000fea0003800000 */
[----:B------:R-:W0:Y:S01]  /*17010*/  S2UR UR5, SR_CgaCtaId ;  /* 0x00000000000579c3 */ /* 0x000e220000008800 */
[----:B------:R-:W-:Y:S01]  /*17020*/  UMOV UR4, 0x400 ;  /* 0x0000040000047882 */ /* 0x000fe20000000000 */
[----:B------:R-:W-:Y:S01]  /*17030*/  LOP3.LUT R0, R3, 0x380, RZ, 0xc0, !PT ;  /* 0x0000038003007812 */ /* 0x000fe200078ec0ff */
[----:B------:R-:W-:Y:S01]  /*17040*/  UIADD3 UR4, UPT, UPT, UR4, 0x440, URZ ;  /* 0x0000044004047890 */ /* 0x000fe2000fffe0ff */
[----:B------:R-:W-:Y:S01]  /*17050*/  IMAD R9, R9, 0x50, R18 ;  /* 0x0000005009097824 */ /* 0x000fe200078e0212 */
[C---:B------:R-:W-:Y:S02]  /*17060*/  ISETP.GT.U32.AND P1, PT, R3.reuse, 0x7f, PT ;  /* 0x0000007f0300780c */ /* 0x040fe40003f24070 */
[----:B------:R-:W-:Y:S02]  /*17070*/  ISETP.NE.AND P0, PT, R0, 0x80, PT ;  /* 0x000000800000780c */ /* 0x000fe40003f05270 */
[C---:B------:R-:W-:Y:S02]  /*17080*/  LOP3.LUT R0, R3.reuse, 0x3c0, RZ, 0xc0, !PT ;  /* 0x000003c003007812 */ /* 0x040fe400078ec0ff */
[----:B------:R-:W-:Y:S01]  /*17090*/  ISETP.GT.U32.AND P2, PT, R3, 0x3f, PT ;  /* 0x0000003f0300780c */ /* 0x000fe20003f44070 */
[----:B0-----:R-:W-:-:S06]  /*170a0*/  ULEA UR4, UR5, UR4, 0x18 ;  /* 0x0000000405047291 */ /* 0x001fcc000f8ec0ff */
[----:B------:R-:W-:-:S05]  /*170b0*/  LEA R9, R9, UR4, 0x2 ;  /* 0x0000000409097c11 */ /* 0x000fca000f8e10ff */
[----:B------:R-:W-:Y:S01]  /*170c0*/  @!P0 STS.128 [R9+-0x500], R12 ;  /* 0xfffb000c09008388 */ /* 0x000fe20000000c00 */
[----:B------:R-:W-:Y:S01]  /*170d0*/  BAR.SYNC.DEFER_BLOCKING 0x0 ;  /* 0x0000000000007b1d */ /* 0x000fe20000010000 */
[----:B------:R-:W-:Y:S02]  /*170e0*/  ISETP.NE.AND P0, PT, R0, 0x40, PT ;  /* 0x000000400000780c */ /* 0x000fe40003f05270 */
[----:B------:R-:W-:-:S03]  /*170f0*/  LOP3.LUT R0, R3, 0x3e0, RZ, 0xc0, !PT ;  /* 0x000003e003007812 */ /* 0x000fc600078ec0ff */
[----:B------:R-:W0:Y:S02]  /*17100*/  @!P1 LDS.128 R4, [R9] ;  /* 0x0000000009049984 */ /* 0x000e240000000c00 */
[----:B0-----:R-:W-:Y:S01]  /*17110*/  @!P1 FADD.FTZ R12, R12, R4 ;  /* 0x000000040c0c9221 */ /* 0x001fe20000010000 */
[----:B------:R-:W-:Y:S01]  /*17120*/  @!P1 FADD.FTZ R13, R13, R5 ;  /* 0x000000050d0d9221 */ /* 0x000fe20000010000 */
[----:B------:R-:W-:Y:S01]  /*17130*/  @!P1 FADD.FTZ R14, R14, R6 ;  /* 0x000000060e0e9221 */ /* 0x000fe20000010000 */
[----:B------:R-:W-:Y:S01]  /*17140*/  @!P1 FADD.FTZ R15, R15, R7 ;  /* 0x000000070f0f9221 */ /* 0x000fe20000010000 */
[----:B------:R-:W-:Y:S01]  /*17150*/  BAR.SYNC.DEFER_BLOCKING 0x0 ;  /* 0x0000000000007b1d */ /* 0x000fe20000010000 */
[----:B------:R-:W-:-:S05]  /*17160*/  ISETP.GT.U32.AND P1, PT, R3, 0x1f, PT ;  /* 0x0000001f0300780c */ /* 0x000fca0003f24070 */
[----:B------:R-:W-:Y:S02]  /*17170*/  @!P0 STS.128 [R9+-0x280], R12 ;  /* 0xfffd800c09008388 */ /* 0x000fe40000000c00 */
[----:B------:R-:W-:Y:S01]  /*17180*/  BAR.SYNC.DEFER_BLOCKING 0x0 ;  /* 0x0000000000007b1d */ /* 0x000fe20000010000 */
[----:B------:R-:W-:-:S05]  /*17190*/  ISETP.NE.AND P0, PT, R0, 0x20, PT ;  /* 0x000000200000780c */ /* 0x000fca0003f05270 */
[----:B------:R-:W0:Y:S02]  /*171a0*/  @!P2 LDS.128 R4, [R9] ;  /* 0x000000000904a984 */ /* 0x000e240000000c00 */
[----:B0-----:R-:W-:Y:S01]  /*171b0*/  @!P2 FADD.FTZ R12, R12, R4 ;  /* 0x000000040c0ca221 */ /* 0x001fe20000010000 */
[----:B------:R-:W-:Y:S01]  /*171c0*/  @!P2 FADD.FTZ R13, R13, R5 ;  /* 0x000000050d0da221 */ /* 0x000fe20000010000 */
[----:B------:R-:W-:Y:S01]  /*171d0*/  @!P2 FADD.FTZ R14, R14, R6 ;  /* 0x000000060e0ea221 */ /* 0x000fe20000010000 */
[----:B------:R-:W-:Y:S01]  /*171e0*/  @!P2 FADD.FTZ R15, R15, R7 ;  /* 0x000000070f0fa221 */ /* 0x000fe20000010000 */
[----:B------:R-:W-:Y:S06]  /*171f0*/  BAR.SYNC.DEFER_BLOCKING 0x0 ;  /* 0x0000000000007b1d */ /* 0x000fec0000010000 */
[----:B------:R0:W-:Y:S02]  /*17200*/  @!P0 STS.128 [R9+-0x140], R12 ;  /* 0xfffec00c09008388 */ /* 0x0001e40000000c00 */
[----:B------:R-:W-:Y:S06]  /*17210*/  BAR.SYNC.DEFER_BLOCKING 0x0 ;  /* 0x0000000000007b1d */ /* 0x000fec0000010000 */
[----:B------:R0:W4:Y:S02]  /*17220*/  @!P1 LDS.128 R4, [R9] ;  /* 0x0000000009049984 */ /* 0x0001240000000c00 */
[----:B------:R-:W-:Y:S06]  /*17230*/  BAR.SYNC.DEFER_BLOCKING 0x0 ;  /* 0x0000000000007b1d */ /* 0x000fec0000010000 */
[----:B------:R-:W-:Y:S05]  /*17240*/  @P1 EXIT ;  /* 0x000000000000194d */ /* 0x000fea0003800000 */
[----:B------:R-:W5:Y:S01]  /*17250*/  LDCU UR4, c[0x0][0x478] ;  /* 0x00008f00ff0477ac */ /* 0x000f620008000800 */
[----:B0---4-:R-:W-:Y:S01]  /*17260*/  @!P1 FADD.FTZ R12, R12, R4 ;  /* 0x000000040c0c9221 */ /* 0x011fe20000010000 */
[----:B------:R-:W-:Y:S01]  /*17270*/  @!P1 FADD.FTZ R13, R13, R5 ;  /* 0x000000050d0d9221 */ /* 0x000fe20000010000 */
[----:B------:R-:W-:Y:S01]  /*17280*/  @!P1 FADD.FTZ R14, R14, R6 ;  /* 0x000000060e0e9221 */ /* 0x000fe20000010000 */
[----:B------:R-:W-:Y:S01]  /*17290*/  @!P1 FADD.FTZ R15, R15, R7 ;  /* 0x000000070f0f9221 */ /* 0x000fe20000010000 */
[----:B-----5:R-:W-:-:S09]  /*172a0*/  UISETP.NE.AND UP0, UPT, UR4, 0x2, UPT ;  /* 0x000000020400788c */ /* 0x020fd2000bf05270 */
[----:B------:R-:W-:Y:S05]  /*172b0*/  BRA.U UP0, `(.L_x_1193) ;  /* 0x00000001007c7547 */ /* 0x000fea000b800000 */
[----:B------:R-:W0:Y:S01]  /*172c0*/  LDC.64 R2, c[0x0][0x470] ;  /* 0x00011c00ff027b82 */ /* 0x000e220000000a00 */
[----:B------:R-:W4:Y:S01]  /*172d0*/  LDCU.64 UR4, c[0x0][0x380] ;  /* 0x00007000ff0477ac */ /* 0x000f220008000a00 */
[----:B0-----:R-:W5:Y:S01]  /*172e0*/  LDG.E R2, desc[UR36][R2.64] ;  /* 0x0000002402027981 */ /* 0x001f62000c1e1900 */
[----:B------:R-:W-:Y:S02]  /*172f0*/  VIADD R18, R18, UR6 ;  /* 0x0000000612127c36 */ /* 0x000fe40008000000 */
[C---:B-----5:R-:W-:Y:S01]  /*17300*/  FMUL.FTZ R14, R2.reuse, R14 ;  /* 0x0000000e020e7220 */ /* 0x060fe20000410000 */
[C---:B------:R-:W-:Y:S01]  /*17310*/  FMUL.FTZ R15, R2.reuse, R15 ;  /* 0x0000000f020f7220 */ /* 0x040fe20000410000 */
[C---:B------:R-:W-:Y:S01]  /*17320*/  FMUL.FTZ R13, R2.reuse, R13 ;  /* 0x0000000d020d7220 */ /* 0x040fe20000410000 */
[----:B------:R-:W-:-:S03]  /*17330*/  FMUL.FTZ R12, R2, R12 ;  /* 0x0000000c020c7220 */ /* 0x000fc60000410000 */
[----:B------:R-:W0:Y:S08]  /*17340*/  F2I.S8.NTZ R14, R14 ;  /* 0x0000000e000e7305 */ /* 0x000e300000202100 */
[----:B------:R-:W5:Y:S01]  /*17350*/  F2I.S8.NTZ R15, R15 ;  /* 0x0000000f000f7305 */ /* 0x000f620000202100 */
[----:B0-----:R-:W-:-:S07]  /*17360*/  PRMT R0, R14, 0x8880, RZ ;  /* 0x000088800e007816 */ /* 0x001fce00000000ff */
[----:B------:R-:W0:Y:S01]  /*17370*/  F2I.S8.NTZ R13, R13 ;  /* 0x0000000d000d7305 */ /* 0x000e220000202100 */
[----:B------:R-:W-:Y:S02]  /*17380*/  PRMT R0, R0, 0x7710, RZ ;  /* 0x0000771000007816 */ /* 0x000fe400000000ff */
[----:B-----5:R-:W-:-:S05]  /*17390*/  PRMT R3, R15, 0x8880, RZ ;  /* 0x000088800f037816 */ /* 0x020fca00000000ff */
[----:B------:R-:W5:Y:S01]  /*173a0*/  F2I.S8.NTZ R12, R12 ;  /* 0x0000000c000c7305 */ /* 0x000f620000202100 */
[----:B------:R-:W-:Y:S01]  /*173b0*/  IMAD.U32 R2, R0, 0x10000, RZ ;  /* 0x0001000000027824 */ /* 0x000fe200078e00ff */
[----:B------:R-:W-:-:S04]  /*173c0*/  PRMT R0, R3, 0x7710, RZ ;  /* 0x0000771003007816 */ /* 0x000fc800000000ff */
[----:B------:R-:W-:Y:S02]  /*173d0*/  LOP3.LUT R3, R2, 0xff0000, RZ, 0xc0, !PT ;  /* 0x00ff000002037812 */ /* 0x000fe400078ec0ff */
[----:B0-----:R-:W-:-:S03]  /*173e0*/  PRMT R13, R13, 0x8880, RZ ;  /* 0x000088800d0d7816 */ /* 0x001fc600000000ff */
[----:B------:R-:W-:Y:S01]  /*173f0*/  IMAD R3, R0, 0x1000000, R3 ;  /* 0x0100000000037824 */ /* 0x000fe200078e0203 */
[----:B------:R-:W-:Y:S02]  /*17400*/  PRMT R2, R13, 0x7710, RZ ;  /* 0x000077100d027816 */ /* 0x000fe400000000ff */
[----:B-----5:R-:W-:-:S04]  /*17410*/  PRMT R4, R12, 0x8880, RZ ;  /* 0x000088800c047816 */ /* 0x020fc800000000ff */
[----:B------:R-:W-:Y:S02]  /*17420*/  PRMT R0, R4, 0x7710, RZ ;  /* 0x0000771004007816 */ /* 0x000fe400000000ff */
[----:B------:R-:W-:Y:S02]  /*17430*/  LOP3.LUT R4, R2, 0xff, RZ, 0xc0, !PT ;  /* 0x000000ff02047812 */ /* 0x000fe400078ec0ff */
[----:B------:R-:W-:Y:S02]  /*17440*/  LOP3.LUT R5, R0, 0xff, RZ, 0xc0, !PT ;  /* 0x000000ff00057812 */ /* 0x000fe400078ec0ff */
[----:B------:R-:W-:Y:S02]  /*17450*/  LEA R4, R4, R3, 0x8 ;  /* 0x0000000304047211 */ /* 0x000fe400078e40ff */
[----:B----4-:R-:W-:-:S03]  /*17460*/  IADD3 R2, P0, PT, R18, UR4, RZ ;  /* 0x0000000412027c10 */ /* 0x010fc6000ff1e0ff */
[----:B------:R-:W-:Y:S01]  /*17470*/  IMAD.IADD R5, R4, 0x1, R5 ;  /* 0x0000000104057824 */ /* 0x000fe200078e0205 */
[----:B------:R-:W-:-:S05]  /*17480*/  LEA.HI.X.SX32 R3, R18, UR5, 0x1, P0 ;  /* 0x0000000512037c11 */ /* 0x000fca00080f0eff */
[----:B------:R-:W-:Y:S01]  /*17490*/  STG.E desc[UR36][R2.64], R5 ;  /* 0x0000000502007986 */ /* 0x000fe2000c101924 */
[----:B------:R-:W-:Y:S05]  /*174a0*/  EXIT ;  /* 0x000000000000794d */ /* 0x000fea0003800000 */
.L_x_1193:
[----:B------:R-:W0:Y:S01]  /*174b0*/  LDC.64 R2, c[0x0][0x380] ;  /* 0x0000e000ff027b82 */ /* 0x000e220000000a00 */
[----:B------:R-:W-:-:S04]  /*174c0*/  VIADD R5, R18, UR6 ;  /* 0x0000000612057c36 */ /* 0x000fc80008000000 */
[----:B0-----:R-:W-:-:S05]  /*174d0*/  IMAD.WIDE R2, R5, 0x4, R2 ;  /* 0x0000000405027825 */ /* 0x001fca00078e0202 */
[----:B------:R-:W-:Y:S01]  /*174e0*/  STG.E.128 desc[UR36][R2.64], R12 ;  /* 0x0000000c02007986 */ /* 0x000fe2000c101d24 */
[----:B------:R-:W-:Y:S05]  /*174f0*/  EXIT ;  /* 0x000000000000794d */ /* 0x000fea0003800000 */
.L_x_931:
[----:B------:R-:W-:Y:S01]  /*17500*/  IMAD.MOV.U32 R12, RZ, RZ, 0x10 ;  /* 0x00000010ff0c7424 */ /* 0x000fe200078e00ff */
[----:B------:R-:W-:Y:S01]  /*17510*/  MOV R15, 0xffffffff ;  /* 0xffffffff000f7802 */ /* 0x000fe20000000f00 */
[----:B------:R-:W-:-:S07]  /*17520*/  IMAD.MOV.U32 R11, RZ, RZ, 0x1f ;  /* 0x0000001fff0b7424 */ /* 0x000fce00078e00ff */
[----:B01----:R-:W-:Y:S05]  /*17530*/  WARPSYNC.COLLECTIVE R15, `(.L_x_1194) ;  /* 0x000000000f087348 */ /* 0x003fea0003c00000 */
[----:B------:R2:W3:Y:S02]  /*17540*/  SHFL.BFLY P6, R14, R13, R12, R11 ;  /* 0x0c00000c0d0e7389 */ /* 0x0004e400000c000b */
[----:B0123--:R-:W-:Y:S05]  /*17550*/  ENDCOLLECTIVE ;  /* 0x000000000000791b */ /* 0x00ffea0003800000 */
.L_x_1194:
[----:B------:R-:W-:Y:S02]  /*17560*/  IMAD.MOV.U32 R12, RZ, RZ, 0x8 ;  /* 0x00000008ff0c7424 */ /* 0x000fe400078e00ff */
[----:B------:R-:W-:-:S04]  /*17570*/  FADD.FTZ R0, R13, R14 ;  /* 0x0000000e0d007221 */ /* 0x000fc80000010000 */
[----:B------:R-:W-:-:S07]  /*17580*/  IMAD.MOV.U32 R13, RZ, RZ, R0 ;  /* 0x000000ffff0d7224 */ /* 0x000fce00078e0000 */
[----:B------:R-:W-:Y:S05]  /*17590*/  WARPSYNC.COLLECTIVE R15, `(.L_x_1195) ;  /* 0x000000000f087348 */ /* 0x000fea0003c00000 */
[----:B------:R0:W1:Y:S02]  /*175a0*/  SHFL.BFLY P6, R14, R13, R12, R11 ;  /* 0x0c00000c0d0e7389 */ /* 0x00006400000c000b */
[----:B01----:R-:W-:Y:S05]  /*175b0*/  ENDCOLLECTIVE ;  /* 0x000000000000791b */ /* 0x003fea0003800000 */
.L_x_1195:
[----:B------:R-:W-:Y:S02]  /*175c0*/  IMAD.MOV.U32 R12, RZ, RZ, 0x4 ;  /* 0x00000004ff0c7424 */ /* 0x000fe400078e00ff */
[----:B------:R-:W-:-:S04]  /*175d0*/  FADD.FTZ R3, R0, R14 ;  /* 0x0000000e00037221 */ /* 0x000fc80000010000 */
[----:B------:R-:W-:-:S07]  /*175e0*/  IMAD.MOV.U32 R13, RZ, RZ, R3 ;  /* 0x000000ffff0d7224 */ /* 0x000fce00078e0003 */
[----:B------:R-:W-:Y:S05]  /*175f0*/  WARPSYNC.COLLECTIVE R15, `(.L_x_1196) ;  /* 0x000000000f087348 */ /* 0x000fea0003c00000 */
[----:B------:R0:W1:Y:S02]  /*17600*/  SHFL.BFLY P6, R14, R13, R12, R11 ;  /* 0x0c00000c0d0e7389 */ /* 0x00006400000c000b */
[----:B01----:R-:W-:Y:S05]  /*17610*/  ENDCOLLECTIVE ;  /* 0x000000000000791b */ /* 0x003fea0003800000 */
.L_x_1196:
[----:B------:R-:W-:Y:S02]  /*17620*/  IMAD.MOV.U32 R12, RZ, RZ, 0x2 ;  /* 0x00000002ff0c7424 */ /* 0x000fe400078e00ff */
[----:B------:R-:W-:-:S05]  /*17630*/  FADD.FTZ R4, R3, R14 ;  /* 0x0000000e03047221 */ /* 0x000fca0000010000 */
[----:B------:R-:W-:-:S07]  /*17640*/  MOV R13, R4 ;  /* 0x00000004000d7202 */ /* 0x000fce0000000f00 */
[----:B------:R-:W-:Y:S05]  /*17650*/  WARPSYNC.COLLECTIVE R15, `(.L_x_1197) ;  /* 0x000000000f087348 */ /* 0x000fea0003c00000 */
[----:B------:R0:W1:Y:S02]  /*17660*/  SHFL.BFLY P6, R14, R13, R12, R11 ;  /* 0x0c00000c0d0e7389 */ /* 0x00006400000c000b */
[----:B01----:R-:W-:Y:S05]  /*17670*/  ENDCOLLECTIVE ;  /* 0x000000000000791b */ /* 0x003fea0003800000 */
.L_x_1197:
[----:B------:R-:W-:Y:S02]  /*17680*/  IMAD.MOV.U32 R12, RZ, RZ, 0x1 ;  /* 0x00000001ff0c7424 */ /* 0x000fe400078e00ff */
[----:B------:R-:W-:-:S04]  /*17690*/  FADD.FTZ R5, R4, R14 ;  /* 0x0000000e04057221 */ /* 0x000fc80000010000 */
[----:B------:R-:W-:-:S07]  /*176a0*/  IMAD.MOV.U32 R13, RZ, RZ, R5 ;  /* 0x000000ffff0d7224 */ /* 0x000fce00078e0005 */
[----:B------:R-:W-:Y:S05]  /*176b0*/  WARPSYNC.COLLECTIVE R15, `(.L_x_1198) ;  /* 0x000000000f087348 */ /* 0x000fea0003c00000 */
[----:B------:R0:W1:Y:S02]  /*176c0*/  SHFL.BFLY P6, R14, R13, R12, R11 ;  /* 0x0c00000c0d0e7389 */ /* 0x00006400000c000b */
[----:B01----:R-:W-:Y:S05]  /*176d0*/  ENDCOLLECTIVE ;  /* 0x000000000000791b */ /* 0x003fea0003800000 */
.L_x_1198:
[----:B------:R-:W-:Y:S05]  /*176e0*/  BRA `(.L_x_1199) ;  /* 0xfffffea800747947 */ /* 0x000fea000383ffff */
.L_x_1200:
        /* <DEDUP_REMOVED lines=9> */
.L_x_4059:


//--------------------- .text._ZN4mmha33masked_multihead_attention_kernelIfLi80ELi128ELi2ELi32ELi128ELb1ELb1EEEv26Multihead_attention_paramsIT_XT5_EE --------------------------
	.section	.text._ZN4mmha33masked_multihead_attention_kernelIfLi80ELi128ELi2ELi32ELi128ELb1ELb1EEEv26Multihead_attention_paramsIT_XT5_EE,"ax",@progbits
	.align	128
        .global         _ZN4mmha33masked_multihead_attention_kernelIfLi80ELi128ELi2ELi32ELi128ELb1ELb1EEEv26Multihead_attention_paramsIT_XT5_EE
        .type           _ZN4mmha33masked_multihead_attention_kernelIfLi80ELi128ELi2ELi32ELi128ELb1ELb1EEEv26Multihead_attention_paramsIT_XT5_EE,@function
        .size           _ZN4mmha33masked_multihead_attention_kernelIfLi80ELi128ELi2ELi32ELi128ELb1ELb1EEEv26Multihead_attention_paramsIT_XT5_EE,(.L_x_4060 - _ZN4mmha33masked_multihead_attention_kernelIfLi80ELi128ELi2ELi32ELi128ELb1ELb1EEEv26Multihead_attention_paramsIT_XT5_EE)
        .other          _ZN4mmha33masked_multihead_attention_kernelIfLi80ELi128ELi2ELi32ELi128ELb1ELb1EEEv26Multihead_attention_paramsIT_XT5_EE,@"STO_CUDA_ENTRY STV_DEFAULT"
_ZN4mmha33masked_multihead_attention_kernelIfLi80ELi128ELi2ELi32ELi128ELb1ELb1EEEv26Multihead_attention_paramsIT_XT5_EE:
.text._ZN4mmha33masked_multihead_attention_kernelIfLi80ELi128ELi2ELi32ELi128ELb1ELb1EEEv26Multihead_attention_paramsIT_XT5_EE:
[----:B------:R-:W0:Y:S01]  /*0000*/  LDC R1, c[0x0][0x37c] ;  /* 0x0000df00ff017b82 */ /* 0x000e220000000800 */
[----:B------:R-:W1:Y:S01]  /*0010*/  LDCU.64 UR4, c[0x0][0x490] ;  /* 0x00009200ff0477ac */ /* 0x000e620008000a00 */
[----:B------:R-:W2:Y:S01]  /*0020*/  S2R R25, SR_CTAID.Y ;  /* 0x0000000000197919 */ /* 0x000ea20000002600 */
[----:B------:R-:W3:Y:S01]  /*0030*/  LDCU.64 UR36, c[0x0][0x358] ;  /* 0x00006b00ff2477ac */ /* 0x000ee20008000a00 */
[----:B-1----:R-:W-:-:S04]  /*0040*/  UISETP.NE.U32.AND UP0, UPT, UR4, URZ, UPT ;  /* 0x000000ff0400728c */ /* 0x002fc8000bf05070 */
[----:B------:R-:W-:-:S09]  /*0050*/  UISETP.NE.AND.EX UP0, UPT, UR5, URZ, UPT, UP0 ;  /* 0x000000ff0500728c */ /* 0x000fd2000bf05300 */
[----:B---3--:R-:W-:Y:S05]  /*0060*/  BRA.U !UP0, `(.L_x_1201) ;  /* 0x0000000108147547 */ /* 0x008fea000b800000 */
[----:B--2---:R-:W-:-:S05]  /*0070*/  IADD3 R2, P0, PT, R25, UR4, RZ ;  /* 0x0000000419027c10 */ /* 0x004fca000ff1e0ff */
[----:B------:R-:W-:-:S05]  /*0080*/  IMAD.X R3, RZ, RZ, UR5, P0 ;  /* 0x00000005ff037e24 */ /* 0x000fca00080e06ff */
[----:B------:R-:W2:Y:S02]  /*0090*/  LDG.E.U8 R2, desc[UR36][R2.64] ;  /* 0x0000002402027981 */ /* 0x000ea4000c1e1100 */
[----:B--2---:R-:W-:-:S13]  /*00a0*/  ISETP.NE.AND P0, PT, R2, 0x1, PT ;  /* 0x000000010200780c */ /* 0x004fda0003f05270 */
[----:B------:R-:W-:Y:S05]  /*00b0*/  @!P0 EXIT ;  /* 0x000000000000894d */ /* 0x000fea0003800000 */
.L_x_1201:
[----:B------:R-:W1:Y:S08]  /*00c0*/  LDC R8, c[0x0][0x3f0] ;  /* 0x0000fc00ff087b82 */ /* 0x000e700000000800 */
[----:B------:R-:W3:Y:S08]  /*00d0*/  LDC.64 R10, c[0x0][0x460] ;  /* 0x00011800ff0a7b82 */ /* 0x000ef00000000a00 */
[----:B------:R-:W4:Y:S01]  /*00e0*/  LDC R21, c[0x0][0x40c] ;  /* 0x00010300ff157b82 */ /* 0x000f220000000800 */
[----:B-1----:R-:W-:Y:S01]  /*00f0*/  IABS R5, R8 ;  /* 0x0000000800057213 */ /* 0x002fe20000000000 */
[----:B------:R-:W1:Y:S06]  /*0100*/  S2R R18, SR_TID.X ;  /* 0x0000000000127919 */ /* 0x000e6c0000002100 */
[----:B------:R-:W0:Y:S01]  /*0110*/  LDC R14, c[0x0][0x3f8] ;  /* 0x0000fe00ff0e7b82 */ /* 0x000e220000000800 */
[----:B------:R-:W2:Y:S01]  /*0120*/  I2F.RP R0, R5 ;  /* 0x0000000500007306 */ /* 0x000ea20000209400 */
[----:B---3--:R-:W-:-:S04]  /*0130*/  ISETP.NE.U32.AND P0, PT, R10, RZ, PT ;  /* 0x000000ff0a00720c */ /* 0x008fc80003f05070 */
[----:B------:R-:W-:-:S04]  /*0140*/  ISETP.NE.AND.EX P0, PT, R11, RZ, PT, P0 ;  /* 0x000000ff0b00720c */ /* 0x000fc80003f05300 */
[----:B----4-:R-:W-:Y:S01]  /*0150*/  ISETP.EQ.AND P3, PT, R21, RZ, P0 ;  /* 0x000000ff1500720c */ /* 0x010fe20000762270 */
[----:B--2---:R-:W2:Y:S01]  /*0160*/  MUFU.RCP R0, R0 ;  /* 0x0000000000007308 */ /* 0x004ea20000001000 */
[----:B------:R-:W0:Y:S01]  /*0170*/  S2R R17, SR_CTAID.X ;  /* 0x0000000000117919 */ /* 0x000e220000002500 */
[----:B------:R-:W-:Y:S01]  /*0180*/  BSSY.RECONVERGENT B0, `(.L_x_1202) ;  /* 0x000003c000007945 */ /* 0x000fe20003800200 */
[----:B------:R-:W-:Y:S01]  /*0190*/  P2R R30, PR, RZ, 0x8 ;  /* 0x00000008ff1e7803 */ /* 0x000fe20000000000 */
[----:B--2---:R-:W-:-:S04]  /*01a0*/  VIADD R2, R0, 0xffffffe ;  /* 0x0ffffffe00027836 */ /* 0x004fc80000000000 */
[----:B------:R2:W3:Y:S02]  /*01b0*/  F2I.FTZ.U32.TRUNC.NTZ R3, R2 ;  /* 0x0000000200037305 */ /* 0x0004e4000021f000 */
[----:B--2---:R-:W-:Y:S02]  /*01c0*/  HFMA2 R2, -RZ, RZ, 0, 0 ;  /* 0x00000000ff027431 */ /* 0x004fe400000001ff */
[----:B---3--:R-:W-:-:S04]  /*01d0*/  IMAD.MOV R4, RZ, RZ, -R3 ;  /* 0x000000ffff047224 */ /* 0x008fc800078e0a03 */
[----:B------:R-:W-:Y:S01]  /*01e0*/  IMAD R7, R4, R5, RZ ;  /* 0x0000000504077224 */ /* 0x000fe200078e02ff */
[----:B------:R-:W-:-:S03]  /*01f0*/  IABS R4, R25 ;  /* 0x0000001900047213 */ /* 0x000fc60000000000 */
[----:B------:R-:W-:Y:S02]  /*0200*/  IMAD.HI.U32 R3, R3, R7, R2 ;  /* 0x0000000703037227 */ /* 0x000fe400078e0002 */
[----:B------:R-:W2:Y:S04]  /*0210*/  @P3 LDC.64 R6, c[0x0][0x460] ;  /* 0x00011800ff063b82 */ /* 0x000ea80000000a00 */
[----:B------:R-:W-:-:S04]  /*0220*/  IMAD.HI.U32 R3, R3, R4, RZ ;  /* 0x0000000403037227 */ /* 0x000fc800078e00ff */
[----:B------:R-:W-:-:S04]  /*0230*/  IMAD.MOV R0, RZ, RZ, -R3 ;  /* 0x000000ffff007224 */ /* 0x000fc800078e0a03 */
[----:B------:R-:W-:-:S05]  /*0240*/  IMAD R0, R5, R0, R4 ;  /* 0x0000000005007224 */ /* 0x000fca00078e0204 */
[----:B------:R-:W-:-:S13]  /*0250*/  ISETP.GT.U32.AND P1, PT, R5, R0, PT ;  /* 0x000000000500720c */ /* 0x000fda0003f24070 */
[----:B------:R-:W-:Y:S02]  /*0260*/  @!P1 IMAD.IADD R0, R0, 0x1, -R5 ;  /* 0x0000000100009824 */ /* 0x000fe400078e0a05 */
[----:B------:R-:W-:Y:S01]  /*0270*/  @!P1 VIADD R3, R3, 0x1 ;  /* 0x0000000103039836 */ /* 0x000fe20000000000 */
[----:B------:R-:W-:Y:S02]  /*0280*/  ISETP.NE.AND P1, PT, R8, RZ, PT ;  /* 0x000000ff0800720c */ /* 0x000fe40003f25270 */
[----:B------:R-:W-:Y:S02]  /*0290*/  ISETP.GE.U32.AND P0, PT, R0, R5, PT ;  /* 0x000000050000720c */ /* 0x000fe40003f06070 */
[----:B------:R-:W3:Y:S01]  /*02a0*/  LDC.64 R4, c[0x0][0x498] ;  /* 0x00012600ff047b82 */ /* 0x000ee20000000a00 */
[----:B------:R-:W-:-:S04]  /*02b0*/  LOP3.LUT R0, R25, R8, RZ, 0x3c, !PT ;  /* 0x0000000819007212 */ /* 0x000fc800078e3cff */
[----:B------:R-:W-:-:S03]  /*02c0*/  ISETP.GE.AND P2, PT, R0, RZ, PT ;  /* 0x000000ff0000720c */ /* 0x000fc60003f46270 */
[----:B------:R-:W4:Y:S03]  /*02d0*/  LDC R0, c[0x0][0x3e8] ;  /* 0x0000fa00ff007b82 */ /* 0x000f260000000800 */
[----:B------:R-:W-:-:S05]  /*02e0*/  @P0 IADD3 R3, PT, PT, R3, 0x1, RZ ;  /* 0x0000000103030810 */ /* 0x000fca0007ffe0ff */
[----:B------:R-:W-:-:S04]  /*02f0*/  IMAD.MOV.U32 R31, RZ, RZ, R3 ;  /* 0x000000ffff1f7224 */ /* 0x000fc800078e0003 */
[----:B------:R-:W-:Y:S01]  /*0300*/  @!P2 IMAD.MOV R31, RZ, RZ, -R31 ;  /* 0x000000ffff1fa224 */ /* 0x000fe200078e0a1f */
[----:B------:R-:W-:Y:S01]  /*0310*/  @!P1 LOP3.LUT R31, RZ, R8, RZ, 0x33, !PT ;  /* 0x00000008ff1f9212 */ /* 0x000fe200078e33ff */
[----:B---3--:R-:W-:-:S04]  /*0320*/  IMAD.WIDE.U32 R4, R25, 0x4, R4 ;  /* 0x0000000419047825 */ /* 0x008fc800078e0004 */
[----:B--2---:R-:W-:Y:S01]  /*0330*/  @P3 IMAD.WIDE R6, R31, 0x4, R6 ;  /* 0x000000041f063825 */ /* 0x004fe200078e0206 */
[----:B------:R2:W5:Y:S04]  /*0340*/  LDG.E R16, desc[UR36][R4.64] ;  /* 0x0000002404107981 */ /* 0x000568000c1e1900 */
[----:B------:R2:W5:Y:S01]  /*0350*/  @P3 LDG.E R2, desc[UR36][R6.64] ;  /* 0x0000002406023981 */ /* 0x000562000c1e1900 */
[----:B----4-:R-:W-:Y:S01]  /*0360*/  ISETP.NE.AND P0, PT, R0, RZ, PT ;  /* 0x000000ff0000720c */ /* 0x010fe20003f05270 */
[----:B0-----:R-:W-:Y:S01]  /*0370*/  IMAD R19, R25, R14, R17 ;  /* 0x0000000e19137224 */ /* 0x001fe200078e0211 */
[----:B-1----:R-:W-:Y:S02]  /*0380*/  ISETP.GT.U32.AND P2, PT, R18, 0x13, PT ;  /* 0x000000131200780c */ /* 0x002fe40003f44070 */
[----:B------:R-:W-:-:S02]  /*0390*/  CS2R R42, SRZ ;  /* 0x00000000002a7805 */ /* 0x000fc4000001ff00 */
[----:B------:R-:W-:Y:S01]  /*03a0*/  CS2R R40, SRZ ;  /* 0x0000000000287805 */ /* 0x000fe2000001ff00 */
[----:B------:R-:W-:-:S06]  /*03b0*/  IMAD.SHL.U32 R22, R18, 0x4, RZ ;  /* 0x0000000412167824 */ /* 0x000fcc00078e00ff */
[----:B------:R-:W-:Y:S02]  /*03c0*/  @P0 IMAD R0, R25, R0, RZ ;  /* 0x0000000019000224 */ /* 0x000fe400078e02ff */
[----:B------:R-:W-:Y:S02]  /*03d0*/  @!P0 IMAD R3, R19, 0x50, RZ ;  /* 0x0000005013038824 */ /* 0x000fe400078e02ff */
[----:B------:R-:W-:Y:S01]  /*03e0*/  @P0 IMAD R3, R17, 0x50, R0 ;  /* 0x0000005011030824 */ /* 0x000fe200078e0200 */
        /* <DEDUP_REMOVED lines=21> */
.L_x_1203:
[----:B------:R-:W-:Y:S05]  /*0540*/  BSYNC.RECONVERGENT B0 ;  /* 0x0000000000007941 */ /* 0x000fea0003800200 */
.L_x_1202:
[----:B------:R-:W1:Y:S01]  /*0550*/  LDCU.64 UR6, c[0x0][0x3a0] ;  /* 0x00007400ff0677ac */ /* 0x000e620008000a00 */
[----:B------:R-:W2:Y:S01]  /*0560*/  LDC R29, c[0x0][0x3f4] ;  /* 0x0000fd00ff1d7b82 */ /* 0x000ea20000000800 */
[----:B------:R-:W-:Y:S01]  /*0570*/  ISETP.GT.U32.OR P3, PT, R18, 0x1f, !P3 ;  /* 0x0000001f1200780c */ /* 0x000fe20005f64470 */
[----:B-----5:R-:W-:Y:S01]  /*0580*/  VIADD R23, R16, 0xffffffff ;  /* 0xffffffff10177836 */ /* 0x020fe20000000000 */
[----:B------:R-:W3:Y:S01]  /*0590*/  LDCU.64 UR4, c[0x0][0x390] ;  /* 0x00007200ff0477ac */ /* 0x000ee20008000a00 */
[----:B------:R-:W-:Y:S01]  /*05a0*/  IMAD R24, R19, 0x50, RZ ;  /* 0x0000005013187824 */ /* 0x000fe200078e02ff */
[----:B------:R-:W-:Y:S02]  /*05b0*/  CS2R R38, SRZ ;  /* 0x0000000000267805 */ /* 0x000fe4000001ff00 */
[----:B------:R-:W-:Y:S02]  /*05c0*/  CS2R R36, SRZ ;  /* 0x0000000000247805 */ /* 0x000fe4000001ff00 */
[----:B------:R-:W-:Y:S01]  /*05d0*/  CS2R R34, SRZ ;  /* 0x0000000000227805 */ /* 0x000fe2000001ff00 */
[----:B------:R-:W4:Y:S01]  /*05e0*/  @!P2 LDC.64 R4, c[0x0][0x3b8] ;  /* 0x0000ee00ff04ab82 */ /* 0x000f220000000a00 */
[----:B------:R-:W-:-:S02]  /*05f0*/  CS2R R32, SRZ ;  /* 0x0000000000207805 */ /* 0x000fc4000001ff00 */
[----:B------:R-:W-:Y:S02]  /*0600*/  CS2R R46, SRZ ;  /* 0x00000000002e7805 */ /* 0x000fe4000001ff00 */
[----:B------:R-:W-:-:S03]  /*0610*/  CS2R R44, SRZ ;  /* 0x00000000002c7805 */ /* 0x000fc6000001ff00 */
[----:B------:R-:W0:Y:S01]  /*0620*/  @!P3 LDC.64 R10, c[0x0][0x450] ;  /* 0x00011400ff0abb82 */ /* 0x000e220000000a00 */
[----:B-1----:R-:W-:-:S04]  /*0630*/  ISETP.NE.U32.AND P1, PT, RZ, UR6, PT ;  /* 0x00000006ff007c0c */ /* 0x002fc8000bf25070 */
[----:B------:R-:W-:Y:S02]  /*0640*/  ISETP.NE.AND.EX P1, PT, RZ, UR7, PT, P1 ;  /* 0x00000007ff007c0c */ /* 0x000fe4000bf25310 */
[----:B---3--:R-:W-:Y:S01]  /*0650*/  ISETP.NE.U32.AND P0, PT, RZ, UR4, PT ;  /* 0x00000004ff007c0c */ /* 0x008fe2000bf05070 */
[CC--:B--2---:R-:W-:Y:S01]  /*0660*/  @!P2 IMAD R0, R18.reuse, R29.reuse, R23 ;  /* 0x0000001d1200a224 */ /* 0x0c4fe200078e0217 */
[----:B------:R-:W-:Y:S01]  /*0670*/  ISETP.GT.U32.OR P1, PT, R18, 0x13, !P1 ;  /* 0x000000131200780c */ /* 0x000fe20004f24470 */
[----:B------:R-:W1:Y:S01]  /*0680*/  LDC.64 R26, c[0x0][0x418] ;  /* 0x00010600ff1a7b82 */ /* 0x000e620000000a00 */
[----:B------:R-:W-:Y:S01]  /*0690*/  ISETP.NE.AND.EX P0, PT, RZ, UR5, PT, P0 ;  /* 0x00000005ff007c0c */ /* 0x000fe2000bf05300 */
[----:B------:R-:W-:Y:S01]  /*06a0*/  @!P2 IMAD.SHL.U32 R3, R0, 0x4, RZ ;  /* 0x000000040003a824 */ /* 0x000fe200078e00ff */
[----:B------:R-:W-:Y:S01]  /*06b0*/  ISETP.NE.OR P4, PT, R21, RZ, P1 ;  /* 0x000000ff1500720c */ /* 0x000fe20000f85670 */
[----:B------:R-:W-:Y:S01]  /*06c0*/  @!P3 IMAD R0, R2, R14, RZ ;  /* 0x0000000e0200b224 */ /* 0x000fe200078e02ff */
[----:B------:R-:W-:Y:S01]  /*06d0*/  ISETP.GT.U32.OR P0, PT, R18, 0x13, !P0 ;  /* 0x000000131200780c */ /* 0x000fe20004704470 */
[-C--:B------:R-:W-:Y:S01]  /*06e0*/  @!P2 IMAD R13, R24, R29.reuse, R3 ;  /* 0x0000001d180da224 */ /* 0x080fe200078e0203 */
[----:B------:R-:W-:Y:S01]  /*06f0*/  IABS R20, R29 ;  /* 0x0000001d00147213 */ /* 0x000fe20000000000 */
[----:B------:R-:W-:Y:S01]  /*0700*/  IMAD R3, R17, 0x50, R22 ;  /* 0x0000005011037824 */ /* 0x000fe200078e0216 */
[----:B------:R-:W2:Y:S01]  /*0710*/  LDCU.U8 UR4, c[0x0][0x404] ;  /* 0x00008080ff0477ac */ /* 0x000ea20008000000 */
[----:B----4-:R-:W-:-:S04]  /*0720*/  @!P2 IMAD.WIDE R4, R13, 0x4, R4 ;  /* 0x000000040d04a825 */ /* 0x010fc800078e0204 */
[----:B------:R-:W-:Y:S01]  /*0730*/  @!P3 IMAD R15, R0, 0x50, R3 ;  /* 0x00000050000fb824 */ /* 0x000fe200078e0203 */
[----:B------:R3:W4:Y:S01]  /*0740*/  @!P2 LDG.E.128 R36, desc[UR36][R4.64] ;  /* 0x000000240424a981 */ /* 0x000722000c1e1d00 */
[----:B------:R-:W2:Y:S08]  /*0750*/  @!P4 LDC.64 R8, c[0x0][0x3a0] ;  /* 0x0000e800ff08cb82 */ /* 0x000eb00000000a00 */
[----:B0-----:R-:W0:Y:S01]  /*0760*/  @!P0 LDC.64 R6, c[0x0][0x390] ;  /* 0x0000e400ff068b82 */ /* 0x001e220000000a00 */
[----:B------:R-:W-:Y:S01]  /*0770*/  @!P3 IMAD.WIDE R10, R15, 0x4, R10 ;  /* 0x000000040f0ab825 */ /* 0x000fe200078e020a */
[----:B-1----:R-:W-:-:S04]  /*0780*/  ISETP.NE.U32.AND P1, PT, R26, RZ, PT ;  /* 0x000000ff1a00720c */ /* 0x002fc80003f25070 */
[----:B------:R-:W4:Y:S01]  /*0790*/  @!P3 LDG.E.128 R48, desc[UR36][R10.64] ;  /* 0x000000240a30b981 */ /* 0x000f22000c1e1d00 */
[----:B------:R-:W1:Y:S01]  /*07a0*/  I2F.RP R0, R20 ;  /* 0x0000001400007306 */ /* 0x000e620000209400 */
[----:B---3--:R-:W-:Y:S01]  /*07b0*/  IMAD.MOV.U32 R4, RZ, RZ, RZ ;  /* 0x000000ffff047224 */ /* 0x008fe200078e00ff */
[----:B------:R-:W-:Y:S01]  /*07c0*/  ISETP.NE.AND.EX P1, PT, R27, RZ, PT, P1 ;  /* 0x000000ff1b00720c */ /* 0x000fe20003f25310 */
[----:B--2---:R-:W-:-:S05]  /*07d0*/  @!P4 IMAD.WIDE.U32 R8, R3, 0x4, R8 ;  /* 0x000000040308c825 */ /* 0x004fca00078e0008 */
[----:B------:R-:W4:Y:S01]  /*07e0*/  @!P4 LDG.E.128 R32, desc[UR36][R8.64] ;  /* 0x000000240820c981 */ /* 0x000f22000c1e1d00 */
[----:B0-----:R-:W-:Y:S01]  /*07f0*/  @!P0 IMAD.WIDE.U32 R6, R3, 0x4, R6 ;  /* 0x0000000403068825 */ /* 0x001fe200078e0006 */
[----:B-1----:R-:W0:Y:S01]  /*0800*/  MUFU.RCP R0, R0 ;  /* 0x0000000000007308 */ /* 0x002e220000001000 */
[----:B------:R-:W-:-:S04]  /*0810*/  IABS R27, R23 ;  /* 0x00000017001b7213 */ /* 0x000fc80000000000 */
[----:B------:R-:W1:Y:S01]  /*0820*/  @P1 LDC.64 R12, c[0x0][0x418] ;  /* 0x00010600ff0c1b82 */ /* 0x000e620000000a00 */
[----:B------:R2:W3:Y:S01]  /*0830*/  @!P0 LDG.E.128 R44, desc[UR36][R6.64] ;  /* 0x00000024062c8981 */ /* 0x0004e2000c1e1d00 */
[----:B0-----:R-:W-:-:S04]  /*0840*/  IADD3 R3, PT, PT, R0, 0xffffffe, RZ ;  /* 0x0ffffffe00037810 */ /* 0x001fc80007ffe0ff */
[----:B------:R0:W2:Y:S02]  /*0850*/  F2I.FTZ.U32.TRUNC.NTZ R5, R3 ;  /* 0x0000000300057305 */ /* 0x0000a4000021f000 */
[----:B0-----:R-:W0:Y:S01]  /*0860*/  LDC R3, c[0x0][0x400] ;  /* 0x00010000ff037b82 */ /* 0x001e220000000800 */
[----:B--2---:R-:W-:-:S04]  /*0870*/  IMAD.MOV R7, RZ, RZ, -R5 ;  /* 0x000000ffff077224 */ /* 0x004fc800078e0a05 */
[----:B------:R-:W-:-:S04]  /*0880*/  IMAD R7, R7, R20, RZ ;  /* 0x0000001407077224 */ /* 0x000fc800078e02ff */
[----:B------:R-:W-:-:S06]  /*0890*/  IMAD.HI.U32 R4, R5, R7, R4 ;  /* 0x0000000705047227 */ /* 0x000fcc00078e0004 */
[----:B------:R-:W-:-:S04]  /*08a0*/  IMAD.HI.U32 R4, R4, R27, RZ ;  /* 0x0000001b04047227 */ /* 0x000fc800078e00ff */
[----:B------:R-:W-:-:S04]  /*08b0*/  IMAD.MOV R4, RZ, RZ, -R4 ;  /* 0x000000ffff047224 */ /* 0x000fc800078e0a04 */
[----:B------:R-:W-:-:S05]  /*08c0*/  IMAD R27, R20, R4, R27 ;  /* 0x00000004141b7224 */ /* 0x000fca00078e021b */
[----:B------:R-:W-:-:S13]  /*08d0*/  ISETP.GT.U32.AND P0, PT, R20, R27, PT ;  /* 0x0000001b1400720c */ /* 0x000fda0003f04070 */
[----:B------:R-:W-:-:S04]  /*08e0*/  @!P0 IADD3 R27, PT, PT, R27, -R20, RZ ;  /* 0x800000141b1b8210 */ /* 0x000fc80007ffe0ff */
[----:B------:R-:W-:Y:S01]  /*08f0*/  ISETP.GT.U32.AND P0, PT, R20, R27, PT ;  /* 0x0000001b1400720c */ /* 0x000fe20003f04070 */
[----:B------:R-:W-:Y:S02]  /*0900*/  IMAD.MOV.U32 R26, RZ, RZ, RZ ;  /* 0x000000ffff1a7224 */ /* 0x000fe400078e00ff */
[----:B-1----:R-:W-:Y:S01]  /*0910*/  @P1 IMAD.WIDE.U32 R12, R25, 0x4, R12 ;  /* 0x00000004190c1825 */ /* 0x002fe200078e000c */
[----:B------:R-:W-:-:S04]  /*0920*/  ISETP.GE.AND P4, PT, R23, RZ, PT ;  /* 0x000000ff1700720c */ /* 0x000fc80003f86270 */
[----:B------:R1:W5:Y:S01]  /*0930*/  @P1 LDG.E R26, desc[UR36][R12.64] ;  /* 0x000000240c1a1981 */ /* 0x000362000c1e1900 */
[----:B------:R-:W-:-:S04]  /*0940*/  ISETP.NE.AND P1, PT, R21, RZ, PT ;  /* 0x000000ff1500720c */ /* 0x000fc80003f25270 */
[----:B------:R-:W-:Y:S01]  /*0950*/  @!P0 IMAD.IADD R27, R27, 0x1, -R20 ;  /* 0x000000011b1b8824 */ /* 0x000fe200078e0a14 */
[----:B------:R-:W-:Y:S02]  /*0960*/  ISETP.NE.AND P0, PT, RZ, UR4, PT ;  /* 0x00000004ff007c0c */ /* 0x000fe4000bf05270 */
[----:B------:R-:W-:Y:S02]  /*0970*/  ISETP.NE.AND P2, PT, R29, RZ, PT ;  /* 0x000000ff1d00720c */ /* 0x000fe40003f45270 */
[----:B0-----:R-:W-:Y:S01]  /*0980*/  ISETP.LT.OR P0, PT, R3, 0x1, P0 ;  /* 0x000000010300780c */ /* 0x001fe20000701670 */
[----:B------:R-:W-:Y:S01]  /*0990*/  IMAD R25, R25, R29, RZ ;  /* 0x0000001d19197224 */ /* 0x000fe200078e02ff */
[----:B------:R-:W-:Y:S01]  /*09a0*/  BSSY.RECONVERGENT B6, `(.L_x_1204) ;  /* 0x0000123000067945 */ /* 0x000fe20003800200 */
[----:B------:R-:W-:Y:S02]  /*09b0*/  @!P4 IMAD.MOV R27, RZ, RZ, -R27 ;  /* 0x000000ffff1bc224 */ /* 0x000fe400078e0a1b */
[----:B------:R-:W-:Y:S01]  /*09c0*/  IMAD R31, R31, R14, RZ ;  /* 0x0000000e1f1f7224 */ /* 0x000fe200078e02ff */
[----:B------:R-:W-:-:S05]  /*09d0*/  SHF.R.S32.HI R28, RZ, 0x1f, R25 ;  /* 0x0000001fff1c7819 */ /* 0x000fca0000011419 */
[-C--:B------:R-:W-:Y:S02]  /*09e0*/  @!P2 LOP3.LUT R27, RZ, R29.reuse, RZ, 0x33, !PT ;  /* 0x0000001dff1ba212 */ /* 0x080fe400078e33ff */
[----:B------:R-:W-:Y:S01]  /*09f0*/  VIADDMNMX R29, R16, -R29, RZ, !PT ;  /* 0x8000001d101d7246 */ /* 0x000fe200078001ff */
[----:B----4-:R-:W-:Y:S01]  /*0a00*/  @!P1 FADD.FTZ R36, R36, R32 ;  /* 0x0000002024249221 */ /* 0x010fe20000010000 */
[----:B------:R-:W-:Y:S01]  /*0a10*/  @!P1 FADD.FTZ R37, R37, R33 ;  /* 0x0000002125259221 */ /* 0x000fe20000010000 */
[----:B------:R-:W-:Y:S01]  /*0a20*/  @!P1 FADD.FTZ R38, R38, R34 ;  /* 0x0000002226269221 */ /* 0x000fe20000010000 */
[----:B------:R-:W-:Y:S01]  /*0a30*/  @!P1 FADD.FTZ R39, R39, R35 ;  /* 0x0000002327279221 */ /* 0x000fe20000010000 */
[----:B------:R-:W-:Y:S01]  /*0a40*/  @!P3 FMUL.FTZ R36, R36, R48 ;  /* 0x000000302424b220 */ /* 0x000fe20000410000 */
[----:B------:R-:W-:Y:S01]  /*0a50*/  @!P3 FMUL.FTZ R37, R37, R49 ;  /* 0x000000312525b220 */ /* 0x000fe20000410000 */
[----:B------:R-:W-:Y:S01]  /*0a60*/  @!P3 FMUL.FTZ R38, R38, R50 ;  /* 0x000000322626b220 */ /* 0x000fe20000410000 */
[----:B------:R-:W-:Y:S01]  /*0a70*/  @!P3 FMUL.FTZ R39, R39, R51 ;  /* 0x000000332727b220 */ /* 0x000fe20000410000 */
[----:B---3--:R-:W-:Y:S01]  /*0a80*/  FADD.FTZ R40, R44, R40 ;  /* 0x000000282c287221 */ /* 0x008fe20000010000 */
[----:B------:R-:W-:Y:S01]  /*0a90*/  FADD.FTZ R41, R45, R41 ;  /* 0x000000292d297221 */ /* 0x000fe20000010000 */
[----:B------:R-:W-:Y:S01]  /*0aa0*/  FADD.FTZ R42, R46, R42 ;  /* 0x0000002a2e2a7221 */ /* 0x000fe20000010000 */
[----:B------:R-:W-:Y:S01]  /*0ab0*/  FADD.FTZ R43, R47, R43 ;  /* 0x0000002b2f2b7221 */ /* 0x000fe20000010000 */
[----:B-1----:R-:W-:Y:S06]  /*0ac0*/  @P0 BRA `(.L_x_1205) ;  /* 0x00000004002c0947 */ /* 0x002fec0003800000 */
[----:B------:R-:W-:Y:S05]  /*0ad0*/  @P1 BRA `(.L_x_1206) ;  /* 0x0000000000a81947 */ /* 0x000fea0003800000 */
[----:B------:R-:W-:-:S13]  /*0ae0*/  ISETP.GE.AND P0, PT, R22, R3, PT ;  /* 0x000000031600720c */ /* 0x000fda0003f06270 */
[----:B------:R-:W-:Y:S05]  /*0af0*/  @P0 BRA `(.L_x_1207) ;  /* 0x0000001000340947 */ /* 0x000fea0003800000 */
[----:B------:R-:W-:Y:S01]  /*0b00*/  I2FP.F32.U32 R3, R3 ;  /* 0x0000000300037245 */ /* 0x000fe20000201000 */
[----:B------:R-:W-:-:S05]  /*0b10*/  VIADD R0, R22, 0x2 ;  /* 0x0000000216007836 */ /* 0x000fca0000000000 */
[----:B------:R-:W0:Y:S01]  /*0b20*/  MUFU.RCP R3, R3 ;  /* 0x0000000300037308 */ /* 0x000e220000001000 */
[----:B------:R-:W-:-:S05]  /*0b30*/  I2FP.F32.U32 R0, R0 ;  /* 0x0000000000007245 */ /* 0x000fca0000201000 */
[----:B0-----:R-:W-:Y:S01]  /*0b40*/  FMUL.FTZ R4, R0, R3 ;  /* 0x0000000300047220 */ /* 0x001fe20000410000 */
[----:B------:R-:W-:-:S03]  /*0b50*/  I2FP.F32.U32 R0, R22 ;  /* 0x0000001600007245 */ /* 0x000fc60000201000 */
[----:B------:R-:W-:Y:S02]  /*0b60*/  FMUL.FTZ R5, R4, 13.28771209716796875 ;  /* 0x41549a7804057820 */ /* 0x000fe40000410000 */
[----:B------:R-:W-:Y:S01]  /*0b70*/  FMUL.FTZ R4, R0, R3 ;  /* 0x0000000300047220 */ /* 0x000fe20000410000 */
[----:B-----5:R-:W-:-:S03]  /*0b80*/  IADD3 R0, PT, PT, -R26, R21, RZ ;  /* 0x000000151a007210 */ /* 0x020fc60007ffe1ff */
[----:B------:R-:W0:Y:S01]  /*0b90*/  MUFU.EX2 R5, -R5 ;  /* 0x8000000500057308 */ /* 0x000e220000000800 */
[----:B------:R-:W-:Y:S01]  /*0ba0*/  FMUL.FTZ R4, R4, 13.28771209716796875 ;  /* 0x41549a7804047820 */ /* 0x000fe20000410000 */
        /* <DEDUP_REMOVED lines=29> */
.L_x_1206:
[----:B------:R-:W-:-:S13]  /*0d80*/  ISETP.GE.AND P0, PT, R22, R3, PT ;  /* 0x000000031600720c */ /* 0x000fda0003f06270 */
[----:B------:R-:W-:Y:S05]  /*0d90*/  @P0 BRA `(.L_x_1207) ;  /* 0x0000000c008c0947 */ /* 0x000fea0003800000 */
[----:B------:R-:W-:Y:S01]  /*0da0*/  I2FP.F32.U32 R3, R3 ;  /* 0x0000000300037245 */ /* 0x000fe20000201000 */
[----:B------:R-:W-:Y:S01]  /*0db0*/  VIADD R0, R22, 0x2 ;  /* 0x0000000216007836 */ /* 0x000fe20000000000 */
[----:B-----5:R-:W-:-:S04]  /*0dc0*/  IADD3 R21, PT, PT, -R26, R21, RZ ;  /* 0x000000151a157210 */ /* 0x020fc80007ffe1ff */
[----:B------:R-:W0:Y:S01]  /*0dd0*/  MUFU.RCP R3, R3 ;  /* 0x0000000300037308 */ /* 0x000e220000001000 */
[----:B------:R-:W-:Y:S02]  /*0de0*/  I2FP.F32.U32 R0, R0 ;  /* 0x0000000000007245 */ /* 0x000fe40000201000 */
[----:B------:R-:W-:-:S03]  /*0df0*/  I2FP.F32.S32 R21, R21 ;  /* 0x0000001500157245 */ /* 0x000fc60000201400 */
        /* <DEDUP_REMOVED lines=24> */
.L_x_1205:
        /* <DEDUP_REMOVED lines=10> */
[----:B0-----:R-:W-:-:S02]  /*1020*/  VIADD R4, R0, 0xffffffe ;  /* 0x0ffffffe00047836 */ /* 0x001fc40000000000 */
[----:B------:R-:W-:-:S04]  /*1030*/  IMAD.MOV R0, RZ, RZ, -R10 ;  /* 0x000000ffff007224 */ /* 0x000fc800078e0a0a */
[----:B------:R0:W1:Y:S02]  /*1040*/  F2I.FTZ.U32.TRUNC.NTZ R5, R4 ;  /* 0x0000000400057305 */ /* 0x000064000021f000 */
[----:B0-----:R-:W-:Y:S01]  /*1050*/  MOV R4, RZ ;  /* 0x000000ff00047202 */ /* 0x001fe20000000f00 */
[----:B-1----:R-:W-:-:S04]  /*1060*/  IMAD.MOV R6, RZ, RZ, -R5 ;  /* 0x000000ffff067224 */ /* 0x002fc800078e0a05 */
        /* <DEDUP_REMOVED lines=31> */
[----:B0-----:R-:W-:Y:S01]  /*1260*/  MOV R4, UR4 ;  /* 0x0000000400047c02 */ /* 0x001fe20008000f00 */
[----:B------:R-:W-:-:S02]  /*1270*/  IMAD.U32 R5, RZ, RZ, UR5 ;  /* 0x00000005ff057e24 */ /* 0x000fc4000f8e00ff */
[----:B---3--:R-:W-:Y:S02]  /*1280*/  IMAD.U32 R6, RZ, RZ, UR6 ;  /* 0x00000006ff067e24 */ /* 0x008fe4000f8e00ff */
[----:B------:R-:W-:Y:S01]  /*1290*/  IMAD.U32 R7, RZ, RZ, UR7 ;  /* 0x00000007ff077e24 */ /* 0x000fe2000f8e00ff */
[----:B----4-:R-:W-:Y:S01]  /*12a0*/  MOV R10, UR8 ;  /* 0x00000008000a7c02 */ /* 0x010fe20008000f00 */
[----:B-1----:R-:W-:-:S07]  /*12b0*/  IMAD.U32 R11, RZ, RZ, UR9 ;  /* 0x00000009ff0b7e24 */ /* 0x002fce000f8e00ff */
[----:B------:R-:W-:-:S07]  /*12c0*/  LEPC R20, `(.L_x_1208) ;  /* 0x000000001014794e */ /* 0x000fce0000000000 */
[----:B--2--5:R-:W-:Y:S05]  /*12d0*/  CALL.ABS.NOINC R14 ;  /* 0x000000000e007343 */ /* 0x024fea0003c00000 */
.L_x_1208:
        /* <DEDUP_REMOVED lines=13> */
[----:B------:R-:W-:-:S05]  /*13b0*/  @!P0 LEA R5, R5, R3, 0x2 ;  /* 0x0000000305058211 */ /* 0x000fca00078e10ff */
[----:B------:R1:W-:Y:S02]  /*13c0*/  @!P0 STS.128 [R5], R36 ;  /* 0x0000002405008388 */ /* 0x0003e40000000c00 */
.L_x_1209:
        /* <DEDUP_REMOVED lines=25> */
[----:B------:R-:W-:-:S03]  /*1560*/  SHF.L.U32 R4, R4, 0x1, RZ ;  /* 0x0000000104047819 */ /* 0x000fc600000006ff */
[----:B------:R0:W2:Y:S01]  /*1570*/  LDS R38, [R47+0x4] ;  /* 0x000004002f267984 */ /* 0x0000a20000000800 */
[----:B------:R-:W-:-:S03]  /*1580*/  LOP3.LUT R7, R4, 0xfffffffc, RZ, 0xc0, !PT ;  /* 0xfffffffc04077812 */ /* 0x000fc600078ec0ff */
[----:B------:R0:W3:Y:S01]  /*1590*/  LDS R37, [R48] ;  /* 0x0000000030257984 */ /* 0x0000e20000000800 */
[----:B------:R-:W-:-:S03]  /*15a0*/  ISETP.GE.AND P0, PT, R7, R9, PT ;  /* 0x000000090700720c */ /* 0x000fc60003f06270 */
[----:B------:R0:W4:Y:S10]  /*15b0*/  LDS R39, [R48+0x4] ;  /* 0x0000040030277984 */ /* 0x0001340000000800 */
[----:B0-----:R-:W-:Y:S05]  /*15c0*/  @P0 BRA `(.L_x_1215) ;  /* 0x00000000009c0947 */ /* 0x001fea0003800000 */
[----:B------:R-:W-:Y:S01]  /*15d0*/  I2FP.F32.S32 R5, R9 ;  /* 0x0000000900057245 */ /* 0x000fe20000201400 */
[----:B------:R-:W-:Y:S02]  /*15e0*/  VIADD R4, R7, 0x2 ;  /* 0x0000000207047836 */ /* 0x000fe40000000000 */
[----:B-----5:R-:W-:-:S03]  /*15f0*/  IMAD.IADD R11, R11, 0x1, -R26 ;  /* 0x000000010b0b7824 */ /* 0x020fc600078e0a1a */
[----:B------:R-:W0:Y:S01]  /*1600*/  MUFU.RCP R5, R5 ;  /* 0x0000000500057308 */ /* 0x000e220000001000 */
[----:B------:R-:W-:Y:S02]  /*1610*/  I2FP.F32.S32 R4, R4 ;  /* 0x0000000400047245 */ /* 0x000fe40000201400 */
[----:B------:R-:W-:-:S03]  /*1620*/  I2FP.F32.S32 R11, R11 ;  /* 0x0000000b000b7245 */ /* 0x000fc60000201400 */
[----:B0-----:R-:W-:Y:S01]  /*1630*/  FMUL.FTZ R6, R4, R5 ;  /* 0x0000000504067220 */ /* 0x001fe20000410000 */
[----:B------:R-:W-:-:S03]  /*1640*/  I2FP.F32.S32 R4, R7 ;  /* 0x0000000700047245 */ /* 0x000fc60000201400 */
        /* <DEDUP_REMOVED lines=10> */
[----:B------:R-:W1:Y:S08]  /*16f0*/  MUFU.COS R8, R15 ;  /* 0x0000000f00087308 */ /* 0x000e700000000000 */
[----:B------:R-:W3:Y:S01]  /*1700*/  MUFU.SIN R6, R13 ;  /* 0x0000000d00067308 */ /* 0x000ee20000000400 */
[-C--:B0-----:R-:W-:Y:S01]  /*1710*/  FMUL.FTZ R7, R43, R9.reuse ;  /* 0x000000092b077220 */ /* 0x081fe20000410000 */
[-C--:B----4-:R-:W-:Y:S01]  /*1720*/  FMUL.FTZ R11, R39, R9.reuse ;  /* 0x00000009270b7220 */ /* 0x090fe20000410000 */
[-C--:B------:R-:W-:Y:S01]  /*1730*/  FMUL.FTZ R12, R42, R9.reuse ;  /* 0x000000092a0c7220 */ /* 0x080fe20000410000 */
[----:B--2---:R-:W-:-:S04]  /*1740*/  FMUL.FTZ R14, R38, R9 ;  /* 0x00000009260e7220 */ /* 0x004fc80000410000 */
[----:B------:R-:W0:Y:S01]  /*1750*/  MUFU.COS R5, R13 ;  /* 0x0000000d00057308 */ /* 0x000e220000000000 */
[-C--:B-1----:R-:W-:Y:S01]  /*1760*/  FFMA.FTZ R10, R42, R8.reuse, -R7 ;  /* 0x000000082a0a7223 */ /* 0x082fe20000010807 */
[-C--:B------:R-:W-:Y:S01]  /*1770*/  FFMA.FTZ R38, R38, R8.reuse, -R11 ;  /* 0x0000000826267223 */ /* 0x080fe2000001080b */
[-C--:B------:R-:W-:Y:S01]  /*1780*/  FFMA.FTZ R43, R43, R8.reuse, R12 ;  /* 0x000000082b2b7223 */ /* 0x080fe2000001000c */
[----:B------:R-:W-:Y:S02]  /*1790*/  FFMA.FTZ R39, R39, R8, R14 ;  /* 0x0000000827277223 */ /* 0x000fe4000001000e */
[----:B------:R-:W-:Y:S01]  /*17a0*/  MOV R42, R10 ;  /* 0x0000000a002a7202 */ /* 0x000fe20000000f00 */
[-C--:B---3--:R-:W-:Y:S01]  /*17b0*/  FMUL.FTZ R7, R41, R6.reuse ;  /* 0x0000000629077220 */ /* 0x088fe20000410000 */
[-C--:B------:R-:W-:Y:S01]  /*17c0*/  FMUL.FTZ R9, R37, R6.reuse ;  /* 0x0000000625097220 */ /* 0x080fe20000410000 */
[-C--:B------:R-:W-:Y:S01]  /*17d0*/  FMUL.FTZ R4, R40, R6.reuse ;  /* 0x0000000628047220 */ /* 0x080fe20000410000 */
[----:B------:R-:W-:Y:S01]  /*17e0*/  FMUL.FTZ R6, R36, R6 ;  /* 0x0000000624067220 */ /* 0x000fe20000410000 */
[-C--:B0-----:R-:W-:Y:S01]  /*17f0*/  FFMA.FTZ R7, R40, R5.reuse, -R7 ;  /* 0x0000000528077223 */ /* 0x081fe20000010807 */
[-C--:B------:R-:W-:Y:S01]  /*1800*/  FFMA.FTZ R36, R36, R5.reuse, -R9 ;  /* 0x0000000524247223 */ /* 0x080fe20000010809 */
[-C--:B------:R-:W-:Y:S01]  /*1810*/  FFMA.FTZ R41, R41, R5.reuse, R4 ;  /* 0x0000000529297223 */ /* 0x080fe20000010004 */
[----:B------:R-:W-:Y:S01]  /*1820*/  FFMA.FTZ R37, R37, R5, R6 ;  /* 0x0000000525257223 */ /* 0x000fe20000010006 */
[----:B------:R-:W-:-:S07]  /*1830*/  IMAD.MOV.U32 R40, RZ, RZ, R7 ;  /* 0x000000ffff287224 */ /* 0x000fce00078e0007 */
.L_x_1215:
[----:B------:R-:W-:Y:S05]  /*1840*/  BSYNC.RECONVERGENT B2 ;  /* 0x0000000000027941 */ /* 0x000fea0003800200 */
.L_x_1214:
[----:B-1----:R0:W-:Y:S04]  /*1850*/  STS [R47], R36 ;  /* 0x000000242f007388 */ /* 0x0021e80000000800 */
[----:B--2---:R0:W-:Y:S04]  /*1860*/  STS [R47+0x4], R38 ;  /* 0x000004262f007388 */ /* 0x0041e80000000800 */
[----:B---3--:R0:W-:Y:S04]  /*1870*/  STS [R48], R37 ;  /* 0x0000002530007388 */ /* 0x0081e80000000800 */
[----:B----4-:R0:W-:Y:S01]  /*1880*/  STS [R48+0x4], R39 ;  /* 0x0000042730007388 */ /* 0x0101e20000000800 */
[----:B------:R-:W-:Y:S05]  /*1890*/  BRA `(.L_x_1216) ;  /* 0x0000000000847947 */ /* 0x000fea0003800000 */
.L_x_1213:
        /* <DEDUP_REMOVED lines=33> */
.L_x_1216:
[----:B------:R-:W-:Y:S05]  /*1ab0*/  BSYNC.RECONVERGENT B1 ;  /* 0x0000000000017941 */ /* 0x000fea0003800200 */
.L_x_1212:
[----:B------:R1:W-:Y:S04]  /*1ac0*/  STS [R21], R40 ;  /* 0x0000002815007388 */ /* 0x0003e80000000800 */
[----:B------:R1:W-:Y:S04]  /*1ad0*/  STS [R21+0x4], R42 ;  /* 0x0000042a15007388 */ /* 0x0003e80000000800 */
[----:B------:R1:W-:Y:S04]  /*1ae0*/  STS [R20], R41 ;  /* 0x0000002914007388 */ /* 0x0003e80000000800 */
[----:B------:R1:W-:Y:S02]  /*1af0*/  STS [R20+0x4], R43 ;  /* 0x0000042b14007388 */ /* 0x0003e40000000800 */
.L_x_1211:
[----:B------:R-:W-:Y:S05]  /*1b00*/  BSYNC.RECONVERGENT B0 ;  /* 0x0000000000007941 */ /* 0x000fea0003800200 */
.L_x_1210:
[----:B------:R-:W-:Y:S06]  /*1b10*/  BAR.SYNC.DEFER_BLOCKING 0x0 ;  /* 0x0000000000007b1d */ /* 0x000fec0000010000 */
[----:B------:R-:W-:Y:S04]  /*1b20*/  BSSY.RECONVERGENT B0, `(.L_x_1217) ;  /* 0x0000009000007945 */ /* 0x000fe80003800200 */
[----:B------:R-:W-:Y:S05]  /*1b30*/  @!P6 BRA `(.L_x_1218) ;  /* 0x00000000001ce947 */ /* 0x000fea0003800000 */
[----:B------:R-:W2:Y:S01]  /*1b40*/  LDCU UR4, c[0x0][0x40c] ;  /* 0x00008180ff0477ac */ /* 0x000ea20008000800 */
[----:B------:R-:W-:-:S05]  /*1b50*/  IMAD R44, R45, R44, R46 ;  /* 0x0000002c2d2c7224 */ /* 0x000fca00078e022e */
[----:B------:R-:W-:-:S05]  /*1b60*/  LEA R0, R44, R0, 0x2 ;  /* 0x000000002c007211 */ /* 0x000fca00078e10ff */
[----:B-1----:R3:W4:Y:S01]  /*1b70*/  LDS.128 R40, [R0] ;  /* 0x0000000000287984 */ /* 0x0027220000000c00 */
[----:B--2---:R-:W-:-:S13]  /*1b80*/  ISETP.NE.AND P0, PT, RZ, UR4, PT ;  /* 0x00000004ff007c0c */ /* 0x004fda000bf05270 */
[----:B------:R-:W-:-:S05]  /*1b90*/  @!P0 IMAD R3, R44, 0x4, R3 ;  /* 0x000000042c038824 */ /* 0x000fca00078e0203 */
[----:B0-----:R3:W2:Y:S02]  /*1ba0*/  @!P0 LDS.128 R36, [R3] ;  /* 0x0000000003248984 */ /* 0x0016a40000000c00 */
.L_x_1218:
[----:B------:R-:W-:Y:S05]  /*1bb0*/  BSYNC.RECONVERGENT B0 ;  /* 0x0000000000007941 */ /* 0x000fea0003800200 */
.L_x_1217:
[----:B------:R-:W-:Y:S06]  /*1bc0*/  BAR.SYNC.DEFER_BLOCKING 0x0 ;  /* 0x0000000000007b1d */ /* 0x000fec0000010000 */
.L_x_1207:
[----:B------:R-:W-:Y:S05]  /*1bd0*/  BSYNC.RECONVERGENT B6 ;  /* 0x0000000000067941 */ /* 0x000fea0003800200 */
.L_x_1204:
[----:B------:R-:W0:Y:S01]  /*1be0*/  S2UR UR7, SR_CgaCtaId ;  /* 0x00000000000779c3 */ /* 0x000e220000008800 */
[----:B------:R-:W-:Y:S01]  /*1bf0*/  ISETP.GT.U32.AND P0, PT, R18, 0x1f, PT ;  /* 0x0000001f1200780c */ /* 0x000fe20003f04070 */
[----:B------:R-:W-:Y:S01]  /*1c00*/  UMOV UR6, 0x400 ;  /* 0x0000040000067882 */ /* 0x000fe20000000000 */
[----:B------:R-:W-:Y:S01]  /*1c10*/  IMAD.IADD R232, R16, 0x1, -R29 ;  /* 0x0000000110e87824 */ /* 0x000fe200078e0a1d */
[----:B------:R-:W-:Y:S01]  /*1c20*/  UIADD3 UR4, UPT, UPT, UR6, 0x420, URZ ;  /* 0x0000042006047890 */ /* 0x000fe2000fffe0ff */
[----:B------:R-:W-:-:S03]  /*1c30*/  IMAD.MOV.U32 R231, RZ, RZ, -0x800001 ;  /* 0xff7fffffffe77424 */ /* 0x000fc600078e00ff */
[----:B0-----:R-:W-:-:S06]  /*1c40*/  ULEA UR8, UR7, UR4, 0x18 ;  /* 0x0000000407087291 */ /* 0x001fcc000f8ec0ff */
[----:B------:R-:W-:Y:S01]  /*1c50*/  LEA R232, R232, UR8, 0x2 ;  /* 0x00000008e8e87c11 */ /* 0x000fe2000f8e10ff */
[----:B------:R-:W-:Y:S06]  /*1c60*/  @P0 BRA `(.L_x_1219) ;  /* 0x0000000000d00947 */ /* 0x000fec0003800000 */
[----:B------:R-:W0:Y:S01]  /*1c70*/  LDCU UR4, c[0x0][0x40c] ;  /* 0x00008180ff0477ac */ /* 0x000e220008000800 */
[----:B--2-4-:R-:W-:Y:S01]  /*1c80*/  FMUL.FTZ R6, R40, R36 ;  /* 0x0000002428067220 */ /* 0x014fe20000410000 */
[----:B0-----:R-:W-:Y:S02]  /*1c90*/  UISETP.NE.AND UP0, UPT, UR4, URZ, UPT ;  /* 0x000000ff0400728c */ /* 0x001fe4000bf05270 */
[----:B------:R-:W-:-:S04]  /*1ca0*/  UIADD3 UR4, UPT, UPT, UR6, 0x20, URZ ;  /* 0x0000002006047890 */ /* 0x000fc8000fffe0ff */
[----:B------:R-:W-:Y:S01]  /*1cb0*/  PLOP3.LUT P1, PT, PT, PT, UP0, 0x80, 0x8 ;  /* 0x000000000008781c */ /* 0x000fe20003f2f008 */
[----:B------:R-:W-:-:S03]  /*1cc0*/  ULEA UR4, UR7, UR4, 0x18 ;  /* 0x0000000407047291 */ /* 0x000fc6000f8ec0ff */
[----:B------:R-:W-:Y:S01]  /*1cd0*/  ISETP.GT.U32.OR P0, PT, R18, 0x13, P1 ;  /* 0x000000131200780c */ /* 0x000fe20000f04470 */
[----:B------:R-:W-:-:S04]  /*1ce0*/  @!UP0 UIADD3 UR5, UPT, UPT, UR6, 0x220, URZ ;  /* 0x0000022006058890 */ /* 0x000fc8000fffe0ff */
[----:B------:R-:W-:-:S08]  /*1cf0*/  @!UP0 ULEA UR5, UR7, UR5, 0x18 ;  /* 0x0000000507058291 */ /* 0x000fd0000f8ec0ff */
[----:B------:R-:W3:Y:S08]  /*1d00*/  @!P0 LDC R7, c[0x0][0x3f4] ;  /* 0x0000fd00ff078b82 */ /* 0x000ef00000000800 */
[----:B-1----:R-:W0:Y:S01]  /*1d10*/  @!P0 LDC.64 R4, c[0x0][0x3b8] ;  /* 0x0000ee00ff048b82 */ /* 0x002e220000000a00 */
[----:B---3--:R-:W-:-:S05]  /*1d20*/  @!P0 IMAD R0, R18, R7, R27 ;  /* 0x0000000712008224 */ /* 0x008fca00078e021b */
[----:B------:R-:W-:Y:S02]  /*1d30*/  @!P0 SHF.L.U32 R3, R0, 0x2, RZ ;  /* 0x0000000200038819 */ /* 0x000fe400000006ff */
[----:B------:R-:W-:Y:S01]  /*1d40*/  LEA R0, R18, UR4, 0x4 ;  /* 0x0000000412007c11 */ /* 0x000fe2000f8e20ff */
[----:B------:R-:W-:Y:S02]  /*1d50*/  UMOV UR4, 0xffffffff ;  /* 0xffffffff00047882 */ /* 0x000fe40000000000 */
[----:B------:R-:W-:Y:S01]  /*1d60*/  @!P0 IMAD R7, R24, R7, R3 ;  /* 0x0000000718078224 */ /* 0x000fe200078e0203 */
[----:B------:R-:W-:Y:S01]  /*1d70*/  @!P1 LEA R3, R18, UR5, 0x4 ;  /* 0x0000000512039c11 */ /* 0x000fe2000f8e20ff */
[----:B------:R1:W-:Y:S02]  /*1d80*/  STS.128 [R0], R40 ;  /* 0x0000002800007388 */ /* 0x0003e40000000c00 */
[----:B0-----:R-:W-:-:S04]  /*1d90*/  @!P0 IMAD.WIDE R4, R7, 0x4, R4 ;  /* 0x0000000407048825 */ /* 0x001fc800078e0204 */
[----:B------:R-:W-:Y:S01]  /*1da0*/  FFMA.FTZ R7, R41, R37, R6 ;  /* 0x0000002529077223 */ /* 0x000fe20000010006 */
[----:B------:R1:W-:Y:S03]  /*1db0*/  @!P1 STS.128 [R3], R32 ;  /* 0x0000002003009388 */ /* 0x0003e60000000c00 */
[----:B------:R-:W-:Y:S01]  /*1dc0*/  FFMA.FTZ R6, R42, R38, R7 ;  /* 0x000000262a067223 */ /* 0x000fe20000010007 */
[----:B------:R1:W-:Y:S03]  /*1dd0*/  @!P0 STG.E.128 desc[UR36][R4.64], R36 ;  /* 0x0000002404008986 */ /* 0x0003e6000c101d24 */
[----:B------:R-:W-:Y:S01]  /*1de0*/  FFMA.FTZ R13, R43, R39, R6 ;  /* 0x000000272b0d7223 */ /* 0x000fe20000010006 */
[----:B------:R-:W-:Y:S06]  /*1df0*/  BRA.DIV UR4, `(.L_x_1220) ;  /* 0x000000aa04f47947 */ /* 0x000fec000b800000 */
        /* <DEDUP_REMOVED lines=9> */
.L_x_1364:
[----:B------:R-:W-:Y:S01]  /*1e90*/  ISETP.NE.AND P0, PT, R18, RZ, PT ;  /* 0x000000ff1200720c */ /* 0x000fe20003f05270 */
[----:B-1----:R-:W-:-:S12]  /*1ea0*/  FADD.FTZ R14, R5, R14 ;  /* 0x0000000e050e7221 */ /* 0x002fd80000010000 */
[----:B------:R-:W-:Y:S05]  /*1eb0*/  @P0 BRA `(.L_x_1219) ;  /* 0x00000000003c0947 */ /* 0x000fea0003800000 */
[----:B------:R-:W1:Y:S01]  /*1ec0*/  LDCU.64 UR10, c[0x0][0x438] ;  /* 0x00008700ff0a77ac */ /* 0x000e620008000a00 */
[----:B------:R-:W2:Y:S01]  /*1ed0*/  LDCU UR4, c[0x0][0x410] ;  /* 0x00008200ff0477ac */ /* 0x000ea20008000800 */
[----:B-1----:R-:W-:-:S04]  /*1ee0*/  UISETP.NE.U32.AND UP0, UPT, UR10, URZ, UPT ;  /* 0x000000ff0a00728c */ /* 0x002fc8000bf05070 */
[----:B------:R-:W-:Y:S01]  /*1ef0*/  UISETP.NE.AND.EX UP0, UPT, UR11, URZ, UPT, UP0 ;  /* 0x000000ff0b00728c */ /* 0x000fe2000bf05300 */
[----:B--2---:R-:W-:-:S08]  /*1f00*/  FMUL.FTZ R231, R14, UR4 ;  /* 0x000000040ee77c20 */ /* 0x004fd00008410000 */
[----:B------:R-:W-:Y:S05]  /*1f10*/  BRA.U !UP0, `(.L_x_1221) ;  /* 0x0000000108207547 */ /* 0x000fea000b800000 */
[----:B------:R-:W1:Y:S01]  /*1f20*/  LDCU UR4, c[0x0][0x440] ;  /* 0x00008800ff0477ac */ /* 0x000e620008000800 */
[----:B0-----:R-:W0:Y:S01]  /*1f30*/  LDC.64 R4, c[0x0][0x438] ;  /* 0x00010e00ff047b82 */ /* 0x001e220000000a00 */
[----:B-----5:R-:W-:-:S04]  /*1f40*/  IMAD.IADD R0, R23, 0x1, -R26 ;  /* 0x0000000117007824 */ /* 0x020fc800078e0a1a */
[----:B-1----:R-:W-:-:S04]  /*1f50*/  IMAD R3, R17, UR4, R0 ;  /* 0x0000000411037c24 */ /* 0x002fc8000f8e0200 */
[----:B------:R-:W-:-:S04]  /*1f60*/  IMAD R3, R3, UR4, R0 ;  /* 0x0000000403037c24 */ /* 0x000fc8000f8e0200 */
[----:B0-----:R-:W-:-:S06]  /*1f70*/  IMAD.WIDE R4, R3, 0x4, R4 ;  /* 0x0000000403047825 */ /* 0x001fcc00078e0204 */
[----:B------:R-:W2:Y:S02]  /*1f80*/  LDG.E R4, desc[UR36][R4.64] ;  /* 0x0000002404047981 */ /* 0x000ea4000c1e1900 */
[----:B--2---:R-:W-:-:S07]  /*1f90*/  FADD.FTZ R231, R231, R4 ;  /* 0x00000004e7e77221 */ /* 0x004fce0000010000 */
.L_x_1221:
[----:B------:R1:W-:Y:S02]  /*1fa0*/  STS [R232+-0x4], R231 ;  /* 0xfffffce7e8007388 */ /* 0x0003e40000000800 */
.L_x_1219:
[----:B------:R-:W-:Y:S05]  /*1fb0*/  WARPSYNC.ALL ;  /* 0x0000000000007948 */ /* 0x000fea0003800000 */
[----:B------:R-:W-:Y:S01]  /*1fc0*/  BAR.SYNC.DEFER_BLOCKING 0x0 ;  /* 0x0000000000007b1d */ /* 0x000fe20000010000 */
[----:B------:R-:W-:Y:S01]  /*1fd0*/  UIADD3 UR4, UPT, UPT, UR6, 0x20, URZ ;  /* 0x0000002006047890 */ /* 0x000fe2000fffe0ff */
[C---:B---3--:R-:W-:Y:S02]  /*1fe0*/  IMAD.SHL.U32 R3, R18.reuse, 0x8, RZ ;  /* 0x0000000812037824 */ /* 0x048fe400078e00ff */
[----:B------:R-:W-:Y:S01]  /*1ff0*/  IMAD.SHL.U32 R0, R18, 0x2, RZ ;  /* 0x0000000212007824 */ /* 0x000fe200078e00ff */
[----:B------:R-:W-:-:S03]  /*2000*/  ULEA UR4, UR7, UR4, 0x18 ;  /* 0x0000000407047291 */ /* 0x000fc6000f8ec0ff */
[----:B------:R-:W3:Y:S01]  /*2010*/  LDC.64 R228, c[0x0][0x3f0] ;  /* 0x0000fc00ffe47b82 */ /* 0x000ee20000000a00 */
[----:B------:R-:W-:Y:S01]  /*2020*/  LOP3.LUT R3, R3, 0x8, RZ, 0xc0, !PT ;  /* 0x0000000803037812 */ /* 0x000fe200078ec0ff */
[----:B------:R-:W0:Y:S01]  /*2030*/  LDCU UR5, c[0x0][0x40c] ;  /* 0x00008180ff0577ac */ /* 0x000e220008000800 */
[----:B------:R-:W-:-:S03]  /*2040*/  LOP3.LUT R6, R0, 0x2, RZ, 0xc0, !PT ;  /* 0x0000000200067812 */ /* 0x000fc600078ec0ff */
[----:B------:R0:W1:Y:S02]  /*2050*/  LDS.64 R158, [R3+UR4] ;  /* 0x00000004039e7984 */ /* 0x0000640008000a00 */
[----:B0-----:R-:W-:Y:S02]  /*2060*/  UISETP.NE.AND UP0, UPT, UR5, URZ, UPT ;  /* 0x000000ff0500728c */ /* 0x001fe4000bf05270 */
        /* <DEDUP_REMOVED lines=31> */
[----:B-1-3--:R-:W-:Y:S05]  /*2260*/  BRA.U UP0, `(.L_x_1222) ;  /* 0x00000001008c7547 */ /* 0x00afea000b800000 */
[----:B------:R-:W-:-:S04]  /*2270*/  UIADD3 UR6, UPT, UPT, UR6, 0x220, URZ ;  /* 0x0000022006067890 */ /* 0x000fc8000fffe0ff */
[----:B------:R-:W-:-:S06]  /*2280*/  ULEA UR6, UR7, UR6, 0x18 ;  /* 0x0000000607067291 */ /* 0x000fcc000f8ec0ff */
[----:B------:R-:W-:-:S05]  /*2290*/  LEA R0, R6, UR6, 0x2 ;  /* 0x0000000606007c11 */ /* 0x000fca000f8e10ff */
[----:B------:R1:W3:Y:S04]  /*22a0*/  LDS.64 R94, [R0] ;  /* 0x00000000005e7984 */ /* 0x0002e80000000a00 */
        /* <DEDUP_REMOVED lines=27> */
[----:B--2---:R1:W2:Y:S04]  /*2460*/  LDS.64 R38, [R0+0x1c0] ;  /* 0x0001c00000267984 */ /* 0x0042a80000000a00 */
[----:B------:R1:W0:Y:S04]  /*2470*/  LDS.64 R36, [R0+0x1d0] ;  /* 0x0001d00000247984 */ /* 0x0002280000000a00 */
[----:B------:R1:W0:Y:S04]  /*2480*/  LDS.64 R34, [R0+0x1e0] ;  /* 0x0001e00000227984 */ /* 0x0002280000000a00 */
[----:B---3--:R1:W0:Y:S02]  /*2490*/  LDS.64 R32, [R0+0x1f0] ;  /* 0x0001f00000207984 */ /* 0x0082240000000a00 */
.L_x_1222:
[----:B-1----:R-:W-:Y:S01]  /*24a0*/  IADD3 R0, PT, PT, R23, 0xf, -R29 ;  /* 0x0000000f17007810 */ /* 0x002fe20007ffe81d */
[----:B------:R-:W1:Y:S01]  /*24b0*/  LDCU UR14, c[0x0][0x40c] ;  /* 0x00008180ff0e77ac */ /* 0x000e620008000800 */
[----:B------:R-:W-:Y:S01]  /*24c0*/  SHF.R.U32.HI R10, RZ, 0x1, R18 ;  /* 0x00000001ff0a7819 */ /* 0x000fe20000011612 */
[----:B------:R-:W-:Y:S01]  /*24d0*/  BSSY B1, `(.L_x_1223) ;  /* 0x0000589000017945 */ /* 0x000fe20003800000 */
[----:B0-----:R-:W-:Y:S01]  /*24e0*/  SHF.R.S32.HI R3, RZ, 0x1f, R0 ;  /* 0x0000001fff037819 */ /* 0x001fe20000011400 */
[----:B------:R-:W0:Y:S03]  /*24f0*/  LDCU UR15, c[0x0][0x410] ;  /* 0x00008200ff0f77ac */ /* 0x000e260008000800 */
[----:B------:R-:W-:Y:S01]  /*2500*/  LEA.HI R3, R3, R0, RZ, 0x4 ;  /* 0x0000000003037211 */ /* 0x000fe200078f20ff */
[----:B------:R-:W-:Y:S01]  /*2510*/  IMAD R0, R31, R228, R17 ;  /* 0x000000e41f007224 */ /* 0x000fe200078e0211 */
[----:B------:R-:W3:Y:S02]  /*2520*/  LDCU.64 UR10, c[0x0][0x3c8] ;  /* 0x00007900ff0a77ac */ /* 0x000ee40008000a00 */
[----:B------:R-:W-:Y:S01]  /*2530*/  LOP3.LUT R8, R3, 0xfffffff0, RZ, 0xc0, !PT ;  /* 0xfffffff003087812 */ /* 0x000fe200078ec0ff */
[----:B------:R-:W-:Y:S01]  /*2540*/  IMAD R0, R0, 0x50, RZ ;  /* 0x0000005000007824 */ /* 0x000fe200078e02ff */
[----:B------:R-:W0:Y:S02]  /*2550*/  LDCU.64 UR16, c[0x0][0x3b8] ;  /* 0x00007700ff1077ac */ /* 0x000e240008000a00 */
[----:B------:R-:W-:Y:S01]  /*2560*/  ISETP.GE.AND P0, PT, R10, R8, PT ;  /* 0x000000080a00720c */ /* 0x000fe20003f06270 */
[----:B------:R-:W0:Y:S01]  /*2570*/  LDCU.64 UR18, c[0x0][0x438] ;  /* 0x00008700ff1277ac */ /* 0x000e220008000a00 */
[----:B------:R-:W0:Y:S11]  /*2580*/  LDCU.64 UR12, c[0x0][0x448] ;  /* 0x00008900ff0c77ac */ /* 0x000e360008000a00 */
[----:B-1-3--:R-:W-:Y:S05]  /*2590*/  @P0 BRA `(.L_x_1224) ;  /* 0x0000005400f00947 */ /* 0x00afea0003800000 */
[-C--:B------:R-:W-:Y:S01]  /*25a0*/  IABS R3, R229.reuse ;  /* 0x000000e500037213 */ /* 0x080fe20000000000 */
[----:B------:R-:W1:Y:S01]  /*25b0*/  LDCU UR5, c[0x0][0x3f8] ;  /* 0x00007f00ff0577ac */ /* 0x000e620008000800 */
[----:B------:R-:W3:Y:S01]  /*25c0*/  LDC.64 R234, c[0x0][0x450] ;  /* 0x00011400ffea7b82 */ /* 0x000ee20000000a00 */
[----:B------:R-:W-:Y:S01]  /*25d0*/  IMAD R230, R24, R229, R6 ;  /* 0x000000e518e67224 */ /* 0x000fe200078e0206 */
[----:B------:R-:W2:Y:S01]  /*25e0*/  I2F.RP R9, R3 ;  /* 0x0000000300097306 */ /* 0x000ea20000209400 */
[----:B------:R-:W4:Y:S01]  /*25f0*/  LDCU.64 UR6, c[0x0][0x420] ;  /* 0x00008400ff0677ac */ /* 0x000f220008000a00 */
[----:B------:R-:W-:Y:S02]  /*2600*/  IADD3 R8, PT, PT, R8, R29, RZ ;  /* 0x0000001d08087210 */ /* 0x000fe40007ffe0ff */
[----:B------:R-:W-:Y:S01]  /*2610*/  SHF.R.S32.HI R20, RZ, 0x1f, R230 ;  /* 0x0000001fff147819 */ /* 0x000fe200000114e6 */
[----:B------:R-:W0:Y:S01]  /*2620*/  LDCU UR9, c[0x0][0x440] ;  /* 0x00008800ff0977ac */ /* 0x000e220008000800 */
[----:B------:R-:W3:Y:S01]  /*2630*/  LDC R225, c[0x0][0x430] ;  /* 0x00010c00ffe17b82 */ /* 0x000ee20000000800 */
[----:B------:R-:W3:Y:S07]  /*2640*/  LDCU UR4, c[0x0][0x408] ;  /* 0x00008100ff0477ac */ /* 0x000eee0008000800 */
[----:B------:R-:W3:Y:S01]  /*2650*/  LDC.64 R236, c[0x0][0x448] ;  /* 0x00011200ffec7b82 */ /* 0x000ee20000000a00 */
[----:B--2---:R-:W2:Y:S01]  /*2660*/  MUFU.RCP R9, R9 ;  /* 0x0000000900097308 */ /* 0x004ea20000001000 */
[----:B-1----:R-:W-:Y:S01]  /*2670*/  IMAD R7, R2, UR5, R17 ;  /* 0x0000000502077c24 */ /* 0x002fe2000f8e0211 */
[----:B----4-:R-:W-:-:S03]  /*2680*/  ISETP.NE.U32.AND P0, PT, RZ, UR6, PT ;  /* 0x00000006ff007c0c */ /* 0x010fc6000bf05070 */
[----:B------:R-:W-:Y:S02]  /*2690*/  IMAD R7, R7, 0x50, R6 ;  /* 0x0000005007077824 */ /* 0x000fe400078e0206 */
[----:B0-----:R-:W-:Y:S01]  /*26a0*/  IMAD R11, R17, UR9, R23 ;  /* 0x00000009110b7c24 */ /* 0x001fe2000f8e0217 */
[----:B------:R-:W-:Y:S01]  /*26b0*/  ISETP.NE.AND.EX P0, PT, RZ, UR7, PT, P0 ;  /* 0x00000007ff007c0c */ /* 0x000fe2000bf05300 */
[----:B---3--:R-:W-:-:S04]  /*26c0*/  IMAD.WIDE R234, R7, 0x4, R234 ;  /* 0x0000000407ea7825 */ /* 0x008fc800078e02ea */
[----:B------:R-:W-:Y:S01]  /*26d0*/  VIADD R225, R225, UR4 ;  /* 0x00000004e1e17c36 */ /* 0x000fe20008000000 */
[----:B--2---:R-:W-:-:S04]  /*26e0*/  IADD3 R4, PT, PT, R9, 0xffffffe, RZ ;  /* 0x0ffffffe09047810 */ /* 0x004fc80007ffe0ff */
[----:B------:R0:W1:Y:S01]  /*26f0*/  F2I.FTZ.U32.TRUNC.NTZ R5, R4 ;  /* 0x0000000400057305 */ /* 0x000062000021f000 */
[----:B------:R-:W-:-:S04]  /*2700*/  IMAD.WIDE.U32 R236, R17, 0x4, R236 ;  /* 0x0000000411ec7825 */ /* 0x000fc800078e00ec */
[----:B0-----:R-:W-:Y:S02]  /*2710*/  IMAD.MOV.U32 R4, RZ, RZ, RZ ;  /* 0x000000ffff047224 */ /* 0x001fe400078e00ff */
[----:B-1----:R-:W-:-:S04]  /*2720*/  IMAD.MOV R12, RZ, RZ, -R5 ;  /* 0x000000ffff0c7224 */ /* 0x002fc800078e0a05 */
[----:B------:R-:W-:Y:S02]  /*2730*/  IMAD R9, R12, R3, RZ ;  /* 0x000000030c097224 */ /* 0x000fe400078e02ff */
[C---:B------:R-:W-:Y:S02]  /*2740*/  IMAD.IADD R12, R10.reuse, 0x1, R29 ;  /* 0x000000010a0c7824 */ /* 0x040fe400078e021d */
[----:B------:R-:W-:Y:S01]  /*2750*/  IMAD.HI.U32 R4, R5, R9, R4 ;  /* 0x0000000905047227 */ /* 0x000fe200078e0004 */
[----:B------:R-:W-:-:S03]  /*2760*/  LEA R9, R10, UR8, 0x2 ;  /* 0x000000080a097c11 */ /* 0x000fc6000f8e10ff */
[----:B------:R-:W-:Y:S01]  /*2770*/  IMAD R5, R0, R229, R6 ;  /* 0x000000e500057224 */ /* 0x000fe200078e0206 */
[--C-:B------:R-:W-:Y:S01]  /*2780*/  IADD3 R6, P1, P2, R25, UR6, R12.reuse ;  /* 0x0000000619067c10 */ /* 0x100fe2000fa3e00c */
[----:B------:R-:W-:Y:S02]  /*2790*/  IMAD R229, R229, 0x50, RZ ;  /* 0x00000050e5e57824 */ /* 0x000fe400078e02ff */
[----:B------:R-:W-:Y:S01]  /*27a0*/  IMAD R10, R11, UR9, R12 ;  /* 0x000000090b0a7c24 */ /* 0x000fe2000f8e020c */
[----:B------:R-:W-:Y:S01]  /*27b0*/  IADD3.X R7, PT, PT, R28, UR7, RZ, P1, P2 ;  /* 0x000000071c077c10 */ /* 0x000fe20008fe44ff */
[----:B------:R-:W-:Y:S01]  /*27c0*/  VIADD R21, R12, 0x1 ;  /* 0x000000010c157836 */ /* 0x000fe20000000000 */
[----:B------:R-:W-:Y:S01]  /*27d0*/  SHF.R.S32.HI R31, RZ, 0x1f, R5 ;  /* 0x0000001fff1f7819 */ /* 0x000fe20000011405 */
[----:B------:R-:W-:-:S07]  /*27e0*/  IMAD R228, R229, UR5, RZ ;  /* 0x00000005e5e47c24 */ /* 0x000fce000f8e02ff */
.L_x_1293:
[----:B--2---:R-:W2:Y:S01]  /*27f0*/  @P0 LDG.E.U8 R14, desc[UR36][R6.64] ;  /* 0x00000024060e0981 */ /* 0x004ea2000c1e1100 */
[----:B0-----:R-:W0:Y:S01]  /*2800*/  LDC R11, c[0x0][0x3f4] ;  /* 0x0000fd00ff0b7b82 */ /* 0x001e220000000800 */
[----:B------:R-:W-:Y:S01]  /*2810*/  VIADD R224, R21, 0xffffffff ;  /* 0xffffffff15e07836 */ /* 0x000fe20000000000 */
[----:B------:R-:W-:Y:S01]  /*2820*/  UISETP.NE.AND UP0, UPT, UR14, URZ, UPT ;  /* 0x000000ff0e00728c */ /* 0x000fe2000bf05270 */
[----:B------:R-:W-:Y:S03]  /*2830*/  BSSY.RECONVERGENT B0, `(.L_x_1225) ;  /* 0x00004ef000007945 */ /* 0x000fe60003800200 */
        /* <DEDUP_REMOVED lines=10> */
[----:B------:R-:W-:-:S04]  /*28e0*/  @!P1 IMAD.IADD R242, R242, 0x1, -R15 ;  /* 0x00000001f2f29824 */ /* 0x000fc800078e0a0f */
[----:B------:R-:W-:Y:S01]  /*28f0*/  @!P2 IMAD.MOV R242, RZ, RZ, -R242 ;  /* 0x000000fffff2a224 */ /* 0x000fe200078e0af2 */
[----:B------:R-:W-:-:S04]  /*2900*/  @!P3 LOP3.LUT R242, RZ, R11, RZ, 0x33, !PT ;  /* 0x0000000bfff2b212 */ /* 0x000fc800078e33ff */
[----:B------:R-:W-:-:S04]  /*2910*/  IADD3 R12, P1, PT, R25, R242, RZ ;  /* 0x000000f2190c7210 */ /* 0x000fc80007f3e0ff */
[----:B------:R-:W-:Y:S02]  /*2920*/  IADD3.X R13, PT, PT, RZ, R28, RZ, P1, !PT ;  /* 0x0000001cff0d7210 */ /* 0x000fe40000ffe4ff */
[----:B------:R-:W-:-:S04]  /*2930*/  LEA R238, P1, R12, UR10, 0x2 ;  /* 0x0000000a0cee7c11 */ /* 0x000fc8000f8210ff */
[----:B------:R-:W-:Y:S02]  /*2940*/  LEA.HI.X R239, R12, UR11, R13, 0x2, P1 ;  /* 0x0000000b0cef7c11 */ /* 0x000fe400088f140d */
[----:B--2---:R-:W-:Y:S01]  /*2950*/  ISETP.NE.AND P2, PT, R14, RZ, P0 ;  /* 0x000000ff0e00720c */ /* 0x004fe20000745270 */
[----:B-1--4-:R-:W-:-:S12]  /*2960*/  BRA.U UP0, `(.L_x_1226) ;  /* 0x0000003100ec7547 */ /* 0x012fd8000b800000 */
[----:B------:R-:W-:Y:S01]  /*2970*/  ISETP.GE.AND P1, PT, R224, R23, PT ;  /* 0x00000017e000720c */ /* 0x000fe20003f26270 */
[----:B------:R-:W-:Y:S01]  /*2980*/  BSSY.RECONVERGENT B2, `(.L_x_1227) ;  /* 0x000001a000027945 */ /* 0x000fe20003800200 */
[----:B------:R-:W-:Y:S01]  /*2990*/  ISETP.NE.AND P6, PT, R30, RZ, PT ;  /* 0x000000ff1e00720c */ /* 0x000fe20003fc5270 */
[C---:B------:R-:W-:Y:S02]  /*29a0*/  IMAD.IADD R240, R242.reuse, 0x1, R11 ;  /* 0x00000001f2f07824 */ /* 0x040fe400078e020b */
[----:B------:R-:W-:-:S08]  /*29b0*/  IMAD.SHL.U32 R12, R242, 0x4, RZ ;  /* 0x00000004f20c7824 */ /* 0x000fd000078e00ff */
[----:B------:R-:W-:Y:S05]  /*29c0*/  @P1 BRA `(.L_x_1228) ;  /* 0x0000000000541947 */ /* 0x000fea0003800000 */
[----:B------:R-:W-:-:S13]  /*29d0*/  ISETP.GE.AND P3, PT, R12, R229, PT ;  /* 0x000000e50c00720c */ /* 0x000fda0003f66270 */
[----:B------:R-:W2:Y:S01]  /*29e0*/  @!P3 LDG.E R13, desc[UR36][R238.64] ;  /* 0x00000024ee0db981 */ /* 0x000ea2000c1e1900 */
[----:B------:R-:W0:Y:S08]  /*29f0*/  @!P3 LDC.64 R14, c[0x0][0x3b8] ;  /* 0x0000ee00ff0ebb82 */ /* 0x000e300000000a00 */
[----:B------:R-:W1:Y:S01]  /*2a00*/  @!P3 LDC.64 R226, c[0x0][0x3b8] ;  /* 0x0000ee00ffe2bb82 */ /* 0x000e620000000a00 */
[----:B--2---:R-:W-:-:S05]  /*2a10*/  @!P3 IMAD R160, R228, R13, R12 ;  /* 0x0000000de4a0b224 */ /* 0x004fca00078e020c */
[----:B------:R-:W-:-:S04]  /*2a20*/  @!P3 IADD3 R13, P4, PT, R5, R160, RZ ;  /* 0x000000a0050db210 */ /* 0x000fc80007f9e0ff */
[----:B------:R-:W-:Y:S02]  /*2a30*/  @!P3 LEA.HI.X.SX32 R160, R160, R31, 0x1, P4 ;  /* 0x0000001fa0a0b211 */ /* 0x000fe400020f0eff */
[----:B0-----:R-:W-:-:S04]  /*2a40*/  @!P3 LEA R242, P4, R13, R14, 0x2 ;  /* 0x0000000e0df2b211 */ /* 0x001fc800078810ff */
[----:B------:R-:W-:Y:S02]  /*2a50*/  @!P3 LEA.HI.X R243, R13, R15, R160, 0x2, P4 ;  /* 0x0000000f0df3b211 */ /* 0x000fe400020f14a0 */
[----:B------:R-:W-:Y:S01]  /*2a60*/  CS2R R160, SRZ ;  /* 0x0000000000a07805 */ /* 0x000fe2000001ff00 */
[----:B------:R-:W2:Y:S05]  /*2a70*/  @P6 LDG.E.64 R14, desc[UR36][R234.64] ;  /* 0x00000024ea0e6981 */ /* 0x000eaa000c1e1b00 */
[----:B------:R-:W3:Y:S01]  /*2a80*/  @!P3 LDG.E.64 R160, desc[UR36][R242.64] ;  /* 0x00000024f2a0b981 */ /* 0x000ee2000c1e1b00 */
[----:B------:R-:W-:-:S04]  /*2a90*/  @!P3 IADD3 R13, P4, PT, R230, R12, RZ ;  /* 0x0000000ce60db210 */ /* 0x000fc80007f9e0ff */
[----:B-1----:R-:W-:Y:S01]  /*2aa0*/  @!P3 LEA R226, P5, R13, R226, 0x2 ;  /* 0x000000e20de2b211 */ /* 0x002fe200078a10ff */
[----:B------:R-:W-:-:S05]  /*2ab0*/  @!P3 IMAD.X R244, RZ, RZ, R20, P4 ;  /* 0x000000fffff4b224 */ /* 0x000fca00020e0614 */
[----:B------:R-:W-:Y:S01]  /*2ac0*/  @!P3 LEA.HI.X R227, R13, R227, R244, 0x2, P5 ;  /* 0x000000e30de3b211 */ /* 0x000fe200028f14f4 */
[----:B---3--:R-:W-:Y:S01]  /*2ad0*/  FADD.FTZ R160, R94, R160 ;  /* 0x000000a05ea07221 */ /* 0x008fe20000010000 */
[----:B------:R-:W-:-:S03]  /*2ae0*/  FADD.FTZ R161, R95, R161 ;  /* 0x000000a15fa17221 */ /* 0x000fc60000010000 */
[----:B--2---:R-:W-:Y:S01]  /*2af0*/  @P6 FMUL.FTZ R160, R160, R14 ;  /* 0x0000000ea0a06220 */ /* 0x004fe20000410000 */
[----:B------:R-:W-:-:S05]  /*2b00*/  @P6 FMUL.FTZ R161, R161, R15 ;  /* 0x0000000fa1a16220 */ /* 0x000fca0000410000 */
[----:B------:R0:W-:Y:S02]  /*2b10*/  @!P3 STG.E.64 desc[UR36][R226.64], R160 ;  /* 0x000000a0e200b986 */ /* 0x0001e4000c101b24 */
.L_x_1228:
[----:B------:R-:W-:Y:S05]  /*2b20*/  BSYNC.RECONVERGENT B2 ;  /* 0x0000000000027941 */ /* 0x000fea0003800200 */
.L_x_1227:
[----:B------:R-:W-:Y:S01]  /*2b30*/  BSSY.RECONVERGENT B2, `(.L_x_1229) ;  /* 0x0000018000027945 */ /* 0x000fe20003800200 */
[----:B------:R-:W-:-:S03]  /*2b40*/  SHF.L.U32 R13, R240, 0x2, RZ ;  /* 0x00000002f00d7819 */ /* 0x000fc600000006ff */
[----:B------:R-:W-:Y:S05]  /*2b50*/  @P1 BRA `(.L_x_1230) ;  /* 0x0000000000541947 */ /* 0x000fea0003800000 */
[----:B------:R-:W-:-:S13]  /*2b60*/  ISETP.GE.AND P3, PT, R13, R229, PT ;  /* 0x000000e50d00720c */ /* 0x000fda0003f66270 */
[----:B------:R-:W2:Y:S01]  /*2b70*/  @!P3 LDG.E R162, desc[UR36][R238.64] ;  /* 0x00000024eea2b981 */ /* 0x000ea2000c1e1900 */
[----:B------:R-:W1:Y:S08]  /*2b80*/  @!P3 LDC.64 R14, c[0x0][0x3b8] ;  /* 0x0000ee00ff0ebb82 */ /* 0x000e700000000a00 */
[----:B0-----:R-:W0:Y:S01]  /*2b90*/  @!P3 LDC.64 R226, c[0x0][0x3b8] ;  /* 0x0000ee00ffe2bb82 */ /* 0x001e220000000a00 */
[----:B--2---:R-:W-:-:S05]  /*2ba0*/  @!P3 IMAD R162, R228, R162, R13 ;  /* 0x000000a2e4a2b224 */ /* 0x004fca00078e020d */
[----:B------:R-:W-:-:S04]  /*2bb0*/  @!P3 IADD3 R163, P4, PT, R5, R162, RZ ;  /* 0x000000a205a3b210 */ /* 0x000fc80007f9e0ff */
[----:B------:R-:W-:Y:S02]  /*2bc0*/  @!P3 LEA.HI.X.SX32 R162, R162, R31, 0x1, P4 ;  /* 0x0000001fa2a2b211 */ /* 0x000fe400020f0eff */
[----:B-1----:R-:W-:-:S04]  /*2bd0*/  @!P3 LEA R242, P4, R163, R14, 0x2 ;  /* 0x0000000ea3f2b211 */ /* 0x002fc800078810ff */
[----:B------:R-:W-:Y:S02]  /*2be0*/  @!P3 LEA.HI.X R243, R163, R15, R162, 0x2, P4 ;  /* 0x0000000fa3f3b211 */ /* 0x000fe400020f14a2 */
[----:B------:R-:W-:Y:S01]  /*2bf0*/  CS2R R162, SRZ ;  /* 0x0000000000a27805 */ /* 0x000fe2000001ff00 */
[----:B------:R-:W2:Y:S05]  /*2c00*/  @P6 LDG.E.64 R14, desc[UR36][R234.64+0x10] ;  /* 0x00001024ea0e6981 */ /* 0x000eaa000c1e1b00 */
[----:B------:R-:W3:Y:S01]  /*2c10*/  @!P3 LDG.E.64 R162, desc[UR36][R242.64] ;  /* 0x00000024f2a2b981 */ /* 0x000ee2000c1e1b00 */
[----:B------:R-:W-:-:S04]  /*2c20*/  @!P3 IADD3 R233, P4, PT, R230, R13, RZ ;  /* 0x0000000de6e9b210 */ /* 0x000fc80007f9e0ff */
[----:B0-----:R-:W-:Y:S02]  /*2c30*/  @!P3 LEA R226, P5, R233, R226, 0x2 ;  /* 0x000000e2e9e2b211 */ /* 0x001fe400078a10ff */
[----:B------:R-:W-:-:S04]  /*2c40*/  @!P3 LEA.HI.X.SX32 R244, R13, R20, 0x1, P4 ;  /* 0x000000140df4b211 */ /* 0x000fc800020f0eff */
[----:B------:R-:W-:Y:S01]  /*2c50*/  @!P3 LEA.HI.X R227, R233, R227, R244, 0x2, P5 ;  /* 0x000000e3e9e3b211 */ /* 0x000fe200028f14f4 */
[----:B---3--:R-:W-:Y:S01]  /*2c60*/  FADD.FTZ R162, R92, R162 ;  /* 0x000000a25ca27221 */ /* 0x008fe20000010000 */
[----:B------:R-:W-:-:S03]  /*2c70*/  FADD.FTZ R163, R93, R163 ;  /* 0x000000a35da37221 */ /* 0x000fc60000010000 */
[----:B--2---:R-:W-:Y:S01]  /*2c80*/  @P6 FMUL.FTZ R162, R162, R14 ;  /* 0x0000000ea2a26220 */ /* 0x004fe20000410000 */
[----:B------:R-:W-:-:S05]  /*2c90*/  @P6 FMUL.FTZ R163, R163, R15 ;  /* 0x0000000fa3a36220 */ /* 0x000fca0000410000 */
[----:B------:R1:W-:Y:S02]  /*2ca0*/  @!P3 STG.E.64 desc[UR36][R226.64], R162 ;  /* 0x000000a2e200b986 */ /* 0x0003e4000c101b24 */
.L_x_1230:
[----:B------:R-:W-:Y:S05]  /*2cb0*/  BSYNC.RECONVERGENT B2 ;  /* 0x0000000000027941 */ /* 0x000fea0003800200 */
.L_x_1229:
[----:B------:R-:W-:Y:S01]  /*2cc0*/  BSSY.RECONVERGENT B2, `(.L_x_1231) ;  /* 0x0000019000027945 */ /* 0x000fe20003800200 */
[----:B------:R-:W-:-:S03]  /*2cd0*/  IMAD R13, R11, 0x8, R13 ;  /* 0x000000080b0d7824 */ /* 0x000fc600078e020d */
[----:B------:R-:W-:Y:S05]  /*2ce0*/  @P1 BRA `(.L_x_1232) ;  /* 0x0000000000581947 */ /* 0x000fea0003800000 */
[----:B------:R-:W-:-:S05]  /*2cf0*/  IMAD R241, R11, 0x8, R12 ;  /* 0x000000080bf17824 */ /* 0x000fca00078e020c */
[----:B------:R-:W-:-:S13]  /*2d00*/  ISETP.GE.AND P3, PT, R241, R229, PT ;  /* 0x000000e5f100720c */ /* 0x000fda0003f66270 */
[----:B------:R-:W2:Y:S01]  /*2d10*/  @!P3 LDG.E R165, desc[UR36][R238.64] ;  /* 0x00000024eea5b981 */ /* 0x000ea2000c1e1900 */
[----:B------:R-:W3:Y:S08]  /*2d20*/  @!P3 LDC.64 R14, c[0x0][0x3b8] ;  /* 0x0000ee00ff0ebb82 */ /* 0x000ef00000000a00 */
[----:B01----:R-:W0:Y:S01]  /*2d30*/  @!P3 LDC.64 R226, c[0x0][0x3b8] ;  /* 0x0000ee00ffe2bb82 */ /* 0x003e220000000a00 */
[----:B--2---:R-:W-:-:S05]  /*2d40*/  @!P3 IMAD R164, R228, R165, R241 ;  /* 0x000000a5e4a4b224 */ /* 0x004fca00078e02f1 */
[----:B------:R-:W-:-:S04]  /*2d50*/  @!P3 IADD3 R165, P4, PT, R5, R164, RZ ;  /* 0x000000a405a5b210 */ /* 0x000fc80007f9e0ff */
[----:B------:R-:W-:Y:S02]  /*2d60*/  @!P3 LEA.HI.X.SX32 R164, R164, R31, 0x1, P4 ;  /* 0x0000001fa4a4b211 */ /* 0x000fe400020f0eff */
[----:B---3--:R-:W-:-:S04]  /*2d70*/  @!P3 LEA R242, P4, R165, R14, 0x2 ;  /* 0x0000000ea5f2b211 */ /* 0x008fc800078810ff */
[----:B------:R-:W-:Y:S02]  /*2d80*/  @!P3 LEA.HI.X R243, R165, R15, R164, 0x2, P4 ;  /* 0x0000000fa5f3b211 */ /* 0x000fe400020f14a4 */
[----:B------:R-:W-:Y:S01]  /*2d90*/  CS2R R164, SRZ ;  /* 0x0000000000a47805 */ /* 0x000fe2000001ff00 */
[----:B------:R-:W2:Y:S05]  /*2da0*/  @P6 LDG.E.64 R14, desc[UR36][R234.64+0x20] ;  /* 0x00002024ea0e6981 */ /* 0x000eaa000c1e1b00 */
[----:B------:R-:W3:Y:S01]  /*2db0*/  @!P3 LDG.E.64 R164, desc[UR36][R242.64] ;  /* 0x00000024f2a4b981 */ /* 0x000ee2000c1e1b00 */
[----:B------:R-:W-:-:S04]  /*2dc0*/  @!P3 IADD3 R233, P4, PT, R230, R241, RZ ;  /* 0x000000f1e6e9b210 */ /* 0x000fc80007f9e0ff */
[----:B------:R-:W-:Y:S02]  /*2dd0*/  @!P3 LEA.HI.X.SX32 R244, R241, R20, 0x1, P4 ;  /* 0x00000014f1f4b211 */ /* 0x000fe400020f0eff */
[----:B0-----:R-:W-:-:S04]  /*2de0*/  @!P3 LEA R226, P4, R233, R226, 0x2 ;  /* 0x000000e2e9e2b211 */ /* 0x001fc800078810ff */
[----:B------:R-:W-:Y:S01]  /*2df0*/  @!P3 LEA.HI.X R227, R233, R227, R244, 0x2, P4 ;  /* 0x000000e3e9e3b211 */ /* 0x000fe200020f14f4 */
[----:B---3--:R-:W-:Y:S01]  /*2e00*/  FADD.FTZ R164, R90, R164 ;  /* 0x000000a45aa47221 */ /* 0x008fe20000010000 */
[----:B------:R-:W-:-:S03]  /*2e10*/  FADD.FTZ R165, R91, R165 ;  /* 0x000000a55ba57221 */ /* 0x000fc60000010000 */
[----:B--2---:R-:W-:Y:S01]  /*2e20*/  @P6 FMUL.FTZ R164, R164, R14 ;  /* 0x0000000ea4a46220 */ /* 0x004fe20000410000 */
[----:B------:R-:W-:-:S05]  /*2e30*/  @P6 FMUL.FTZ R165, R165, R15 ;  /* 0x0000000fa5a56220 */ /* 0x000fca0000410000 */
[----:B------:R2:W-:Y:S02]  /*2e40*/  @!P3 STG.E.64 desc[UR36][R226.64], R164 ;  /* 0x000000a4e200b986 */ /* 0x0005e4000c101b24 */
.L_x_1232:
[----:B------:R-:W-:Y:S05]  /*2e50*/  BSYNC.RECONVERGENT B2 ;  /* 0x0000000000027941 */ /* 0x000fea0003800200 */
.L_x_1231:
[----:B------:R-:W-:Y:S04]  /*2e60*/  BSSY.RECONVERGENT B2, `(.L_x_1233) ;  /* 0x0000017000027945 */ /* 0x000fe80003800200 */
[----:B------:R-:W-:Y:S05]  /*2e70*/  @P1 BRA `(.L_x_1234) ;  /* 0x0000000000541947 */ /* 0x000fea0003800000 */
[----:B------:R-:W-:-:S13]  /*2e80*/  ISETP.GE.AND P3, PT, R13, R229, PT ;  /* 0x000000e50d00720c */ /* 0x000fda0003f66270 */
[----:B------:R-:W3:Y:S01]  /*2e90*/  @!P3 LDG.E R166, desc[UR36][R238.64] ;  /* 0x00000024eea6b981 */ /* 0x000ee2000c1e1900 */
[----:B------:R-:W4:Y:S08]  /*2ea0*/  @!P3 LDC.64 R14, c[0x0][0x3b8] ;  /* 0x0000ee00ff0ebb82 */ /* 0x000f300000000a00 */
[----:B012---:R-:W0:Y:S01]  /*2eb0*/  @!P3 LDC.64 R226, c[0x0][0x3b8] ;  /* 0x0000ee00ffe2bb82 */ /* 0x007e220000000a00 */
[----:B---3--:R-:W-:-:S05]  /*2ec0*/  @!P3 IMAD R166, R228, R166, R13 ;  /* 0x000000a6e4a6b224 */ /* 0x008fca00078e020d */
[----:B------:R-:W-:-:S04]  /*2ed0*/  @!P3 IADD3 R167, P4, PT, R5, R166, RZ ;  /* 0x000000a605a7b210 */ /* 0x000fc80007f9e0ff */
[----:B------:R-:W-:Y:S02]  /*2ee0*/  @!P3 LEA.HI.X.SX32 R166, R166, R31, 0x1, P4 ;  /* 0x0000001fa6a6b211 */ /* 0x000fe400020f0eff */
[----:B----4-:R-:W-:-:S04]  /*2ef0*/  @!P3 LEA R242, P4, R167, R14, 0x2 ;  /* 0x0000000ea7f2b211 */ /* 0x010fc800078810ff */
        /* <DEDUP_REMOVED lines=13> */
.L_x_1234:
[----:B------:R-:W-:Y:S05]  /*2fd0*/  BSYNC.RECONVERGENT B2 ;  /* 0x0000000000027941 */ /* 0x000fea0003800200 */
.L_x_1233:
[----:B------:R-:W-:Y:S01]  /*2fe0*/  BSSY.RECONVERGENT B2, `(.L_x_1235) ;  /* 0x0000019000027945 */ /* 0x000fe20003800200 */
[----:B------:R-:W-:-:S03]  /*2ff0*/  IMAD R240, R11, 0x4, R240 ;  /* 0x000000040bf07824 */ /* 0x000fc600078e02f0 */
[----:B------:R-:W-:Y:S05]  /*3000*/  @P1 BRA `(.L_x_1236) ;  /* 0x0000000000581947 */ /* 0x000fea0003800000 */
[----:B------:R-:W-:-:S04]  /*3010*/  LEA R233, R11, R12, 0x4 ;  /* 0x0000000c0be97211 */ /* 0x000fc800078e20ff */
[----:B------:R-:W-:-:S13]  /*3020*/  ISETP.GE.AND P3, PT, R233, R229, PT ;  /* 0x000000e5e900720c */ /* 0x000fda0003f66270 */
[----:B------:R-:W4:Y:S01]  /*3030*/  @!P3 LDG.E R13, desc[UR36][R238.64] ;  /* 0x00000024ee0db981 */ /* 0x000f22000c1e1900 */
[----:B------:R-:W4:Y:S08]  /*3040*/  @!P3 LDC.64 R14, c[0x0][0x3b8] ;  /* 0x0000ee00ff0ebb82 */ /* 0x000f300000000a00 */
[----:B0123--:R-:W0:Y:S01]  /*3050*/  @!P3 LDC.64 R226, c[0x0][0x3b8] ;  /* 0x0000ee00ffe2bb82 */ /* 0x00fe220000000a00 */
[----:B----4-:R-:W-:-:S05]  /*3060*/  @!P3 IMAD R168, R228, R13, R233 ;  /* 0x0000000de4a8b224 */ /* 0x010fca00078e02e9 */
[----:B------:R-:W-:-:S04]  /*3070*/  @!P3 IADD3 R13, P4, PT, R5, R168, RZ ;  /* 0x000000a8050db210 */ /* 0x000fc80007f9e0ff */
[----:B------:R-:W-:Y:S02]  /*3080*/  @!P3 LEA.HI.X.SX32 R168, R168, R31, 0x1, P4 ;  /* 0x0000001fa8a8b211 */ /* 0x000fe400020f0eff */
[----:B------:R-:W-:-:S04]  /*3090*/  @!P3 LEA R242, P4, R13, R14, 0x2 ;  /* 0x0000000e0df2b211 */ /* 0x000fc800078810ff */
        /* <DEDUP_REMOVED lines=13> */
.L_x_1236:
[----:B------:R-:W-:Y:S05]  /*3170*/  BSYNC.RECONVERGENT B2 ;  /* 0x0000000000027941 */ /* 0x000fea0003800200 */
.L_x_1235:
[----:B------:R-:W-:Y:S04]  /*3180*/  BSSY.RECONVERGENT B2, `(.L_x_1237) ;  /* 0x0000018000027945 */ /* 0x000fe80003800200 */
[----:B------:R-:W-:Y:S05]  /*3190*/  @P1 BRA `(.L_x_1238) ;  /* 0x0000000000581947 */ /* 0x000fea0003800000 */
[----:B------:R-:W-:-:S05]  /*31a0*/  IMAD.SHL.U32 R233, R240, 0x4, RZ ;  /* 0x00000004f0e97824 */ /* 0x000fca00078e00ff */
[----:B------:R-:W-:-:S13]  /*31b0*/  ISETP.GE.AND P3, PT, R233, R229, PT ;  /* 0x000000e5e900720c */ /* 0x000fda0003f66270 */
[----:B------:R-:W2:Y:S01]  /*31c0*/  @!P3 LDG.E R13, desc[UR36][R238.64] ;  /* 0x00000024ee0db981 */ /* 0x000ea2000c1e1900 */
[----:B------:R-:W0:Y:S08]  /*31d0*/  @!P3 LDC.64 R14, c[0x0][0x3b8] ;  /* 0x0000ee00ff0ebb82 */ /* 0x000e300000000a00 */
[----:B01234-:R-:W0:Y:S01]  /*31e0*/  @!P3 LDC.64 R226, c[0x0][0x3b8] ;  /* 0x0000ee00ffe2bb82 */ /* 0x01fe220000000a00 */
[----:B------:R-:W-:-:S05]  /*31f0*/  @!P3 IMAD R170, R228, R13, R233 ;  /* 0x0000000de4aab224 */ /* 0x000fca00078e02e9 */
        /* <DEDUP_REMOVED lines=16> */
.L_x_1238:
[----:B------:R-:W-:Y:S05]  /*3300*/  BSYNC.RECONVERGENT B2 ;  /* 0x0000000000027941 */ /* 0x000fea0003800200 */
.L_x_1237:
[----:B------:R-:W-:Y:S01]  /*3310*/  BSSY.RECONVERGENT B2, `(.L_x_1239) ;  /* 0x0000019000027945 */ /* 0x000fe20003800200 */
[----:B------:R-:W-:-:S03]  /*3320*/  IMAD.IADD R242, R240, 0x1, R11 ;  /* 0x00000001f0f27824 */ /* 0x000fc600078e020b */
        /* <DEDUP_REMOVED lines=23> */
.L_x_1240:
[----:B------:R-:W-:Y:S05]  /*34a0*/  BSYNC.RECONVERGENT B2 ;  /* 0x0000000000027941 */ /* 0x000fea0003800200 */
.L_x_1239:
[----:B------:R-:W-:Y:S01]  /*34b0*/  BSSY.RECONVERGENT B2, `(.L_x_1241) ;  /* 0x0000019000027945 */ /* 0x000fe20003800200 */
[----:B------:R-:W-:-:S03]  /*34c0*/  IADD3 R242, PT, PT, R242, R11, RZ ;  /* 0x0000000bf2f27210 */ /* 0x000fc60007ffe0ff */
        /* <DEDUP_REMOVED lines=23> */
.L_x_1242:
[----:B------:R-:W-:Y:S05]  /*3640*/  BSYNC.RECONVERGENT B2 ;  /* 0x0000000000027941 */ /* 0x000fea0003800200 */
.L_x_1241:
[----:B------:R-:W-:Y:S01]  /*3650*/  BSSY.RECONVERGENT B2, `(.L_x_1243) ;  /* 0x0000019000027945 */ /* 0x000fe20003800200 */
[----:B------:R-:W-:-:S03]  /*3660*/  IMAD R240, R11, 0x2, R242 ;  /* 0x000000020bf07824 */ /* 0x000fc600078e02f2 */
[----:B------:R-:W-:Y:S05]  /*3670*/  @P1 BRA `(.L_x_1244) ;  /* 0x0000000000581947 */ /* 0x000fea0003800000 */
[----:B------:R-:W-:-:S05]  /*3680*/  IMAD R233, R11, 0x20, R12 ;  /* 0x000000200be97824 */ /* 0x000fca00078e020c */
        /* <DEDUP_REMOVED lines=21> */
.L_x_1244:
[----:B------:R-:W-:Y:S05]  /*37e0*/  BSYNC.RECONVERGENT B2 ;  /* 0x0000000000027941 */ /* 0x000fea0003800200 */
.L_x_1243:
[----:B------:R-:W-:Y:S04]  /*37f0*/  BSSY.RECONVERGENT B2, `(.L_x_1245) ;  /* 0x0000018000027945 */ /* 0x000fe80003800200 */
[----:B------:R-:W-:Y:S05]  /*3800*/  @P1 BRA `(.L_x_1246) ;  /* 0x0000000000581947 */ /* 0x000fea0003800000 */
[----:B------:R-:W-:-:S04]  /*3810*/  SHF.L.U32 R233, R240, 0x2, RZ ;  /* 0x00000002f0e97819 */ /* 0x000fc800000006ff */
        /* <DEDUP_REMOVED lines=21> */
.L_x_1246:
[----:B------:R-:W-:Y:S05]  /*3970*/  BSYNC.RECONVERGENT B2 ;  /* 0x0000000000027941 */ /* 0x000fea0003800200 */
.L_x_1245:
        /* <DEDUP_REMOVED lines=25> */
.L_x_1248:
[----:B------:R-:W-:Y:S05]  /*3b10*/  BSYNC.RECONVERGENT B2 ;  /* 0x0000000000027941 */ /* 0x000fea0003800200 */
.L_x_1247:
[----:B------:R-:W-:Y:S01]  /*3b20*/  BSSY.RECONVERGENT B2, `(.L_x_1249) ;  /* 0x0000019000027945 */ /* 0x000fe20003800200 */
[----:B------:R-:W-:-:S03]  /*3b30*/  IMAD.IADD R242, R242, 0x1, R11 ;  /* 0x00000001f2f27824 */ /* 0x000fc600078e020b */
        /* <DEDUP_REMOVED lines=23> */
.L_x_1250:
[----:B------:R-:W-:Y:S05]  /*3cb0*/  BSYNC.RECONVERGENT B2 ;  /* 0x0000000000027941 */ /* 0x000fea0003800200 */
.L_x_1249:
        /* <DEDUP_REMOVED lines=25> */
.L_x_1252:
[----:B------:R-:W-:Y:S05]  /*3e50*/  BSYNC.RECONVERGENT B2 ;  /* 0x0000000000027941 */ /* 0x000fea0003800200 */
.L_x_1251:
        /* <DEDUP_REMOVED lines=25> */
.L_x_1254:
[----:B------:R-:W-:Y:S05]  /*3ff0*/  BSYNC.RECONVERGENT B2 ;  /* 0x0000000000027941 */ /* 0x000fea0003800200 */
.L_x_1253:
        /* <DEDUP_REMOVED lines=25> */
.L_x_1256:
[----:B------:R-:W-:Y:S05]  /*4190*/  BSYNC.RECONVERGENT B2 ;  /* 0x0000000000027941 */ /* 0x000fea0003800200 */
.L_x_1255:
        /* <DEDUP_REMOVED lines=25> */
.L_x_1258:
[----:B------:R-:W-:Y:S05]  /*4330*/  BSYNC.RECONVERGENT B2 ;  /* 0x0000000000027941 */ /* 0x000fea0003800200 */
.L_x_1257:
[----:B------:R-:W-:Y:S01]  /*4340*/  BSSY.RECONVERGENT B2, `(.L_x_1259) ;  /* 0x0000019000027945 */ /* 0x000fe20003800200 */
[C---:B------:R-:W-:Y:S02]  /*4350*/  IMAD R240, R11.reuse, 0x2, R242 ;  /* 0x000000020bf07824 */ /* 0x040fe400078e02f2 */
[----:B------:R-:W-:Y:S01]  /*4360*/  IMAD R241, R11, 0x40, R12 ;  /* 0x000000400bf17824 */ /* 0x000fe200078e020c */
[----:B------:R-:W-:Y:S06]  /*4370*/  @P1 BRA `(.L_x_1260) ;  /* 0x0000000000541947 */ /* 0x000fec0003800000 */
        /* <DEDUP_REMOVED lines=21> */
.L_x_1260:
[----:B------:R-:W-:Y:S05]  /*44d0*/  BSYNC.RECONVERGENT B2 ;  /* 0x0000000000027941 */ /* 0x000fea0003800200 */
.L_x_1259:
        /* <DEDUP_REMOVED lines=25> */
.L_x_1262:
[----:B------:R-:W-:Y:S05]  /*4670*/  BSYNC.RECONVERGENT B2 ;  /* 0x0000000000027941 */ /* 0x000fea0003800200 */
.L_x_1261:
        /* <DEDUP_REMOVED lines=25> */
.L_x_1264:
[----:B------:R-:W-:Y:S05]  /*4810*/  BSYNC.RECONVERGENT B2 ;  /* 0x0000000000027941 */ /* 0x000fea0003800200 */
.L_x_1263:
        /* <DEDUP_REMOVED lines=25> */
.L_x_1266:
[----:B------:R-:W-:Y:S05]  /*49b0*/  BSYNC.RECONVERGENT B2 ;  /* 0x0000000000027941 */ /* 0x000fea0003800200 */
.L_x_1265:
        /* <DEDUP_REMOVED lines=25> */
.L_x_1268:
[----:B------:R-:W-:Y:S05]  /*4b50*/  BSYNC.RECONVERGENT B2 ;  /* 0x0000000000027941 */ /* 0x000fea0003800200 */
.L_x_1267:
        /* <DEDUP_REMOVED lines=25> */
.L_x_1270:
[----:B------:R-:W-:Y:S05]  /*4cf0*/  BSYNC.RECONVERGENT B2 ;  /* 0x0000000000027941 */ /* 0x000fea0003800200 */
.L_x_1269:
        /* <DEDUP_REMOVED lines=25> */
.L_x_1272:
[----:B------:R-:W-:Y:S05]  /*4e90*/  BSYNC.RECONVERGENT B2 ;  /* 0x0000000000027941 */ /* 0x000fea0003800200 */
.L_x_1271:
        /* <DEDUP_REMOVED lines=25> */
.L_x_1274:
[----:B------:R-:W-:Y:S05]  /*5030*/  BSYNC.RECONVERGENT B2 ;  /* 0x0000000000027941 */ /* 0x000fea0003800200 */
.L_x_1273:
        /* <DEDUP_REMOVED lines=25> */
.L_x_1276:
[----:B------:R-:W-:Y:S05]  /*51d0*/  BSYNC.RECONVERGENT B2 ;  /* 0x0000000000027941 */ /* 0x000fea0003800200 */
.L_x_1275:
        /* <DEDUP_REMOVED lines=25> */
.L_x_1278:
[----:B------:R-:W-:Y:S05]  /*5370*/  BSYNC.RECONVERGENT B2 ;  /* 0x0000000000027941 */ /* 0x000fea0003800200 */
.L_x_1277:
        /* <DEDUP_REMOVED lines=25> */
.L_x_1280:
[----:B------:R-:W-:Y:S05]  /*5510*/  BSYNC.RECONVERGENT B2 ;  /* 0x0000000000027941 */ /* 0x000fea0003800200 */
.L_x_1279:
        /* <DEDUP_REMOVED lines=25> */
.L_x_1282:
[----:B------:R-:W-:Y:S05]  /*56b0*/  BSYNC.RECONVERGENT B2 ;  /* 0x0000000000027941 */ /* 0x000fea0003800200 */
.L_x_1281:
        /* <DEDUP_REMOVED lines=25> */
.L_x_1284:
[----:B------:R-:W-:Y:S05]  /*5850*/  BSYNC.RECONVERGENT B2 ;  /* 0x0000000000027941 */ /* 0x000fea0003800200 */
.L_x_1283:
        /* <DEDUP_REMOVED lines=25> */
.L_x_1286:
[----:B------:R-:W-:Y:S05]  /*59f0*/  BSYNC.RECONVERGENT B2 ;  /* 0x0000000000027941 */ /* 0x000fea0003800200 */
.L_x_1285:
        /* <DEDUP_REMOVED lines=24> */
.L_x_1288:
[----:B------:R-:W-:Y:S05]  /*5b80*/  BSYNC.RECONVERGENT B2 ;  /* 0x0000000000027941 */ /* 0x000fea0003800200 */
.L_x_1287:
[----:B------:R-:W-:Y:S01]  /*5b90*/  IMAD.IADD R11, R12, 0x1, R11 ;  /* 0x000000010c0b7824 */ /* 0x000fe200078e020b */
[----:B------:R-:W-:Y:S06]  /*5ba0*/  @P1 BRA `(.L_x_1289) ;  /* 0x0000001800dc1947 */ /* 0x000fec0003800000 */
[----:B01234-:R-:W-:-:S05]  /*5bb0*/  IMAD.SHL.U32 R227, R11, 0x4, RZ ;  /* 0x000000040be37824 */ /* 0x01ffca00078e00ff */
        /* <DEDUP_REMOVED lines=8> */
[----:B------:R-:W-:Y:S01]  /*5c40*/  CS2R R222, SRZ ;  /* 0x0000000000de7805 */ /* 0x000fe2000001ff00 */
[----:B------:R-:W2:Y:S05]  /*5c50*/  @P6 LDG.E.64 R14, desc[UR36][R234.64+0x1f0] ;  /* 0x0001f024ea0e6981 */ /* 0x000eaa000c1e1b00 */
[----:B------:R-:W3:Y:S02]  /*5c60*/  @!P3 LDG.E.64 R222, desc[UR36][R12.64] ;  /* 0x000000240cdeb981 */ /* 0x000ee4000c1e1b00 */
[----:B---3--:R-:W-:Y:S01]  /*5c70*/  FADD.FTZ R222, R32, R222 ;  /* 0x000000de20de7221 */ /* 0x008fe20000010000 */
[----:B------:R-:W-:-:S03]  /*5c80*/  FADD.FTZ R223, R33, R223 ;  /* 0x000000df21df7221 */ /* 0x000fc60000010000 */
[----:B--2---:R-:W-:Y:S01]  /*5c90*/  @P6 FMUL.FTZ R222, R222, R14 ;  /* 0x0000000edede6220 */ /* 0x004fe20000410000 */
[----:B------:R-:W-:Y:S01]  /*5ca0*/  @P6 FMUL.FTZ R223, R223, R15 ;  /* 0x0000000fdfdf6220 */ /* 0x000fe20000410000 */
[----:B------:R-:W-:Y:S06]  /*5cb0*/  @P3 BRA `(.L_x_1289) ;  /* 0x0000001800983947 */ /* 0x000fec0003800000 */
[----:B------:R-:W-:-:S04]  /*5cc0*/  IADD3 R11, P1, PT, R230, R227, RZ ;  /* 0x000000e3e60b7210 */ /* 0x000fc80007f3e0ff */
[----:B------:R-:W-:Y:S02]  /*5cd0*/  LEA.HI.X.SX32 R14, R227, R20, 0x1, P1 ;  /* 0x00000014e30e7211 */ /* 0x000fe400008f0eff */
[----:B------:R-:W-:-:S04]  /*5ce0*/  LEA R12, P1, R11, UR16, 0x2 ;  /* 0x000000100b0c7c11 */ /* 0x000fc8000f8210ff */
[----:B------:R-:W-:-:S05]  /*5cf0*/  LEA.HI.X R13, R11, UR17, R14, 0x2, P1 ;  /* 0x000000110b0d7c11 */ /* 0x000fca00088f140e */
[----:B------:R0:W-:Y:S01]  /*5d00*/  STG.E.64 desc[UR36][R12.64], R222 ;  /* 0x000000de0c007986 */ /* 0x0001e2000c101b24 */
[----:B------:R-:W-:Y:S05]  /*5d10*/  BRA `(.L_x_1289) ;  /* 0x0000001800807947 */ /* 0x000fea0003800000 */
.L_x_1226:
[----:B------:R-:W-:Y:S02]  /*5d20*/  SHF.L.U32 R240, R242, 0x2, RZ ;  /* 0x00000002f2f07819 */ /* 0x000fe400000006ff */
[----:B------:R-:W-:-:S03]  /*5d30*/  ISETP.GE.AND P3, PT, R224, R23, PT ;  /* 0x00000017e000720c */ /* 0x000fc60003f66270 */
[----:B------:R-:W-:-:S05]  /*5d40*/  IMAD R12, R11, 0x8, R240 ;  /* 0x000000080b0c7824 */ /* 0x000fca00078e02f0 */
[----:B------:R-:W-:Y:S01]  /*5d50*/  ISETP.GE.OR P4, PT, R12, R229, P3 ;  /* 0x000000e50c00720c */ /* 0x000fe20001f86670 */
[----:B------:R-:W-:-:S12]  /*5d60*/  IMAD R227, R11, 0x10, R240 ;  /* 0x000000100be37824 */ /* 0x000fd800078e02f0 */
[----:B------:R-:W2:Y:S01]  /*5d70*/  @!P4 LDG.E R13, desc[UR36][R238.64] ;  /* 0x00000024ee0dc981 */ /* 0x000ea2000c1e1900 */
[----:B------:R-:W-:Y:S01]  /*5d80*/  ISETP.GE.OR P1, PT, R227, R229, P3 ;  /* 0x000000e5e300720c */ /* 0x000fe20001f26670 */
[----:B------:R-:W0:-:S12]  /*5d90*/  @!P4 LDC.64 R14, c[0x0][0x3b8] ;  /* 0x0000ee00ff0ecb82 */ /* 0x000e180000000a00 */
[----:B------:R-:W3:Y:S01]  /*5da0*/  @!P1 LDG.E R233, desc[UR36][R238.64] ;  /* 0x00000024eee99981 */ /* 0x000ee2000c1e1900 */
[----:B--2---:R-:W-:-:S05]  /*5db0*/  @!P4 IMAD R12, R228, R13, R12 ;  /* 0x0000000de40cc224 */ /* 0x004fca00078e020c */
[----:B------:R-:W-:-:S04]  /*5dc0*/  @!P4 IADD3 R13, P5, PT, R5, R12, RZ ;  /* 0x0000000c050dc210 */ /* 0x000fc80007fbe0ff */
[----:B------:R-:W-:Y:S02]  /*5dd0*/  @!P4 LEA.HI.X.SX32 R226, R12, R31, 0x1, P5 ;  /* 0x0000001f0ce2c211 */ /* 0x000fe400028f0eff */
[----:B0-----:R-:W-:-:S04]  /*5de0*/  @!P4 LEA R12, P5, R13, R14, 0x2 ;  /* 0x0000000e0d0cc211 */ /* 0x001fc800078a10ff */
[----:B------:R-:W-:Y:S01]  /*5df0*/  @!P4 LEA.HI.X R13, R13, R15, R226, 0x2, P5 ;  /* 0x0000000f0d0dc211 */ /* 0x000fe200028f14e2 */
[----:B---3--:R-:W-:Y:S01]  /*5e00*/  @!P1 IMAD R226, R228, R233, R227 ;  /* 0x000000e9e4e29224 */ /* 0x008fe200078e02e3 */
[----:B------:R-:W0:Y:S01]  /*5e10*/  @!P1 LDC.64 R14, c[0x0][0x3b8] ;  /* 0x0000ee00ff0e9b82 */ /* 0x000e220000000a00 */
[----:B------:R-:W-:-:S04]  /*5e20*/  ISETP.GE.AND P5, PT, R224, R23, PT ;  /* 0x00000017e000720c */ /* 0x000fc80003fa6270 */
[----:B------:R-:W-:Y:S02]  /*5e30*/  FSEL R165, R165, RZ, P5 ;  /* 0x000000ffa5a57208 */ /* 0x000fe40002800000 */
[----:B------:R-:W-:-:S06]  /*5e40*/  FSEL R164, R164, RZ, P5 ;  /* 0x000000ffa4a47208 */ /* 0x000fcc0002800000 */
[----:B------:R1:W5:Y:S01]  /*5e50*/  @!P4 LDG.E.64 R164, desc[UR36][R12.64] ;  /* 0x000000240ca4c981 */ /* 0x000362000c1e1b00 */
[----:B------:R-:W-:-:S04]  /*5e60*/  @!P1 IADD3 R227, P4, PT, R5, R226, RZ ;  /* 0x000000e205e39210 */ /* 0x000fc80007f9e0ff */
[----:B------:R-:W-:Y:S02]  /*5e70*/  @!P1 LEA.HI.X.SX32 R244, R226, R31, 0x1, P4 ;  /* 0x0000001fe2f49211 */ /* 0x000fe400020f0eff */
[----:B0-----:R-:W-:-:S04]  /*5e80*/  @!P1 LEA R226, P4, R227, R14, 0x2 ;  /* 0x0000000ee3e29211 */ /* 0x001fc800078810ff */
[----:B------:R-:W-:Y:S01]  /*5e90*/  @!P1 LEA.HI.X R227, R227, R15, R244, 0x2, P4 ;  /* 0x0000000fe3e39211 */ /* 0x000fe200020f14f4 */
[----:B------:R-:W-:-:S05]  /*5ea0*/  IMAD R244, R11, 0x20, R240 ;  /* 0x000000200bf47824 */ /* 0x000fca00078e02f0 */
[----:B------:R-:W-:-:S13]  /*5eb0*/  ISETP.GE.OR P4, PT, R244, R229, P3 ;  /* 0x000000e5f400720c */ /* 0x000fda0001f86670 */
[----:B------:R-:W2:Y:S01]  /*5ec0*/  @!P4 LDG.E R233, desc[UR36][R238.64] ;  /* 0x00000024eee9c981 */ /* 0x000ea2000c1e1900 */
[----:B------:R-:W0:Y:S01]  /*5ed0*/  @!P4 LDC.64 R14, c[0x0][0x3b8] ;  /* 0x0000ee00ff0ecb82 */ /* 0x000e220000000a00 */
[----:B------:R-:W-:Y:S02]  /*5ee0*/  FSEL R169, R169, RZ, P5 ;  /* 0x000000ffa9a97208 */ /* 0x000fe40002800000 */
[----:B------:R-:W-:-:S06]  /*5ef0*/  FSEL R168, R168, RZ, P5 ;  /* 0x000000ffa8a87208 */ /* 0x000fcc0002800000 */
[----:B------:R3:W5:Y:S01]  /*5f00*/  @!P1 LDG.E.64 R168, desc[UR36][R226.64] ;  /* 0x00000024e2a89981 */ /* 0x000762000c1e1b00 */
[----:B--2---:R-:W-:-:S05]  /*5f10*/  @!P4 IMAD R244, R228, R233, R244 ;  /* 0x000000e9e4f4c224 */ /* 0x004fca00078e02f4 */
[----:B-1----:R-:W-:-:S04]  /*5f20*/  @!P4 IADD3 R13, P1, PT, R5, R244, RZ ;  /* 0x000000f4050dc210 */ /* 0x002fc80007f3e0ff */
[----:B------:R-:W-:Y:S02]  /*5f30*/  @!P4 LEA.HI.X.SX32 R244, R244, R31, 0x1, P1 ;  /* 0x0000001ff4f4c211 */ /* 0x000fe400008f0eff */
[----:B0-----:R-:W-:-:S04]  /*5f40*/  @!P4 LEA R12, P1, R13, R14, 0x2 ;  /* 0x0000000e0d0cc211 */ /* 0x001fc800078210ff */
[----:B------:R-:W-:Y:S02]  /*5f50*/  @!P4 LEA.HI.X R13, R13, R15, R244, 0x2, P1 ;  /* 0x0000000f0d0dc211 */ /* 0x000fe400008f14f4 */
[----:B------:R-:W-:-:S13]  /*5f60*/  ISETP.GE.OR P1, PT, R240, R229, P3 ;  /* 0x000000e5f000720c */ /* 0x000fda0001f26670 */
[----:B------:R-:W3:Y:S01]  /*5f70*/  @!P1 LDG.E R233, desc[UR36][R238.64] ;  /* 0x00000024eee99981 */ /* 0x000ee2000c1e1900 */
[----:B------:R-:W0:Y:S01]  /*5f80*/  @!P1 LDC.64 R14, c[0x0][0x3b8] ;  /* 0x0000ee00ff0e9b82 */ /* 0x000e220000000a00 */
[----:B------:R-:W-:Y:S02]  /*5f90*/  FSEL R177, R177, RZ, P5 ;  /* 0x000000ffb1b17208 */ /* 0x000fe40002800000 */
[----:B------:R-:W-:-:S06]  /*5fa0*/  FSEL R176, R176, RZ, P5 ;  /* 0x000000ffb0b07208 */ /* 0x000fcc0002800000 */
[----:B------:R1:W5:Y:S01]  /*5fb0*/  @!P4 LDG.E.64 R176, desc[UR36][R12.64] ;  /* 0x000000240cb0c981 */ /* 0x000362000c1e1b00 */
[----:B---3--:R-:W-:-:S05]  /*5fc0*/  @!P1 IMAD R226, R228, R233, R240 ;  /* 0x000000e9e4e29224 */ /* 0x008fca00078e02f0 */
[----:B------:R-:W-:Y:S02]  /*5fd0*/  @!P1 IADD3 R227, P4, PT, R5, R226, RZ ;  /* 0x000000e205e39210 */ /* 0x000fe40007f9e0ff */
[----:B------:R-:W-:Y:S02]  /*5fe0*/  LEA R240, R11, R240, 0x6 ;  /* 0x000000f00bf07211 */ /* 0x000fe400078e30ff */
[----:B------:R-:W-:Y:S02]  /*5ff0*/  @!P1 LEA.HI.X.SX32 R244, R226, R31, 0x1, P4 ;  /* 0x0000001fe2f49211 */ /* 0x000fe400020f0eff */
[----:B0-----:R-:W-:-:S04]  /*6000*/  @!P1 LEA R226, P4, R227, R14, 0x2 ;  /* 0x0000000ee3e29211 */ /* 0x001fc800078810ff */
[----:B------:R-:W-:Y:S02]  /*6010*/  @!P1 LEA.HI.X R227, R227, R15, R244, 0x2, P4 ;  /* 0x0000000fe3e39211 */ /* 0x000fe400020f14f4 */
[----:B------:R-:W-:-:S13]  /*6020*/  ISETP.GE.OR P4, PT, R240, R229, P3 ;  /* 0x000000e5f000720c */ /* 0x000fda0001f86670 */
[----:B------:R-:W2:Y:S01]  /*6030*/  @!P4 LDG.E R233, desc[UR36][R238.64] ;  /* 0x00000024eee9c981 */ /* 0x000ea2000c1e1900 */
[----:B------:R-:W0:Y:S01]  /*6040*/  @!P4 LDC.64 R14, c[0x0][0x3b8] ;  /* 0x0000ee00ff0ecb82 */ /* 0x000e220000000a00 */
[----:B------:R-:W-:Y:S02]  /*6050*/  FSEL R161, R161, RZ, P5 ;  /* 0x000000ffa1a17208 */ /* 0x000fe40002800000 */
[----:B------:R-:W-:Y:S01]  /*6060*/  FSEL R160, R160, RZ, P5 ;  /* 0x000000ffa0a07208 */ /* 0x000fe20002800000 */
[----:B------:R-:W-:-:S05]  /*6070*/  IMAD.IADD R242, R242, 0x1, R11 ;  /* 0x00000001f2f27824 */ /* 0x000fca00078e020b */
[----:B------:R3:W5:Y:S01]  /*6080*/  @!P1 LDG.E.64 R160, desc[UR36][R226.64] ;  /* 0x00000024e2a09981 */ /* 0x000762000c1e1b00 */
[----:B------:R-:W-:Y:S02]  /*6090*/  IMAD.SHL.U32 R244, R242, 0x4, RZ ;  /* 0x00000004f2f47824 */ /* 0x000fe400078e00ff */
        /* <DEDUP_REMOVED lines=23> */
[----:B------:R-:W-:Y:S01]  /*6210*/  LEA R242, R11, R242, 0x2 ;  /* 0x000000f20bf27211 */ /* 0x000fe200078e10ff */
[----:B--2---:R-:W-:-:S05]  /*6220*/  @!P4 IMAD R226, R228, R227, R226 ;  /* 0x000000e3e4e2c224 */ /* 0x004fca00078e02e2 */
[----:B-1----:R-:W-:-:S04]  /*6230*/  @!P4 IADD3 R12, P1, PT, R5, R226, RZ ;  /* 0x000000e2050cc210 */ /* 0x002fc80007f3e0ff */
[----:B------:R-:W-:Y:S02]  /*6240*/  @!P4 LEA.HI.X.SX32 R13, R226, R31, 0x1, P1 ;  /* 0x0000001fe20dc211 */ /* 0x000fe400008f0eff */
[----:B0-----:R-:W-:-:S04]  /*6250*/  @!P4 LEA R226, P1, R12, R14, 0x2 ;  /* 0x0000000e0ce2c211 */ /* 0x001fc800078210ff */
[----:B------:R-:W-:Y:S01]  /*6260*/  @!P4 LEA.HI.X R227, R12, R15, R13, 0x2, P1 ;  /* 0x0000000f0ce3c211 */ /* 0x000fe200008f140d */
[----:B------:R-:W-:-:S05]  /*6270*/  IMAD.SHL.U32 R12, R242, 0x4, RZ ;  /* 0x00000004f20c7824 */ /* 0x000fca00078e00ff */
[----:B------:R-:W-:-:S13]  /*6280*/  ISETP.GE.OR P1, PT, R12, R229, P3 ;  /* 0x000000e50c00720c */ /* 0x000fda0001f26670 */
[----:B------:R-:W2:Y:S01]  /*6290*/  @!P1 LDG.E R13, desc[UR36][R238.64] ;  /* 0x00000024ee0d9981 */ /* 0x000ea2000c1e1900 */
[----:B------:R-:W0:Y:S01]  /*62a0*/  @!P1 LDC.64 R14, c[0x0][0x3b8] ;  /* 0x0000ee00ff0e9b82 */ /* 0x000e220000000a00 */
[----:B------:R-:W-:Y:S02]  /*62b0*/  FSEL R167, R167, RZ, P5 ;  /* 0x000000ffa7a77208 */ /* 0x000fe40002800000 */
[----:B------:R-:W-:-:S06]  /*62c0*/  FSEL R166, R166, RZ, P5 ;  /* 0x000000ffa6a67208 */ /* 0x000fcc0002800000 */
[----:B------:R1:W5:Y:S01]  /*62d0*/  @!P4 LDG.E.64 R166, desc[UR36][R226.64] ;  /* 0x00000024e2a6c981 */ /* 0x000362000c1e1b00 */
[----:B------:R-:W-:Y:S02]  /*62e0*/  IMAD.IADD R242, R242, 0x1, R11 ;  /* 0x00000001f2f27824 */ /* 0x000fe400078e020b */
[----:B--2---:R-:W-:-:S05]  /*62f0*/  @!P1 IMAD R12, R228, R13, R12 ;  /* 0x0000000de40c9224 */ /* 0x004fca00078e020c */
[----:B------:R-:W-:-:S04]  /*6300*/  @!P1 IADD3 R13, P4, PT, R5, R12, RZ ;  /* 0x0000000c050d9210 */ /* 0x000fc80007f9e0ff */
[----:B---3--:R-:W-:Y:S02]  /*6310*/  @!P1 LEA.HI.X.SX32 R240, R12, R31, 0x1, P4 ;  /* 0x0000001f0cf09211 */ /* 0x008fe400020f0eff */
        /* <DEDUP_REMOVED lines=9> */
[----:B------:R-:W-:Y:S01]  /*63b0*/  IADD3 R242, PT, PT, R242, R11, RZ ;  /* 0x0000000bf2f27210 */ /* 0x000fe20007ffe0ff */
        /* <DEDUP_REMOVED lines=12> */
[----:B------:R-:W-:Y:S02]  /*6480*/  IMAD R242, R11, 0x2, R242 ;  /* 0x000000020bf27824 */ /* 0x000fe400078e02f2 */
[----:B--2---:R-:W-:-:S05]  /*6490*/  @!P1 IMAD R240, R228, R233, R240 ;  /* 0x000000e9e4f09224 */ /* 0x004fca00078e02f0 */
[----:B---3--:R-:W-:-:S04]  /*64a0*/  @!P1 IADD3 R13, P4, PT, R5, R240, RZ ;  /* 0x000000f0050d9210 */ /* 0x008fc80007f9e0ff */
[----:B------:R-:W-:Y:S02]  /*64b0*/  @!P1 LEA.HI.X.SX32 R240, R240, R31, 0x1, P4 ;  /* 0x0000001ff0f09211 */ /* 0x000fe400020f0eff */
[----:B0-----:R-:W-:-:S04]  /*64c0*/  @!P1 LEA R12, P4, R13, R14, 0x2 ;  /* 0x0000000e0d0c9211 */ /* 0x001fc800078810ff */
[----:B------:R-:W-:Y:S02]  /*64d0*/  @!P1 LEA.HI.X R13, R13, R15, R240, 0x2, P4 ;  /* 0x0000000f0d0d9211 */ /* 0x000fe400020f14f0 */
[----:B------:R-:W-:-:S04]  /*64e0*/  SHF.L.U32 R240, R242, 0x2, RZ ;  /* 0x00000002f2f07819 */ /* 0x000fc800000006ff */
        /* <DEDUP_REMOVED lines=21> */
[----:B---3--:R-:W-:-:S04]  /*6640*/  @!P1 IADD3 R13, P4, PT, R5, R240, RZ ;  /* 0x000000f0050d9210 */ /* 0x008fc80007f9e0ff */
        /* <DEDUP_REMOVED lines=224> */
[----:B------:R-:W-:-:S05]  /*7450*/  IMAD.IADD R240, R244, 0x1, R11 ;  /* 0x00000001f4f07824 */ /* 0x000fca00078e020b */
[----:B------:R-:W-:-:S04]  /*7460*/  SHF.L.U32 R233, R240, 0x2, RZ ;  /* 0x00000002f0e97819 */ /* 0x000fc800000006ff */
[----:B------:R-:W-:-:S04]  /*7470*/  ISETP.GE.AND P1, PT, R233, R229, PT ;  /* 0x000000e5e900720c */ /* 0x000fc80003f26270 */
        /* <DEDUP_REMOVED lines=18> */
[----:B------:R-:W-:Y:S02]  /*75a0*/  FSEL R219, R219, RZ, P5 ;  /* 0x000000ffdbdb7208 */ /* 0x000fe40002800000 */
[----:B------:R-:W-:Y:S01]  /*75b0*/  FSEL R218, R218, RZ, P5 ;  /* 0x000000ffdada7208 */ /* 0x000fe20002800000 */
[----:B--2---:R-:W-:-:S05]  /*75c0*/  @!P4 IMAD R242, R228, R233, R242 ;  /* 0x000000e9e4f2c224 */ /* 0x004fca00078e02f2 */
[----:B-1----:R-:W-:-:S04]  /*75d0*/  @!P4 IADD3 R226, P1, PT, R5, R242, RZ ;  /* 0x000000f205e2c210 */ /* 0x002fc80007f3e0ff */
[----:B------:R-:W-:Y:S02]  /*75e0*/  @!P4 LEA.HI.X.SX32 R242, R242, R31, 0x1, P1 ;  /* 0x0000001ff2f2c211 */ /* 0x000fe400008f0eff */
[----:B0-----:R-:W-:-:S04]  /*75f0*/  @!P4 LEA R14, P1, R226, R14, 0x2 ;  /* 0x0000000ee20ec211 */ /* 0x001fc800078210ff */
[----:B------:R-:W-:-:S05]  /*7600*/  @!P4 LEA.HI.X R15, R226, R15, R242, 0x2, P1 ;  /* 0x0000000fe20fc211 */ /* 0x000fca00008f14f2 */
[----:B------:R3:W5:Y:S01]  /*7610*/  @!P4 LDG.E.64 R218, desc[UR36][R14.64] ;  /* 0x000000240edac981 */ /* 0x000762000c1e1b00 */
[----:B------:R-:W-:Y:S01]  /*7620*/  IMAD.IADD R11, R240, 0x1, R11 ;  /* 0x00000001f00b7824 */ /* 0x000fe200078e020b */
[----:B------:R-:W-:Y:S06]  /*7630*/  @P3 BRA `(.L_x_1289) ;  /* 0x0000000000383947 */ /* 0x000fec0003800000 */
[----:B------:R-:W-:Y:S01]  /*7640*/  SHF.L.U32 R11, R11, 0x2, RZ ;  /* 0x000000020b0b7819 */ /* 0x000fe200000006ff */
[----:B------:R-:W-:Y:S01]  /*7650*/  UMOV UR4, URZ ;  /* 0x000000ff00047c82 */ /* 0x000fe20008000000 */
[----:B------:R-:W-:Y:S01]  /*7660*/  UMOV UR5, URZ ;  /* 0x000000ff00057c82 */ /* 0x000fe20008000000 */
[----:B------:R-:W-:Y:S01]  /*7670*/  IMAD.U32 R223, RZ, RZ, UR4 ;  /* 0x00000004ffdf7e24 */ /* 0x000fe2000f8e00ff */
[----:B------:R-:W-:Y:S01]  /*7680*/  ISETP.GE.AND P1, PT, R11, R229, PT ;  /* 0x000000e50b00720c */ /* 0x000fe20003f26270 */
[----:B------:R-:W-:-:S12]  /*7690*/  IMAD.U32 R222, RZ, RZ, UR5 ;  /* 0x00000005ffde7e24 */ /* 0x000fd8000f8e00ff */
[----:B------:R-:W-:Y:S05]  /*76a0*/  @P1 BRA `(.L_x_1289) ;  /* 0x00000000001c1947 */ /* 0x000fea0003800000 */
[----:B---3--:R-:W2:Y:S02]  /*76b0*/  LDG.E R12, desc[UR36][R238.64] ;  /* 0x00000024ee0c7981 */ /* 0x008ea4000c1e1900 */
[----:B--2---:R-:W-:-:S05]  /*76c0*/  IMAD R12, R228, R12, R11 ;  /* 0x0000000ce40c7224 */ /* 0x004fca00078e020b */
[----:B------:R-:W-:-:S04]  /*76d0*/  IADD3 R11, P1, PT, R5, R12, RZ ;  /* 0x0000000c050b7210 */ /* 0x000fc80007f3e0ff */
[----:B------:R-:W-:Y:S02]  /*76e0*/  LEA.HI.X.SX32 R12, R12, R31, 0x1, P1 ;  /* 0x0000001f0c0c7211 */ /* 0x000fe400008f0eff */
[----:B------:R-:W-:-:S04]  /*76f0*/  LEA R222, P1, R11, UR16, 0x2 ;  /* 0x000000100bde7c11 */ /* 0x000fc8000f8210ff */
[----:B------:R-:W-:-:S06]  /*7700*/  LEA.HI.X R223, R11, UR17, R12, 0x2, P1 ;  /* 0x000000110bdf7c11 */ /* 0x000fcc00088f140c */
[----:B------:R-:W5:Y:S03]  /*7710*/  LDG.E.64 R222, desc[UR36][R222.64] ;  /* 0x00000024dede7981 */ /* 0x000f66000c1e1b00 */
.L_x_1289:
[----:B------:R-:W-:Y:S05]  /*7720*/  BSYNC.RECONVERGENT B0 ;  /* 0x0000000000007941 */ /* 0x000fea0003800200 */
.L_x_1225:
[----:B-----5:R-:W-:Y:S01]  /*7730*/  FMUL.FTZ R11, R156, R162 ;  /* 0x000000a29c0b7220 */ /* 0x020fe20000410000 */
[----:B0--3--:R-:W-:Y:S01]  /*7740*/  FMUL.FTZ R12, R157, R163 ;  /* 0x000000a39d0c7220 */ /* 0x009fe20000410000 */
[----:B------:R-:W-:Y:S01]  /*7750*/  UMOV UR4, 0xffffffff ;  /* 0xffffffff00047882 */ /* 0x000fe20000000000 */
[----:B------:R-:W-:Y:S01]  /*7760*/  LOP3.LUT P1, RZ, R18, 0x1, RZ, 0xc0, !PT ;  /* 0x0000000112ff7812 */ /* 0x000fe2000782c0ff */
[----:B------:R-:W-:Y:S01]  /*7770*/  FFMA.FTZ R11, R158, R160, R11 ;  /* 0x000000a09e0b7223 */ /* 0x000fe2000001000b */
[----:B------:R-:W-:-:S03]  /*7780*/  FFMA.FTZ R12, R159, R161, R12 ;  /* 0x000000a19f0c7223 */ /* 0x000fc6000001000c */
        /* <DEDUP_REMOVED lines=59> */
[----:B------:R-:W-:-:S04]  /*7b40*/  FFMA.FTZ R12, R97, R223, R12 ;  /* 0x000000df610c7223 */ /* 0x000fc8000001000c */
[----:B------:R-:W-:Y:S01]  /*7b50*/  FADD.FTZ R13, R11, R12 ;  /* 0x0000000c0b0d7221 */ /* 0x000fe20000010000 */
[----:B------:R-:W-:Y:S06]  /*7b60*/  BRA.DIV UR4, `(.L_x_1290) ;  /* 0x0000005204147947 */ /* 0x000fec000b800000 */
[----:B------:R0:W3:Y:S02]  /*7b70*/  SHFL.BFLY PT, R14, R13, 0x1, 0x1f ;  /* 0x0c201f000d0e7f89 */ /* 0x0000e400000e0000 */
.L_x_1367:
[----:B------:R-:W-:Y:S01]  /*7b80*/  ISETP.GE.OR P1, PT, R224, R23, P1 ;  /* 0x00000017e000720c */ /* 0x000fe20000f26670 */
[----:B---3--:R-:W-:Y:S01]  /*7b90*/  FADD.FTZ R14, R13, R14 ;  /* 0x0000000e0d0e7221 */ /* 0x008fe20000010000 */
[----:B------:R-:W-:Y:S03]  /*7ba0*/  BSSY.RECONVERGENT B0, `(.L_x_1291) ;  /* 0x0000013000007945 */ /* 0x000fe60003800200 */
[----:B------:R-:W-:-:S08]  /*7bb0*/  FMUL.FTZ R14, R14, UR15 ;  /* 0x0000000f0e0e7c20 */ /* 0x000fd00008410000 */
[----:B------:R-:W-:Y:S05]  /*7bc0*/  @P1 BRA `(.L_x_1292) ;  /* 0x0000000000401947 */ /* 0x000fea0003800000 */
[----:B------:R-:W-:-:S04]  /*7bd0*/  ISETP.NE.U32.AND P1, PT, RZ, UR18, PT ;  /* 0x00000012ff007c0c */ /* 0x000fc8000bf25070 */
[----:B------:R-:W-:Y:S02]  /*7be0*/  ISETP.NE.AND.EX P3, PT, RZ, UR19, PT, P1 ;  /* 0x00000013ff007c0c */ /* 0x000fe4000bf65310 */
[----:B------:R-:W-:-:S04]  /*7bf0*/  ISETP.NE.U32.AND P1, PT, RZ, UR12, PT ;  /* 0x0000000cff007c0c */ /* 0x000fc8000bf25070 */
[----:B------:R-:W-:-:S07]  /*7c00*/  ISETP.NE.AND.EX P1, PT, RZ, UR13, PT, P1 ;  /* 0x0000000dff007c0c */ /* 0x000fce000bf25310 */
[----:B0-----:R-:W0:Y:S06]  /*7c10*/  @P3 LDC.64 R12, c[0x0][0x438] ;  /* 0x00010e00ff0c3b82 */ /* 0x001e2c0000000a00 */
[----:B------:R-:W3:Y:S01]  /*7c20*/  @P1 LDG.E R15, desc[UR36][R236.64] ;  /* 0x00000024ec0f1981 */ /* 0x000ee2000c1e1900 */
[----:B0-----:R-:W-:-:S06]  /*7c30*/  @P3 IMAD.WIDE R12, R10, 0x4, R12 ;  /* 0x000000040a0c3825 */ /* 0x001fcc00078e020c */
[----:B------:R-:W5:Y:S01]  /*7c40*/  @P3 LDG.E R13, desc[UR36][R12.64] ;  /* 0x000000240c0d3981 */ /* 0x000f62000c1e1900 */
[----:B------:R-:W-:-:S04]  /*7c50*/  @P1 ISETP.GE.AND P4, PT, R224, R225, PT ;  /* 0x000000e1e000120c */ /* 0x000fc80003f86270 */
[----:B------:R-:W-:-:S04]  /*7c60*/  @P1 SEL R11, R26, RZ, !P4 ;  /* 0x000000ff1a0b1207 */ /* 0x000fc80006000000 */
[----:B------:R-:W-:-:S04]  /*7c70*/  @P1 IADD3 R11, PT, PT, R21, R11, -R16 ;  /* 0x0000000b150b1210 */ /* 0x000fc80007ffe810 */
[----:B------:R-:W-:Y:S01]  /*7c80*/  @P1 I2FP.F32.S32 R11, R11 ;  /* 0x0000000b000b1245 */ /* 0x000fe20000201400 */
[----:B-----5:R-:W-:-:S04]  /*7c90*/  @P3 FADD.FTZ R14, R14, R13 ;  /* 0x0000000d0e0e3221 */ /* 0x020fc80000010000 */
[----:B---3--:R-:W-:-:S05]  /*7ca0*/  @P1 FFMA.FTZ R14, R11, R15, R14 ;  /* 0x0000000f0b0e1223 */ /* 0x008fca000001000e */
[----:B------:R3:W-:Y:S01]  /*7cb0*/  STS [R9], R14 ;  /* 0x0000000e09007388 */ /* 0x0007e20000000800 */
[----:B------:R-:W-:-:S07]  /*7cc0*/  @!P2 FMNMX.FTZ R231, R231, R14, !PT ;  /* 0x0000000ee7e7a209 */ /* 0x000fce0007810000 */
.L_x_1292:
[----:B------:R-:W-:Y:S05]  /*7cd0*/  BSYNC.RECONVERGENT B0 ;  /* 0x0000000000007941 */ /* 0x000fea0003800200 */
.L_x_1291:
[C---:B------:R-:W-:Y:S01]  /*7ce0*/  IADD3 R11, PT, PT, R21.reuse, 0x3f, RZ ;  /* 0x0000003f150b7810 */ /* 0x040fe20007ffe0ff */
[----:B------:R-:W-:Y:S01]  /*7cf0*/  VIADD R21, R21, 0x40 ;  /* 0x0000004015157836 */ /* 0x000fe20000000000 */
[----:B------:R-:W-:Y:S01]  /*7d00*/  IADD3 R6, P2, PT, R6, 0x40, RZ ;  /* 0x0000004006067810 */ /* 0x000fe20007f5e0ff */
[----:B---3--:R-:W-:Y:S01]  /*7d10*/  VIADD R9, R9, 0x100 ;  /* 0x0000010009097836 */ /* 0x008fe20000000000 */
[----:B------:R-:W-:Y:S02]  /*7d20*/  ISETP.GE.AND P1, PT, R11, R8, PT ;  /* 0x000000080b00720c */ /* 0x000fe40003f26270 */
[----:B------:R-:W-:Y:S01]  /*7d30*/  IADD3 R10, PT, PT, R10, 0x40, RZ ;  /* 0x000000400a0a7810 */ /* 0x000fe20007ffe0ff */
[----:B------:R-:W-:-:S10]  /*7d40*/  IMAD.X R7, RZ, RZ, R7, P2 ;  /* 0x000000ffff077224 */ /* 0x000fd400010e0607 */
[----:B------:R-:W-:Y:S05]  /*7d50*/  @!P1 BRA `(.L_x_1293) ;  /* 0xffffffa800a49947 */ /* 0x000fea000383ffff */
.L_x_1224:
[----:B0-----:R-:W-:Y:S05]  /*7d60*/  BSYNC B1 ;  /* 0x0000000000017941 */ /* 0x001fea0003800000 */
.L_x_1223:
[----:B------:R-:W-:-:S03]  /*7d70*/  UMOV UR4, 0xffffffff ;  /* 0xffffffff00047882 */ /* 0x000fc60000000000 */
[----:B------:R-:W-:Y:S05]  /*7d80*/  BRA.DIV UR4, `(.L_x_1294) ;  /* 0x0000004e04b07947 */ /* 0x000fea000b800000 */
[----:B------:R-:W0:Y:S02]  /*7d90*/  SHFL.BFLY PT, R14, R231, 0x10, 0x1f ;  /* 0x0e001f00e70e7f89 */ /* 0x000e2400000e0000 */
[----:B0-----:R-:W-:-:S05]  /*7da0*/  FMNMX.FTZ R13, R14, R231, !PT ;  /* 0x000000e70e0d7209 */ /* 0x001fca0007810000 */
[----:B------:R-:W0:Y:S02]  /*7db0*/  SHFL.BFLY PT, R14, R13, 0x8, 0x1f ;  /* 0x0d001f000d0e7f89 */ /* 0x000e2400000e0000 */
[----:B0-----:R-:W-:-:S05]  /*7dc0*/  FMNMX.FTZ R3, R13, R14, !PT ;  /* 0x0000000e0d037209 */ /* 0x001fca0007810000 */
[----:B------:R-:W0:Y:S02]  /*7dd0*/  SHFL.BFLY PT, R14, R3, 0x4, 0x1f ;  /* 0x0c801f00030e7f89 */ /* 0x000e2400000e0000 */
[----:B0-----:R-:W-:-:S05]  /*7de0*/  FMNMX.FTZ R4, R3, R14, !PT ;  /* 0x0000000e03047209 */ /* 0x001fca0007810000 */
[----:B------:R0:W3:Y:S02]  /*7df0*/  SHFL.BFLY PT, R14, R4, 0x2, 0x1f ;  /* 0x0c401f00040e7f89 */ /* 0x0000e400000e0000 */
.L_x_1373:
[----:B------:R-:W1:Y:S01]  /*7e00*/  S2R R13, SR_CgaCtaId ;  /* 0x00000000000d7919 */ /* 0x000e620000008800 */
[----:B------:R-:W-:Y:S01]  /*7e10*/  LOP3.LUT P0, R6, R18, 0x1f, RZ, 0xc0, !PT ;  /* 0x0000001f12067812 */ /* 0x000fe2000780c0ff */
[----:B------:R-:W-:Y:S05]  /*7e20*/  WARPSYNC.ALL ;  /* 0x0000000000007948 */ /* 0x000fea0003800000 */
[----:B------:R-:W-:Y:S02]  /*7e30*/  MOV R12, 0x400 ;  /* 0x00000400000c7802 */ /* 0x000fe40000000f00 */
[----:B---3--:R-:W-:Y:S02]  /*7e40*/  FMNMX.FTZ R14, R4, R14, !PT ;  /* 0x0000000e040e7209 */ /* 0x008fe40007810000 */
[----:B-1----:R-:W-:-:S04]  /*7e50*/  LEA R5, R13, R12, 0x18 ;  /* 0x0000000c0d057211 */ /* 0x002fc800078ec0ff */
[----:B------:R-:W-:-:S05]  /*7e60*/  @!P0 LEA.HI R3, R18, R5, RZ, 0x1d ;  /* 0x0000000512038211 */ /* 0x000fca00078fe8ff */
[----:B------:R-:W-:Y:S01]  /*7e70*/  @!P0 STS [R3], R14 ;  /* 0x0000000e03008388 */ /* 0x000fe20000000800 */
[----:B------:R-:W-:Y:S01]  /*7e80*/  BAR.SYNC.DEFER_BLOCKING 0x0 ;  /* 0x0000000000007b1d */ /* 0x000fe20000010000 */
[C---:B------:R-:W-:Y:S01]  /*7e90*/  ISETP.GT.U32.AND P0, PT, R6.reuse, 0x3, PT ;  /* 0x000000030600780c */ /* 0x040fe20003f04070 */
[----:B0-----:R-:W-:Y:S01]  /*7ea0*/  IMAD R4, R6, 0x4, R5 ;  /* 0x0000000406047824 */ /* 0x001fe200078e0205 */
[----:B------:R-:W-:Y:S01]  /*7eb0*/  MOV R7, 0xff7fffff ;  /* 0xff7fffff00077802 */ /* 0x000fe20000000f00 */
[----:B------:R-:W-:Y:S02]  /*7ec0*/  IMAD.MOV.U32 R10, RZ, RZ, RZ ;  /* 0x000000ffff0a7224 */ /* 0x000fe400078e00ff */
[----:B------:R-:W-:Y:S08]  /*7ed0*/  BSSY.RECONVERGENT B0, `(.L_x_1295) ;  /* 0x000014f000007945 */ /* 0x000ff00003800200 */
[----:B------:R-:W0:Y:S04]  /*7ee0*/  @!P0 LDS R7, [R4] ;  /* 0x0000000004078984 */ /* 0x000e280000000800 */
[----:B0-----:R-:W0:Y:S02]  /*7ef0*/  SHFL.BFLY PT, R8, R7, 0x2, 0x1f ;  /* 0x0c401f0007087f89 */ /* 0x001e2400000e0000 */
[----:B0-----:R-:W-:-:S05]  /*7f00*/  FMNMX.FTZ R8, R8, R7, !PT ;  /* 0x0000000708087209 */ /* 0x001fca0007810000 */
[----:B------:R-:W0:Y:S02]  /*7f10*/  SHFL.BFLY PT, R3, R8, 0x1, 0x1f ;  /* 0x0c201f0008037f89 */ /* 0x000e2400000e0000 */
[----:B0-----:R-:W-:Y:S01]  /*7f20*/  FMNMX.FTZ R9, R8, R3, !PT ;  /* 0x0000000308097209 */ /* 0x001fe20007810000 */
[----:B------:R-:W-:-:S04]  /*7f30*/  IMAD.IADD R3, R18, 0x1, R29 ;  /* 0x0000000112037824 */ /* 0x000fc800078e021d */
        /* <DEDUP_REMOVED lines=15> */
[----:B------:R-:W-:-:S12]  /*8030*/  IMAD.MOV.U32 R7, RZ, RZ, R3 ;  /* 0x000000ffff077224 */ /* 0x000fd800078e0003 */
[----:B------:R-:W-:Y:S05]  /*8040*/  @!P0 BRA `(.L_x_1299) ;  /* 0x00000000004c8947 */ /* 0x000fea0003800000 */
[----:B------:R-:W-:Y:S01]  /*8050*/  VIADD R10, R12, 0x420 ;  /* 0x000004200c0a7836 */ /* 0x000fe20000000000 */
[----:B------:R-:W-:-:S04]  /*8060*/  LEA.HI R7, R8, 0x1, RZ, 0x19 ;  /* 0x0000000108077811 */ /* 0x000fc800078fc8ff */
[----:B------:R-:W-:Y:S02]  /*8070*/  LEA R9, R13, R10, 0x18 ;  /* 0x0000000a0d097211 */ /* 0x000fe400078ec0ff */
[----:B------:R-:W-:Y:S01]  /*8080*/  LOP3.LUT R8, R7, 0x3, RZ, 0xc0, !PT ;  /* 0x0000000307087812 */ /* 0x000fe200078ec0ff */
[----:B------:R-:W-:Y:S01]  /*8090*/  IMAD.MOV.U32 R7, RZ, RZ, R3 ;  /* 0x000000ffff077224 */ /* 0x000fe200078e0003 */
[----:B------:R-:W-:Y:S01]  /*80a0*/  MOV R10, RZ ;  /* 0x000000ff000a7202 */ /* 0x000fe20000000f00 */
[----:B------:R-:W-:Y:S01]  /*80b0*/  IMAD.IADD R9, R22, 0x1, R9 ;  /* 0x0000000116097824 */ /* 0x000fe200078e0209 */
[----:B------:R-:W-:-:S07]  /*80c0*/  IADD3 R8, PT, PT, -R8, RZ, RZ ;  /* 0x000000ff08087210 */ /* 0x000fce0007ffe1ff */
.L_x_1300:
        /* <DEDUP_REMOVED lines=11> */
.L_x_1299:
[----:B------:R-:W-:Y:S05]  /*8180*/  BSYNC.RECONVERGENT B1 ;  /* 0x0000000000017941 */ /* 0x000fea0003800200 */
.L_x_1298:
[----:B------:R-:W-:Y:S05]  /*8190*/  @!P1 BRA `(.L_x_1296) ;  /* 0x0000001000889947 */ /* 0x000fea0003800000 */
[----:B------:R-:W-:Y:S01]  /*81a0*/  IMAD.IADD R9, R16, 0x1, -R7 ;  /* 0x0000000110097824 */ /* 0x000fe200078e0a07 */
[----:B------:R-:W-:Y:S01]  /*81b0*/  SHF.L.U32 R8, R29, 0x2, RZ ;  /* 0x000000021d087819 */ /* 0x000fe200000006ff */
[----:B------:R-:W-:Y:S01]  /*81c0*/  VIADD R12, R12, 0x420 ;  /* 0x000004200c0c7836 */ /* 0x000fe20000000000 */
[----:B------:R-:W-:Y:S01]  /*81d0*/  BSSY.RECONVERGENT B1, `(.L_x_1301) ;  /* 0x000006d000017945 */ /* 0x000fe20003800200 */
[----:B------:R-:W-:Y:S02]  /*81e0*/  PLOP3.LUT P0, PT, PT, PT, PT, 0x80, 0x8 ;  /* 0x000000000008781c */ /* 0x000fe40003f0f070 */
[----:B------:R-:W-:Y:S01]  /*81f0*/  ISETP.GT.AND P1, PT, R9, 0x600, PT ;  /* 0x000006000900780c */ /* 0x000fe20003f24270 */
[----:B------:R-:W-:Y:S01]  /*8200*/  IMAD R8, R7, 0x4, -R8 ;  /* 0x0000000407087824 */ /* 0x000fe200078e0a08 */
[----:B------:R-:W-:-:S04]  /*8210*/  LEA R13, R13, R12, 0x18 ;  /* 0x0000000c0d0d7211 */ /* 0x000fc800078ec0ff */
[----:B------:R-:W-:-:S07]  /*8220*/  IADD3 R8, PT, PT, R8, 0x400, R13 ;  /* 0x0000040008087810 */ /* 0x000fce0007ffe00d */
[----:B------:R-:W-:Y:S05]  /*8230*/  @!P1 BRA `(.L_x_1302) ;  /* 0x0000000400989947 */ /* 0x000fea0003800000 */
[----:B------:R-:W-:Y:S01]  /*8240*/  PLOP3.LUT P0, PT, PT, PT, PT, 0x8, 0x80 ;  /* 0x000000000080781c */ /* 0x000fe20003f0e170 */
[----:B------:R-:W-:-:S12]  /*8250*/  VIADD R44, R16, 0xfffffa00 ;  /* 0xfffffa00102c7836 */ /* 0x000fd80000000000 */
.L_x_1303:
[----:B------:R-:W1:Y:S01]  /*8260*/  LDS R9, [R8+-0x400] ;  /* 0xfffc000008097984 */ /* 0x000e620000000800 */
[----:B------:R-:W-:-:S03]  /*8270*/  IADD3 R7, PT, PT, R7, 0x800, RZ ;  /* 0x0000080007077810 */ /* 0x000fc60007ffe0ff */
[----:B------:R-:W0:Y:S01]  /*8280*/  LDS R11, [R8+-0x200] ;  /* 0xfffe0000080b7984 */ /* 0x000e220000000800 */
[----:B------:R-:W-:-:S03]  /*8290*/  ISETP.GE.AND P1, PT, R7, R44, PT ;  /* 0x0000002c0700720c */ /* 0x000fc60003f26270 */
[----:B------:R-:W3:Y:S04]  /*82a0*/  LDS R12, [R8] ;  /* 0x00000000080c7984 */ /* 0x000ee80000000800 */
[----:B------:R-:W4:Y:S04]  /*82b0*/  LDS R13, [R8+0x200] ;  /* 0x00020000080d7984 */ /* 0x000f280000000800 */
[----:B------:R-:W4:Y:S04]  /*82c0*/  LDS R14, [R8+0x400] ;  /* 0x00040000080e7984 */ /* 0x000f280000000800 */
[----:B------:R-:W4:Y:S04]  /*82d0*/  LDS R20, [R8+0x600] ;  /* 0x0006000008147984 */ /* 0x000f280000000800 */
[----:B-----5:R-:W4:Y:S04]  /*82e0*/  LDS R26, [R8+0x800] ;  /* 0x00080000081a7984 */ /* 0x020f280000000800 */
[----:B------:R-:W4:Y:S04]  /*82f0*/  LDS R32, [R8+0xa00] ;  /* 0x000a000008207984 */ /* 0x000f280000000800 */
[----:B------:R-:W4:Y:S04]  /*8300*/  LDS R34, [R8+0xc00] ;  /* 0x000c000008227984 */ /* 0x000f280000000800 */
[----:B------:R-:W4:Y:S01]  /*8310*/  LDS R35, [R8+0xe00] ;  /* 0x000e000008237984 */ /* 0x000f220000000800 */
[----:B-1----:R-:W-:-:S03]  /*8320*/  FADD.FTZ R9, -R49, R9 ;  /* 0x0000000931097221 */ /* 0x002fc60000010100 */
[----:B--2---:R-:W1:Y:S01]  /*8330*/  LDS R37, [R8+0x1000] ;  /* 0x0010000008257984 */ /* 0x004e620000000800 */
[----:B0-----:R-:W-:Y:S01]  /*8340*/  FADD.FTZ R11, -R49, R11 ;  /* 0x0000000b310b7221 */ /* 0x001fe20000010100 */
[----:B------:R-:W-:Y:S02]  /*8350*/  FMUL.FTZ R9, R9, 1.4426950216293334961 ;  /* 0x3fb8aa3b09097820 */ /* 0x000fe40000410000 */
[----:B------:R-:W0:Y:S01]  /*8360*/  LDS R38, [R8+0x1200] ;  /* 0x0012000008267984 */ /* 0x000e220000000800 */
[----:B------:R-:W-:Y:S01]  /*8370*/  FMUL.FTZ R11, R11, 1.4426950216293334961 ;  /* 0x3fb8aa3b0b0b7820 */ /* 0x000fe20000410000 */
[C---:B---3--:R-:W-:Y:S02]  /*8380*/  FADD.FTZ R12, -R49.reuse, R12 ;  /* 0x0000000c310c7221 */ /* 0x048fe40000010100 */
[----:B----4-:R-:W2:Y:S01]  /*8390*/  LDS R40, [R8+0x1400] ;  /* 0x0014000008287984 */ /* 0x010ea20000000800 */
[----:B------:R-:W3:Y:S01]  /*83a0*/  MUFU.EX2 R9, R9 ;  /* 0x0000000900097308 */ /* 0x000ee20000000800 */
[C---:B------:R-:W-:Y:S01]  /*83b0*/  FADD.FTZ R13, -R49.reuse, R13 ;  /* 0x0000000d310d7221 */ /* 0x040fe20000010100 */
[----:B------:R-:W-:Y:S01]  /*83c0*/  FMUL.FTZ R12, R12, 1.4426950216293334961 ;  /* 0x3fb8aa3b0c0c7820 */ /* 0x000fe20000410000 */
[----:B------:R-:W4:Y:S01]  /*83d0*/  LDS R41, [R8+0x1600] ;  /* 0x0016000008297984 */ /* 0x000f220000000800 */
[----:B------:R-:W3:Y:S01]  /*83e0*/  MUFU.EX2 R11, R11 ;  /* 0x0000000b000b7308 */ /* 0x000ee20000000800 */
[----:B------:R-:W-:Y:S01]  /*83f0*/  FADD.FTZ R15, -R49, R14 ;  /* 0x0000000e310f7221 */ /* 0x000fe20000010100 */
[----:B------:R-:W-:Y:S01]  /*8400*/  FMUL.FTZ R14, R13, 1.4426950216293334961 ;  /* 0x3fb8aa3b0d0e7820 */ /* 0x000fe20000410000 */
[----:B------:R-:W4:Y:S01]  /*8410*/  LDS R42, [R8+0x1800] ;  /* 0x00180000082a7984 */ /* 0x000f220000000800 */
[----:B------:R-:W1:Y:S01]  /*8420*/  MUFU.EX2 R13, R12 ;  /* 0x0000000c000d7308 */ /* 0x000e620000000800 */
[----:B------:R-:W-:Y:S01]  /*8430*/  FADD.FTZ R21, -R49, R20 ;  /* 0x0000001431157221 */ /* 0x000fe20000010100 */
[----:B------:R-:W-:Y:S01]  /*8440*/  FMUL.FTZ R20, R15, 1.4426950216293334961 ;  /* 0x3fb8aa3b0f147820 */ /* 0x000fe20000410000 */
[----:B------:R-:W4:Y:S01]  /*8450*/  LDS R43, [R8+0x1a00] ;  /* 0x001a0000082b7984 */ /* 0x000f220000000800 */
[----:B------:R-:W1:Y:S01]  /*8460*/  MUFU.EX2 R15, R14 ;  /* 0x0000000e000f7308 */ /* 0x000e620000000800 */
[----:B------:R-:W-:Y:S01]  /*8470*/  FADD.FTZ R31, -R49, R26 ;  /* 0x0000001a311f7221 */ /* 0x000fe20000010100 */
[----:B---3--:R-:W-:Y:S01]  /*8480*/  FADD.FTZ R10, R9, R10 ;  /* 0x0000000a090a7221 */ /* 0x008fe20000010000 */
[----:B------:R-:W-:Y:S01]  /*8490*/  FMUL.FTZ R26, R21, 1.4426950216293334961 ;  /* 0x3fb8aa3b151a7820 */ /* 0x000fe20000410000 */
[----:B------:R3:W-:Y:S01]  /*84a0*/  STS [R8+-0x400], R9 ;  /* 0xfffc000908007388 */ /* 0x0007e20000000800 */
[----:B------:R-:W3:Y:S01]  /*84b0*/  MUFU.EX2 R21, R20 ;  /* 0x0000001400157308 */ /* 0x000ee20000000800 */
[----:B------:R-:W-:Y:S01]  /*84c0*/  FADD.FTZ R33, -R49, R32 ;  /* 0x0000002031217221 */ /* 0x000fe20000010100 */
[----:B------:R-:W-:Y:S01]  /*84d0*/  FADD.FTZ R10, R10, R11 ;  /* 0x0000000b0a0a7221 */ /* 0x000fe20000010000 */
[----:B------:R-:W-:Y:S01]  /*84e0*/  FMUL.FTZ R32, R31, 1.4426950216293334961 ;  /* 0x3fb8aa3b1f207820 */ /* 0x000fe20000410000 */
[----:B------:R-:W-:Y:S01]  /*84f0*/  FADD.FTZ R34, -R49, R34 ;  /* 0x0000002231227221 */ /* 0x000fe20000010100 */
        /* <DEDUP_REMOVED lines=8> */
[----:B------:R-:W4:Y:S01]  /*8580*/  MUFU.EX2 R35, R12 ;  /* 0x0000000c00237308 */ /* 0x000f220000000800 */
[----:B---3--:R-:W-:Y:S01]  /*8590*/  FADD.FTZ R10, R10, R21 ;  /* 0x000000150a0a7221 */ /* 0x008fe20000010000 */
[C---:B------:R-:W-:Y:S01]  /*85a0*/  FADD.FTZ R14, -R49.reuse, R37 ;  /* 0x00000025310e7221 */ /* 0x040fe20000010100 */
[----:B------:R3:W-:Y:S01]  /*85b0*/  STS [R8+-0x200], R11 ;  /* 0xfffe000b08007388 */ /* 0x0007e20000000800 */
[----:B------:R-:W3:Y:S01]  /*85c0*/  MUFU.EX2 R37, R34 ;  /* 0x0000002200257308 */ /* 0x000ee20000000800 */
[C---:B0-----:R-:W-:Y:S01]  /*85d0*/  FADD.FTZ R38, -R49.reuse, R38 ;  /* 0x0000002631267221 */ /* 0x041fe20000010100 */
[----:B------:R-:W-:Y:S01]  /*85e0*/  FADD.FTZ R10, R10, R31 ;  /* 0x0000001f0a0a7221 */ /* 0x000fe20000010000 */
[----:B------:R-:W-:Y:S01]  /*85f0*/  FMUL.FTZ R14, R14, 1.4426950216293334961 ;  /* 0x3fb8aa3b0e0e7820 */ /* 0x000fe20000410000 */
[----:B------:R-:W0:Y:S01]  /*8600*/  MUFU.EX2 R39, R36 ;  /* 0x0000002400277308 */ /* 0x000e220000000800 */
[C---:B--2---:R-:W-:Y:S01]  /*8610*/  FADD.FTZ R40, -R49.reuse, R40 ;  /* 0x0000002831287221 */ /* 0x044fe20000010100 */
[----:B-1----:R-:W-:Y:S01]  /*8620*/  FADD.FTZ R10, R10, R33 ;  /* 0x000000210a0a7221 */ /* 0x002fe20000010000 */
[----:B------:R-:W-:Y:S01]  /*8630*/  FMUL.FTZ R38, R38, 1.4426950216293334961 ;  /* 0x3fb8aa3b26267820 */ /* 0x000fe20000410000 */
[----:B------:R-:W1:Y:S01]  /*8640*/  MUFU.EX2 R9, R14 ;  /* 0x0000000e00097308 */ /* 0x000e620000000800 */
[----:B----4-:R-:W-:Y:S01]  /*8650*/  FADD.FTZ R41, -R49, R41 ;  /* 0x0000002931297221 */ /* 0x010fe20000010100 */
[----:B------:R-:W-:Y:S01]  /*8660*/  FADD.FTZ R10, R10, R35 ;  /* 0x000000230a0a7221 */ /* 0x000fe20000010000 */
[----:B------:R-:W-:Y:S01]  /*8670*/  FMUL.FTZ R40, R40, 1.4426950216293334961 ;  /* 0x3fb8aa3b28287820 */ /* 0x000fe20000410000 */
[----:B---3--:R-:W2:Y:S01]  /*8680*/  MUFU.EX2 R11, R38 ;  /* 0x00000026000b7308 */ /* 0x008ea20000000800 */
[----:B------:R-:W-:Y:S01]  /*8690*/  FMUL.FTZ R12, R41, 1.4426950216293334961 ;  /* 0x3fb8aa3b290c7820 */ /* 0x000fe20000410000 */
[----:B------:R-:W-:Y:S01]  /*86a0*/  FADD.FTZ R10, R10, R37 ;  /* 0x000000250a0a7221 */ /* 0x000fe20000010000 */
[C---:B------:R-:W-:Y:S01]  /*86b0*/  FADD.FTZ R42, -R49.reuse, R42 ;  /* 0x0000002a312a7221 */ /* 0x040fe20000010100 */
[----:B------:R-:W3:Y:S01]  /*86c0*/  MUFU.EX2 R41, R40 ;  /* 0x0000002800297308 */ /* 0x000ee20000000800 */
[----:B------:R-:W-:Y:S01]  /*86d0*/  FADD.FTZ R20, -R49, R43 ;  /* 0x0000002b31147221 */ /* 0x000fe20000010100 */
[----:B0-----:R-:W-:Y:S01]  /*86e0*/  FADD.FTZ R10, R10, R39 ;  /* 0x000000270a0a7221 */ /* 0x001fe20000010000 */
[----:B------:R-:W-:Y:S01]  /*86f0*/  FMUL.FTZ R42, R42, 1.4426950216293334961 ;  /* 0x3fb8aa3b2a2a7820 */ /* 0x000fe20000410000 */
[----:B------:R-:W0:Y:S01]  /*8700*/  MUFU.EX2 R43, R12 ;  /* 0x0000000c002b7308 */ /* 0x000e220000000800 */
[----:B------:R-:W-:Y:S01]  /*8710*/  FMUL.FTZ R20, R20, 1.4426950216293334961 ;  /* 0x3fb8aa3b14147820 */ /* 0x000fe20000410000 */
[----:B-1----:R-:W-:Y:S01]  /*8720*/  FADD.FTZ R10, R10, R9 ;  /* 0x000000090a0a7221 */ /* 0x002fe20000010000 */
[----:B------:R-:W-:Y:S01]  /*8730*/  STS [R8], R13 ;  /* 0x0000000d08007388 */ /* 0x000fe20000000800 */
[----:B------:R-:W1:Y:S02]  /*8740*/  MUFU.EX2 R45, R42 ;  /* 0x0000002a002d7308 */ /* 0x000e640000000800 */
[----:B--2---:R-:W-:Y:S01]  /*8750*/  FADD.FTZ R10, R10, R11 ;  /* 0x0000000b0a0a7221 */ /* 0x004fe20000010000 */
[----:B------:R-:W-:Y:S01]  /*8760*/  STS [R8+0x200], R15 ;  /* 0x0002000f08007388 */ /* 0x000fe20000000800 */
[----:B------:R-:W2:Y:S02]  /*8770*/  MUFU.EX2 R47, R20 ;  /* 0x00000014002f7308 */ /* 0x000ea40000000800 */
[----:B---3--:R-:W-:Y:S01]  /*8780*/  FADD.FTZ R10, R10, R41 ;  /* 0x000000290a0a7221 */ /* 0x008fe20000010000 */
[----:B------:R-:W-:Y:S03]  /*8790*/  STS [R8+0x400], R21 ;  /* 0x0004001508007388 */ /* 0x000fe60000000800 */
[----:B0-----:R-:W-:Y:S01]  /*87a0*/  FADD.FTZ R10, R10, R43 ;  /* 0x0000002b0a0a7221 */ /* 0x001fe20000010000 */
[----:B------:R-:W-:Y:S03]  /*87b0*/  STS [R8+0x600], R31 ;  /* 0x0006001f08007388 */ /* 0x000fe60000000800 */
[----:B-1----:R-:W-:Y:S01]  /*87c0*/  FADD.FTZ R10, R10, R45 ;  /* 0x0000002d0a0a7221 */ /* 0x002fe20000010000 */
[----:B------:R-:W-:Y:S03]  /*87d0*/  STS [R8+0x800], R33 ;  /* 0x0008002108007388 */ /* 0x000fe60000000800 */
[----:B--2---:R-:W-:Y:S01]  /*87e0*/  FADD.FTZ R10, R10, R47 ;  /* 0x0000002f0a0a7221 */ /* 0x004fe20000010000 */
        /* <DEDUP_REMOVED lines=11> */
.L_x_1302:
[----:B------:R-:W-:Y:S05]  /*88a0*/  BSYNC.RECONVERGENT B1 ;  /* 0x0000000000017941 */ /* 0x000fea0003800200 */
.L_x_1301:
[----:B------:R-:W-:Y:S01]  /*88b0*/  IMAD.IADD R9, R16, 0x1, -R7 ;  /* 0x0000000110097824 */ /* 0x000fe200078e0a07 */
[----:B------:R-:W-:Y:S04]  /*88c0*/  BSSY.RECONVERGENT B1, `(.L_x_1304) ;  /* 0x0000036000017945 */ /* 0x000fe80003800200 */
[----:B------:R-:W-:-:S13]  /*88d0*/  ISETP.GT.AND P1, PT, R9, 0x200, PT ;  /* 0x000002000900780c */ /* 0x000fda0003f24270 */
[----:B------:R-:W-:Y:S05]  /*88e0*/  @!P1 BRA `(.L_x_1305) ;  /* 0x0000000000cc9947 */ /* 0x000fea0003800000 */
[----:B------:R-:W1:Y:S01]  /*88f0*/  LDS R9, [R8+-0x400] ;  /* 0xfffc000008097984 */ /* 0x000e620000000800 */
[----:B------:R-:W-:Y:S02]  /*8900*/  PLOP3.LUT P0, PT, PT, PT, PT, 0x8, 0x80 ;  /* 0x000000000080781c */ /* 0x000fe40003f0e170 */
[----:B------:R-:W-:Y:S01]  /*8910*/  IADD3 R7, PT, PT, R7, 0x400, RZ ;  /* 0x0000040007077810 */ /* 0x000fe20007ffe0ff */
[----:B------:R-:W0:Y:S04]  /*8920*/  LDS R11, [R8+-0x200] ;  /* 0xfffe0000080b7984 */ /* 0x000e280000000800 */
[----:B------:R-:W3:Y:S04]  /*8930*/  LDS R12, [R8] ;  /* 0x00000000080c7984 */ /* 0x000ee80000000800 */
[----:B------:R-:W2:Y:S04]  /*8940*/  LDS R13, [R8+0x200] ;  /* 0x00020000080d7984 */ /* 0x000ea80000000800 */
[----:B------:R-:W4:Y:S04]  /*8950*/  LDS R14, [R8+0x400] ;  /* 0x00040000080e7984 */ /* 0x000f280000000800 */
[----:B------:R-:W4:Y:S04]  /*8960*/  LDS R20, [R8+0x600] ;  /* 0x0006000008147984 */ /* 0x000f280000000800 */
[----:B-----5:R-:W4:Y:S04]  /*8970*/  LDS R26, [R8+0x800] ;  /* 0x00080000081a7984 */ /* 0x020f280000000800 */
[----:B------:R-:W4:Y:S01]  /*8980*/  LDS R32, [R8+0xa00] ;  /* 0x000a000008207984 */ /* 0x000f220000000800 */
[C---:B-1----:R-:W-:Y:S01]  /*8990*/  FADD.FTZ R9, -R49.reuse, R9 ;  /* 0x0000000931097221 */ /* 0x042fe20000010100 */
[----:B0-----:R-:W-:-:S03]  /*89a0*/  FADD.FTZ R11, -R49, R11 ;  /* 0x0000000b310b7221 */ /* 0x001fc60000010100 */
[----:B------:R-:W-:Y:S01]  /*89b0*/  FMUL.FTZ R9, R9, 1.4426950216293334961 ;  /* 0x3fb8aa3b09097820 */ /* 0x000fe20000410000 */
[----:B------:R-:W-:Y:S01]  /*89c0*/  FMUL.FTZ R11, R11, 1.4426950216293334961 ;  /* 0x3fb8aa3b0b0b7820 */ /* 0x000fe20000410000 */
[----:B---3--:R-:W-:-:S04]  /*89d0*/  FADD.FTZ R12, -R49, R12 ;  /* 0x0000000c310c7221 */ /* 0x008fc80000010100 */
[----:B------:R-:W0:Y:S01]  /*89e0*/  MUFU.EX2 R9, R9 ;  /* 0x0000000900097308 */ /* 0x000e220000000800 */
[C---:B--2---:R-:W-:Y:S01]  /*89f0*/  FADD.FTZ R13, -R49.reuse, R13 ;  /* 0x0000000d310d7221 */ /* 0x044fe20000010100 */
        /* <DEDUP_REMOVED lines=8> */
[----:B------:R-:W-:Y:S01]  /*8a80*/  FADD.FTZ R31, -R49, R26 ;  /* 0x0000001a311f7221 */ /* 0x000fe20000010100 */
[----:B0-----:R-:W-:Y:S01]  /*8a90*/  FADD.FTZ R10, R10, R9 ;  /* 0x000000090a0a7221 */ /* 0x001fe20000010000 */
[----:B------:R-:W-:Y:S01]  /*8aa0*/  FMUL.FTZ R26, R21, 1.4426950216293334961 ;  /* 0x3fb8aa3b151a7820 */ /* 0x000fe20000410000 */
[----:B------:R-:W-:Y:S01]  /*8ab0*/  STS [R8+-0x400], R9 ;  /* 0xfffc000908007388 */ /* 0x000fe20000000800 */
[----:B------:R-:W0:Y:S01]  /*8ac0*/  MUFU.EX2 R21, R20 ;  /* 0x0000001400157308 */ /* 0x000e220000000800 */
[----:B------:R-:W-:Y:S01]  /*8ad0*/  FADD.FTZ R33, -R49, R32 ;  /* 0x0000002031217221 */ /* 0x000fe20000010100 */
[----:B-1----:R-:W-:Y:S01]  /*8ae0*/  FADD.FTZ R10, R10, R11 ;  /* 0x0000000b0a0a7221 */ /* 0x002fe20000010000 */
        /* <DEDUP_REMOVED lines=19> */
.L_x_1305:
[----:B------:R-:W-:Y:S05]  /*8c20*/  BSYNC.RECONVERGENT B1 ;  /* 0x0000000000017941 */ /* 0x000fea0003800200 */
.L_x_1304:
[----:B------:R-:W-:-:S13]  /*8c30*/  ISETP.LT.OR P0, PT, R7, R16, P0 ;  /* 0x000000100700720c */ /* 0x000fda0000701670 */
[----:B------:R-:W-:Y:S05]  /*8c40*/  @!P0 BRA `(.L_x_1296) ;  /* 0x0000000400dc8947 */ /* 0x000fea0003800000 */
[----:B------:R-:W1:Y:S04]  /*8c50*/  LDS R7, [R8+-0x400] ;  /* 0xfffc000008077984 */ /* 0x000e680000000800 */
[----:B------:R-:W0:Y:S04]  /*8c60*/  LDS R9, [R8+-0x200] ;  /* 0xfffe000008097984 */ /* 0x000e280000000800 */
[----:B------:R-:W3:Y:S04]  /*8c70*/  LDS R11, [R8] ;  /* 0x00000000080b7984 */ /* 0x000ee80000000800 */
[----:B------:R-:W2:Y:S01]  /*8c80*/  LDS R12, [R8+0x200] ;  /* 0x00020000080c7984 */ /* 0x000ea20000000800 */
[C---:B-1----:R-:W-:Y:S01]  /*8c90*/  FADD.FTZ R7, -R49.reuse, R7 ;  /* 0x0000000731077221 */ /* 0x042fe20000010100 */
[----:B0-----:R-:W-:-:S03]  /*8ca0*/  FADD.FTZ R9, -R49, R9 ;  /* 0x0000000931097221 */ /* 0x001fc60000010100 */
[----:B------:R-:W-:Y:S01]  /*8cb0*/  FMUL.FTZ R7, R7, 1.4426950216293334961 ;  /* 0x3fb8aa3b07077820 */ /* 0x000fe20000410000 */
[----:B---3--:R-:W-:Y:S01]  /*8cc0*/  FADD.FTZ R11, -R49, R11 ;  /* 0x0000000b310b7221 */ /* 0x008fe20000010100 */
[----:B------:R-:W-:-:S04]  /*8cd0*/  FMUL.FTZ R9, R9, 1.4426950216293334961 ;  /* 0x3fb8aa3b09097820 */ /* 0x000fc80000410000 */
[----:B------:R-:W0:Y:S01]  /*8ce0*/  MUFU.EX2 R7, R7 ;  /* 0x0000000700077308 */ /* 0x000e220000000800 */
[----:B--2---:R-:W-:Y:S01]  /*8cf0*/  FADD.FTZ R12, -R49, R12 ;  /* 0x0000000c310c7221 */ /* 0x004fe20000010100 */
        /* <DEDUP_REMOVED lines=14> */
.L_x_1297:
[----:B------:R-:W-:Y:S01]  /*8de0*/  VIADDMNMX R10, R3, 0x80, R16, !PT ;  /* 0x00000080030a7846 */ /* 0x000fe20007800110 */
[----:B------:R-:W-:Y:S01]  /*8df0*/  BSSY.RECONVERGENT B1, `(.L_x_1306) ;  /* 0x0000024000017945 */ /* 0x000fe20003800200 */
[----:B------:R-:W-:-:S04]  /*8e00*/  LOP3.LUT R7, RZ, R18, RZ, 0x33, !PT ;  /* 0x00000012ff077212 */ /* 0x000fc800078e33ff */
[----:B------:R-:W-:Y:S01]  /*8e10*/  IADD3 R11, PT, PT, -R29, R10, R7 ;  /* 0x0000000a1d0b7210 */ /* 0x000fe20007ffe107 */
[----:B------:R-:W-:-:S03]  /*8e20*/  IMAD.MOV.U32 R10, RZ, RZ, RZ ;  /* 0x000000ffff0a7224 */ /* 0x000fc600078e00ff */
[C---:B------:R-:W-:Y:S02]  /*8e30*/  LOP3.LUT R7, R11.reuse, 0x180, RZ, 0xc0, !PT ;  /* 0x000001800b077812 */ /* 0x040fe400078ec0ff */
[----:B------:R-:W-:Y:S02]  /*8e40*/  ISETP.GE.U32.AND P0, PT, R11, 0x180, PT ;  /* 0x000001800b00780c */ /* 0x000fe40003f06070 */
[----:B------:R-:W-:Y:S02]  /*8e50*/  ISETP.NE.AND P1, PT, R7, 0x180, PT ;  /* 0x000001800700780c */ /* 0x000fe40003f25270 */
[----:B------:R-:W-:-:S11]  /*8e60*/  MOV R7, R3 ;  /* 0x0000000300077202 */ /* 0x000fd60000000f00 */
[----:B------:R-:W-:Y:S05]  /*8e70*/  @!P1 BRA `(.L_x_1307) ;  /* 0x00000000006c9947 */ /* 0x000fea0003800000 */
[----:B------:R-:W-:Y:S01]  /*8e80*/  VIADD R12, R12, 0x420 ;  /* 0x000004200c0c7836 */ /* 0x000fe20000000000 */
[----:B------:R-:W-:Y:S01]  /*8e90*/  LEA.HI R7, R11, 0x1, RZ, 0x19 ;  /* 0x000000010b077811 */ /* 0x000fe200078fc8ff */
[----:B------:R-:W-:Y:S01]  /*8ea0*/  IMAD.MOV.U32 R10, RZ, RZ, RZ ;  /* 0x000000ffff0a7224 */ /* 0x000fe200078e00ff */
[----:B------:R-:W-:Y:S02]  /*8eb0*/  IADD3 R15, P1, P2, R25, R8, R3 ;  /* 0x00000008190f7210 */ /* 0x000fe40007a3e003 */
[----:B------:R-:W-:Y:S02]  /*8ec0*/  LEA R11, R13, R12, 0x18 ;  /* 0x0000000c0d0b7211 */ /* 0x000fe400078ec0ff */
[----:B------:R-:W-:Y:S02]  /*8ed0*/  LOP3.LUT R8, R7, 0x3, RZ, 0xc0, !PT ;  /* 0x0000000307087812 */ /* 0x000fe400078ec0ff */
[----:B------:R-:W-:Y:S01]  /*8ee0*/  IADD3.X R9, PT, PT, R28, R9, RZ, P1, P2 ;  /* 0x000000091c097210 */ /* 0x000fe20000fe44ff */
[----:B------:R-:W-:Y:S01]  /*8ef0*/  IMAD.IADD R11, R22, 0x1, R11 ;  /* 0x00000001160b7824 */ /* 0x000fe200078e020b */
[----:B------:R-:W-:Y:S01]  /*8f00*/  MOV R7, R3 ;  /* 0x0000000300077202 */ /* 0x000fe20000000f00 */
[----:B------:R-:W-:-:S07]  /*8f10*/  IMAD.MOV R12, RZ, RZ, -R8 ;  /* 0x000000ffff0c7224 */ /* 0x000fce00078e0a08 */
.L_x_1308:
[----:B------:R-:W-:-:S06]  /*8f20*/  MOV R8, R15 ;  /* 0x0000000f00087202 */ /* 0x000fcc0000000f00 */
[----:B------:R0:W3:Y:S01]  /*8f30*/  LDG.E.U8 R8, desc[UR36][R8.64] ;  /* 0x0000002408087981 */ /* 0x0000e2000c1e1100 */
[----:B------:R-:W-:Y:S01]  /*8f40*/  VIADD R12, R12, 0x1 ;  /* 0x000000010c0c7836 */ /* 0x000fe20000000000 */
[----:B------:R-:W-:Y:S02]  /*8f50*/  IADD3 R15, P2, PT, R15, 0x80, RZ ;  /* 0x000000800f0f7810 */ /* 0x000fe40007f5e0ff */
[----:B------:R-:W-:-:S03]  /*8f60*/  IADD3 R7, PT, PT, R7, 0x80, RZ ;  /* 0x0000008007077810 */ /* 0x000fc60007ffe0ff */
[----:B0-----:R-:W-:Y:S01]  /*8f70*/  IMAD.X R9, RZ, RZ, R9, P2 ;  /* 0x000000ffff097224 */ /* 0x001fe200010e0609 */
[----:B---3--:R-:W-:-:S13]  /*8f80*/  ISETP.NE.AND P1, PT, R8, RZ, PT ;  /* 0x000000ff0800720c */ /* 0x008fda0003f25270 */
[----:B------:R-:W1:Y:S02]  /*8f90*/  @!P1 LDS R13, [R11] ;  /* 0x000000000b0d9984 */ /* 0x000e640000000800 */
[----:B-1----:R-:W-:Y:S01]  /*8fa0*/  @!P1 FADD.FTZ R14, -R49, R13 ;  /* 0x0000000d310e9221 */ /* 0x002fe20000010100 */
[----:B------:R-:W-:-:S03]  /*8fb0*/  IMAD.MOV.U32 R13, RZ, RZ, RZ ;  /* 0x000000ffff0d7224 */ /* 0x000fc600078e00ff */
[----:B------:R-:W-:-:S04]  /*8fc0*/  @!P1 FMUL.FTZ R14, R14, 1.4426950216293334961 ;  /* 0x3fb8aa3b0e0e9820 */ /* 0x000fc80000410000 */
[----:B------:R-:W0:Y:S01]  /*8fd0*/  @!P1 MUFU.EX2 R13, R14 ;  /* 0x0000000e000d9308 */ /* 0x000e220000000800 */
[----:B------:R-:W-:Y:S01]  /*8fe0*/  ISETP.NE.AND P1, PT, R12, RZ, PT ;  /* 0x000000ff0c00720c */ /* 0x000fe20003f25270 */
[----:B0-----:R0:W-:Y:S01]  /*8ff0*/  STS [R11], R13 ;  /* 0x0000000d0b007388 */ /* 0x0011e20000000800 */
[----:B------:R-:W-:Y:S01]  /*9000*/  FADD.FTZ R10, R13, R10 ;  /* 0x0000000a0d0a7221 */ /* 0x000fe20000010000 */
[----:B0-----:R-:W-:-:S10]  /*9010*/  VIADD R11, R11, 0x200 ;  /* 0x000002000b0b7836 */ /* 0x001fd40000000000 */
[----:B------:R-:W-:Y:S05]  /*9020*/  @P1 BRA `(.L_x_1308) ;  /* 0xfffffffc00bc1947 */ /* 0x000fea000383ffff */
.L_x_1307:
[----:B------:R-:W-:Y:S05]  /*9030*/  BSYNC.RECONVERGENT B1 ;  /* 0x0000000000017941 */ /* 0x000fea0003800200 */
.L_x_1306:
[----:B------:R-:W-:Y:S05]  /*9040*/  @!P0 BRA `(.L_x_1296) ;  /* 0x0000000000dc8947 */ /* 0x000fea0003800000 */
[----:B------:R-:W0:Y:S01]  /*9050*/  S2R R12, SR_CgaCtaId ;  /* 0x00000000000c7919 */ /* 0x000e220000008800 */
[----:B------:R-:W3:Y:S01]  /*9060*/  LDCU.64 UR4, c[0x0][0x420] ;  /* 0x00008400ff0477ac */ /* 0x000ee20008000a00 */
[----:B------:R-:W-:Y:S02]  /*9070*/  MOV R9, 0x400 ;  /* 0x0000040000097802 */ /* 0x000fe40000000f00 */
[----:B------:R-:W-:-:S03]  /*9080*/  SHF.L.U32 R8, R29, 0x2, RZ ;  /* 0x000000021d087819 */ /* 0x000fc600000006ff */
[----:B------:R-:W-:Y:S02]  /*9090*/  VIADD R9, R9, 0x420 ;  /* 0x0000042009097836 */ /* 0x000fe40000000000 */
[----:B------:R-:W-:Y:S01]  /*90a0*/  IMAD R8, R7, 0x4, -R8 ;  /* 0x0000000407087824 */ /* 0x000fe200078e0a08 */
[----:B---3--:R-:W-:-:S04]  /*90b0*/  IADD3 R13, P0, P1, R25, UR4, R7 ;  /* 0x00000004190d7c10 */ /* 0x008fc8000f91e007 */
[----:B------:R-:W-:Y:S02]  /*90c0*/  IADD3 R13, P2, PT, R13, 0x100, RZ ;  /* 0x000001000d0d7810 */ /* 0x000fe40007f5e0ff */
[----:B0-----:R-:W-:Y:S02]  /*90d0*/  LEA R11, R12, R9, 0x18 ;  /* 0x000000090c0b7211 */ /* 0x001fe400078ec0ff */
[----:B------:R-:W-:Y:S02]  /*90e0*/  IADD3.X R9, PT, PT, R28, UR5, RZ, P0, P1 ;  /* 0x000000051c097c10 */ /* 0x000fe400087e24ff */
[----:B------:R-:W-:Y:S02]  /*90f0*/  IADD3 R11, PT, PT, R8, 0x400, R11 ;  /* 0x00000400080b7810 */ /* 0x000fe40007ffe00b */
[----:B------:R-:W-:-:S07]  /*9100*/  IADD3.X R9, PT, PT, RZ, R9, RZ, P2, !PT ;  /* 0x00000009ff097210 */ /* 0x000fce00017fe4ff */
.L_x_1309:
[----:B------:R-:W-:-:S05]  /*9110*/  IMAD.MOV.U32 R8, RZ, RZ, R13 ;  /* 0x000000ffff087224 */ /* 0x000fca00078e000d */
[----:B------:R-:W3:Y:S04]  /*9120*/  LDG.E.U8 R15, desc[UR36][R8.64+-0x100] ;  /* 0xffff0024080f7981 */ /* 0x000ee8000c1e1100 */
[----:B------:R-:W2:Y:S04]  /*9130*/  LDG.E.U8 R12, desc[UR36][R8.64+-0x80] ;  /* 0xffff8024080c7981 */ /* 0x000ea8000c1e1100 */
[----:B------:R-:W4:Y:S04]  /*9140*/  LDG.E.U8 R13, desc[UR36][R8.64] ;  /* 0x00000024080d7981 */ /* 0x000f28000c1e1100 */
[----:B------:R-:W4:Y:S01]  /*9150*/  LDG.E.U8 R14, desc[UR36][R8.64+0x80] ;  /* 0x00008024080e7981 */ /* 0x000f22000c1e1100 */
[----:B------:R-:W-:-:S02]  /*9160*/  IADD3 R7, PT, PT, R7, 0x200, RZ ;  /* 0x0000020007077810 */ /* 0x000fc40007ffe0ff */
[----:B---3--:R-:W-:Y:S02]  /*9170*/  ISETP.NE.AND P0, PT, R15, RZ, PT ;  /* 0x000000ff0f00720c */ /* 0x008fe40003f05270 */
[----:B--2---:R-:W-:Y:S02]  /*9180*/  ISETP.NE.AND P1, PT, R12, RZ, PT ;  /* 0x000000ff0c00720c */ /* 0x004fe40003f25270 */
[----:B----4-:R-:W-:Y:S02]  /*9190*/  ISETP.NE.AND P2, PT, R13, RZ, PT ;  /* 0x000000ff0d00720c */ /* 0x010fe40003f45270 */
[----:B------:R-:W-:-:S07]  /*91a0*/  ISETP.NE.AND P3, PT, R14, RZ, PT ;  /* 0x000000ff0e00720c */ /* 0x000fce0003f65270 */
[----:B------:R-:W1:Y:S04]  /*91b0*/  @!P0 LDS R12, [R11+-0x400] ;  /* 0xfffc00000b0c8984 */ /* 0x000e680000000800 */
[----:B------:R-:W0:Y:S04]  /*91c0*/  @!P1 LDS R14, [R11+-0x200] ;  /* 0xfffe00000b0e9984 */ /* 0x000e280000000800 */
[----:B------:R-:W2:Y:S04]  /*91d0*/  @!P2 LDS R20, [R11] ;  /* 0x000000000b14a984 */ /* 0x000ea80000000800 */
[----:B-----5:R-:W3:Y:S01]  /*91e0*/  @!P3 LDS R26, [R11+0x200] ;  /* 0x000200000b1ab984 */ /* 0x020ee20000000800 */
[----:B-1----:R-:W-:Y:S01]  /*91f0*/  @!P0 FADD.FTZ R13, -R49, R12 ;  /* 0x0000000c310d8221 */ /* 0x002fe20000010100 */
[----:B------:R-:W-:-:S03]  /*9200*/  IMAD.MOV.U32 R12, RZ, RZ, RZ ;  /* 0x000000ffff0c7224 */ /* 0x000fc600078e00ff */
[----:B------:R-:W-:Y:S01]  /*9210*/  @!P0 FMUL.FTZ R13, R13, 1.4426950216293334961 ;  /* 0x3fb8aa3b0d0d8820 */ /* 0x000fe20000410000 */
[----:B0-----:R-:W-:Y:S01]  /*9220*/  @!P1 FADD.FTZ R15, -R49, R14 ;  /* 0x0000000e310f9221 */ /* 0x001fe20000010100 */
[----:B------:R-:W-:Y:S02]  /*9230*/  HFMA2 R14, -RZ, RZ, 0, 0 ;  /* 0x00000000ff0e7431 */ /* 0x000fe400000001ff */
[----:B------:R-:W0:Y:S01]  /*9240*/  @!P0 MUFU.EX2 R12, R13 ;  /* 0x0000000d000c8308 */ /* 0x000e220000000800 */
[----:B------:R-:W-:Y:S01]  /*9250*/  @!P1 FMUL.FTZ R15, R15, 1.4426950216293334961 ;  /* 0x3fb8aa3b0f0f9820 */ /* 0x000fe20000410000 */
[C---:B--2---:R-:W-:Y:S01]  /*9260*/  @!P2 FADD.FTZ R21, -R49.reuse, R20 ;  /* 0x000000143115a221 */ /* 0x044fe20000010100 */
[----:B------:R-:W-:Y:S02]  /*9270*/  IMAD.MOV.U32 R20, RZ, RZ, RZ ;  /* 0x000000ffff147224 */ /* 0x000fe400078e00ff */
[----:B---3--:R-:W-:Y:S01]  /*9280*/  @!P3 FADD.FTZ R31, -R49, R26 ;  /* 0x0000001a311fb221 */ /* 0x008fe20000010100 */
[----:B------:R-:W1:Y:S01]  /*9290*/  @!P1 MUFU.EX2 R14, R15 ;  /* 0x0000000f000e9308 */ /* 0x000e620000000800 */
[----:B------:R-:W-:Y:S01]  /*92a0*/  @!P2 FMUL.FTZ R21, R21, 1.4426950216293334961 ;  /* 0x3fb8aa3b1515a820 */ /* 0x000fe20000410000 */
[----:B------:R-:W-:-:S02]  /*92b0*/  IMAD.MOV.U32 R26, RZ, RZ, RZ ;  /* 0x000000ffff1a7224 */ /* 0x000fc400078e00ff */
[----:B------:R-:W-:Y:S01]  /*92c0*/  @!P3 FMUL.FTZ R31, R31, 1.4426950216293334961 ;  /* 0x3fb8aa3b1f1fb820 */ /* 0x000fe20000410000 */
[----:B------:R-:W-:Y:S01]  /*92d0*/  ISETP.GE.AND P0, PT, R7, R16, PT ;  /* 0x000000100700720c */ /* 0x000fe20003f06270 */
[----:B------:R-:W2:Y:S04]  /*92e0*/  @!P2 MUFU.EX2 R20, R21 ;  /* 0x000000150014a308 */ /* 0x000ea80000000800 */
[----:B------:R-:W3:Y:S01]  /*92f0*/  @!P3 MUFU.EX2 R26, R31 ;  /* 0x0000001f001ab308 */ /* 0x000ee20000000800 */
[----:B0-----:R-:W-:Y:S01]  /*9300*/  FADD.FTZ R13, R12, R10 ;  /* 0x0000000a0c0d7221 */ /* 0x001fe20000010000 */
[----:B------:R-:W-:Y:S03]  /*9310*/  STS [R11+-0x400], R12 ;  /* 0xfffc000c0b007388 */ /* 0x000fe60000000800 */
[----:B-1----:R-:W-:Y:S01]  /*9320*/  FADD.FTZ R15, R13, R14 ;  /* 0x0000000e0d0f7221 */ /* 0x002fe20000010000 */
[----:B------:R-:W-:Y:S01]  /*9330*/  IADD3 R13, P1, PT, R8, 0x200, RZ ;  /* 0x00000200080d7810 */ /* 0x000fe20007f3e0ff */
[----:B------:R-:W-:Y:S02]  /*9340*/  STS [R11+-0x200], R14 ;  /* 0xfffe000e0b007388 */ /* 0x000fe40000000800 */
[----:B--2---:R-:W-:-:S02]  /*9350*/  FADD.FTZ R15, R15, R20 ;  /* 0x000000140f0f7221 */ /* 0x004fc40000010000 */
[----:B------:R-:W-:Y:S01]  /*9360*/  STS [R11], R20 ;  /* 0x000000140b007388 */ /* 0x000fe20000000800 */
[----:B------:R-:W-:Y:S02]  /*9370*/  IMAD.X R9, RZ, RZ, R9, P1 ;  /* 0x000000ffff097224 */ /* 0x000fe400008e0609 */
[----:B---3--:R-:W-:Y:S01]  /*9380*/  FADD.FTZ R10, R15, R26 ;  /* 0x0000001a0f0a7221 */ /* 0x008fe20000010000 */
[----:B------:R0:W-:Y:S02]  /*9390*/  STS [R11+0x200], R26 ;  /* 0x0002001a0b007388 */ /* 0x0001e40000000800 */
[----:B0-----:R-:W-:Y:S01]  /*93a0*/  VIADD R11, R11, 0x800 ;  /* 0x000008000b0b7836 */ /* 0x001fe20000000000 */
[----:B------:R-:W-:Y:S06]  /*93b0*/  @!P0 BRA `(.L_x_1309) ;  /* 0xfffffffc00548947 */ /* 0x000fec000383ffff */
.L_x_1296:
[----:B------:R-:W-:Y:S05]  /*93c0*/  BSYNC.RECONVERGENT B0 ;  /* 0x0000000000007941 */ /* 0x000fea0003800200 */
.L_x_1295:
[----:B0-----:R-:W0:Y:S01]  /*93d0*/  SHFL.BFLY PT, R7, R10, 0x10, 0x1f ;  /* 0x0e001f000a077f89 */ /* 0x001e2200000e0000 */
[C---:B------:R-:W-:Y:S01]  /*93e0*/  ISETP.NE.AND P0, PT, R6.reuse, RZ, PT ;  /* 0x000000ff0600720c */ /* 0x040fe20003f05270 */
[----:B------:R-:W3:Y:S01]  /*93f0*/  LDCU.U8 UR6, c[0x0][0x48c] ;  /* 0x00009180ff0677ac */ /* 0x000ee20008000000 */
[----:B------:R-:W-:Y:S01]  /*9400*/  ISETP.GT.U32.AND P1, PT, R6, 0x3, PT ;  /* 0x000000030600780c */ /* 0x000fe20003f24070 */
[----:B---3--:R-:W-:Y:S01]  /*9410*/  UISETP.NE.AND UP0, UPT, UR6, URZ, UPT ;  /* 0x000000ff0600728c */ /* 0x008fe2000bf05270 */
[----:B0-----:R-:W-:-:S05]  /*9420*/  FADD.FTZ R7, R7, R10 ;  /* 0x0000000a07077221 */ /* 0x001fca0000010000 */
[----:B------:R-:W0:Y:S02]  /*9430*/  SHFL.BFLY PT, R8, R7, 0x8, 0x1f ;  /* 0x0d001f0007087f89 */ /* 0x000e2400000e0000 */
[----:B0-----:R-:W-:-:S05]  /*9440*/  FADD.FTZ R8, R7, R8 ;  /* 0x0000000807087221 */ /* 0x001fca0000010000 */
[----:B------:R-:W0:Y:S02]  /*9450*/  SHFL.BFLY PT, R9, R8, 0x4, 0x1f ;  /* 0x0c801f0008097f89 */ /* 0x000e2400000e0000 */
[----:B0-----:R-:W-:-:S05]  /*9460*/  FADD.FTZ R9, R8, R9 ;  /* 0x0000000908097221 */ /* 0x001fca0000010000 */
[----:B------:R-:W0:Y:S02]  /*9470*/  SHFL.BFLY PT, R12, R9, 0x2, 0x1f ;  /* 0x0c401f00090c7f89 */ /* 0x000e2400000e0000 */
[----:B0-----:R-:W-:Y:S01]  /*9480*/  FADD.FTZ R11, R9, R12 ;  /* 0x0000000c090b7221 */ /* 0x001fe20000010000 */
[----:B------:R-:W-:-:S04]  /*9490*/  SHF.R.U32.HI R12, RZ, 0x5, R18 ;  /* 0x00000005ff0c7819 */ /* 0x000fc80000011612 */
[----:B------:R-:W0:Y:S01]  /*94a0*/  SHFL.BFLY PT, R14, R11, 0x1, 0x1f ;  /* 0x0c201f000b0e7f89 */ /* 0x000e2200000e0000 */
[----:B------:R-:W-:Y:S01]  /*94b0*/  @!P0 LEA R5, R12, R5, 0x2 ;  /* 0x000000050c058211 */ /* 0x000fe200078e10ff */
[----:B0-----:R-:W-:-:S05]  /*94c0*/  FADD.FTZ R14, R11, R14 ;  /* 0x0000000e0b0e7221 */ /* 0x001fca0000010000 */
[----:B------:R-:W-:Y:S01]  /*94d0*/  @!P0 STS [R5+0x10], R14 ;  /* 0x0000100e05008388 */ /* 0x000fe20000000800 */
[----:B------:R-:W-:Y:S01]  /*94e0*/  BAR.SYNC.DEFER_BLOCKING 0x0 ;  /* 0x0000000000007b1d */ /* 0x000fe20000010000 */
[----:B------:R-:W-:-:S05]  /*94f0*/  ISETP.GE.AND P0, PT, R3, R16, PT ;  /* 0x000000100300720c */ /* 0x000fca0003f06270 */
[----:B------:R0:W3:Y:S02]  /*9500*/  @!P1 LDS R14, [R4+0x10] ;  /* 0x00001000040e9984 */ /* 0x0000e40000000800 */
[----:B0-----:R-:W-:Y:S02]  /*9510*/  CS2R R4, SRZ ;  /* 0x0000000000047805 */ /* 0x001fe4000001ff00 */
[----:B---3--:R-:W0:Y:S02]  /*9520*/  SHFL.BFLY PT, R7, R14, 0x2, 0x1f ;  /* 0x0c401f000e077f89 */ /* 0x008e2400000e0000 */
[----:B0-----:R-:W-:-:S05]  /*9530*/  FADD.FTZ R7, R7, R14 ;  /* 0x0000000e07077221 */ /* 0x001fca0000010000 */
[----:B------:R-:W0:Y:S02]  /*9540*/  SHFL.BFLY PT, R6, R7, 0x1, 0x1f ;  /* 0x0c201f0007067f89 */ /* 0x000e2400000e0000 */
[----:B0-----:R-:W-:-:S06]  /*9550*/  FADD.FTZ R6, R7, R6 ;  /* 0x0000000607067221 */ /* 0x001fcc0000010000 */
[----:B------:R-:W0:Y:S02]  /*9560*/  SHFL.IDX PT, R6, R6, RZ, 0x1f ;  /* 0x00001fff06067589 */ /* 0x000e2400000e0000 */
[----:B0-----:R-:W-:-:S04]  /*9570*/  FADD.FTZ R8, R6, 9.9999999747524270788e-07 ;  /* 0x358637bd06087421 */ /* 0x001fc80000010000 */
[----:B--2---:R0:W2:Y:S01]  /*9580*/  MUFU.RCP R39, R8 ;  /* 0x0000000800277308 */ /* 0x0040a20000001000 */
[----:B------:R-:W-:Y:S05]  /*9590*/  BRA.U !UP0, `(.L_x_1310) ;  /* 0x0000000108187547 */ /* 0x000fea000b800000 */
[----:B------:R-:W3:Y:S08]  /*95a0*/  LDC R4, c[0x0][0x488] ;  /* 0x00012200ff047b82 */ /* 0x000ef00000000800 */
[----:B------:R-:W3:Y:S08]  /*95b0*/  LDC R5, c[0x0][0x40c] ;  /* 0x00010300ff057b82 */ /* 0x000ef00000000800 */
[----:B------:R-:W1:Y:S01]  /*95c0*/  LDC R6, c[0x0][0x3f4] ;  /* 0x0000fd00ff067b82 */ /* 0x000e620000000800 */
[----:B---3--:R-:W-:-:S04]  /*95d0*/  IMAD R19, R19, R4, R5 ;  /* 0x0000000413137224 */ /* 0x008fc800078e0205 */
[----:B-1----:R-:W-:-:S05]  /*95e0*/  IMAD R4, R19, R6, RZ ;  /* 0x0000000613047224 */ /* 0x002fca00078e02ff */
[----:B------:R-:W-:-:S07]  /*95f0*/  SHF.R.S32.HI R5, RZ, 0x1f, R4 ;  /* 0x0000001fff057819 */ /* 0x000fce0000011404 */
.L_x_1310:
[----:B------:R-:W-:Y:S04]  /*9600*/  BSSY.RECONVERGENT B0, `(.L_x_1311) ;  /* 0x0000154000007945 */ /* 0x000fe80003800200 */
[----:B------:R-:W-:Y:S05]  /*9610*/  @P0 BRA `(.L_x_1312) ;  /* 0x0000001400480947 */ /* 0x000fea0003800000 */
[----:B------:R-:W-:-:S09]  /*9620*/  UISETP.NE.AND UP0, UPT, UR6, URZ, UPT ;  /* 0x000000ff0600728c */ /* 0x000fd2000bf05270 */
[----:B------:R-:W-:Y:S05]  /*9630*/  BRA.U UP0, `(.L_x_1313) ;  /* 0x0000000900387547 */ /* 0x000fea000b800000 */
[----:B------:R-:W-:Y:S01]  /*9640*/  VIADDMNMX R4, R3, 0x80, R16, !PT ;  /* 0x0000008003047846 */ /* 0x000fe20007800110 */
[----:B------:R-:W-:Y:S01]  /*9650*/  BSSY.RECONVERGENT B1, `(.L_x_1314) ;  /* 0x0000019000017945 */ /* 0x000fe20003800200 */
[----:B------:R-:W-:-:S04]  /*9660*/  LOP3.LUT R5, RZ, R18, RZ, 0x33, !PT ;  /* 0x00000012ff057212 */ /* 0x000fc800078e33ff */
[----:B------:R-:W-:-:S04]  /*9670*/  IADD3 R4, PT, PT, -R29, R4, R5 ;  /* 0x000000041d047210 */ /* 0x000fc80007ffe105 */
[C---:B------:R-:W-:Y:S02]  /*9680*/  LOP3.LUT R5, R4.reuse, 0x180, RZ, 0xc0, !PT ;  /* 0x0000018004057812 */ /* 0x040fe400078ec0ff */
[----:B------:R-:W-:Y:S02]  /*9690*/  ISETP.GE.U32.AND P1, PT, R4, 0x180, PT ;  /* 0x000001800400780c */ /* 0x000fe40003f26070 */
[----:B------:R-:W-:-:S13]  /*96a0*/  ISETP.NE.AND P0, PT, R5, 0x180, PT ;  /* 0x000001800500780c */ /* 0x000fda0003f05270 */
[----:B------:R-:W-:Y:S05]  /*96b0*/  @!P0 BRA `(.L_x_1315) ;  /* 0x0000000000488947 */ /* 0x000fea0003800000 */
[----:B------:R-:W3:Y:S01]  /*96c0*/  S2UR UR5, SR_CgaCtaId ;  /* 0x00000000000579c3 */ /* 0x000ee20000008800 */
[----:B------:R-:W-:Y:S01]  /*96d0*/  LEA.HI R4, R4, 0x1, RZ, 0x19 ;  /* 0x0000000104047811 */ /* 0x000fe200078fc8ff */
[----:B------:R-:W-:Y:S02]  /*96e0*/  UMOV UR4, 0x400 ;  /* 0x0000040000047882 */ /* 0x000fe40000000000 */
[----:B------:R-:W-:Y:S02]  /*96f0*/  UIADD3 UR4, UPT, UPT, UR4, 0x420, URZ ;  /* 0x0000042004047890 */ /* 0x000fe4000fffe0ff */
[C---:B------:R-:W-:Y:S01]  /*9700*/  IMAD.SHL.U32 R5, R4.reuse, 0x80, RZ ;  /* 0x0000008004057824 */ /* 0x040fe200078e00ff */
[----:B------:R-:W-:-:S04]  /*9710*/  LOP3.LUT R4, R4, 0x3, RZ, 0xc0, !PT ;  /* 0x0000000304047812 */ /* 0x000fc800078ec0ff */
[----:B------:R-:W-:Y:S01]  /*9720*/  LOP3.LUT R6, R5, 0x180, RZ, 0xc0, !PT ;  /* 0x0000018005067812 */ /* 0x000fe200078ec0ff */
[----:B------:R-:W-:-:S03]  /*9730*/  IMAD.MOV R5, RZ, RZ, -R4 ;  /* 0x000000ffff057224 */ /* 0x000fc600078e0a04 */
[----:B------:R-:W-:Y:S01]  /*9740*/  IADD3 R3, PT, PT, R3, R6, RZ ;  /* 0x0000000603037210 */ /* 0x000fe20007ffe0ff */
[----:B---3--:R-:W-:-:S06]  /*9750*/  ULEA UR4, UR5, UR4, 0x18 ;  /* 0x0000000405047291 */ /* 0x008fcc000f8ec0ff */
[----:B------:R-:W-:-:S07]  /*9760*/  VIADD R4, R22, UR4 ;  /* 0x0000000416047c36 */ /* 0x000fce0008000000 */
.L_x_1316:
[----:B------:R-:W2:Y:S01]  /*9770*/  LDS R6, [R4] ;  /* 0x0000000004067984 */ /* 0x000ea20000000800 */
[----:B------:R-:W-:-:S05]  /*9780*/  VIADD R5, R5, 0x1 ;  /* 0x0000000105057836 */ /* 0x000fca0000000000 */
[----:B------:R-:W-:Y:S01]  /*9790*/  ISETP.NE.AND P0, PT, R5, RZ, PT ;  /* 0x000000ff0500720c */ /* 0x000fe20003f05270 */
[----:B--2---:R-:W-:-:S05]  /*97a0*/  FMUL.FTZ R7, R6, R39 ;  /* 0x0000002706077220 */ /* 0x004fca0000410000 */
[----:B------:R2:W-:Y:S02]  /*97b0*/  STS [R4], R7 ;  /* 0x0000000704007388 */ /* 0x0005e40000000800 */
[----:B--2---:R-:W-:-:S05]  /*97c0*/  IADD3 R4, PT, PT, R4, 0x200, RZ ;  /* 0x0000020004047810 */ /* 0x004fca0007ffe0ff */
[----:B------:R-:W-:Y:S05]  /*97d0*/  @P0 BRA `(.L_x_1316) ;  /* 0xfffffffc00e40947 */ /* 0x000fea000383ffff */
.L_x_1315:
[----:B------:R-:W-:Y:S05]  /*97e0*/  BSYNC.RECONVERGENT B1 ;  /* 0x0000000000017941 */ /* 0x000fea0003800200 */
.L_x_1314:
[----:B------:R-:W-:Y:S05]  /*97f0*/  @!P1 BRA `(.L_x_1312) ;  /* 0x0000001000d09947 */ /* 0x000fea0003800000 */
[----:B------:R-:W3:Y:S01]  /*9800*/  S2R R6, SR_CgaCtaId ;  /* 0x0000000000067919 */ /* 0x000ee20000008800 */
[----:B------:R-:W-:Y:S01]  /*9810*/  IMAD.IADD R4, R16, 0x1, -R3 ;  /* 0x0000000110047824 */ /* 0x000fe200078e0a03 */
[----:B------:R-:W-:Y:S01]  /*9820*/  MOV R5, 0x400 ;  /* 0x0000040000057802 */ /* 0x000fe20000000f00 */
[----:B------:R-:W-:Y:S01]  /*9830*/  BSSY.RECONVERGENT B1, `(.L_x_1317) ;  /* 0x000003f000017945 */ /* 0x000fe20003800200 */
[----:B------:R-:W-:Y:S02]  /*9840*/  PLOP3.LUT P0, PT, PT, PT, PT, 0x80, 0x8 ;  /* 0x000000000008781c */ /* 0x000fe40003f0f070 */
[----:B------:R-:W-:Y:S01]  /*9850*/  ISETP.GT.AND P1, PT, R4, 0x600, PT ;  /* 0x000006000400780c */ /* 0x000fe20003f24270 */
[----:B------:R-:W-:Y:S01]  /*9860*/  IMAD.SHL.U32 R4, R29, 0x4, RZ ;  /* 0x000000041d047824 */ /* 0x000fe200078e00ff */
[----:B------:R-:W-:-:S03]  /*9870*/  IADD3 R5, PT, PT, R5, 0x420, RZ ;  /* 0x0000042005057810 */ /* 0x000fc60007ffe0ff */
[----:B------:R-:W-:Y:S01]  /*9880*/  IMAD R4, R3, 0x4, -R4 ;  /* 0x0000000403047824 */ /* 0x000fe200078e0a04 */
[----:B---3--:R-:W-:-:S04]  /*9890*/  LEA R5, R6, R5, 0x18 ;  /* 0x0000000506057211 */ /* 0x008fc800078ec0ff */
[----:B------:R-:W-:-:S03]  /*98a0*/  IADD3 R4, PT, PT, R4, 0x400, R5 ;  /* 0x0000040004047810 */ /* 0x000fc60007ffe005 */
[----:B------:R-:W-:Y:S05]  /*98b0*/  @!P1 BRA `(.L_x_1318) ;  /* 0x0000000000d89947 */ /* 0x000fea0003800000 */
[----:B------:R-:W-:Y:S01]  /*98c0*/  PLOP3.LUT P0, PT, PT, PT, PT, 0x8, 0x80 ;  /* 0x000000000080781c */ /* 0x000fe20003f0e170 */
[----:B----4-:R-:W-:-:S12]  /*98d0*/  VIADD R40, R16, 0xfffffa00 ;  /* 0xfffffa0010287836 */ /* 0x010fd80000000000 */
.L_x_1319:
[----:B------:R-:W2:Y:S01]  /*98e0*/  LDS R5, [R4+-0x400] ;  /* 0xfffc000004057984 */ /* 0x000ea20000000800 */
[----:B------:R-:W-:-:S03]  /*98f0*/  IADD3 R3, PT, PT, R3, 0x800, RZ ;  /* 0x0000080003037810 */ /* 0x000fc60007ffe0ff */
[----:B------:R-:W3:Y:S01]  /*9900*/  LDS R6, [R4+-0x200] ;  /* 0xfffe000004067984 */ /* 0x000ee20000000800 */
[----:B------:R-:W-:-:S03]  /*9910*/  ISETP.GE.AND P1, PT, R3, R40, PT ;  /* 0x000000280300720c */ /* 0x000fc60003f26270 */
[----:B0-----:R-:W0:Y:S04]  /*9920*/  LDS R8, [R4] ;  /* 0x0000000004087984 */ /* 0x001e280000000800 */
[----:B------:R-:W4:Y:S04]  /*9930*/  LDS R10, [R4+0x200] ;  /* 0x00020000040a7984 */ /* 0x000f280000000800 */
[----:B------:R-:W1:Y:S04]  /*9940*/  LDS R13, [R4+0x400] ;  /* 0x00040000040d7984 */ /* 0x000e680000000800 */
[----:B------:R-:W1:Y:S04]  /*9950*/  LDS R14, [R4+0x600] ;  /* 0x00060000040e7984 */ /* 0x000e680000000800 */
[----:B------:R-:W1:Y:S04]  /*9960*/  LDS R19, [R4+0x800] ;  /* 0x0008000004137984 */ /* 0x000e680000000800 */
[----:B------:R-:W-:Y:S04]  /*9970*/  LDS R20, [R4+0xa00] ;  /* 0x000a000004147984 */ /* 0x000fe80000000800 */
[----:B------:R-:W1:Y:S04]  /*9980*/  LDS R21, [R4+0xc00] ;  /* 0x000c000004157984 */ /* 0x000e680000000800 */
[----:B-----5:R-:W1:Y:S04]  /*9990*/  LDS R26, [R4+0xe00] ;  /* 0x000e0000041a7984 */ /* 0x020e680000000800 */
[----:B------:R-:W1:Y:S01]  /*99a0*/  LDS R32, [R4+0x1000] ;  /* 0x0010000004207984 */ /* 0x000e620000000800 */
[----:B--2---:R-:W-:-:S03]  /*99b0*/  FMUL.FTZ R5, R39, R5 ;  /* 0x0000000527057220 */ /* 0x004fc60000410000 */
[----:B------:R-:W2:Y:S01]  /*99c0*/  LDS R34, [R4+0x1200] ;  /* 0x0012000004227984 */ /* 0x000ea20000000800 */
[----:B---3--:R-:W-:-:S03]  /*99d0*/  FMUL.FTZ R7, R39, R6 ;  /* 0x0000000627077220 */ /* 0x008fc60000410000 */
[----:B------:R-:W3:Y:S01]  /*99e0*/  LDS R35, [R4+0x1400] ;  /* 0x0014000004237984 */ /* 0x000ee20000000800 */
[----:B0-----:R-:W-:-:S03]  /*99f0*/  FMUL.FTZ R9, R39, R8 ;  /* 0x0000000827097220 */ /* 0x001fc60000410000 */
[----:B------:R-:W0:Y:S01]  /*9a00*/  LDS R36, [R4+0x1600] ;  /* 0x0016000004247984 */ /* 0x000e220000000800 */
[----:B----4-:R-:W-:-:S03]  /*9a10*/  FMUL.FTZ R11, R39, R10 ;  /* 0x0000000a270b7220 */ /* 0x010fc60000410000 */
[----:B------:R-:W4:Y:S01]  /*9a20*/  LDS R37, [R4+0x1800] ;  /* 0x0018000004257984 */ /* 0x000f220000000800 */
[----:B-1----:R-:W-:-:S03]  /*9a30*/  FMUL.FTZ R13, R39, R13 ;  /* 0x0000000d270d7220 */ /* 0x002fc60000410000 */
[----:B------:R-:W1:Y:S01]  /*9a40*/  LDS R38, [R4+0x1a00] ;  /* 0x001a000004267984 */ /* 0x000e620000000800 */
[----:B------:R-:W-:-:S03]  /*9a50*/  FMUL.FTZ R15, R39, R14 ;  /* 0x0000000e270f7220 */ /* 0x000fc60000410000 */
[----:B------:R2:W-:Y:S01]  /*9a60*/  STS [R4+-0x400], R5 ;  /* 0xfffc000504007388 */ /* 0x0005e20000000800 */
[----:B------:R-:W-:-:S03]  /*9a70*/  FMUL.FTZ R19, R39, R19 ;  /* 0x0000001327137220 */ /* 0x000fc60000410000 */
[----:B------:R2:W-:Y:S04]  /*9a80*/  STS [R4+-0x200], R7 ;  /* 0xfffe000704007388 */ /* 0x0005e80000000800 */
[----:B------:R0:W-:Y:S01]  /*9a90*/  STS [R4], R9 ;  /* 0x0000000904007388 */ /* 0x0001e20000000800 */
[C---:B------:R-:W-:Y:S01]  /*9aa0*/  FMUL.FTZ R21, R39.reuse, R21 ;  /* 0x0000001527157220 */ /* 0x040fe20000410000 */
[C---:B--2---:R-:W-:Y:S02]  /*9ab0*/  FMUL.FTZ R5, R39.reuse, R20 ;  /* 0x0000001427057220 */ /* 0x044fe40000410000 */
[----:B------:R1:W-:Y:S01]  /*9ac0*/  STS [R4+0x200], R11 ;  /* 0x0002000b04007388 */ /* 0x0003e20000000800 */
[C---:B------:R-:W-:Y:S01]  /*9ad0*/  FMUL.FTZ R31, R39.reuse, R26 ;  /* 0x0000001a271f7220 */ /* 0x040fe20000410000 */
[----:B------:R-:W-:-:S02]  /*9ae0*/  FMUL.FTZ R33, R39, R32 ;  /* 0x0000002027217220 */ /* 0x000fc40000410000 */
[----:B------:R-:W-:Y:S01]  /*9af0*/  STS [R4+0x400], R13 ;  /* 0x0004000d04007388 */ /* 0x000fe20000000800 */
[----:B------:R-:W-:-:S03]  /*9b00*/  FMUL.FTZ R7, R39, R34 ;  /* 0x0000002227077220 */ /* 0x000fc60000410000 */
[----:B------:R-:W-:Y:S01]  /*9b10*/  STS [R4+0x600], R15 ;  /* 0x0006000f04007388 */ /* 0x000fe20000000800 */
[----:B---3--:R-:W-:-:S03]  /*9b20*/  FMUL.FTZ R35, R39, R35 ;  /* 0x0000002327237220 */ /* 0x008fc60000410000 */
[----:B------:R-:W-:Y:S01]  /*9b30*/  STS [R4+0x800], R19 ;  /* 0x0008001304007388 */ /* 0x000fe20000000800 */
[----:B0-----:R-:W-:-:S03]  /*9b40*/  FMUL.FTZ R9, R39, R36 ;  /* 0x0000002427097220 */ /* 0x001fc60000410000 */
[----:B------:R-:W-:Y:S01]  /*9b50*/  STS [R4+0xa00], R5 ;  /* 0x000a000504007388 */ /* 0x000fe20000000800 */
[----:B----4-:R-:W-:-:S03]  /*9b60*/  FMUL.FTZ R37, R39, R37 ;  /* 0x0000002527257220 */ /* 0x010fc60000410000 */
[----:B------:R-:W-:Y:S01]  /*9b70*/  STS [R4+0xc00], R21 ;  /* 0x000c001504007388 */ /* 0x000fe20000000800 */
[----:B-1----:R-:W-:-:S03]  /*9b80*/  FMUL.FTZ R11, R39, R38 ;  /* 0x00000026270b7220 */ /* 0x002fc60000410000 */
        /* <DEDUP_REMOVED lines=9> */
.L_x_1318:
[----:B------:R-:W-:Y:S05]  /*9c20*/  BSYNC.RECONVERGENT B1 ;  /* 0x0000000000017941 */ /* 0x000fea0003800200 */
.L_x_1317:
[----:B------:R-:W-:Y:S01]  /*9c30*/  IMAD.IADD R5, R16, 0x1, -R3 ;  /* 0x0000000110057824 */ /* 0x000fe200078e0a03 */
[----:B------:R-:W-:Y:S04]  /*9c40*/  BSSY.RECONVERGENT B1, `(.L_x_1320) ;  /* 0x000001e000017945 */ /* 0x000fe80003800200 */
[----:B------:R-:W-:-:S13]  /*9c50*/  ISETP.GT.AND P1, PT, R5, 0x200, PT ;  /* 0x000002000500780c */ /* 0x000fda0003f24270 */
[----:B------:R-:W-:Y:S05]  /*9c60*/  @!P1 BRA `(.L_x_1321) ;  /* 0x00000000006c9947 */ /* 0x000fea0003800000 */
[----:B------:R-:W2:Y:S01]  /*9c70*/  LDS R5, [R4+-0x400] ;  /* 0xfffc000004057984 */ /* 0x000ea20000000800 */
[----:B------:R-:W-:Y:S02]  /*9c80*/  PLOP3.LUT P0, PT, PT, PT, PT, 0x8, 0x80 ;  /* 0x000000000080781c */ /* 0x000fe40003f0e170 */
[----:B------:R-:W-:Y:S01]  /*9c90*/  IADD3 R3, PT, PT, R3, 0x400, RZ ;  /* 0x0000040003037810 */ /* 0x000fe20007ffe0ff */
[----:B------:R-:W3:Y:S04]  /*9ca0*/  LDS R6, [R4+-0x200] ;  /* 0xfffe000004067984 */ /* 0x000ee80000000800 */
[----:B0-----:R-:W0:Y:S04]  /*9cb0*/  LDS R8, [R4] ;  /* 0x0000000004087984 */ /* 0x001e280000000800 */
[----:B------:R-:W1:Y:S04]  /*9cc0*/  LDS R10, [R4+0x200] ;  /* 0x00020000040a7984 */ /* 0x000e680000000800 */
[----:B------:R-:W4:Y:S04]  /*9cd0*/  LDS R13, [R4+0x400] ;  /* 0x00040000040d7984 */ /* 0x000f280000000800 */
[----:B------:R-:W4:Y:S04]  /*9ce0*/  LDS R14, [R4+0x600] ;  /* 0x00060000040e7984 */ /* 0x000f280000000800 */
[----:B------:R-:W4:Y:S04]  /*9cf0*/  LDS R19, [R4+0x800] ;  /* 0x0008000004137984 */ /* 0x000f280000000800 */
[----:B------:R-:W4:Y:S01]  /*9d00*/  LDS R20, [R4+0xa00] ;  /* 0x000a000004147984 */ /* 0x000f220000000800 */
[C---:B--2---:R-:W-:Y:S01]  /*9d10*/  FMUL.FTZ R5, R39.reuse, R5 ;  /* 0x0000000527057220 */ /* 0x044fe20000410000 */
[----:B---3--:R-:W-:-:S04]  /*9d20*/  FMUL.FTZ R7, R39, R6 ;  /* 0x0000000627077220 */ /* 0x008fc80000410000 */
[----:B------:R-:W-:Y:S01]  /*9d30*/  STS [R4+-0x400], R5 ;  /* 0xfffc000504007388 */ /* 0x000fe20000000800 */
[----:B0-----:R-:W-:-:S03]  /*9d40*/  FMUL.FTZ R9, R39, R8 ;  /* 0x0000000827097220 */ /* 0x001fc60000410000 */
[----:B------:R-:W-:Y:S01]  /*9d50*/  STS [R4+-0x200], R7 ;  /* 0xfffe000704007388 */ /* 0x000fe20000000800 */
[----:B-1----:R-:W-:-:S03]  /*9d60*/  FMUL.FTZ R11, R39, R10 ;  /* 0x0000000a270b7220 */ /* 0x002fc60000410000 */
[----:B------:R-:W-:Y:S01]  /*9d70*/  STS [R4], R9 ;  /* 0x0000000904007388 */ /* 0x000fe20000000800 */
[----:B----4-:R-:W-:-:S03]  /*9d80*/  FMUL.FTZ R13, R39, R13 ;  /* 0x0000000d270d7220 */ /* 0x010fc60000410000 */
[----:B------:R-:W-:Y:S01]  /*9d90*/  STS [R4+0x200], R11 ;  /* 0x0002000b04007388 */ /* 0x000fe20000000800 */
[----:B------:R-:W-:-:S03]  /*9da0*/  FMUL.FTZ R15, R39, R14 ;  /* 0x0000000e270f7220 */ /* 0x000fc60000410000 */
[----:B------:R-:W-:Y:S01]  /*9db0*/  STS [R4+0x400], R13 ;  /* 0x0004000d04007388 */ /* 0x000fe20000000800 */
[----:B------:R-:W-:-:S03]  /*9dc0*/  FMUL.FTZ R19, R39, R19 ;  /* 0x0000001327137220 */ /* 0x000fc60000410000 */
[----:B------:R-:W-:Y:S01]  /*9dd0*/  STS [R4+0x600], R15 ;  /* 0x0006000f04007388 */ /* 0x000fe20000000800 */
[----:B------:R-:W-:-:S03]  /*9de0*/  FMUL.FTZ R21, R39, R20 ;  /* 0x0000001427157220 */ /* 0x000fc60000410000 */
[----:B------:R-:W-:Y:S04]  /*9df0*/  STS [R4+0x800], R19 ;  /* 0x0008001304007388 */ /* 0x000fe80000000800 */
[----:B------:R0:W-:Y:S02]  /*9e00*/  STS [R4+0xa00], R21 ;  /* 0x000a001504007388 */ /* 0x0001e40000000800 */
[----:B0-----:R-:W-:-:S07]  /*9e10*/  VIADD R4, R4, 0x1000 ;  /* 0x0000100004047836 */ /* 0x001fce0000000000 */
.L_x_1321:
[----:B------:R-:W-:Y:S05]  /*9e20*/  BSYNC.RECONVERGENT B1 ;  /* 0x0000000000017941 */ /* 0x000fea0003800200 */
.L_x_1320:
[----:B------:R-:W-:-:S13]  /*9e30*/  ISETP.LT.OR P0, PT, R3, R16, P0 ;  /* 0x000000100300720c */ /* 0x000fda0000701670 */
[----:B------:R-:W-:Y:S05]  /*9e40*/  @!P0 BRA `(.L_x_1312) ;  /* 0x0000000c003c8947 */ /* 0x000fea0003800000 */
[----:B------:R-:W2:Y:S04]  /*9e50*/  LDS R3, [R4+-0x400] ;  /* 0xfffc000004037984 */ /* 0x000ea80000000800 */
[----:B------:R-:W3:Y:S04]  /*9e60*/  LDS R5, [R4+-0x200] ;  /* 0xfffe000004057984 */ /* 0x000ee80000000800 */
[----:B------:R-:W1:Y:S04]  /*9e70*/  LDS R6, [R4] ;  /* 0x0000000004067984 */ /* 0x000e680000000800 */
[----:B0-----:R-:W0:Y:S01]  /*9e80*/  LDS R8, [R4+0x200] ;  /* 0x0002000004087984 */ /* 0x001e220000000800 */
[-C--:B--2---:R-:W-:Y:S01]  /*9e90*/  FMUL.FTZ R3, R3, R39.reuse ;  /* 0x0000002703037220 */ /* 0x084fe20000410000 */
[----:B---3--:R-:W-:-:S04]  /*9ea0*/  FMUL.FTZ R5, R5, R39 ;  /* 0x0000002705057220 */ /* 0x008fc80000410000 */
[----:B------:R3:W-:Y:S01]  /*9eb0*/  STS [R4+-0x400], R3 ;  /* 0xfffc000304007388 */ /* 0x0007e20000000800 */
[----:B-1----:R-:W-:-:S03]  /*9ec0*/  FMUL.FTZ R7, R6, R39 ;  /* 0x0000002706077220 */ /* 0x002fc60000410000 */
[----:B------:R3:W-:Y:S01]  /*9ed0*/  STS [R4+-0x200], R5 ;  /* 0xfffe000504007388 */ /* 0x0007e20000000800 */
[----:B0-----:R-:W-:-:S03]  /*9ee0*/  FMUL.FTZ R9, R8, R39 ;  /* 0x0000002708097220 */ /* 0x001fc60000410000 */
[----:B------:R3:W-:Y:S04]  /*9ef0*/  STS [R4], R7 ;  /* 0x0000000704007388 */ /* 0x0007e80000000800 */
[----:B------:R3:W-:Y:S01]  /*9f00*/  STS [R4+0x200], R9 ;  /* 0x0002000904007388 */ /* 0x0007e20000000800 */
[----:B------:R-:W-:Y:S05]  /*9f10*/  BRA `(.L_x_1312) ;  /* 0x0000000c00087947 */ /* 0x000fea0003800000 */
.L_x_1313:
        /* <DEDUP_REMOVED lines=9> */
[----:B------:R-:W1:Y:S01]  /*9fb0*/  LDCU.64 UR8, c[0x0][0x480] ;  /* 0x00009000ff0877ac */ /* 0x000e620008000a00 */
[----:B------:R-:W-:Y:S02]  /*9fc0*/  LEA.HI R6, R6, 0x1, RZ, 0x19 ;  /* 0x0000000106067811 */ /* 0x000fe400078fc8ff */
[----:B------:R-:W-:Y:S01]  /*9fd0*/  IADD3 R13, P0, PT, R3, R4, RZ ;  /* 0x00000004030d7210 */ /* 0x000fe20007f1e0ff */
[----:B------:R-:W-:Y:S02]  /*9fe0*/  UMOV UR4, 0x400 ;  /* 0x0000040000047882 */ /* 0x000fe40000000000 */
[C---:B------:R-:W-:Y:S01]  /*9ff0*/  IMAD.SHL.U32 R7, R6.reuse, 0x80, RZ ;  /* 0x0000008006077824 */ /* 0x040fe200078e00ff */
[----:B------:R-:W-:Y:S01]  /*a000*/  UIADD3 UR4, UPT, UPT, UR4, 0x420, URZ ;  /* 0x0000042004047890 */ /* 0x000fe2000fffe0ff */
[----:B------:R-:W-:Y:S02]  /*a010*/  IADD3.X R14, PT, PT, RZ, R5, RZ, P0, !PT ;  /* 0x00000005ff0e7210 */ /* 0x000fe400007fe4ff */
[----:B------:R-:W-:-:S02]  /*a020*/  LOP3.LUT R6, R6, 0x3, RZ, 0xc0, !PT ;  /* 0x0000000306067812 */ /* 0x000fc400078ec0ff */
[----:B0-----:R-:W-:-:S03]  /*a030*/  LOP3.LUT R8, R7, 0x180, RZ, 0xc0, !PT ;  /* 0x0000018007087812 */ /* 0x001fc600078ec0ff */
[----:B------:R-:W-:Y:S02]  /*a040*/  IMAD.MOV R9, RZ, RZ, -R6 ;  /* 0x000000ffff097224 */ /* 0x000fe400078e0a06 */
[----:B------:R-:W-:Y:S01]  /*a050*/  IMAD.IADD R3, R3, 0x1, R8 ;  /* 0x0000000103037824 */ /* 0x000fe200078e0208 */
[----:B-1----:R-:W-:-:S04]  /*a060*/  LEA R10, P0, R13, UR8, 0x2 ;  /* 0x000000080d0a7c11 */ /* 0x002fc8000f8010ff */
[----:B------:R-:W-:Y:S01]  /*a070*/  LEA.HI.X R13, R13, UR9, R14, 0x2, P0 ;  /* 0x000000090d0d7c11 */ /* 0x000fe200080f140e */
[----:B---3--:R-:W-:-:S06]  /*a080*/  ULEA UR4, UR5, UR4, 0x18 ;  /* 0x0000000405047291 */ /* 0x008fcc000f8ec0ff */
[----:B------:R-:W-:-:S07]  /*a090*/  IADD3 R8, PT, PT, R22, UR4, RZ ;  /* 0x0000000416087c10 */ /* 0x000fce000fffe0ff */
.L_x_1324:
        /* <DEDUP_REMOVED lines=12> */
.L_x_1323:
[----:B------:R-:W-:Y:S05]  /*a160*/  BSYNC.RECONVERGENT B1 ;  /* 0x0000000000017941 */ /* 0x000fea0003800200 */
.L_x_1322:
[----:B------:R-:W-:Y:S05]  /*a170*/  @!P1 BRA `(.L_x_1312) ;  /* 0x0000000800709947 */ /* 0x000fea0003800000 */
[----:B0-----:R-:W0:Y:S01]  /*a180*/  S2R R8, SR_CgaCtaId ;  /* 0x0000000000087919 */ /* 0x001e220000008800 */
[----:B------:R-:W1:Y:S01]  /*a190*/  LDCU.64 UR4, c[0x0][0x480] ;  /* 0x00009000ff0477ac */ /* 0x000e620008000a00 */
[----:B---3--:R-:W-:Y:S01]  /*a1a0*/  IADD3 R6, P0, PT, R3, R4, RZ ;  /* 0x0000000403067210 */ /* 0x008fe20007f1e0ff */
[----:B------:R-:W-:Y:S01]  /*a1b0*/  IMAD.IADD R10, R16, 0x1, -R3 ;  /* 0x00000001100a7824 */ /* 0x000fe200078e0a03 */
[----:B------:R-:W-:Y:S01]  /*a1c0*/  MOV R4, 0x400 ;  /* 0x0000040000047802 */ /* 0x000fe20000000f00 */
[----:B------:R-:W-:Y:S01]  /*a1d0*/  BSSY.RECONVERGENT B1, `(.L_x_1325) ;  /* 0x0000058000017945 */ /* 0x000fe20003800200 */
[----:B------:R-:W-:Y:S02]  /*a1e0*/  IADD3.X R5, PT, PT, RZ, R5, RZ, P0, !PT ;  /* 0x00000005ff057210 */ /* 0x000fe400007fe4ff */
[----:B------:R-:W-:Y:S02]  /*a1f0*/  ISETP.GT.AND P1, PT, R10, 0x600, PT ;  /* 0x000006000a00780c */ /* 0x000fe40003f24270 */
[----:B-1----:R-:W-:-:S04]  /*a200*/  LEA R7, P0, R6, UR4, 0x2 ;  /* 0x0000000406077c11 */ /* 0x002fc8000f8010ff */
[----:B------:R-:W-:Y:S01]  /*a210*/  LEA.HI.X R9, R6, UR5, R5, 0x2, P0 ;  /* 0x0000000506097c11 */ /* 0x000fe200080f1405 */
[----:B------:R-:W-:Y:S01]  /*a220*/  VIADD R5, R4, 0x420 ;  /* 0x0000042004057836 */ /* 0x000fe20000000000 */
[----:B------:R-:W-:Y:S02]  /*a230*/  SHF.L.U32 R6, R29, 0x2, RZ ;  /* 0x000000021d067819 */ /* 0x000fe400000006ff */
[----:B------:R-:W-:-:S03]  /*a240*/  IADD3 R4, P0, PT, R7, 0x400, RZ ;  /* 0x0000040007047810 */ /* 0x000fc60007f1e0ff */
[----:B------:R-:W-:Y:S01]  /*a250*/  IMAD R6, R3, 0x4, -R6 ;  /* 0x0000000403067824 */ /* 0x000fe200078e0a06 */
[----:B0-----:R-:W-:Y:S01]  /*a260*/  LEA R7, R8, R5, 0x18 ;  /* 0x0000000508077211 */ /* 0x001fe200078ec0ff */
[----:B------:R-:W-:Y:S01]  /*a270*/  IMAD.X R5, RZ, RZ, R9, P0 ;  /* 0x000000ffff057224 */ /* 0x000fe200000e0609 */
[----:B------:R-:W-:Y:S02]  /*a280*/  PLOP3.LUT P0, PT, PT, PT, PT, 0x80, 0x8 ;  /* 0x000000000008781c */ /* 0x000fe40003f0f070 */
[----:B------:R-:W-:Y:S01]  /*a290*/  IADD3 R6, PT, PT, R6, 0x400, R7 ;  /* 0x0000040006067810 */ /* 0x000fe20007ffe007 */
[----:B------:R-:W-:Y:S10]  /*a2a0*/  @!P1 BRA `(.L_x_1326) ;  /* 0x0000000400289947 */ /* 0x000ff40003800000 */
[----:B------:R-:W-:Y:S02]  /*a2b0*/  PLOP3.LUT P0, PT, PT, PT, PT, 0x8, 0x80 ;  /* 0x000000000080781c */ /* 0x000fe40003f0e170 */
[----:B----4-:R-:W-:-:S11]  /*a2c0*/  IADD3 R40, PT, PT, R16, -0x600, RZ ;  /* 0xfffffa0010287810 */ /* 0x010fd60007ffe0ff */
.L_x_1327:
[----:B------:R-:W2:Y:S01]  /*a2d0*/  LDS R7, [R6+-0x400] ;  /* 0xfffc000006077984 */ /* 0x000ea20000000800 */
[----:B------:R-:W-:-:S03]  /*a2e0*/  VIADD R3, R3, 0x800 ;  /* 0x0000080003037836 */ /* 0x000fc60000000000 */
[----:B------:R-:W0:Y:S02]  /*a2f0*/  LDS R8, [R6+-0x200] ;  /* 0xfffe000006087984 */ /* 0x000e240000000800 */
[----:B------:R-:W-:Y:S02]  /*a300*/  ISETP.GE.AND P2, PT, R3, R40, PT ;  /* 0x000000280300720c */ /* 0x000fe40003f46270 */
[----:B------:R-:W1:Y:S04]  /*a310*/  LDS R10, [R6] ;  /* 0x00000000060a7984 */ /* 0x000e680000000800 */
[----:B------:R-:W3:Y:S04]  /*a320*/  LDS R13, [R6+0x200] ;  /* 0x00020000060d7984 */ /* 0x000ee80000000800 */
[----:B-----5:R-:W-:Y:S04]  /*a330*/  LDS R26, [R6+0xa00] ;  /* 0x000a0000061a7984 */ /* 0x020fe80000000800 */
[----:B------:R-:W-:Y:S04]  /*a340*/  LDS R32, [R6+0xe00] ;  /* 0x000e000006207984 */ /* 0x000fe80000000800 */
[----:B------:R-:W4:Y:S04]  /*a350*/  LDS R14, [R6+0x400] ;  /* 0x00040000060e7984 */ /* 0x000f280000000800 */
[----:B------:R-:W4:Y:S04]  /*a360*/  LDS R19, [R6+0x600] ;  /* 0x0006000006137984 */ /* 0x000f280000000800 */
[----:B------:R-:W4:Y:S04]  /*a370*/  LDS R20, [R6+0x800] ;  /* 0x0008000006147984 */ /* 0x000f280000000800 */
[----:B------:R-:W4:Y:S04]  /*a380*/  LDS R31, [R6+0xc00] ;  /* 0x000c0000061f7984 */ /* 0x000f280000000800 */
[----:B------:R-:W4:Y:S01]  /*a390*/  LDS R33, [R6+0x1000] ;  /* 0x0010000006217984 */ /* 0x000f220000000800 */
[----:B--2---:R-:W-:-:S03]  /*a3a0*/  FMUL.FTZ R7, R39, R7 ;  /* 0x0000000727077220 */ /* 0x004fc60000410000 */
[----:B------:R-:W-:Y:S01]  /*a3b0*/  LDS R34, [R6+0x1200] ;  /* 0x0012000006227984 */ /* 0x000fe20000000800 */
[C---:B0-----:R-:W-:Y:S01]  /*a3c0*/  FMUL.FTZ R9, R39.reuse, R8 ;  /* 0x0000000827097220 */ /* 0x041fe20000410000 */
[----:B------:R-:W-:Y:S02]  /*a3d0*/  IADD3 R8, P1, PT, R4, 0x2000, RZ ;  /* 0x0000200004087810 */ /* 0x000fe40007f3e0ff */
[----:B------:R-:W0:Y:S01]  /*a3e0*/  LDS R35, [R6+0x1400] ;  /* 0x0014000006237984 */ /* 0x000e220000000800 */
[----:B-1----:R-:W-:-:S03]  /*a3f0*/  FMUL.FTZ R11, R39, R10 ;  /* 0x0000000a270b7220 */ /* 0x002fc60000410000 */
[----:B------:R-:W-:Y:S01]  /*a400*/  LDS R36, [R6+0x1600] ;  /* 0x0016000006247984 */ /* 0x000fe20000000800 */
[----:B---3--:R-:W-:-:S03]  /*a410*/  FMUL.FTZ R13, R39, R13 ;  /* 0x0000000d270d7220 */ /* 0x008fc60000410000 */
[----:B------:R-:W1:Y:S04]  /*a420*/  LDS R37, [R6+0x1800] ;  /* 0x0018000006257984 */ /* 0x000e680000000800 */
[----:B------:R-:W2:Y:S04]  /*a430*/  LDS R38, [R6+0x1a00] ;  /* 0x001a000006267984 */ /* 0x000ea80000000800 */
[----:B------:R-:W-:Y:S01]  /*a440*/  STG.E desc[UR36][R4.64+-0x400], R7 ;  /* 0xfffc000704007986 */ /* 0x000fe2000c101924 */
[----:B----4-:R-:W-:-:S03]  /*a450*/  FMUL.FTZ R15, R39, R14 ;  /* 0x0000000e270f7220 */ /* 0x010fc60000410000 */
[----:B------:R3:W-:Y:S01]  /*a460*/  STS [R6+-0x400], R7 ;  /* 0xfffc000706007388 */ /* 0x0007e20000000800 */
[----:B------:R-:W-:-:S03]  /*a470*/  FMUL.FTZ R19, R39, R19 ;  /* 0x0000001327137220 */ /* 0x000fc60000410000 */
[----:B------:R-:W-:Y:S01]  /*a480*/  STG.E desc[UR36][R4.64+-0x200], R9 ;  /* 0xfffe000904007986 */ /* 0x000fe2000c101924 */
[----:B------:R-:W-:-:S03]  /*a490*/  FMUL.FTZ R21, R39, R20 ;  /* 0x0000001427157220 */ /* 0x000fc60000410000 */
[----:B------:R4:W-:Y:S01]  /*a4a0*/  STS [R6+-0x200], R9 ;  /* 0xfffe000906007388 */ /* 0x0009e20000000800 */
[C---:B------:R-:W-:Y:S01]  /*a4b0*/  FMUL.FTZ R31, R39.reuse, R31 ;  /* 0x0000001f271f7220 */ /* 0x040fe20000410000 */
[C---:B---3--:R-:W-:Y:S02]  /*a4c0*/  FMUL.FTZ R7, R39.reuse, R26 ;  /* 0x0000001a27077220 */ /* 0x048fe40000410000 */
[----:B------:R-:W-:Y:S01]  /*a4d0*/  STG.E desc[UR36][R4.64], R11 ;  /* 0x0000000b04007986 */ /* 0x000fe2000c101924 */
[----:B------:R-:W-:-:S03]  /*a4e0*/  FMUL.FTZ R33, R39, R33 ;  /* 0x0000002127217220 */ /* 0x000fc60000410000 */
[----:B------:R3:W-:Y:S01]  /*a4f0*/  STS [R6], R11 ;  /* 0x0000000b06007388 */ /* 0x0007e20000000800 */
[----:B----4-:R-:W-:-:S03]  /*a500*/  FMUL.FTZ R9, R39, R32 ;  /* 0x0000002027097220 */ /* 0x010fc60000410000 */
[----:B------:R-:W-:Y:S01]  /*a510*/  STG.E desc[UR36][R4.64+0x200], R13 ;  /* 0x0002000d04007986 */ /* 0x000fe2000c101924 */
[----:B0-----:R-:W-:-:S03]  /*a520*/  FMUL.FTZ R35, R39, R35 ;  /* 0x0000002327237220 */ /* 0x001fc60000410000 */
[----:B------:R2:W-:Y:S01]  /*a530*/  STS [R6+0x200], R13 ;  /* 0x0002000d06007388 */ /* 0x0005e20000000800 */
[----:B---3--:R-:W-:-:S03]  /*a540*/  FMUL.FTZ R11, R39, R34 ;  /* 0x00000022270b7220 */ /* 0x008fc60000410000 */
[----:B------:R-:W-:Y:S01]  /*a550*/  STG.E desc[UR36][R4.64+0xa00], R7 ;  /* 0x000a000704007986 */ /* 0x000fe2000c101924 */
[----:B-1----:R-:W-:-:S03]  /*a560*/  FMUL.FTZ R37, R39, R37 ;  /* 0x0000002527257220 */ /* 0x002fc60000410000 */
[----:B------:R0:W-:Y:S01]  /*a570*/  STS [R6+0xa00], R7 ;  /* 0x000a000706007388 */ /* 0x0001e20000000800 */
[----:B--2---:R-:W-:-:S03]  /*a580*/  FMUL.FTZ R13, R39, R38 ;  /* 0x00000026270d7220 */ /* 0x004fc60000410000 */
        /* <DEDUP_REMOVED lines=28> */
.L_x_1326:
[----:B------:R-:W-:Y:S05]  /*a750*/  BSYNC.RECONVERGENT B1 ;  /* 0x0000000000017941 */ /* 0x000fea0003800200 */
.L_x_1325:
[----:B------:R-:W-:Y:S01]  /*a760*/  IADD3 R7, PT, PT, R16, -R3, RZ ;  /* 0x8000000310077210 */ /* 0x000fe20007ffe0ff */
[----:B------:R-:W-:Y:S03]  /*a770*/  BSSY.RECONVERGENT B1, `(.L_x_1328) ;  /* 0x000002a000017945 */ /* 0x000fe60003800200 */
[----:B------:R-:W-:-:S13]  /*a780*/  ISETP.GT.AND P1, PT, R7, 0x200, PT ;  /* 0x000002000700780c */ /* 0x000fda0003f24270 */
[----:B------:R-:W-:Y:S05]  /*a790*/  @!P1 BRA `(.L_x_1329) ;  /* 0x00000000009c9947 */ /* 0x000fea0003800000 */
[----:B------:R-:W2:Y:S01]  /*a7a0*/  LDS R7, [R6+-0x400] ;  /* 0xfffc000006077984 */ /* 0x000ea20000000800 */
[----:B------:R-:W-:Y:S01]  /*a7b0*/  PLOP3.LUT P0, PT, PT, PT, PT, 0x8, 0x80 ;  /* 0x000000000080781c */ /* 0x000fe20003f0e170 */
[----:B------:R-:W-:Y:S02]  /*a7c0*/  VIADD R3, R3, 0x400 ;  /* 0x0000040003037836 */ /* 0x000fe40000000000 */
[----:B------:R-:W0:Y:S04]  /*a7d0*/  LDS R8, [R6+-0x200] ;  /* 0xfffe000006087984 */ /* 0x000e280000000800 */
[----:B------:R-:W1:Y:S04]  /*a7e0*/  LDS R10, [R6] ;  /* 0x00000000060a7984 */ /* 0x000e680000000800 */
[----:B------:R-:W3:Y:S04]  /*a7f0*/  LDS R13, [R6+0x200] ;  /* 0x00020000060d7984 */ /* 0x000ee80000000800 */
[----:B------:R-:W4:Y:S04]  /*a800*/  LDS R14, [R6+0x400] ;  /* 0x00040000060e7984 */ /* 0x000f280000000800 */
[----:B------:R-:W4:Y:S04]  /*a810*/  LDS R19, [R6+0x600] ;  /* 0x0006000006137984 */ /* 0x000f280000000800 */
[----:B------:R-:W4:Y:S04]  /*a820*/  LDS R20, [R6+0x800] ;  /* 0x0008000006147984 */ /* 0x000f280000000800 */
[----:B-----5:R-:W4:Y:S01]  /*a830*/  LDS R26, [R6+0xa00] ;  /* 0x000a0000061a7984 */ /* 0x020f220000000800 */
[C---:B--2---:R-:W-:Y:S01]  /*a840*/  FMUL.FTZ R7, R39.reuse, R7 ;  /* 0x0000000727077220 */ /* 0x044fe20000410000 */
[----:B0-----:R-:W-:Y:S01]  /*a850*/  FMUL.FTZ R9, R39, R8 ;  /* 0x0000000827097220 */ /* 0x001fe20000410000 */
[----:B------:R-:W-:-:S03]  /*a860*/  IADD3 R8, P1, PT, R4, 0x1000, RZ ;  /* 0x0000100004087810 */ /* 0x000fc60007f3e0ff */
[----:B------:R-:W-:Y:S01]  /*a870*/  STG.E desc[UR36][R4.64+-0x400], R7 ;  /* 0xfffc000704007986 */ /* 0x000fe2000c101924 */
[----:B-1----:R-:W-:-:S03]  /*a880*/  FMUL.FTZ R11, R39, R10 ;  /* 0x0000000a270b7220 */ /* 0x002fc60000410000 */
[----:B------:R0:W-:Y:S01]  /*a890*/  STS [R6+-0x400], R7 ;  /* 0xfffc000706007388 */ /* 0x0001e20000000800 */
[----:B---3--:R-:W-:-:S03]  /*a8a0*/  FMUL.FTZ R13, R39, R13 ;  /* 0x0000000d270d7220 */ /* 0x008fc60000410000 */
[----:B------:R-:W-:Y:S01]  /*a8b0*/  STG.E desc[UR36][R4.64+-0x200], R9 ;  /* 0xfffe000904007986 */ /* 0x000fe2000c101924 */
[----:B----4-:R-:W-:-:S03]  /*a8c0*/  FMUL.FTZ R15, R39, R14 ;  /* 0x0000000e270f7220 */ /* 0x010fc60000410000 */
[----:B------:R1:W-:Y:S01]  /*a8d0*/  STS [R6+-0x200], R9 ;  /* 0xfffe000906007388 */ /* 0x0003e20000000800 */
[----:B------:R-:W-:-:S03]  /*a8e0*/  FMUL.FTZ R19, R39, R19 ;  /* 0x0000001327137220 */ /* 0x000fc60000410000 */
[----:B------:R-:W-:Y:S01]  /*a8f0*/  STG.E desc[UR36][R4.64], R11 ;  /* 0x0000000b04007986 */ /* 0x000fe2000c101924 */
[----:B------:R-:W-:-:S03]  /*a900*/  FMUL.FTZ R21, R39, R20 ;  /* 0x0000001427157220 */ /* 0x000fc60000410000 */
[----:B------:R-:W-:Y:S01]  /*a910*/  STS [R6], R11 ;  /* 0x0000000b06007388 */ /* 0x000fe20000000800 */
[----:B0-----:R-:W-:Y:S01]  /*a920*/  FMUL.FTZ R7, R39, R26 ;  /* 0x0000001a27077220 */ /* 0x001fe20000410000 */
[----:B-1----:R-:W-:Y:S02]  /*a930*/  IMAD.X R9, RZ, RZ, R5, P1 ;  /* 0x000000ffff097224 */ /* 0x002fe400008e0605 */
        /* <DEDUP_REMOVED lines=12> */
[----:B------:R-:W-:-:S07]  /*aa00*/  IMAD.MOV.U32 R5, RZ, RZ, R9 ;  /* 0x000000ffff057224 */ /* 0x000fce00078e0009 */
.L_x_1329:
[----:B------:R-:W-:Y:S05]  /*aa10*/  BSYNC.RECONVERGENT B1 ;  /* 0x0000000000017941 */ /* 0x000fea0003800200 */
.L_x_1328:
[----:B------:R-:W-:-:S13]  /*aa20*/  ISETP.LT.OR P0, PT, R3, R16, P0 ;  /* 0x000000100300720c */ /* 0x000fda0000701670 */
[----:B------:R-:W-:Y:S05]  /*aa30*/  @!P0 BRA `(.L_x_1312) ;  /* 0x0000000000408947 */ /* 0x000fea0003800000 */
[----:B------:R-:W2:Y:S04]  /*aa40*/  LDS R3, [R6+-0x400] ;  /* 0xfffc000006037984 */ /* 0x000ea80000000800 */
[----:B------:R-:W0:Y:S04]  /*aa50*/  LDS R7, [R6+-0x200] ;  /* 0xfffe000006077984 */ /* 0x000e280000000800 */
[----:B------:R-:W1:Y:S04]  /*aa60*/  LDS R8, [R6] ;  /* 0x0000000006087984 */ /* 0x000e680000000800 */
[----:B------:R-:W3:Y:S01]  /*aa70*/  LDS R10, [R6+0x200] ;  /* 0x00020000060a7984 */ /* 0x000ee20000000800 */
[-C--:B--2---:R-:W-:Y:S01]  /*aa80*/  FMUL.FTZ R3, R3, R39.reuse ;  /* 0x0000002703037220 */ /* 0x084fe20000410000 */
[----:B0-----:R-:W-:-:S04]  /*aa90*/  FMUL.FTZ R7, R7, R39 ;  /* 0x0000002707077220 */ /* 0x001fc80000410000 */
[----:B------:R0:W-:Y:S01]  /*aaa0*/  STG.E desc[UR36][R4.64+-0x400], R3 ;  /* 0xfffc000304007986 */ /* 0x0001e2000c101924 */
[----:B-1----:R-:W-:-:S03]  /*aab0*/  FMUL.FTZ R9, R8, R39 ;  /* 0x0000002708097220 */ /* 0x002fc60000410000 */
[----:B------:R0:W-:Y:S01]  /*aac0*/  STS [R6+-0x400], R3 ;  /* 0xfffc000306007388 */ /* 0x0001e20000000800 */
[----:B---3--:R-:W-:-:S03]  /*aad0*/  FMUL.FTZ R11, R10, R39 ;  /* 0x000000270a0b7220 */ /* 0x008fc60000410000 */
[----:B------:R0:W-:Y:S04]  /*aae0*/  STG.E desc[UR36][R4.64+-0x200], R7 ;  /* 0xfffe000704007986 */ /* 0x0001e8000c101924 */
[----:B------:R0:W-:Y:S04]  /*aaf0*/  STS [R6+-0x200], R7 ;  /* 0xfffe000706007388 */ /* 0x0001e80000000800 */
[----:B------:R0:W-:Y:S04]  /*ab00*/  STG.E desc[UR36][R4.64], R9 ;  /* 0x0000000904007986 */ /* 0x0001e8000c101924 */
[----:B------:R0:W-:Y:S04]  /*ab10*/  STS [R6], R9 ;  /* 0x0000000906007388 */ /* 0x0001e80000000800 */
[----:B------:R0:W-:Y:S04]  /*ab20*/  STG.E desc[UR36][R4.64+0x200], R11 ;  /* 0x0002000b04007986 */ /* 0x0001e8000c101924 */
[----:B------:R0:W-:Y:S02]  /*ab30*/  STS [R6+0x200], R11 ;  /* 0x0002000b06007388 */ /* 0x0001e40000000800 */
.L_x_1312:
[----:B------:R-:W-:Y:S05]  /*ab40*/  BSYNC.RECONVERGENT B0 ;  /* 0x0000000000007941 */ /* 0x000fea0003800200 */
.L_x_1311:
[----:B------:R-:W1:Y:S01]  /*ab50*/  LDCU UR4, c[0x0][0x40c] ;  /* 0x00008180ff0477ac */ /* 0x000e620008000800 */
[----:B0--3--:R-:W-:Y:S01]  /*ab60*/  SHF.R.S32.HI R4, RZ, 0x1f, R23 ;  /* 0x0000001fff047819 */ /* 0x009fe20000011417 */
[----:B------:R-:W0:Y:S01]  /*ab70*/  S2R R32, SR_CgaCtaId ;  /* 0x0000000000207919 */ /* 0x000e220000008800 */
[----:B------:R-:W-:Y:S01]  /*ab80*/  LOP3.LUT R3, R22, 0x7c, RZ, 0xc0, !PT ;  /* 0x0000007c16037812 */ /* 0x000fe200078ec0ff */
[----:B------:R-:W-:Y:S01]  /*ab90*/  BSSY.RECONVERGENT B0, `(.L_x_1330) ;  /* 0x000001b000007945 */ /* 0x000fe20003800200 */
[----:B------:R-:W-:Y:S02]  /*aba0*/  LEA.HI R4, R4, R23, RZ, 0x2 ;  /* 0x0000001704047211 */ /* 0x000fe400078f10ff */
[----:B------:R-:W-:Y:S02]  /*abb0*/  CS2R R6, SRZ ;  /* 0x0000000000067805 */ /* 0x000fe4000001ff00 */
[----:B------:R-:W-:Y:S02]  /*abc0*/  MOV R14, 0x400 ;  /* 0x00000400000e7802 */ /* 0x000fe40000000f00 */
[----:B------:R-:W-:-:S02]  /*abd0*/  LOP3.LUT R4, R4, 0xfffffffc, RZ, 0xc0, !PT ;  /* 0xfffffffc04047812 */ /* 0x000fc400078ec0ff */
[----:B------:R-:W-:Y:S02]  /*abe0*/  IADD3 R5, PT, PT, R14, 0x220, RZ ;  /* 0x000002200e057810 */ /* 0x000fe40007ffe0ff */
[----:B------:R-:W-:Y:S01]  /*abf0*/  IADD3 R13, PT, PT, R23, -R4, RZ ;  /* 0x80000004170d7210 */ /* 0x000fe20007ffe0ff */
[----:B------:R-:W-:-:S03]  /*ac00*/  IMAD.SHL.U32 R4, R18, 0x10, RZ ;  /* 0x0000001012047824 */ /* 0x000fc600078e00ff */
[----:B------:R-:W-:Y:S01]  /*ac10*/  ISETP.NE.AND P0, PT, R12, R13, PT ;  /* 0x0000000d0c00720c */ /* 0x000fe20003f05270 */
[----:B-1----:R-:W-:Y:S01]  /*ac20*/  IMAD.U32 R52, RZ, RZ, UR4 ;  /* 0x00000004ff347e24 */ /* 0x002fe2000f8e00ff */
[----:B------:R-:W-:-:S04]  /*ac30*/  LOP3.LUT R4, R4, 0x1f0, RZ, 0xc0, !PT ;  /* 0x000001f004047812 */ /* 0x000fc800078ec0ff */
[----:B------:R-:W-:-:S04]  /*ac40*/  ISETP.NE.OR P0, PT, R52, RZ, P0 ;  /* 0x000000ff3400720c */ /* 0x000fc80000705670 */
[----:B------:R-:W-:Y:S02]  /*ac50*/  ISETP.GT.U32.OR P0, PT, R3, 0x4f, P0 ;  /* 0x0000004f0300780c */ /* 0x000fe40000704470 */
[----:B0-----:R-:W-:-:S05]  /*ac60*/  LEA R5, R32, R5, 0x18 ;  /* 0x0000000520057211 */ /* 0x001fca00078ec0ff */
[----:B------:R-:W-:Y:S01]  /*ac70*/  IMAD.IADD R19, R5, 0x1, R4 ;  /* 0x0000000105137824 */ /* 0x000fe200078e0204 */
[----:B------:R-:W-:-:S05]  /*ac80*/  CS2R R4, SRZ ;  /* 0x0000000000047805 */ /* 0x000fca000001ff00 */
        /* <DEDUP_REMOVED lines=10> */
.L_x_1332:
[----:B-----5:R0:W-:Y:S02]  /*ad30*/  STS.128 [R19], R4 ;  /* 0x0000000413007388 */ /* 0x0201e40000000c00 */
.L_x_1331:
[----:B------:R-:W-:Y:S05]  /*ad40*/  BSYNC.RECONVERGENT B0 ;  /* 0x0000000000007941 */ /* 0x000fea0003800200 */
.L_x_1330:
[----:B------:R-:W-:Y:S01]  /*ad50*/  BAR.SYNC.DEFER_BLOCKING 0x0 ;  /* 0x0000000000007b1d */ /* 0x000fe20000010000 */
[----:B------:R-:W-:Y:S02]  /*ad60*/  ISETP.GT.U32.AND P0, PT, R3, 0x4f, PT ;  /* 0x0000004f0300780c */ /* 0x000fe40003f04070 */
[----:B------:R-:W-:Y:S02]  /*ad70*/  CS2R R10, SRZ ;  /* 0x00000000000a7805 */ /* 0x000fe4000001ff00 */
[----:B------:R-:W-:Y:S01]  /*ad80*/  CS2R R8, SRZ ;  /* 0x0000000000087805 */ /* 0x000fe2000001ff00 */
[----:B------:R-:W1:Y:S01]  /*ad90*/  LDCU UR8, c[0x0][0x40c] ;  /* 0x00008180ff0877ac */ /* 0x000e620008000800 */
[----:B------:R-:W-:Y:S01]  /*ada0*/  BSSY.RECONVERGENT B0, `(.L_x_1333) ;  /* 0x000017b000007945 */ /* 0x000fe20003800200 */
[----:B------:R-:W3:Y:S06]  /*adb0*/  LDCU.64 UR6, c[0x0][0x3c8] ;  /* 0x00007900ff0677ac */ /* 0x000eec0008000a00 */
[----:B------:R-:W-:Y:S05]  /*adc0*/  @P0 BRA `(.L_x_1334) ;  /* 0x0000001400e00947 */ /* 0x000fea0003800000 */
[----:B------:R-:W0:Y:S01]  /*add0*/  LDC R36, c[0x0][0x3f4] ;  /* 0x0000fd00ff247b82 */ /* 0x000e220000000800 */
[----:B-----5:R-:W-:Y:S01]  /*ade0*/  IADD3 R26, PT, PT, R12, R29, RZ ;  /* 0x0000001d0c1a7210 */ /* 0x020fe20007ffe0ff */
[----:B------:R-:W-:Y:S01]  /*adf0*/  VIADD R31, R14, 0x420 ;  /* 0x000004200e1f7836 */ /* 0x000fe20000000000 */
[----:B------:R-:W-:Y:S04]  /*ae00*/  BSSY.RECONVERGENT B1, `(.L_x_1335) ;  /* 0x0000081000017945 */ /* 0x000fe80003800200 */
[----:B------:R-:W-:Y:S01]  /*ae10*/  LEA R57, R32, R31, 0x18 ;  /* 0x0000001f20397211 */ /* 0x000fe200078ec0ff */
[----:B------:R-:W2:Y:S03]  /*ae20*/  LDC.64 R20, c[0x0][0x3c0] ;  /* 0x0000f000ff147b82 */ /* 0x000ea60000000a00 */
[----:B------:R-:W-:-:S02]  /*ae30*/  LEA R31, R12, R57, 0x2 ;  /* 0x000000390c1f7211 */ /* 0x000fc400078e10ff */
[-C--:B0-----:R-:W-:Y:S01]  /*ae40*/  VIMNMX R22, PT, PT, R23, R36.reuse, PT ;  /* 0x0000002417167248 */ /* 0x081fe20003fe0100 */
[-CC-:B------:R-:W-:Y:S02]  /*ae50*/  IMAD R15, R24, R36.reuse, R3.reuse ;  /* 0x00000024180f7224 */ /* 0x180fe400078e0203 */
[----:B------:R-:W-:Y:S01]  /*ae60*/  IMAD R11, R0, R36, R3 ;  /* 0x00000024000b7224 */ /* 0x000fe200078e0203 */
[----:B------:R-:W-:Y:S01]  /*ae70*/  ISETP.GE.AND P0, PT, R26, R22, PT ;  /* 0x000000161a00720c */ /* 0x000fe20003f06270 */
[----:B--2---:R-:W-:-:S04]  /*ae80*/  IMAD.WIDE R14, R15, 0x4, R20 ;  /* 0x000000040f0e7825 */ /* 0x004fc800078e0214 */
[----:B------:R-:W-:-:S04]  /*ae90*/  IMAD.WIDE R20, R11, 0x4, R20 ;  /* 0x000000040b147825 */ /* 0x000fc800078e0214 */
[----:B------:R-:W-:-:S04]  /*aea0*/  IMAD.MOV.U32 R11, RZ, RZ, RZ ;  /* 0x000000ffff0b7224 */ /* 0x000fc800078e00ff */
[----:B------:R-:W-:Y:S05]  /*aeb0*/  @P0 BRA `(.L_x_1336) ;  /* 0x0000000400d40947 */ /* 0x000fea0003800000 */
[----:B------:R-:W-:Y:S01]  /*aec0*/  VIADD R37, R26, 0x4 ;  /* 0x000000041a257836 */ /* 0x000fe20000000000 */
[----:B------:R-:W0:Y:S01]  /*aed0*/  LDCU UR4, c[0x0][0x3f8] ;  /* 0x00007f00ff0477ac */ /* 0x000e220008000800 */
[----:B------:R-:W2:Y:S01]  /*aee0*/  LDC.64 R8, c[0x0][0x458] ;  /* 0x00011600ff087b82 */ /* 0x000ea20000000a00 */
[----:B------:R-:W-:Y:S01]  /*aef0*/  LOP3.LUT R0, RZ, R29, RZ, 0x33, !PT ;  /* 0x0000001dff007212 */ /* 0x000fe200078e33ff */
[----:B------:R-:W-:Y:S01]  /*af00*/  BSSY.RECONVERGENT B2, `(.L_x_1337) ;  /* 0x000002d000027945 */ /* 0x000fe20003800200 */
[----:B------:R-:W-:-:S04]  /*af10*/  VIMNMX R11, PT, PT, R22, R37, !PT ;  /* 0x00000025160b7248 */ /* 0x000fc80007fe0100 */
[----:B------:R-:W-:Y:S01]  /*af20*/  IADD3 R32, PT, PT, -R12, R11, R0 ;  /* 0x0000000b0c207210 */ /* 0x000fe20007ffe100 */
[----:B------:R-:W-:-:S03]  /*af30*/  IMAD.MOV.U32 R0, RZ, RZ, R26 ;  /* 0x000000ffff007224 */ /* 0x000fc600078e001a */
[----:B------:R-:W-:Y:S01]  /*af40*/  LOP3.LUT P0, RZ, R32, 0x4, RZ, 0xc0, !PT ;  /* 0x0000000420ff7812 */ /* 0x000fe2000780c0ff */
[----:B0-----:R-:W-:Y:S02]  /*af50*/  IMAD R10, R2, UR4, R17 ;  /* 0x00000004020a7c24 */ /* 0x001fe4000f8e0211 */
[----:B------:R-:W-:Y:S02]  /*af60*/  IMAD R33, R36, UR4, RZ ;  /* 0x0000000424217c24 */ /* 0x000fe4000f8e02ff */
[----:B------:R-:W-:Y:S01]  /*af70*/  IMAD R35, R10, 0x50, R3 ;  /* 0x000000500a237824 */ /* 0x000fe200078e0203 */
[----:B------:R-:W-:Y:S01]  /*af80*/  CS2R R10, SRZ ;  /* 0x00000000000a7805 */ /* 0x000fe2000001ff00 */
[----:B------:R-:W-:Y:S02]  /*af90*/  IMAD R38, R33, 0x50, RZ ;  /* 0x0000005021267824 */ /* 0x000fe400078e02ff */
[----:B--2---:R-:W-:Y:S01]  /*afa0*/  IMAD.WIDE R34, R35, 0x4, R8 ;  /* 0x0000000423227825 */ /* 0x004fe200078e0208 */
[----:B------:R-:W-:-:S03]  /*afb0*/  CS2R R8, SRZ ;  /* 0x0000000000087805 */ /* 0x000fc6000001ff00 */
[----:B------:R-:W-:Y:S05]  /*afc0*/  @P0 BRA `(.L_x_1338) ;  /* 0x0000000000800947 */ /* 0x000fea0003800000 */
[----:B------:R-:W0:Y:S01]  /*afd0*/  LDCU.64 UR4, c[0x0][0x3c8] ;  /* 0x00007900ff0477ac */ /* 0x000e220008000a00 */
[----:B------:R-:W-:-:S04]  /*afe0*/  IADD3 R0, P0, PT, R25, R26, RZ ;  /* 0x0000001a19007210 */ /* 0x000fc80007f1e0ff */
[----:B------:R-:W-:Y:S02]  /*aff0*/  IADD3.X R9, PT, PT, RZ, R28, RZ, P0, !PT ;  /* 0x0000001cff097210 */ /* 0x000fe400007fe4ff */
[----:B0-----:R-:W-:-:S04]  /*b000*/  LEA R10, P0, R0, UR4, 0x2 ;  /* 0x00000004000a7c11 */ /* 0x001fc8000f8010ff */
[----:B------:R-:W-:Y:S02]  /*b010*/  LEA.HI.X R11, R0, UR5, R9, 0x2, P0 ;  /* 0x00000005000b7c11 */ /* 0x000fe400080f1409 */
[----:B------:R0:W2:Y:S04]  /*b020*/  LDS R0, [R31] ;  /* 0x000000001f007984 */ /* 0x0000a80000000800 */
[----:B------:R-:W3:Y:S01]  /*b030*/  LDG.E R10, desc[UR36][R10.64] ;  /* 0x000000240a0a7981 */ /* 0x000ee2000c1e1900 */
[----:B------:R-:W-:Y:S01]  /*b040*/  ISETP.NE.AND P0, PT, R52, RZ, PT ;  /* 0x000000ff3400720c */ /* 0x000fe20003f05270 */
[----:B---3--:R-:W-:-:S04]  /*b050*/  IMAD R9, R33, R10, R26 ;  /* 0x0000000a21097224 */ /* 0x008fc800078e021a */
[----:B------:R-:W-:-:S04]  /*b060*/  IMAD R9, R9, 0x50, RZ ;  /* 0x0000005009097824 */ /* 0x000fc800078e02ff */
[----:B------:R-:W-:-:S05]  /*b070*/  IMAD.WIDE R8, R9, 0x4, R20 ;  /* 0x0000000409087825 */ /* 0x000fca00078e0214 */
[----:B----4-:R0:W5:Y:S01]  /*b080*/  LDG.E.128 R40, desc[UR36][R8.64] ;  /* 0x0000002408287981 */ /* 0x010162000c1e1d00 */
[----:B--2---:R-:W-:Y:S05]  /*b090*/  @P0 BRA `(.L_x_1339) ;  /* 0x0000000000380947 */ /* 0x004fea0003800000 */
[----:B------:R-:W-:Y:S01]  /*b0a0*/  ISETP.NE.AND P1, PT, R30, RZ, PT ;  /* 0x000000ff1e00720c */ /* 0x000fe20003f25270 */
[----:B0-----:R-:W0:-:S12]  /*b0b0*/  LDS.128 R8, [R19] ;  /* 0x0000000013087984 */ /* 0x001e180000000c00 */
[----:B------:R-:W2:Y:S01]  /*b0c0*/  @P1 LDG.E.128 R44, desc[UR36][R34.64] ;  /* 0x00000024222c1981 */ /* 0x000ea2000c1e1d00 */
        /* <DEDUP_REMOVED lines=11> */
.L_x_1339:
[C---:B0-2--5:R-:W-:Y:S01]  /*b180*/  FFMA.FTZ R8, R0.reuse, R40, RZ ;  /* 0x0000002800087223 */ /* 0x065fe200000100ff */
[C---:B------:R-:W-:Y:S01]  /*b190*/  FFMA.FTZ R9, R0.reuse, R41, RZ ;  /* 0x0000002900097223 */ /* 0x040fe200000100ff */
[C---:B------:R-:W-:Y:S01]  /*b1a0*/  FFMA.FTZ R10, R0.reuse, R42, RZ ;  /* 0x0000002a000a7223 */ /* 0x040fe200000100ff */
[----:B------:R-:W-:Y:S01]  /*b1b0*/  FFMA.FTZ R11, R0, R43, RZ ;  /* 0x0000002b000b7223 */ /* 0x000fe200000100ff */
[----:B------:R-:W-:-:S07]  /*b1c0*/  IMAD.MOV.U32 R0, RZ, RZ, R37 ;  /* 0x000000ffff007224 */ /* 0x000fce00078e0025 */
.L_x_1338:
[----:B-1-3--:R-:W-:Y:S05]  /*b1d0*/  BSYNC.RECONVERGENT B2 ;  /* 0x0000000000027941 */ /* 0x00afea0003800200 */
.L_x_1337:
[----:B------:R-:W-:-:S13]  /*b1e0*/  ISETP.GE.U32.AND P0, PT, R32, 0x4, PT ;  /* 0x000000042000780c */ /* 0x000fda0003f06070 */
[----:B------:R-:W-:Y:S05]  /*b1f0*/  @!P0 BRA `(.L_x_1336) ;  /* 0x0000000400048947 */ /* 0x000fea0003800000 */
[----:B------:R-:W-:Y:S01]  /*b200*/  IMAD.SHL.U32 R33, R29, 0x4, RZ ;  /* 0x000000041d217824 */ /* 0x000fe200078e00ff */
[----:B------:R-:W-:Y:S01]  /*b210*/  ISETP.NE.AND P1, PT, R52, RZ, PT ;  /* 0x000000ff3400720c */ /* 0x000fe20003f25270 */
[----:B----4-:R-:W-:-:S03]  /*b220*/  IMAD R41, R0, 0x50, RZ ;  /* 0x0000005000297824 */ /* 0x010fc600078e02ff */
[----:B------:R-:W-:-:S04]  /*b230*/  LEA R32, R0, -R33, 0x2 ;  /* 0x8000002100207211 */ /* 0x000fc800078e10ff */
[----:B------:R-:W-:-:S07]  /*b240*/  IADD3 R39, PT, PT, R32, 0x10, R57 ;  /* 0x0000001020277810 */ /* 0x000fce0007ffe039 */
.L_x_1343:
[----:B------:R-:W-:Y:S02]  /*b250*/  IADD3 R32, P0, PT, R25, R0, RZ ;  /* 0x0000000019207210 */ /* 0x000fe40007f1e0ff */
[----:B------:R-:W-:-:S03]  /*b260*/  ISETP.NE.AND P2, PT, R30, RZ, PT ;  /* 0x000000ff1e00720c */ /* 0x000fc60003f45270 */
[----:B------:R-:W-:Y:S01]  /*b270*/  IMAD.X R33, RZ, RZ, R28, P0 ;  /* 0x000000ffff217224 */ /* 0x000fe200000e061c */
        /* <DEDUP_REMOVED lines=8> */
[----:B------:R-:W2:Y:S01]  /*b300*/  @P2 LDG.E.128 R52, desc[UR36][R34.64] ;  /* 0x0000002422342981 */ /* 0x000ea2000c1e1d00 */
[----:B0-----:R-:W-:-:S03]  /*b310*/  IMAD.WIDE.U32 R32, R41, 0x4, R14 ;  /* 0x0000000429207825 */ /* 0x001fc600078e000e */
[----:B------:R-:W0:Y:S02]  /*b320*/  LDS.128 R48, [R19] ;  /* 0x0000000013307984 */ /* 0x000e240000000c00 */
[----:B0----5:R-:W-:Y:S01]  /*b330*/  FADD.FTZ R44, R44, R48 ;  /* 0x000000302c2c7221 */ /* 0x021fe20000010000 */
[----:B------:R-:W-:Y:S01]  /*b340*/  FADD.FTZ R45, R45, R49 ;  /* 0x000000312d2d7221 */ /* 0x000fe20000010000 */
[----:B------:R-:W-:Y:S01]  /*b350*/  FADD.FTZ R46, R46, R50 ;  /* 0x000000322e2e7221 */ /* 0x000fe20000010000 */
[----:B------:R-:W-:Y:S01]  /*b360*/  FADD.FTZ R47, R47, R51 ;  /* 0x000000332f2f7221 */ /* 0x000fe20000010000 */
[----:B--2---:R-:W-:Y:S01]  /*b370*/  @P2 FMUL.FTZ R44, R44, R52 ;  /* 0x000000342c2c2220 */ /* 0x004fe20000410000 */
[----:B------:R-:W-:Y:S01]  /*b380*/  @P2 FMUL.FTZ R45, R45, R53 ;  /* 0x000000352d2d2220 */ /* 0x000fe20000410000 */
[----:B------:R-:W-:Y:S01]  /*b390*/  @P2 FMUL.FTZ R46, R46, R54 ;  /* 0x000000362e2e2220 */ /* 0x000fe20000410000 */
[----:B------:R-:W-:-:S05]  /*b3a0*/  @P2 FMUL.FTZ R47, R47, R55 ;  /* 0x000000372f2f2220 */ /* 0x000fca0000410000 */
[----:B------:R1:W-:Y:S02]  /*b3b0*/  STG.E.128 desc[UR36][R32.64], R44 ;  /* 0x0000002c20007986 */ /* 0x0003e4000c101d24 */
.L_x_1341:
[----:B------:R-:W-:Y:S05]  /*b3c0*/  BSYNC.RECONVERGENT B2 ;  /* 0x0000000000027941 */ /* 0x000fea0003800200 */
.L_x_1340:
[----:B------:R-:W0:Y:S04]  /*b3d0*/  LDG.E R36, desc[UR36][R36.64+0x10] ;  /* 0x0000102424247981 */ /* 0x000e28000c1e1900 */
[----:B------:R-:W2:Y:S01]  /*b3e0*/  LDS R43, [R39+-0x10] ;  /* 0xfffff000272b7984 */ /* 0x000ea20000000800 */
[----:B------:R-:W-:Y:S01]  /*b3f0*/  MOV R52, UR8 ;  /* 0x0000000800347c02 */ /* 0x000fe20008000f00 */
[----:B01----:R-:W-:-:S04]  /*b400*/  IMAD R32, R38, R36, R41 ;  /* 0x0000002426207224 */ /* 0x003fc800078e0229 */
[----:B------:R-:W-:-:S04]  /*b410*/  VIADD R33, R32, 0x140 ;  /* 0x0000014020217836 */ /* 0x000fc80000000000 */
[----:B------:R-:W-:-:S05]  /*b420*/  IMAD.WIDE R32, R33, 0x4, R20 ;  /* 0x0000000421207825 */ /* 0x000fca00078e0214 */
[----:B------:R0:W5:Y:S01]  /*b430*/  LDG.E.128 R48, desc[UR36][R32.64] ;  /* 0x0000002420307981 */ /* 0x000162000c1e1d00 */
[----:B------:R-:W-:Y:S01]  /*b440*/  ISETP.NE.AND P1, PT, R52, RZ, PT ;  /* 0x000000ff3400720c */ /* 0x000fe20003f25270 */
[C---:B--2--5:R-:W-:Y:S01]  /*b450*/  FFMA.FTZ R40, R43.reuse, R45, R9 ;  /* 0x0000002d2b287223 */ /* 0x064fe20000010009 */
[C---:B------:R-:W-:Y:S01]  /*b460*/  FFMA.FTZ R44, R43.reuse, R44, R8 ;  /* 0x0000002c2b2c7223 */ /* 0x040fe20000010008 */
[C---:B------:R-:W-:Y:S01]  /*b470*/  FFMA.FTZ R45, R43.reuse, R46, R10 ;  /* 0x0000002e2b2d7223 */ /* 0x040fe2000001000a */
[----:B------:R-:W-:-:S09]  /*b480*/  FFMA.FTZ R36, R43, R47, R11 ;  /* 0x0000002f2b247223 */ /* 0x000fd2000001000b */
[----:B0-----:R-:W-:Y:S05]  /*b490*/  @P1 BRA `(.L_x_1342) ;  /* 0x0000000000341947 */ /* 0x001fea0003800000 */
[----:B------:R-:W2:Y:S01]  /*b4a0*/  @P2 LDG.E.128 R8, desc[UR36][R34.64] ;  /* 0x0000002422082981 */ /* 0x000ea2000c1e1d00 */
[----:B------:R-:W-:-:S03]  /*b4b0*/  VIADD R33, R41, 0x140 ;  /* 0x0000014029217836 */ /* 0x000fc60000000000 */
[----:B------:R-:W0:Y:S02]  /*b4c0*/  LDS.128 R60, [R19] ;  /* 0x00000000133c7984 */ /* 0x000e240000000c00 */
[----:B0-----:R-:W-:Y:S01]  /*b4d0*/  FADD.FTZ R48, R60, R48 ;  /* 0x000000303c307221 */ /* 0x001fe20000010000 */
[----:B------:R-:W-:Y:S01]  /*b4e0*/  FADD.FTZ R49, R61, R49 ;  /* 0x000000313d317221 */ /* 0x000fe20000010000 */
[----:B------:R-:W-:Y:S01]  /*b4f0*/  FADD.FTZ R50, R62, R50 ;  /* 0x000000323e327221 */ /* 0x000fe20000010000 */
[----:B------:R-:W-:Y:S01]  /*b500*/  FADD.FTZ R51, R63, R51 ;  /* 0x000000333f337221 */ /* 0x000fe20000010000 */
[----:B--2---:R-:W-:Y:S01]  /*b510*/  @P2 FMUL.FTZ R48, R48, R8 ;  /* 0x0000000830302220 */ /* 0x004fe20000410000 */
[----:B------:R-:W-:Y:S01]  /*b520*/  @P2 FMUL.FTZ R49, R49, R9 ;  /* 0x0000000931312220 */ /* 0x000fe20000410000 */
[----:B------:R-:W-:Y:S01]  /*b530*/  @P2 FMUL.FTZ R50, R50, R10 ;  /* 0x0000000a32322220 */ /* 0x000fe20000410000 */
[----:B------:R-:W-:Y:S01]  /*b540*/  @P2 FMUL.FTZ R51, R51, R11 ;  /* 0x0000000b33332220 */ /* 0x000fe20000410000 */
[----:B------:R-:W-:-:S05]  /*b550*/  IMAD.WIDE.U32 R8, R33, 0x4, R14 ;  /* 0x0000000421087825 */ /* 0x000fca00078e000e */
[----:B------:R0:W-:Y:S02]  /*b560*/  STG.E.128 desc[UR36][R8.64], R48 ;  /* 0x0000003008007986 */ /* 0x0001e4000c101d24 */
.L_x_1342:
[----:B------:R1:W0:Y:S01]  /*b570*/  LDS R11, [R39] ;  /* 0x00000000270b7984 */ /* 0x0002220000000800 */
[----:B------:R-:W-:Y:S01]  /*b580*/  VIADD R0, R0, 0x8 ;  /* 0x0000000800007836 */ /* 0x000fe20000000000 */
[----:B------:R-:W-:-:S04]  /*b590*/  IADD3 R41, PT, PT, R41, 0x280, RZ ;  /* 0x0000028029297810 */ /* 0x000fc80007ffe0ff */
[----:B------:R-:W-:Y:S01]  /*b5a0*/  ISETP.GE.AND P0, PT, R0, R22, PT ;  /* 0x000000160000720c */ /* 0x000fe20003f06270 */
[----:B-1----:R-:W-:Y:S02]  /*b5b0*/  VIADD R39, R39, 0x20 ;  /* 0x0000002027277836 */ /* 0x002fe40000000000 */
[C---:B0-----:R-:W-:Y:S01]  /*b5c0*/  FFMA.FTZ R8, R11.reuse, R48, R44 ;  /* 0x000000300b087223 */ /* 0x041fe2000001002c */
[C---:B------:R-:W-:Y:S01]  /*b5d0*/  FFMA.FTZ R9, R11.reuse, R49, R40 ;  /* 0x000000310b097223 */ /* 0x040fe20000010028 */
[C---:B------:R-:W-:Y:S01]  /*b5e0*/  FFMA.FTZ R10, R11.reuse, R50, R45 ;  /* 0x000000320b0a7223 */ /* 0x040fe2000001002d */
[----:B------:R-:W-:-:S07]  /*b5f0*/  FFMA.FTZ R11, R11, R51, R36 ;  /* 0x000000330b0b7223 */ /* 0x000fce0000010024 */
[----:B------:R-:W-:Y:S05]  /*b600*/  @!P0 BRA `(.L_x_1343) ;  /* 0xfffffffc00108947 */ /* 0x000fea000383ffff */
.L_x_1336:
[----:B-1-3--:R-:W-:Y:S05]  /*b610*/  BSYNC.RECONVERGENT B1 ;  /* 0x0000000000017941 */ /* 0x00afea0003800200 */
.L_x_1335:
[----:B------:R-:W-:Y:S01]  /*b620*/  ISETP.GE.AND P0, PT, R26, R23, PT ;  /* 0x000000171a00720c */ /* 0x000fe20003f06270 */
[----:B------:R-:W-:-:S12]  /*b630*/  BSSY.RECONVERGENT B1, `(.L_x_1344) ;  /* 0x00000cf000017945 */ /* 0x000fd80003800200 */
[----:B------:R-:W-:Y:S05]  /*b640*/  @P0 BRA `(.L_x_1345) ;  /* 0x0000000c00340947 */ /* 0x000fea0003800000 */
[----:B------:R-:W-:Y:S01]  /*b650*/  VIADD R44, R26, 0x4 ;  /* 0x000000041a2c7836 */ /* 0x000fe20000000000 */
[----:B------:R-:W0:Y:S01]  /*b660*/  LDC R37, c[0x0][0x3f4] ;  /* 0x0000fd00ff257b82 */ /* 0x000e220000000800 */
[----:B------:R-:W1:Y:S01]  /*b670*/  LDCU UR4, c[0x0][0x3f8] ;  /* 0x00007f00ff0477ac */ /* 0x000e620008000800 */
[----:B------:R-:W-:Y:S01]  /*b680*/  LOP3.LUT R0, RZ, R29, RZ, 0x33, !PT ;  /* 0x0000001dff007212 */ /* 0x000fe200078e33ff */
[----:B------:R-:W-:Y:S01]  /*b690*/  BSSY.RECONVERGENT B2, `(.L_x_1346) ;  /* 0x0000046000027945 */ /* 0x000fe20003800200 */
[----:B------:R-:W-:-:S04]  /*b6a0*/  VIMNMX R35, PT, PT, R23, R44, !PT ;  /* 0x0000002c17237248 */ /* 0x000fc80007fe0100 */
[----:B------:R-:W2:Y:S01]  /*b6b0*/  LDC.64 R32, c[0x0][0x458] ;  /* 0x00011600ff207b82 */ /* 0x000ea20000000a00 */
[----:B------:R-:W-:-:S04]  /*b6c0*/  IADD3 R0, PT, PT, -R12, R35, R0 ;  /* 0x000000230c007210 */ /* 0x000fc80007ffe100 */
[----:B------:R-:W-:Y:S01]  /*b6d0*/  LOP3.LUT P0, RZ, R0, 0x4, RZ, 0xc0, !PT ;  /* 0x0000000400ff7812 */ /* 0x000fe2000780c0ff */
[----:B-1----:R-:W-:-:S04]  /*b6e0*/  IMAD R22, R2, UR4, R17 ;  /* 0x0000000402167c24 */ /* 0x002fc8000f8e0211 */
[----:B------:R-:W-:Y:S01]  /*b6f0*/  IMAD R35, R22, 0x50, R3 ;  /* 0x0000005016237824 */ /* 0x000fe200078e0203 */
[----:B------:R-:W-:Y:S01]  /*b700*/  MOV R22, R26 ;  /* 0x0000001a00167202 */ /* 0x000fe20000000f00 */
[----:B0-----:R-:W-:Y:S02]  /*b710*/  IMAD R48, R37, UR4, RZ ;  /* 0x0000000425307c24 */ /* 0x001fe4000f8e02ff */
[----:B--2---:R-:W-:-:S04]  /*b720*/  IMAD.WIDE R32, R35, 0x4, R32 ;  /* 0x0000000423207825 */ /* 0x004fc800078e0220 */
[----:B------:R-:W-:Y:S05]  /*b730*/  @P0 BRA `(.L_x_1347) ;  /* 0x0000000000ec0947 */ /* 0x000fea0003800000 */
[----:B------:R-:W-:Y:S01]  /*b740*/  ISETP.GE.AND P0, PT, R26, R37, PT ;  /* 0x000000251a00720c */ /* 0x000fe20003f06270 */
[----:B------:R-:W-:-:S12]  /*b750*/  IMAD.MOV.U32 R22, RZ, RZ, R44 ;  /* 0x000000ffff167224 */ /* 0x000fd800078e002c */
[----:B------:R-:W-:Y:S05]  /*b760*/  @!P0 BRA `(.L_x_1347) ;  /* 0x0000000000e08947 */ /* 0x000fea0003800000 */
[----:B------:R-:W-:Y:S01]  /*b770*/  IABS R39, R37 ;  /* 0x0000002500277213 */ /* 0x000fe20000000000 */
[----:B------:R-:W-:Y:S01]  /*b780*/  IMAD.MOV.U32 R34, RZ, RZ, RZ ;  /* 0x000000ffff227224 */ /* 0x000fe200078e00ff */
[----:B------:R-:W-:Y:S01]  /*b790*/  ISETP.GE.AND P1, PT, R26, RZ, PT ;  /* 0x000000ff1a00720c */ /* 0x000fe20003f26270 */
[----:B------:R-:W0:Y:S01]  /*b7a0*/  LDCU.64 UR4, c[0x0][0x3c8] ;  /* 0x00007900ff0477ac */ /* 0x000e220008000a00 */
[----:B------:R-:W1:Y:S01]  /*b7b0*/  I2F.RP R36, R39 ;  /* 0x0000002700247306 */ /* 0x000e620000209400 */
[----:B------:R-:W-:Y:S01]  /*b7c0*/  ISETP.NE.AND P2, PT, R37, RZ, PT ;  /* 0x000000ff2500720c */ /* 0x000fe20003f45270 */
[----:B------:R-:W2:Y:S06]  /*b7d0*/  LDS R31, [R31] ;  /* 0x000000001f1f7984 */ /* 0x000eac0000000800 */
[----:B-1----:R-:W1:Y:S02]  /*b7e0*/  MUFU.RCP R36, R36 ;  /* 0x0000002400247308 */ /* 0x002e640000001000 */
[----:B-1----:R-:W-:-:S06]  /*b7f0*/  VIADD R38, R36, 0xffffffe ;  /* 0x0ffffffe24267836 */ /* 0x002fcc0000000000 */
[----:B------:R-:W1:Y:S02]  /*b800*/  F2I.FTZ.U32.TRUNC.NTZ R35, R38 ;  /* 0x0000002600237305 */ /* 0x000e64000021f000 */
[----:B-1----:R-:W-:-:S05]  /*b810*/  IADD3 R22, PT, PT, RZ, -R35, RZ ;  /* 0x80000023ff167210 */ /* 0x002fca0007ffe0ff */
[----:B----4-:R-:W-:Y:S01]  /*b820*/  IMAD R41, R22, R39, RZ ;  /* 0x0000002716297224 */ /* 0x010fe200078e02ff */
[----:B------:R-:W-:-:S03]  /*b830*/  IABS R22, R26 ;  /* 0x0000001a00167213 */ /* 0x000fc60000000000 */
[----:B------:R-:W-:-:S04]  /*b840*/  IMAD.HI.U32 R41, R35, R41, R34 ;  /* 0x0000002923297227 */ /* 0x000fc800078e0022 */
[----:B------:R-:W-:-:S04]  /*b850*/  IMAD.MOV.U32 R34, RZ, RZ, R22 ;  /* 0x000000ffff227224 */ /* 0x000fc800078e0016 */
[----:B------:R-:W-:-:S05]  /*b860*/  IMAD.HI.U32 R22, R41, R34, RZ ;  /* 0x0000002229167227 */ /* 0x000fca00078e00ff */
[----:B------:R-:W-:-:S05]  /*b870*/  IADD3 R35, PT, PT, -R22, RZ, RZ ;  /* 0x000000ff16237210 */ /* 0x000fca0007ffe1ff */
[----:B------:R-:W-:-:S05]  /*b880*/  IMAD R22, R39, R35, R34 ;  /* 0x0000002327167224 */ /* 0x000fca00078e0222 */
[----:B------:R-:W-:-:S13]  /*b890*/  ISETP.GT.U32.AND P0, PT, R39, R22, PT ;  /* 0x000000162700720c */ /* 0x000fda0003f04070 */
[----:B------:R-:W-:-:S05]  /*b8a0*/  @!P0 IMAD.IADD R22, R22, 0x1, -R39 ;  /* 0x0000000116168824 */ /* 0x000fca00078e0a27 */
[----:B------:R-:W-:-:S13]  /*b8b0*/  ISETP.GT.U32.AND P0, PT, R39, R22, PT ;  /* 0x000000162700720c */ /* 0x000fda0003f04070 */
[----:B------:R-:W-:-:S05]  /*b8c0*/  @!P0 IMAD.IADD R22, R22, 0x1, -R39 ;  /* 0x0000000116168824 */ /* 0x000fca00078e0a27 */
[----:B------:R-:W-:Y:S02]  /*b8d0*/  @!P1 IADD3 R22, PT, PT, -R22, RZ, RZ ;  /* 0x000000ff16169210 */ /* 0x000fe40007ffe1ff */
[----:B------:R-:W-:-:S04]  /*b8e0*/  @!P2 LOP3.LUT R22, RZ, R37, RZ, 0x33, !PT ;  /* 0x00000025ff16a212 */ /* 0x000fc800078e33ff */
[----:B------:R-:W-:-:S05]  /*b8f0*/  IADD3 R34, P0, PT, R25, R22, RZ ;  /* 0x0000001619227210 */ /* 0x000fca0007f1e0ff */
[----:B------:R-:W-:Y:S01]  /*b900*/  IMAD.X R35, RZ, RZ, R28, P0 ;  /* 0x000000ffff237224 */ /* 0x000fe200000e061c */
[----:B0-----:R-:W-:-:S04]  /*b910*/  LEA R36, P0, R34, UR4, 0x2 ;  /* 0x0000000422247c11 */ /* 0x001fc8000f8010ff */
[----:B------:R-:W-:-:S06]  /*b920*/  LEA.HI.X R37, R34, UR5, R35, 0x2, P0 ;  /* 0x0000000522257c11 */ /* 0x000fcc00080f1423 */
[----:B------:R-:W3:Y:S01]  /*b930*/  LDG.E R37, desc[UR36][R36.64] ;  /* 0x0000002424257981 */ /* 0x000ee2000c1e1900 */
[----:B------:R-:W-:Y:S01]  /*b940*/  ISETP.NE.AND P0, PT, R52, RZ, PT ;  /* 0x000000ff3400720c */ /* 0x000fe20003f05270 */
[----:B---3--:R-:W-:-:S04]  /*b950*/  IMAD R22, R48, R37, R22 ;  /* 0x0000002530167224 */ /* 0x008fc800078e0216 */
[----:B------:R-:W-:-:S04]  /*b960*/  IMAD R35, R22, 0x50, RZ ;  /* 0x0000005016237824 */ /* 0x000fc800078e02ff */
[----:B------:R-:W-:-:S05]  /*b970*/  IMAD.WIDE R34, R35, 0x4, R20 ;  /* 0x0000000423227825 */ /* 0x000fca00078e0214 */
[----:B------:R0:W5:Y:S01]  /*b980*/  LDG.E.128 R40, desc[UR36][R34.64] ;  /* 0x0000002422287981 */ /* 0x000162000c1e1d00 */
[----:B------:R-:W-:Y:S04]  /*b990*/  BSSY.RECONVERGENT B3, `(.L_x_1348) ;  /* 0x0000010000037945 */ /* 0x000fe80003800200 */
[----:B--2---:R-:W-:Y:S05]  /*b9a0*/  @P0 BRA `(.L_x_1349) ;  /* 0x0000000000380947 */ /* 0x004fea0003800000 */
[----:B------:R-:W-:Y:S01]  /*b9b0*/  ISETP.NE.AND P3, PT, R30, RZ, PT ;  /* 0x000000ff1e00720c */ /* 0x000fe20003f65270 */
[----:B------:R-:W1:-:S12]  /*b9c0*/  LDS.128 R52, [R19] ;  /* 0x0000000013347984 */ /* 0x000e580000000c00 */
[----:B------:R-:W2:Y:S01]  /*b9d0*/  @P3 LDG.E.128 R36, desc[UR36][R32.64] ;  /* 0x0000002420243981 */ /* 0x000ea2000c1e1d00 */
[----:B0-----:R-:W-:-:S04]  /*b9e0*/  IMAD R35, R26, 0x50, RZ ;  /* 0x000000501a237824 */ /* 0x001fc800078e02ff */
[----:B------:R-:W-:-:S04]  /*b9f0*/  IMAD.WIDE.U32 R34, R35, 0x4, R14 ;  /* 0x0000000423227825 */ /* 0x000fc800078e000e */
[----:B-1---5:R-:W-:Y:S01]  /*ba00*/  FADD.FTZ R40, R52, R40 ;  /* 0x0000002834287221 */ /* 0x022fe20000010000 */
        /* <DEDUP_REMOVED lines=8> */
.L_x_1349:
[----:B------:R-:W-:Y:S05]  /*ba90*/  BSYNC.RECONVERGENT B3 ;  /* 0x0000000000037941 */ /* 0x000fea0003800200 */
.L_x_1348:
[C---:B-----5:R-:W-:Y:S01]  /*baa0*/  FFMA.FTZ R8, R31.reuse, R40, R8 ;  /* 0x000000281f087223 */ /* 0x060fe20000010008 */
[C---:B------:R-:W-:Y:S01]  /*bab0*/  FFMA.FTZ R9, R31.reuse, R41, R9 ;  /* 0x000000291f097223 */ /* 0x040fe20000010009 */
[C---:B------:R-:W-:Y:S01]  /*bac0*/  FFMA.FTZ R10, R31.reuse, R42, R10 ;  /* 0x0000002a1f0a7223 */ /* 0x040fe2000001000a */
[----:B------:R-:W-:Y:S01]  /*bad0*/  FFMA.FTZ R11, R31, R43, R11 ;  /* 0x0000002b1f0b7223 */ /* 0x000fe2000001000b */
[----:B------:R-:W-:-:S07]  /*bae0*/  IMAD.MOV.U32 R22, RZ, RZ, R44 ;  /* 0x000000ffff167224 */ /* 0x000fce00078e002c */
.L_x_1347:
[----:B------:R-:W-:Y:S05]  /*baf0*/  BSYNC.RECONVERGENT B2 ;  /* 0x0000000000027941 */ /* 0x000fea0003800200 */
.L_x_1346:
[----:B------:R-:W-:-:S13]  /*bb00*/  ISETP.GE.U32.AND P0, PT, R0, 0x4, PT ;  /* 0x000000040000780c */ /* 0x000fda0003f06070 */
[----:B------:R-:W-:Y:S05]  /*bb10*/  @!P0 BRA `(.L_x_1345) ;  /* 0x0000000800008947 */ /* 0x000fea0003800000 */
[----:B------:R-:W-:Y:S01]  /*bb20*/  SHF.L.U32 R29, R29, 0x2, RZ ;  /* 0x000000021d1d7819 */ /* 0x000fe200000006ff */
[----:B------:R-:W-:-:S04]  /*bb30*/  VIADD R26, R22, 0x4 ;  /* 0x00000004161a7836 */ /* 0x000fc80000000000 */
[C---:B------:R-:W-:Y:S02]  /*bb40*/  IMAD R0, R22.reuse, 0x4, -R29 ;  /* 0x0000000416007824 */ /* 0x040fe400078e0a1d */
[----:B------:R-:W-:-:S03]  /*bb50*/  IMAD R29, R22, 0x50, RZ ;  /* 0x00000050161d7824 */ /* 0x000fc600078e02ff */
[----:B------:R-:W-:-:S07]  /*bb60*/  IADD3 R0, PT, PT, R0, 0x10, R57 ;  /* 0x0000001000007810 */ /* 0x000fce0007ffe039 */
.L_x_1356:
[----:B------:R-:W2:Y:S01]  /*bb70*/  LDC R49, c[0x0][0x3f4] ;  /* 0x0000fd00ff317b82 */ /* 0x000ea20000000800 */
[----:B------:R-:W-:Y:S01]  /*bb80*/  IADD3 R36, PT, PT, R26, -0x4, RZ ;  /* 0xfffffffc1a247810 */ /* 0x000fe20007ffe0ff */
[----:B------:R-:W-:Y:S03]  /*bb90*/  BSSY.RECONVERGENT B2, `(.L_x_1350) ;  /* 0x0000038000027945 */ /* 0x000fe60003800200 */
[----:B--2---:R-:W-:-:S13]  /*bba0*/  ISETP.GE.AND P0, PT, R36, R49, PT ;  /* 0x000000312400720c */ /* 0x004fda0003f06270 */
[----:B0-----:R-:W-:Y:S05]  /*bbb0*/  @!P0 BRA `(.L_x_1351) ;  /* 0x0000000000d48947 */ /* 0x001fea0003800000 */
[----:B------:R-:W-:Y:S01]  /*bbc0*/  IABS R37, R49 ;  /* 0x0000003100257213 */ /* 0x000fe20000000000 */
[----:B------:R-:W2:Y:S01]  /*bbd0*/  LDCU.64 UR4, c[0x0][0x3c8] ;  /* 0x00007900ff0477ac */ /* 0x000ea20008000a00 */
[----:B------:R-:W-:Y:S02]  /*bbe0*/  IABS R39, R36 ;  /* 0x0000002400277213 */ /* 0x000fe40000000000 */
[----:B------:R-:W3:Y:S01]  /*bbf0*/  I2F.RP R38, R37 ;  /* 0x0000002500267306 */ /* 0x000ee20000209400 */
[----:B------:R-:W-:Y:S02]  /*bc00*/  ISETP.GE.AND P1, PT, R36, RZ, PT ;  /* 0x000000ff2400720c */ /* 0x000fe40003f26270 */
[----:B------:R-:W-:-:S05]  /*bc10*/  ISETP.NE.AND P2, PT, R49, RZ, PT ;  /* 0x000000ff3100720c */ /* 0x000fca0003f45270 */
[----:B---3--:R-:W0:Y:S02]  /*bc20*/  MUFU.RCP R38, R38 ;  /* 0x0000002600267308 */ /* 0x008e240000001000 */
[----:B01----:R-:W-:-:S06]  /*bc30*/  VIADD R34, R38, 0xffffffe ;  /* 0x0ffffffe26227836 */ /* 0x003fcc0000000000 */
[----:B------:R0:W1:Y:S02]  /*bc40*/  F2I.FTZ.U32.TRUNC.NTZ R35, R34 ;  /* 0x0000002200237305 */ /* 0x000064000021f000 */
[----:B0-----:R-:W-:Y:S02]  /*bc50*/  HFMA2 R34, -RZ, RZ, 0, 0 ;  /* 0x00000000ff227431 */ /* 0x001fe400000001ff */
[----:B-1----:R-:W-:-:S04]  /*bc60*/  IMAD.MOV R22, RZ, RZ, -R35 ;  /* 0x000000ffff167224 */ /* 0x002fc800078e0a23 */
[----:B------:R-:W-:-:S04]  /*bc70*/  IMAD R31, R22, R37, RZ ;  /* 0x00000025161f7224 */ /* 0x000fc800078e02ff */
        /* <DEDUP_REMOVED lines=11> */
[----:B------:R-:W-:-:S04]  /*bd30*/  IADD3 R31, P0, PT, R25, R22, RZ ;  /* 0x00000016191f7210 */ /* 0x000fc80007f1e0ff */
[----:B------:R-:W-:Y:S02]  /*bd40*/  IADD3.X R34, PT, PT, RZ, R28, RZ, P0, !PT ;  /* 0x0000001cff227210 */ /* 0x000fe400007fe4ff */
[C---:B--2---:R-:W-:Y:S01]  /*bd50*/  LEA R36, P0, R31.reuse, UR4, 0x2 ;  /* 0x000000041f247c11 */ /* 0x044fe2000f8010ff */
[----:B------:R-:W0:Y:S03]  /*bd60*/  LDCU UR4, c[0x0][0x40c] ;  /* 0x00008180ff0477ac */ /* 0x000e260008000800 */
[----:B------:R-:W-:Y:S02]  /*bd70*/  LEA.HI.X R37, R31, UR5, R34, 0x2, P0 ;  /* 0x000000051f257c11 */ /* 0x000fe400080f1422 */
[----:B------:R1:W2:Y:S04]  /*bd80*/  LDS R31, [R0+-0x10] ;  /* 0xfffff000001f7984 */ /* 0x0002a80000000800 */
[----:B------:R-:W3:Y:S02]  /*bd90*/  LDG.E R37, desc[UR36][R36.64] ;  /* 0x0000002424257981 */ /* 0x000ee4000c1e1900 */
[----:B---3--:R-:W-:-:S04]  /*bda0*/  IMAD R22, R48, R37, R22 ;  /* 0x0000002530167224 */ /* 0x008fc800078e0216 */
[----:B------:R-:W-:-:S04]  /*bdb0*/  IMAD R35, R22, 0x50, RZ ;  /* 0x0000005016237824 */ /* 0x000fc800078e02ff */
[----:B------:R-:W-:-:S05]  /*bdc0*/  IMAD.WIDE R34, R35, 0x4, R20 ;  /* 0x0000000423227825 */ /* 0x000fca00078e0214 */
[----:B----4-:R1:W5:Y:S01]  /*bdd0*/  LDG.E.128 R40, desc[UR36][R34.64] ;  /* 0x0000002422287981 */ /* 0x010362000c1e1d00 */
[----:B0-----:R-:W-:-:S09]  /*bde0*/  UISETP.NE.AND UP0, UPT, UR4, URZ, UPT ;  /* 0x000000ff0400728c */ /* 0x001fd2000bf05270 */
[----:B-12---:R-:W-:Y:S05]  /*bdf0*/  BRA.U UP0, `(.L_x_1352) ;  /* 0x0000000100347547 */ /* 0x006fea000b800000 */
[----:B------:R-:W-:Y:S01]  /*be00*/  ISETP.NE.AND P3, PT, R30, RZ, PT ;  /* 0x000000ff1e00720c */ /* 0x000fe20003f65270 */
[----:B------:R-:W0:-:S12]  /*be10*/  LDS.128 R36, [R19] ;  /* 0x0000000013247984 */ /* 0x000e180000000c00 */
[----:B------:R-:W2:Y:S01]  /*be20*/  @P3 LDG.E.128 R44, desc[UR36][R32.64] ;  /* 0x00000024202c3981 */ /* 0x000ea2000c1e1d00 */
[----:B------:R-:W-:-:S04]  /*be30*/  IMAD.WIDE.U32 R34, R29, 0x4, R14 ;  /* 0x000000041d227825 */ /* 0x000fc800078e000e */
        /* <DEDUP_REMOVED lines=9> */
.L_x_1352:
[C---:B-----5:R-:W-:Y:S01]  /*bed0*/  FFMA.FTZ R8, R31.reuse, R40, R8 ;  /* 0x000000281f087223 */ /* 0x060fe20000010008 */
[C---:B------:R-:W-:Y:S01]  /*bee0*/  FFMA.FTZ R9, R31.reuse, R41, R9 ;  /* 0x000000291f097223 */ /* 0x040fe20000010009 */
[C---:B------:R-:W-:Y:S01]  /*bef0*/  FFMA.FTZ R10, R31.reuse, R42, R10 ;  /* 0x0000002a1f0a7223 */ /* 0x040fe2000001000a */
[----:B------:R-:W-:-:S07]  /*bf00*/  FFMA.FTZ R11, R31, R43, R11 ;  /* 0x0000002b1f0b7223 */ /* 0x000fce000001000b */
.L_x_1351:
[----:B------:R-:W-:Y:S05]  /*bf10*/  BSYNC.RECONVERGENT B2 ;  /* 0x0000000000027941 */ /* 0x000fea0003800200 */
.L_x_1350:
[----:B------:R-:W-:Y:S01]  /*bf20*/  ISETP.GE.AND P0, PT, R26, R49, PT ;  /* 0x000000311a00720c */ /* 0x000fe20003f06270 */
[----:B------:R-:W-:-:S12]  /*bf30*/  BSSY.RECONVERGENT B2, `(.L_x_1353) ;  /* 0x0000038000027945 */ /* 0x000fd80003800200 */
[----:B------:R-:W-:Y:S05]  /*bf40*/  @!P0 BRA `(.L_x_1354) ;  /* 0x0000000000d88947 */ /* 0x000fea0003800000 */
        /* <DEDUP_REMOVED lines=9> */
[----:B0-----:R-:W-:Y:S01]  /*bfe0*/  MOV R34, RZ ;  /* 0x000000ff00227202 */ /* 0x001fe20000000f00 */
        /* <DEDUP_REMOVED lines=18> */
[----:B------:R1:W2:Y:S04]  /*c110*/  LDS R31, [R0] ;  /* 0x00000000001f7984 */ /* 0x0002a80000000800 */
        /* <DEDUP_REMOVED lines=10> */
[----:B------:R-:W-:-:S04]  /*c1c0*/  VIADD R35, R29, 0x140 ;  /* 0x000001401d237836 */ /* 0x000fc80000000000 */
        /* <DEDUP_REMOVED lines=10> */
.L_x_1355:
[C---:B-----5:R-:W-:Y:S01]  /*c270*/  FFMA.FTZ R8, R31.reuse, R40, R8 ;  /* 0x000000281f087223 */ /* 0x060fe20000010008 */
[C---:B------:R-:W-:Y:S01]  /*c280*/  FFMA.FTZ R9, R31.reuse, R41, R9 ;  /* 0x000000291f097223 */ /* 0x040fe20000010009 */
[C---:B------:R-:W-:Y:S01]  /*c290*/  FFMA.FTZ R10, R31.reuse, R42, R10 ;  /* 0x0000002a1f0a7223 */ /* 0x040fe2000001000a */
[----:B------:R-:W-:-:S07]  /*c2a0*/  FFMA.FTZ R11, R31, R43, R11 ;  /* 0x0000002b1f0b7223 */ /* 0x000fce000001000b */
.L_x_1354:
[----:B------:R-:W-:Y:S05]  /*c2b0*/  BSYNC.RECONVERGENT B2 ;  /* 0x0000000000027941 */ /* 0x000fea0003800200 */
.L_x_1353:
[C---:B------:R-:W-:Y:S01]  /*c2c0*/  VIADD R22, R26.reuse, 0x4 ;  /* 0x000000041a167836 */ /* 0x040fe20000000000 */
[----:B------:R-:W-:Y:S01]  /*c2d0*/  IADD3 R26, PT, PT, R26, 0x8, RZ ;  /* 0x000000081a1a7810 */ /* 0x000fe20007ffe0ff */
[----:B------:R-:W-:Y:S02]  /*c2e0*/  VIADD R29, R29, 0x280 ;  /* 0x000002801d1d7836 */ /* 0x000fe40000000000 */
[----:B------:R-:W-:Y:S01]  /*c2f0*/  VIADD R0, R0, 0x20 ;  /* 0x0000002000007836 */ /* 0x000fe20000000000 */
[----:B------:R-:W-:-:S13]  /*c300*/  ISETP.GE.AND P0, PT, R22, R23, PT ;  /* 0x000000171600720c */ /* 0x000fda0003f06270 */
[----:B------:R-:W-:Y:S05]  /*c310*/  @!P0 BRA `(.L_x_1356) ;  /* 0xfffffff800148947 */ /* 0x000fea000383ffff */
.L_x_1345:
[----:B------:R-:W-:Y:S05]  /*c320*/  BSYNC.RECONVERGENT B1 ;  /* 0x0000000000017941 */ /* 0x000fea0003800200 */
.L_x_1344:
[----:B------:R-:W-:-:S13]  /*c330*/  ISETP.NE.AND P0, PT, R12, R13, PT ;  /* 0x0000000d0c00720c */ /* 0x000fda0003f05270 */
[----:B------:R-:W-:Y:S05]  /*c340*/  @P0 BRA `(.L_x_1334) ;  /* 0x0000000000800947 */ /* 0x000fea0003800000 */
[----:B------:R-:W-:Y:S01]  /*c350*/  HFMA2 R21, -RZ, RZ, 0, 4.76837158203125e-06 ;  /* 0x00000050ff157431 */ /* 0x000fe200000001ff */
[----:B------:R2:W3:Y:S01]  /*c360*/  LDS R13, [R232+-0x4] ;  /* 0xfffffc00e80d7984 */ /* 0x0004e20000000800 */
[----:B------:R-:W0:Y:S03]  /*c370*/  LDCU UR4, c[0x0][0x40c] ;  /* 0x00008180ff0477ac */ /* 0x000e260008000800 */
[----:B------:R-:W-:-:S04]  /*c380*/  IMAD R21, R16, R21, -0x50 ;  /* 0xffffffb010157424 */ /* 0x000fc800078e0215 */
[----:B------:R-:W-:-:S05]  /*c390*/  IMAD.WIDE R20, R21, 0x4, R14 ;  /* 0x0000000415147825 */ /* 0x000fca00078e020e */
[----:B------:R2:W5:Y:S01]  /*c3a0*/  LDG.E.128 R28, desc[UR36][R20.64] ;  /* 0x00000024141c7981 */ /* 0x000562000c1e1d00 */
[----:B0-----:R-:W-:-:S09]  /*c3b0*/  UISETP.NE.AND UP0, UPT, UR4, URZ, UPT ;  /* 0x000000ff0400728c */ /* 0x001fd2000bf05270 */
[----:B--2---:R-:W-:Y:S05]  /*c3c0*/  BRA.U UP0, `(.L_x_1357) ;  /* 0x0000000100507547 */ /* 0x004fea000b800000 */
        /* <DEDUP_REMOVED lines=9> */
[----:B-----5:R-:W-:Y:S01]  /*c460*/  FADD.FTZ R28, R28, R4 ;  /* 0x000000041c1c7221 */ /* 0x020fe20000010000 */
[----:B------:R-:W-:Y:S02]  /*c470*/  IMAD R27, R27, 0x50, RZ ;  /* 0x000000501b1b7824 */ /* 0x000fe400078e02ff */
[----:B------:R-:W-:Y:S01]  /*c480*/  FADD.FTZ R29, R29, R5 ;  /* 0x000000051d1d7221 */ /* 0x000fe20000010000 */
[----:B------:R-:W-:Y:S01]  /*c490*/  FADD.FTZ R30, R30, R6 ;  /* 0x000000061e1e7221 */ /* 0x000fe20000010000 */
[----:B------:R-:W-:Y:S01]  /*c4a0*/  FADD.FTZ R31, R31, R7 ;  /* 0x000000071f1f7221 */ /* 0x000fe20000010000 */
[----:B------:R-:W-:-:S04]  /*c4b0*/  IMAD.WIDE R14, R27, 0x4, R14 ;  /* 0x000000041b0e7825 */ /* 0x000fc800078e020e */
[----:B--2---:R-:W-:Y:S01]  /*c4c0*/  @P0 FMUL.FTZ R28, R28, R20 ;  /* 0x000000141c1c0220 */ /* 0x004fe20000410000 */
[----:B------:R-:W-:Y:S01]  /*c4d0*/  @P0 FMUL.FTZ R29, R29, R21 ;  /* 0x000000151d1d0220 */ /* 0x000fe20000410000 */
[----:B------:R-:W-:Y:S01]  /*c4e0*/  @P0 FMUL.FTZ R30, R30, R22 ;  /* 0x000000161e1e0220 */ /* 0x000fe20000410000 */
[----:B------:R-:W-:-:S05]  /*c4f0*/  @P0 FMUL.FTZ R31, R31, R23 ;  /* 0x000000171f1f0220 */ /* 0x000fca0000410000 */
[----:B------:R0:W-:Y:S02]  /*c500*/  STG.E.128 desc[UR36][R14.64], R28 ;  /* 0x0000001c0e007986 */ /* 0x0001e4000c101d24 */
.L_x_1357:
[C---:B---3-5:R-:W-:Y:S01]  /*c510*/  FFMA.FTZ R8, R13.reuse, R28, R8 ;  /* 0x0000001c0d087223 */ /* 0x068fe20000010008 */
[C---:B------:R-:W-:Y:S01]  /*c520*/  FFMA.FTZ R9, R13.reuse, R29, R9 ;  /* 0x0000001d0d097223 */ /* 0x040fe20000010009 */
[C---:B------:R-:W-:Y:S01]  /*c530*/  FFMA.FTZ R10, R13.reuse, R30, R10 ;  /* 0x0000001e0d0a7223 */ /* 0x040fe2000001000a */
[----:B------:R-:W-:-:S07]  /*c540*/  FFMA.FTZ R11, R13, R31, R11 ;  /* 0x0000001f0d0b7223 */ /* 0x000fce000001000b */
.L_x_1334:
[----:B-1-3--:R-:W-:Y:S05]  /*c550*/  BSYNC.RECONVERGENT B0 ;  /* 0x0000000000007941 */ /* 0x00afea0003800200 */
.L_x_1333:
[----:B------:R-:W-:Y:S01]  /*c560*/  BAR.SYNC.DEFER_BLOCKING 0x0 ;  /* 0x0000000000007b1d */ /* 0x000fe20000010000 */
[----:B------:R-:W-:-:S13]  /*c570*/  ISETP.GT.U32.AND P0, PT, R3, 0x4f, PT ;  /* 0x0000004f0300780c */ /* 0x000fda0003f04070 */
[----:B------:R-:W-:Y:S05]  /*c580*/  @P0 EXIT ;  /* 0x000000000000094d */ /* 0x000fea0003800000 */
[----:B------:R-:W1:Y:S01]  /*c590*/  S2UR UR5, SR_CgaCtaId ;  /* 0x00000000000579c3 */ /* 0x000e620000008800 */
[----:B------:R-:W-:Y:S01]  /*c5a0*/  UMOV UR4, 0x400 ;  /* 0x0000040000047882 */ /* 0x000fe20000000000 */
[----:B------:R-:W-:Y:S01]  /*c5b0*/  LOP3.LUT R0, R18, 0x3c0, RZ, 0xc0, !PT ;  /* 0x000003c012007812 */ /* 0x000fe200078ec0ff */
[----:B------:R-:W-:Y:S01]  /*c5c0*/  UIADD3 UR4, UPT, UPT, UR4, 0x420, URZ ;  /* 0x0000042004047890 */ /* 0x000fe2000fffe0ff */
[----:B------:R-:W-:Y:S01]  /*c5d0*/  IMAD R12, R12, 0x50, R3 ;  /* 0x000000500c0c7824 */ /* 0x000fe200078e0203 */
[----:B------:R-:W-:Y:S02]  /*c5e0*/  ISETP.GT.U32.AND P1, PT, R18, 0x3f, PT ;  /* 0x0000003f1200780c */ /* 0x000fe40003f24070 */
[----:B------:R-:W-:Y:S02]  /*c5f0*/  ISETP.NE.AND P0, PT, R0, 0x40, PT ;  /* 0x000000400000780c */ /* 0x000fe40003f05270 */
[C---:B------:R-:W-:Y:S02]  /*c600*/  LOP3.LUT R0, R18.reuse, 0x3e0, RZ, 0xc0, !PT ;  /* 0x000003e012007812 */ /* 0x040fe400078ec0ff */
[----:B------:R-:W-:Y:S01]  /*c610*/  ISETP.GT.U32.AND P2, PT, R18, 0x1f, PT ;  /* 0x0000001f1200780c */ /* 0x000fe20003f44070 */
[----:B-1----:R-:W-:-:S06]  /*c620*/  ULEA UR4, UR5, UR4, 0x18 ;  /* 0x0000000405047291 */ /* 0x002fcc000f8ec0ff */
[----:B------:R-:W-:-:S05]  /*c630*/  LEA R12, R12, UR4, 0x2 ;  /* 0x000000040c0c7c11 */ /* 0x000fca000f8e10ff */
[----:B------:R-:W-:Y:S01]  /*c640*/  @!P0 STS.128 [R12+-0x280], R8 ;  /* 0xfffd80080c008388 */ /* 0x000fe20000000c00 */
[----:B------:R-:W-:Y:S01]  /*c650*/  BAR.SYNC.DEFER_BLOCKING 0x0 ;  /* 0x0000000000007b1d */ /* 0x000fe20000010000 */
[----:B------:R-:W-:-:S05]  /*c660*/  ISETP.NE.AND P0, PT, R0, 0x20, PT ;  /* 0x000000200000780c */ /* 0x000fca0003f05270 */
[----:B0-----:R-:W0:Y:S02]  /*c670*/  @!P1 LDS.128 R4, [R12] ;  /* 0x000000000c049984 */ /* 0x001e240000000c00 */
[----:B0-----:R-:W-:Y:S01]  /*c680*/  @!P1 FADD.FTZ R8, R8, R4 ;  /* 0x0000000408089221 */ /* 0x001fe20000010000 */
[----:B------:R-:W-:Y:S01]  /*c690*/  @!P1 FADD.FTZ R9, R9, R5 ;  /* 0x0000000509099221 */ /* 0x000fe20000010000 */
[----:B------:R-:W-:Y:S01]  /*c6a0*/  @!P1 FADD.FTZ R10, R10, R6 ;  /* 0x000000060a0a9221 */ /* 0x000fe20000010000 */
[----:B------:R-:W-:Y:S01]  /*c6b0*/  @!P1 FADD.FTZ R11, R11, R7 ;  /* 0x000000070b0b9221 */ /* 0x000fe20000010000 */
[----:B------:R-:W-:Y:S06]  /*c6c0*/  BAR.SYNC.DEFER_BLOCKING 0x0 ;  /* 0x0000000000007b1d */ /* 0x000fec0000010000 */
[----:B------:R0:W-:Y:S02]  /*c6d0*/  @!P0 STS.128 [R12+-0x140], R8 ;  /* 0xfffec0080c008388 */ /* 0x0001e40000000c00 */
[----:B------:R-:W-:Y:S06]  /*c6e0*/  BAR.SYNC.DEFER_BLOCKING 0x0 ;  /* 0x0000000000007b1d */ /* 0x000fec0000010000 */
[----:B------:R0:W1:Y:S02]  /*c6f0*/  @!P2 LDS.128 R4, [R12] ;  /* 0x000000000c04a984 */ /* 0x0000640000000c00 */
[----:B------:R-:W-:Y:S06]  /*c700*/  BAR.SYNC.DEFER_BLOCKING 0x0 ;  /* 0x0000000000007b1d */ /* 0x000fec0000010000 */
[----:B------:R-:W-:Y:S05]  /*c710*/  @P2 EXIT ;  /* 0x000000000000294d */ /* 0x000fea0003800000 */
[----:B------:R-:W3:Y:S01]  /*c720*/  LDCU UR4, c[0x0][0x478] ;  /* 0x00008f00ff0477ac */ /* 0x000ee20008000800 */
[----:B01----:R-:W-:Y:S01]  /*c730*/  @!P2 FADD.FTZ R8, R8, R4 ;  /* 0x000000040808a221 */ /* 0x003fe20000010000 */
[----:B------:R-:W-:Y:S01]  /*c740*/  @!P2 FADD.FTZ R9, R9, R5 ;  /* 0x000000050909a221 */ /* 0x000fe20000010000 */
[----:B------:R-:W-:Y:S01]  /*c750*/  @!P2 FADD.FTZ R10, R10, R6 ;  /* 0x000000060a0aa221 */ /* 0x000fe20000010000 */
[----:B------:R-:W-:Y:S01]  /*c760*/  @!P2 FADD.FTZ R11, R11, R7 ;  /* 0x000000070b0ba221 */ /* 0x000fe20000010000 */
[----:B---3--:R-:W-:-:S09]  /*c770*/  UISETP.NE.AND UP0, UPT, UR4, 0x2, UPT ;  /* 0x000000020400788c */ /* 0x008fd2000bf05270 */
[----:B------:R-:W-:Y:S05]  /*c780*/  BRA.U UP0, `(.L_x_1358) ;  /* 0x00000001007c7547 */ /* 0x000fea000b800000 */
[----:B------:R-:W0:Y:S01]  /*c790*/  LDC.64 R4, c[0x0][0x470] ;  /* 0x00011c00ff047b82 */ /* 0x000e220000000a00 */
[----:B------:R-:W1:Y:S01]  /*c7a0*/  LDCU.64 UR4, c[0x0][0x380] ;  /* 0x00007000ff0477ac */ /* 0x000e620008000a00 */
[----:B0-----:R-:W3:Y:S01]  /*c7b0*/  LDG.E R4, desc[UR36][R4.64] ;  /* 0x0000002404047981 */ /* 0x001ee2000c1e1900 */
[----:B------:R-:W-:Y:S02]  /*c7c0*/  IMAD.IADD R3, R24, 0x1, R3 ;  /* 0x0000000118037824 */ /* 0x000fe400078e0203 */
[C---:B---3--:R-:W-:Y:S01]  /*c7d0*/  FMUL.FTZ R10, R4.reuse, R10 ;  /* 0x0000000a040a7220 */ /* 0x048fe20000410000 */
[C---:B------:R-:W-:Y:S01]  /*c7e0*/  FMUL.FTZ R11, R4.reuse, R11 ;  /* 0x0000000b040b7220 */ /* 0x040fe20000410000 */
[C---:B------:R-:W-:Y:S01]  /*c7f0*/  FMUL.FTZ R9, R4.reuse, R9 ;  /* 0x0000000904097220 */ /* 0x040fe20000410000 */
[----:B------:R-:W-:-:S03]  /*c800*/  FMUL.FTZ R8, R4, R8 ;  /* 0x0000000804087220 */ /* 0x000fc60000410000 */
[----:B------:R-:W0:Y:S08]  /*c810*/  F2I.S8.NTZ R10, R10 ;  /* 0x0000000a000a7305 */ /* 0x000e300000202100 */
[----:B------:R-:W3:Y:S01]  /*c820*/  F2I.S8.NTZ R11, R11 ;  /* 0x0000000b000b7305 */ /* 0x000ee20000202100 */
[----:B0-----:R-:W-:-:S07]  /*c830*/  PRMT R0, R10, 0x8880, RZ ;  /* 0x000088800a007816 */ /* 0x001fce00000000ff */
[----:B------:R-:W0:Y:S01]  /*c840*/  F2I.S8.NTZ R9, R9 ;  /* 0x0000000900097305 */ /* 0x000e220000202100 */
[----:B------:R-:W-:Y:S02]  /*c850*/  PRMT R0, R0, 0x7710, RZ ;  /* 0x0000771000007816 */ /* 0x000fe400000000ff */
[----:B---3--:R-:W-:-:S05]  /*c860*/  PRMT R4, R11, 0x8880, RZ ;  /* 0x000088800b047816 */ /* 0x008fca00000000ff */
[----:B------:R-:W3:Y:S01]  /*c870*/  F2I.S8.NTZ R8, R8 ;  /* 0x0000000800087305 */ /* 0x000ee20000202100 */
[----:B------:R-:W-:Y:S01]  /*c880*/  IMAD.U32 R2, R0, 0x10000, RZ ;  /* 0x0001000000027824 */ /* 0x000fe200078e00ff */
[----:B------:R-:W-:-:S04]  /*c890*/  PRMT R0, R4, 0x7710, RZ ;  /* 0x0000771004007816 */ /* 0x000fc800000000ff */
[----:B------:R-:W-:Y:S02]  /*c8a0*/  LOP3.LUT R5, R2, 0xff0000, RZ, 0xc0, !PT ;  /* 0x00ff000002057812 */ /* 0x000fe400078ec0ff */
[----:B0-----:R-:W-:Y:S02]  /*c8b0*/  PRMT R9, R9, 0x8880, RZ ;  /* 0x0000888009097816 */ /* 0x001fe400000000ff */
[----:B------:R-:W-:Y:S02]  /*c8c0*/  LEA R5, R0, R5, 0x18 ;  /* 0x0000000500057211 */ /* 0x000fe400078ec0ff */
[----:B------:R-:W-:Y:S02]  /*c8d0*/  PRMT R2, R9, 0x7710, RZ ;  /* 0x0000771009027816 */ /* 0x000fe400000000ff */
[----:B---3--:R-:W-:-:S04]  /*c8e0*/  PRMT R4, R8, 0x8880, RZ ;  /* 0x0000888008047816 */ /* 0x008fc800000000ff */
[----:B------:R-:W-:Y:S02]  /*c8f0*/  PRMT R0, R4, 0x7710, RZ ;  /* 0x0000771004007816 */ /* 0x000fe400000000ff */
[----:B------:R-:W-:Y:S02]  /*c900*/  LOP3.LUT R4, R2, 0xff, RZ, 0xc0, !PT ;  /* 0x000000ff02047812 */ /* 0x000fe400078ec0ff */
[----:B------:R-:W-:Y:S02]  /*c910*/  LOP3.LUT R7, R0, 0xff, RZ, 0xc0, !PT ;  /* 0x000000ff00077812 */ /* 0x000fe400078ec0ff */
[----:B-1----:R-:W-:Y:S01]  /*c920*/  IADD3 R2, P0, PT, R3, UR4, RZ ;  /* 0x0000000403027c10 */ /* 0x002fe2000ff1e0ff */
[----:B------:R-:W-:-:S03]  /*c930*/  IMAD R4, R4, 0x100, R5 ;  /* 0x0000010004047824 */ /* 0x000fc600078e0205 */
[----:B------:R-:W-:Y:S01]  /*c940*/  LEA.HI.X.SX32 R3, R3, UR5, 0x1, P0 ;  /* 0x0000000503037c11 */ /* 0x000fe200080f0eff */
[----:B------:R-:W-:-:S05]  /*c950*/  IMAD.IADD R7, R4, 0x1, R7 ;  /* 0x0000000104077824 */ /* 0x000fca00078e0207 */
[----:B------:R-:W-:Y:S01]  /*c960*/  STG.E desc[UR36][R2.64], R7 ;  /* 0x0000000702007986 */ /* 0x000fe2000c101924 */
[----:B------:R-:W-:Y:S05]  /*c970*/  EXIT ;  /* 0x000000000000794d */ /* 0x000fea0003800000 */
.L_x_1358:
[----:B------:R-:W0:Y:S01]  /*c980*/  LDC.64 R4, c[0x0][0x380] ;  /* 0x0000e000ff047b82 */ /* 0x000e220000000a00 */
[----:B------:R-:W-:-:S05]  /*c990*/  IADD3 R3, PT, PT, R24, R3, RZ ;  /* 0x0000000318037210 */ /* 0x000fca0007ffe0ff */
[----:B0-----:R-:W-:-:S05]  /*c9a0*/  IMAD.WIDE R2, R3, 0x4, R4 ;  /* 0x0000000403027825 */ /* 0x001fca00078e0204 */
[----:B------:R-:W-:Y:S01]  /*c9b0*/  STG.E.128 desc[UR36][R2.64], R8 ;  /* 0x0000000802007986 */ /* 0x000fe2000c101d24 */
[----:B------:R-:W-:Y:S05]  /*c9c0*/  EXIT ;  /* 0x000000000000794d */ /* 0x000fea0003800000 */
.L_x_1220:
[----:B------:R-:W-:Y:S01]  /*c9d0*/  IMAD.MOV.U32 R12, RZ, RZ, 0x10 ;  /* 0x00000010ff0c7424 */ /* 0x000fe200078e00ff */
[----:B------:R-:W-:Y:S01]  /*c9e0*/  MOV R15, 0xffffffff ;  /* 0xffffffff000f7802 */ /* 0x000fe20000000f00 */
[----:B------:R-:W-:-:S07]  /*c9f0*/  IMAD.MOV.U32 R11, RZ, RZ, 0x1f ;  /* 0x0000001fff0b7424 */ /* 0x000fce00078e00ff */
[----:B-1---5:R-:W-:Y:S05]  /*ca00*/  WARPSYNC.COLLECTIVE R15, `(.L_x_1359) ;  /* 0x000000000f087348 */ /* 0x022fea0003c00000 */
[----:B------:R0:W2:Y:S02]  /*ca10*/  SHFL.BFLY P6, R14, R13, R12, R11 ;  /* 0x0c00000c0d0e7389 */ /* 0x0000a400000c000b */
[----:B012--5:R-:W-:Y:S05]  /*ca20*/  ENDCOLLECTIVE ;  /* 0x000000000000791b */ /* 0x027fea0003800000 */
.L_x_1359:
[----:B------:R-:W-:Y:S02]  /*ca30*/  IMAD.MOV.U32 R12, RZ, RZ, 0x8 ;  /* 0x00000008ff0c7424 */ /* 0x000fe400078e00ff */
[----:B------:R-:W-:-:S04]  /*ca40*/  FADD.FTZ R0, R13, R14 ;  /* 0x0000000e0d007221 */ /* 0x000fc80000010000 */
[----:B------:R-:W-:-:S07]  /*ca50*/  IMAD.MOV.U32 R13, RZ, RZ, R0 ;  /* 0x000000ffff0d7224 */ /* 0x000fce00078e0000 */
[----:B------:R-:W-:Y:S05]  /*ca60*/  WARPSYNC.COLLECTIVE R15, `(.L_x_1360) ;  /* 0x000000000f087348 */ /* 0x000fea0003c00000 */
[----:B------:R0:W1:Y:S02]  /*ca70*/  SHFL.BFLY P6, R14, R13, R12, R11 ;  /* 0x0c00000c0d0e7389 */ /* 0x00006400000c000b */
[----:B01----:R-:W-:Y:S05]  /*ca80*/  ENDCOLLECTIVE ;  /* 0x000000000000791b */ /* 0x003fea0003800000 */
.L_x_1360:
[----:B------:R-:W-:Y:S02]  /*ca90*/  IMAD.MOV.U32 R12, RZ, RZ, 0x4 ;  /* 0x00000004ff0c7424 */ /* 0x000fe400078e00ff */
[----:B------:R-:W-:-:S05]  /*caa0*/  FADD.FTZ R3, R0, R14 ;  /* 0x0000000e00037221 */ /* 0x000fca0000010000 */
[----:B------:R-:W-:-:S07]  /*cab0*/  MOV R13, R3 ;  /* 0x00000003000d7202 */ /* 0x000fce0000000f00 */
[----:B------:R-:W-:Y:S05]  /*cac0*/  WARPSYNC.COLLECTIVE R15, `(.L_x_1361) ;  /* 0x000000000f087348 */ /* 0x000fea0003c00000 */
[----:B------:R0:W1:Y:S02]  /*cad0*/  SHFL.BFLY P6, R14, R13, R12, R11 ;  /* 0x0c00000c0d0e7389 */ /* 0x00006400000c000b */
[----:B01----:R-:W-:Y:S05]  /*cae0*/  ENDCOLLECTIVE ;  /* 0x000000000000791b */ /* 0x003fea0003800000 */
.L_x_1361:
[----:B------:R-:W-:Y:S02]  /*caf0*/  HFMA2 R12, -RZ, RZ, 0, 1.1920928955078125e-07 ;  /* 0x00000002ff0c7431 */ /* 0x000fe400000001ff */
[----:B------:R-:W-:-:S04]  /*cb00*/  FADD.FTZ R4, R3, R14 ;  /* 0x0000000e03047221 */ /* 0x000fc80000010000 */
[----:B------:R-:W-:-:S07]  /*cb10*/  IMAD.MOV.U32 R13, RZ, RZ, R4 ;  /* 0x000000ffff0d7224 */ /* 0x000fce00078e0004 */
[----:B------:R-:W-:Y:S05]  /*cb20*/  WARPSYNC.COLLECTIVE R15, `(.L_x_1362) ;  /* 0x000000000f087348 */ /* 0x000fea0003c00000 */
[----:B------:R0:W1:Y:S02]  /*cb30*/  SHFL.BFLY P6, R14, R13, R12, R11 ;  /* 0x0c00000c0d0e7389 */ /* 0x00006400000c000b */
[----:B01----:R-:W-:Y:S05]  /*cb40*/  ENDCOLLECTIVE ;  /* 0x000000000000791b */ /* 0x003fea0003800000 */
.L_x_1362:
[----:B------:R-:W-:Y:S02]  /*cb50*/  IMAD.MOV.U32 R12, RZ, RZ, 0x1 ;  /* 0x00000001ff0c7424 */ /* 0x000fe400078e00ff */
[----:B------:R-:W-:-:S04]  /*cb60*/  FADD.FTZ R5, R4, R14 ;  /* 0x0000000e04057221 */ /* 0x000fc80000010000 */
[----:B------:R-:W-:-:S07]  /*cb70*/  IMAD.MOV.U32 R13, RZ, RZ, R5 ;  /* 0x000000ffff0d7224 */ /* 0x000fce00078e0005 */
[----:B------:R-:W-:Y:S05]  /*cb80*/  WARPSYNC.COLLECTIVE R15, `(.L_x_1363) ;  /* 0x000000000f087348 */ /* 0x000fea0003c00000 */
[----:B------:R0:W1:Y:S02]  /*cb90*/  SHFL.BFLY P6, R14, R13, R12, R11 ;  /* 0x0c00000c0d0e7389 */ /* 0x00006400000c000b */
[----:B01----:R-:W-:Y:S05]  /*cba0*/  ENDCOLLECTIVE ;  /* 0x000000000000791b */ /* 0x003fea0003800000 */
.L_x_1363:
[----:B------:R-:W-:Y:S05]  /*cbb0*/  BRA `(.L_x_1364) ;  /* 0xffffff5000b47947 */ /* 0x000fea000383ffff */
.L_x_1290:
[----:B------:R-:W-:Y:S01]  /*cbc0*/  BSSY B0, `(.L_x_1365) ;  /* 0x0000007000007945 */ /* 0x000fe20003800000 */
[----:B------:R-:W-:Y:S01]  /*cbd0*/  MOV R12, 0x1 ;  /* 0x00000001000c7802 */ /* 0x000fe20000000f00 */
[----:B------:R-:W-:Y:S02]  /*cbe0*/  IMAD.MOV.U32 R11, RZ, RZ, 0x1f ;  /* 0x0000001fff0b7424 */ /* 0x000fe400078e00ff */
[----:B------:R-:W-:-:S07]  /*cbf0*/  IMAD.MOV.U32 R15, RZ, RZ, -0x1 ;  /* 0xffffffffff0f7424 */ /* 0x000fce00078e00ff */
[----:B-12-4-:R-:W-:Y:S05]  /*cc00*/  WARPSYNC.COLLECTIVE R15, `(.L_x_1366) ;  /* 0x000000000f087348 */ /* 0x016fea0003c00000 */
[----:B------:R0:W3:Y:S02]  /*cc10*/  SHFL.BFLY P6, R14, R13, R12, R11 ;  /* 0x0c00000c0d0e7389 */ /* 0x0000e400000c000b */
[----:B01234-:R-:W-:Y:S05]  /*cc20*/  ENDCOLLECTIVE ;  /* 0x000000000000791b */ /* 0x01ffea0003800000 */
.L_x_1366:
[----:B------:R-:W-:Y:S05]  /*cc30*/  BSYNC B0 ;  /* 0x0000000000007941 */ /* 0x000fea0003800000 */
.L_x_1365:
[----:B------:R-:W-:Y:S05]  /*cc40*/  BRA `(.L_x_1367) ;  /* 0xffffffac00cc7947 */ /* 0x000fea000383ffff */
.L_x_1294:
[----:B------:R-:W-:Y:S01]  /*cc50*/  BSSY B0, `(.L_x_1368) ;  /* 0x0000008000007945 */ /* 0x000fe20003800000 */
[----:B------:R-:W-:Y:S01]  /*cc60*/  MOV R13, R231 ;  /* 0x000000e7000d7202 */ /* 0x000fe20000000f00 */
[----:B------:R-:W-:Y:S01]  /*cc70*/  IMAD.MOV.U32 R12, RZ, RZ, 0x10 ;  /* 0x00000010ff0c7424 */ /* 0x000fe200078e00ff */
[----:B------:R-:W-:Y:S01]  /*cc80*/  MOV R15, 0xffffffff ;  /* 0xffffffff000f7802 */ /* 0x000fe20000000f00 */
[----:B------:R-:W-:-:S07]  /*cc90*/  IMAD.MOV.U32 R11, RZ, RZ, 0x1f ;  /* 0x0000001fff0b7424 */ /* 0x000fce00078e00ff */
[----:B-12-45:R-:W-:Y:S05]  /*cca0*/  WARPSYNC.COLLECTIVE R15, `(.L_x_1369) ;  /* 0x000000000f087348 */ /* 0x036fea0003c00000 */
[----:B------:R0:W3:Y:S02]  /*ccb0*/  SHFL.BFLY P6, R14, R13, R12, R11 ;  /* 0x0c00000c0d0e7389 */ /* 0x0000e400000c000b */
[----:B012345:R-:W-:Y:S05]  /*ccc0*/  ENDCOLLECTIVE ;  /* 0x000000000000791b */ /* 0x03ffea0003800000 */
.L_x_1369:
[----:B------:R-:W-:Y:S05]  /*ccd0*/  BSYNC B0 ;  /* 0x0000000000007941 */ /* 0x000fea0003800000 */
.L_x_1368:
[----:B------:R-:W-:Y:S01]  /*cce0*/  FMNMX.FTZ R13, R14, R231, !PT ;  /* 0x000000e70e0d7209 */ /* 0x000fe20007810000 */
[----:B------:R-:W-:Y:S01]  /*ccf0*/  IMAD.MOV.U32 R12, RZ, RZ, 0x8 ;  /* 0x00000008ff0c7424 */ /* 0x000fe200078e00ff */
[----:B------:R-:W-:Y:S01]  /*cd00*/  MOV R15, 0xffffffff ;  /* 0xffffffff000f7802 */ /* 0x000fe20000000f00 */
[----:B------:R-:W-:-:S07]  /*cd10*/  IMAD.MOV.U32 R11, RZ, RZ, 0x1f ;  /* 0x0000001fff0b7424 */ /* 0x000fce00078e00ff */
[----:B------:R-:W-:Y:S05]  /*cd20*/  WARPSYNC.COLLECTIVE R15, `(.L_x_1370) ;  /* 0x000000000f087348 */ /* 0x000fea0003c00000 */
[----:B------:R0:W1:Y:S02]  /*cd30*/  SHFL.BFLY P6, R14, R13, R12, R11 ;  /* 0x0c00000c0d0e7389 */ /* 0x00006400000c000b */
[----:B01----:R-:W-:Y:S05]  /*cd40*/  ENDCOLLECTIVE ;  /* 0x000000000000791b */ /* 0x003fea0003800000 */
.L_x_1370:
[----:B------:R-:W-:Y:S01]  /*cd50*/  IMAD.MOV.U32 R12, RZ, RZ, 0x4 ;  /* 0x00000004ff0c7424 */ /* 0x000fe200078e00ff */
[----:B------:R-:W-:-:S05]  /*cd60*/  FMNMX.FTZ R3, R13, R14, !PT ;  /* 0x0000000e0d037209 */ /* 0x000fca0007810000 */
[----:B------:R-:W-:-:S07]  /*cd70*/  IMAD.MOV.U32 R13, RZ, RZ, R3 ;  /* 0x000000ffff0d7224 */ /* 0x000fce00078e0003 */
[----:B------:R-:W-:Y:S05]  /*cd80*/  WARPSYNC.COLLECTIVE R15, `(.L_x_1371) ;  /* 0x000000000f087348 */ /* 0x000fea0003c00000 */
[----:B------:R0:W1:Y:S02]  /*cd90*/  SHFL.BFLY P6, R14, R13, R12, R11 ;  /* 0x0c00000c0d0e7389 */ /* 0x00006400000c000b */
[----:B01----:R-:W-:Y:S05]  /*cda0*/  ENDCOLLECTIVE ;  /* 0x000000000000791b */ /* 0x003fea0003800000 */
.L_x_1371:
[----:B------:R-:W-:Y:S01]  /*cdb0*/  IMAD.MOV.U32 R12, RZ, RZ, 0x2 ;  /* 0x00000002ff0c7424 */ /* 0x000fe200078e00ff */
[----:B------:R-:W-:-:S04]  /*cdc0*/  FMNMX.FTZ R4, R3, R14, !PT ;  /* 0x0000000e03047209 */ /* 0x000fc80007810000 */
[----:B------:R-:W-:-:S07]  /*cdd0*/  MOV R13, R4 ;  /* 0x00000004000d7202 */ /* 0x000fce0000000f00 */
[----:B------:R-:W-:Y:S05]  /*cde0*/  WARPSYNC.COLLECTIVE R15, `(.L_x_1372) ;  /* 0x000000000f087348 */ /* 0x000fea0003c00000 */
[----:B------:R0:W1:Y:S02]  /*cdf0*/  SHFL.BFLY P6, R14, R13, R12, R11 ;  /* 0x0c00000c0d0e7389 */ /* 0x00006400000c000b */
[----:B01----:R-:W-:Y:S05]  /*ce00*/  ENDCOLLECTIVE ;  /* 0x000000000000791b */ /* 0x003fea0003800000 */
.L_x_1372:
[----:B------:R-:W-:Y:S05]  /*ce10*/  BRA `(.L_x_1373) ;  /* 0xffffffac00f87947 */ /* 0x000fea000383ffff */
.L_x_1374:
        /* <DEDUP_REMOVED lines=14> */
.L_x_4060:


//--------------------- .text._ZN4mmha33masked_multihead_attention_kernelIfLi80ELi128ELi4ELi32ELi64ELb1ELb1EEEv26Multihead_attention_paramsIT_XT5_EE --------------------------
	.section	.text._ZN4mmha33masked_multihead_attention_kernelIfLi80ELi128ELi4ELi32ELi64ELb1ELb1EEEv26Multihead_attention_paramsIT_XT5_EE,"ax",@progbits
	.align	128
        .global         _ZN4mmha33masked_multihead_attention_kernelIfLi80ELi128ELi4ELi32ELi64ELb1ELb1EEEv26Multihead_attention_paramsIT_XT5_EE
        .type           _ZN4mmha33masked_multihead_attention_kernelIfLi80ELi128ELi4ELi32ELi64ELb1ELb1EEEv26Multihead_attention_paramsIT_XT5_EE,@function
        .size           _ZN4mmha33masked_multihead_attention_kernelIfLi80ELi128ELi4ELi32ELi64ELb1ELb1EEEv26Multihead_attention_paramsIT_XT5_EE,(.L_x_4061 - _ZN4mmha33masked_multihead_attention_kernelIfLi80ELi128ELi4ELi32ELi64ELb1ELb1EEEv26Multihead_attention_paramsIT_XT5_EE)
        .other          _ZN4mmha33masked_multihead_attention_kernelIfLi80ELi128ELi4ELi32ELi64ELb1ELb1EEEv26Multihead_attention_paramsIT_XT5_EE,@"STO_CUDA_ENTRY STV_DEFAULT"
_ZN4mmha33masked_multihead_attention_kernelIfLi80ELi128ELi4ELi32ELi64ELb1ELb1EEEv26Multihead_attention_paramsIT_XT5_EE:
.text._ZN4mmha33masked_multihead_attention_kernelIfLi80ELi128ELi4ELi32ELi64ELb1ELb1EEEv26Multihead_attention_paramsIT_XT5_EE:
[----:B------:R-:W0:Y:S01]  /*0000*/  LDC R1, c[0x0][0x37c] ;  /* 0x0000df00ff017b82 */ /* 0x000e220000000800 */
[----:B------:R-:W1:Y:S07]  /*0010*/  LDCU.64 UR4, c[0x0][0x490] ;  /* 0x00009200ff0477ac */ /* 0x000e6e0008000a00 */
[----:B------:R-:W2:Y:S01]  /*0020*/  S2UR UR8, SR_CTAID.Y ;  /* 0x00000000000879c3 */ /* 0x000ea20000002600 */
[----:B------:R-:W3:Y:S01]  /*0030*/  LDCU.64 UR36, c[0x0][0x358] ;  /* 0x00006b00ff2477ac */ /* 0x000ee20008000a00 */
[----:B-1----:R-:W-:-:S04]  /*0040*/  UISETP.NE.U32.AND UP0, UPT, UR4, URZ, UPT ;  /* 0x000000ff0400728c */ /* 0x002fc8000bf05070 */
[----:B------:R-:W-:-:S09]  /*0050*/  UISETP.NE.AND.EX UP0, UPT, UR5, URZ, UPT, UP0 ;  /* 0x000000ff0500728c */ /* 0x000fd2000bf05300 */
[----:B--23--:R-:W-:Y:S05]  /*0060*/  BRA.U !UP0, `(.L_x_1375) ;  /* 0x0000000108187547 */ /* 0x00cfea000b800000 */
[----:B------:R-:W-:-:S05]  /*0070*/  IMAD.U32 R2, RZ, RZ, UR4 ;  /* 0x00000004ff027e24 */ /* 0x000fca000f8e00ff */
[----:B------:R-:W-:-:S05]  /*0080*/  IADD3 R2, P0, PT, R2, UR8, RZ ;  /* 0x0000000802027c10 */ /* 0x000fca000ff1e0ff */
[----:B------:R-:W-:-:S05]  /*0090*/  IMAD.X R3, RZ, RZ, UR5, P0 ;  /* 0x00000005ff037e24 */ /* 0x000fca00080e06ff */
[----:B------:R-:W2:Y:S02]  /*00a0*/  LDG.E.U8 R2, desc[UR36][R2.64] ;  /* 0x0000002402027981 */ /* 0x000ea4000c1e1100 */
[----:B--2---:R-:W-:-:S13]  /*00b0*/  ISETP.NE.AND P0, PT, R2, 0x1, PT ;  /* 0x000000010200780c */ /* 0x004fda0003f05270 */
[----:B------:R-:W-:Y:S05]  /*00c0*/  @!P0 EXIT ;  /* 0x000000000000894d */ /* 0x000fea0003800000 */
.L_x_1375:
[----:B------:R-:W1:Y:S01]  /*00d0*/  S2R R23, SR_CTAID.Y ;  /* 0x0000000000177919 */ /* 0x000e620000002600 */
[----:B------:R-:W1:Y:S01]  /*00e0*/  LDC.64 R2, c[0x0][0x498] ;  /* 0x00012600ff027b82 */ /* 0x000e620000000a00 */
[----:B------:R-:W2:Y:S01]  /*00f0*/  LDCU UR7, c[0x0][0x3f0] ;  /* 0x00007e00ff0777ac */ /* 0x000ea20008000800 */
[----:B------:R-:W3:Y:S01]  /*0100*/  S2R R6, SR_CTAID.Y ;  /* 0x0000000000067919 */ /* 0x000ee20000002600 */
[----:B------:R-:W4:Y:S01]  /*0110*/  LDCU UR10, c[0x0][0x3f4] ;  /* 0x00007e80ff0a77ac */ /* 0x000f220008000800 */
[----:B------:R-:W0:Y:S04]  /*0120*/  S2R R52, SR_TID.X ;  /* 0x0000000000347919 */ /* 0x000e280000002100 */
[----:B------:R-:W0:Y:S01]  /*0130*/  S2UR UR44, SR_CTAID.X ;  /* 0x00000000002c79c3 */ /* 0x000e220000002500 */
[----:B------:R-:W0:Y:S07]  /*0140*/  LDCU UR9, c[0x0][0x3f8] ;  /* 0x00007f00ff0977ac */ /* 0x000e2e0008000800 */
[----:B------:R-:W0:Y:S01]  /*0150*/  LDC.64 R20, c[0x0][0x418] ;  /* 0x00010600ff147b82 */ /* 0x000e220000000a00 */
[----:B--2---:R-:W-:-:S05]  /*0160*/  IMAD.U32 R0, RZ, RZ, UR7 ;  /* 0x00000007ff007e24 */ /* 0x004fca000f8e00ff */
[----:B------:R-:W-:-:S04]  /*0170*/  IABS R7, R0 ;  /* 0x0000000000077213 */ /* 0x000fc80000000000 */
[----:B------:R-:W2:Y:S01]  /*0180*/  I2F.RP R0, R7 ;  /* 0x0000000700007306 */ /* 0x000ea20000209400 */
[----:B-1----:R-:W-:-:S05]  /*0190*/  IMAD.WIDE.U32 R2, R23, 0x4, R2 ;  /* 0x0000000417027825 */ /* 0x002fca00078e0002 */
[----:B------:R1:W4:Y:S02]  /*01a0*/  LDG.E R10, desc[UR36][R2.64] ;  /* 0x00000024020a7981 */ /* 0x000324000c1e1900 */
[----:B--2---:R-:W2:Y:S02]  /*01b0*/  MUFU.RCP R0, R0 ;  /* 0x0000000000007308 */ /* 0x004ea40000001000 */
[----:B--2---:R-:W-:-:S06]  /*01c0*/  VIADD R4, R0, 0xffffffe ;  /* 0x0ffffffe00047836 */ /* 0x004fcc0000000000 */
[----:B------:R2:W1:Y:S01]  /*01d0*/  F2I.FTZ.U32.TRUNC.NTZ R5, R4 ;  /* 0x0000000400057305 */ /* 0x000462000021f000 */
[----:B---3--:R-:W-:Y:S01]  /*01e0*/  IABS R0, R6 ;  /* 0x0000000600007213 */ /* 0x008fe20000000000 */
[----:B--2---:R-:W-:Y:S02]  /*01f0*/  IMAD.MOV.U32 R4, RZ, RZ, RZ ;  /* 0x000000ffff047224 */ /* 0x004fe400078e00ff */
[----:B-1----:R-:W-:-:S04]  /*0200*/  IMAD.MOV R8, RZ, RZ, -R5 ;  /* 0x000000ffff087224 */ /* 0x002fc800078e0a05 */
[----:B------:R-:W-:-:S04]  /*0210*/  IMAD R9, R8, R7, RZ ;  /* 0x0000000708097224 */ /* 0x000fc800078e02ff */
[----:B------:R-:W-:Y:S02]  /*0220*/  IMAD.HI.U32 R5, R5, R9, R4 ;  /* 0x0000000905057227 */ /* 0x000fe400078e0004 */
[----:B------:R-:W1:Y:S04]  /*0230*/  LDC.64 R8, c[0x0][0x460] ;  /* 0x00011800ff087b82 */ /* 0x000e680000000a00 */
[----:B------:R-:W-:-:S05]  /*0240*/  IMAD.HI.U32 R5, R5, R0, RZ ;  /* 0x0000000005057227 */ /* 0x000fca00078e00ff */
[----:B------:R-:W-:-:S13]  /*0250*/  R2UR UR6, R5 ;  /* 0x00000000050672ca */ /* 0x000fda00000e0000 */
[----:B------:R-:W-:-:S04]  /*0260*/  IMAD R4, RZ, RZ, -UR6 ;  /* 0x80000006ff047e24 */ /* 0x000fc8000f8e02ff */
[C---:B------:R-:W-:Y:S02]  /*0270*/  IMAD R2, R7.reuse, R4, R0 ;  /* 0x0000000407027224 */ /* 0x040fe400078e0200 */
[----:B------:R-:W-:Y:S01]  /*0280*/  IMAD.U32 R3, RZ, RZ, UR6 ;  /* 0x00000006ff037e24 */ /* 0x000fe2000f8e00ff */
[----:B------:R-:W2:Y:S02]  /*0290*/  LDC R0, c[0x0][0x40c] ;  /* 0x00010300ff007b82 */ /* 0x000ea40000000800 */
[----:B------:R-:W-:-:S13]  /*02a0*/  ISETP.GT.U32.AND P0, PT, R7, R2, PT ;  /* 0x000000020700720c */ /* 0x000fda0003f04070 */
[----:B------:R-:W-:Y:S02]  /*02b0*/  @!P0 VIADD R3, R3, 0x1 ;  /* 0x0000000103038836 */ /* 0x000fe40000000000 */
[----:B------:R-:W-:-:S03]  /*02c0*/  @!P0 IMAD.IADD R2, R2, 0x1, -R7 ;  /* 0x0000000102028824 */ /* 0x000fc600078e0a07 */
[----:B------:R-:W-:Y:S02]  /*02d0*/  @!P0 R2UR UR6, R3 ;  /* 0x00000000030682ca */ /* 0x000fe400000e0000 */
[----:B------:R-:W-:Y:S01]  /*02e0*/  ISETP.GE.U32.AND P1, PT, R2, R7, PT ;  /* 0x000000070200720c */ /* 0x000fe20003f26070 */
[----:B----4-:R-:W-:Y:S01]  /*02f0*/  IMAD.U32 R37, RZ, RZ, UR10 ;  /* 0x0000000aff257e24 */ /* 0x010fe2000f8e00ff */
[----:B-1----:R-:W-:-:S09]  /*0300*/  ISETP.NE.U32.AND P0, PT, R8, RZ, PT ;  /* 0x000000ff0800720c */ /* 0x002fd20003f05070 */
[----:B------:R-:W-:Y:S01]  /*0310*/  IMAD.U32 R3, RZ, RZ, UR6 ;  /* 0x00000006ff037e24 */ /* 0x000fe2000f8e00ff */
[----:B------:R-:W-:-:S03]  /*0320*/  IABS R8, R37 ;  /* 0x0000002500087213 */ /* 0x000fc60000000000 */
[----:B------:R-:W-:Y:S01]  /*0330*/  @P1 VIADD R3, R3, 0x1 ;  /* 0x0000000103031836 */ /* 0x000fe20000000000 */
[----:B------:R-:W-:-:S04]  /*0340*/  ISETP.NE.AND.EX P0, PT, R9, RZ, PT, P0 ;  /* 0x000000ff0900720c */ /* 0x000fc80003f05300 */
[----:B------:R-:W-:Y:S02]  /*0350*/  @P1 R2UR UR6, R3 ;  /* 0x00000000030612ca */ /* 0x000fe400000e0000 */
[----:B------:R-:W1:Y:S01]  /*0360*/  I2F.RP R3, R8 ;  /* 0x0000000800037306 */ /* 0x000e620000209400 */
[----:B--2---:R-:W-:Y:S01]  /*0370*/  ISETP.EQ.AND P4, PT, R0, RZ, P0 ;  /* 0x000000ff0000720c */ /* 0x004fe20000782270 */
[----:B------:R-:W-:-:S05]  /*0380*/  IMAD.U32 R2, RZ, RZ, UR7 ;  /* 0x00000007ff027e24 */ /* 0x000fca000f8e00ff */
[----:B------:R-:W-:-:S04]  /*0390*/  LOP3.LUT R2, R2, UR8, RZ, 0x3c, !PT ;  /* 0x0000000802027c12 */ /* 0x000fc8000f8e3cff */
[----:B------:R-:W-:Y:S01]  /*03a0*/  ISETP.GE.AND P0, PT, R2, RZ, PT ;  /* 0x000000ff0200720c */ /* 0x000fe20003f06270 */
[----:B-1----:R-:W1:Y:S02]  /*03b0*/  MUFU.RCP R3, R3 ;  /* 0x0000000300037308 */ /* 0x002e640000001000 */
[----:B------:R-:W-:Y:S01]  /*03c0*/  VOTEU.ANY UP2, P4 ;  /* 0x0000000000ff7886 */ /* 0x000fe20002040100 */
[----:B------:R-:W-:-:S04]  /*03d0*/  UISETP.NE.AND UP0, UPT, UR7, URZ, UPT ;  /* 0x000000ff0700728c */ /* 0x000fc8000bf05270 */
[----:B------:R-:W2:Y:S05]  /*03e0*/  @UP2 LDCU.64 UR4, c[0x0][0x460] ;  /* 0x00008c00ff0427ac */ /* 0x000eaa0008000a00 */
[----:B------:R-:W-:Y:S01]  /*03f0*/  VOTEU.ANY UP1, P0 ;  /* 0x0000000000ff7886 */ /* 0x000fe20000020100 */
[----:B------:R-:W-:-:S04]  /*0400*/  PLOP3.LUT P0, PT, PT, PT, UP2, 0x80, 0x8 ;  /* 0x000000000008781c */ /* 0x000fc80003f0f028 */
[----:B------:R-:W-:Y:S01]  /*0410*/  @!UP1 UIADD3 UR6, UPT, UPT, -UR6, URZ, URZ ;  /* 0x000000ff06069290 */ /* 0x000fe2000fffe1ff */
[----:B-1----:R-:W-:Y:S01]  /*0420*/  VIADD R6, R3, 0xffffffe ;  /* 0x0ffffffe03067836 */ /* 0x002fe20000000000 */
[----:B------:R-:W-:-:S03]  /*0430*/  @!UP0 ULOP3.LUT UR6, URZ, UR7, URZ, 0x33, !UPT ;  /* 0x00000007ff068292 */ /* 0x000fc6000f8e33ff */
[----:B------:R1:W3:Y:S01]  /*0440*/  F2I.FTZ.U32.TRUNC.NTZ R7, R6 ;  /* 0x0000000600077305 */ /* 0x0002e2000021f000 */
[----:B--2---:R-:W-:Y:S01]  /*0450*/  @UP2 UIMAD.WIDE UR4, UR6, 0x4, UR4 ;  /* 0x00000004060428a5 */ /* 0x004fe2000f8e0204 */
[----:B------:R-:W-:-:S05]  /*0460*/  IMAD.MOV.U32 R2, RZ, RZ, RZ ;  /* 0x000000ffff027224 */ /* 0x000fca00078e00ff */
[----:B------:R-:W-:Y:S02]  /*0470*/  IMAD.U32 R4, RZ, RZ, UR4 ;  /* 0x00000004ff047e24 */ /* 0x000fe4000f8e00ff */
[----:B------:R-:W-:Y:S02]  /*0480*/  IMAD.U32 R5, RZ, RZ, UR5 ;  /* 0x00000005ff057e24 */ /* 0x000fe4000f8e00ff */
[----:B-1----:R-:W-:Y:S01]  /*0490*/  IMAD.MOV.U32 R6, RZ, RZ, RZ ;  /* 0x000000ffff067224 */ /* 0x002fe200078e00ff */
[----:B------:R-:W1:Y:S02]  /*04a0*/  LDCU UR4, c[0x0][0x3e8] ;  /* 0x00007d00ff0477ac */ /* 0x000e640008000800 */
[----:B------:R3:W5:Y:S02]  /*04b0*/  @P0 LDG.E R2, desc[UR36][R4.64] ;  /* 0x0000002404020981 */ /* 0x000764000c1e1900 */
[----:B---3--:R-:W-:-:S04]  /*04c0*/  IMAD.MOV R5, RZ, RZ, -R7 ;  /* 0x000000ffff057224 */ /* 0x008fc800078e0a07 */
[----:B------:R-:W-:-:S04]  /*04d0*/  IMAD R5, R5, R8, RZ ;  /* 0x0000000805057224 */ /* 0x000fc800078e02ff */
[----:B------:R-:W-:Y:S01]  /*04e0*/  IMAD.HI.U32 R7, R7, R5, R6 ;  /* 0x0000000507077227 */ /* 0x000fe200078e0006 */
[----:B-1----:R-:W-:Y:S01]  /*04f0*/  UISETP.NE.AND UP1, UPT, UR4, URZ, UPT ;  /* 0x000000ff0400728c */ /* 0x002fe2000bf25270 */
[----:B0-----:R-:W-:Y:S01]  /*0500*/  ISETP.GT.U32.AND P3, PT, R52, 0x13, PT ;  /* 0x000000133400780c */ /* 0x001fe20003f64070 */
[----:B------:R-:W-:Y:S01]  /*0510*/  UP2UR UR41, UPR, URZ, 0x4 ;  /* 0x00000004ff297883 */ /* 0x000fe20008000000 */
[----:B------:R-:W-:-:S13]  /*0520*/  R2UR UR42, R10 ;  /* 0x000000000a2a72ca */ /* 0x000fda00000e0000 */
[----:B------:R-:W-:-:S06]  /*0530*/  UIADD3 UR43, UPT, UPT, UR42, -0x1, URZ ;  /* 0xffffffff2a2b7890 */ /* 0x000fcc000fffe0ff */
[----:B------:R-:W-:-:S05]  /*0540*/  IABS R3, UR43 ;  /* 0x0000002b00037c13 */ /* 0x000fca0008000000 */
        /* <DEDUP_REMOVED lines=8> */
[----:B------:R-:W-:Y:S02]  /*05d0*/  UISETP.GE.AND UP2, UPT, UR43, URZ, UPT ;  /* 0x000000ff2b00728c */ /* 0x000fe4000bf46270 */
[----:B------:R-:W-:-:S10]  /*05e0*/  UISETP.NE.AND UP0, UPT, UR10, URZ, UPT ;  /* 0x000000ff0a00728c */ /* 0x000fd4000bf05270 */
[----:B------:R-:W-:-:S04]  /*05f0*/  @!P0 IADD3 R8, PT, PT, -R8, UR39, RZ ;  /* 0x0000002708088c10 */ /* 0x000fc8000fffe1ff */
[----:B------:R-:W-:Y:S01]  /*0600*/  @!P0 R2UR UR39, R8 ;  /* 0x00000000082782ca */ /* 0x000fe200000e0000 */
[----:B------:R-:W-:Y:S02]  /*0610*/  UIMAD UR5, UR8, UR9, UR44 ;  /* 0x00000009080572a4 */ /* 0x000fe4000f8e022c */
[----:B------:R-:W-:Y:S01]  /*0620*/  @UP1 UIMAD UR4, UR8, UR4, URZ ;  /* 0x00000004080412a4 */ /* 0x000fe2000f8e02ff */
[----:B------:R-:W-:Y:S01]  /*0630*/  BSSY.RECONVERGENT B0, `(.L_x_1376) ;  /* 0x0000022000007945 */ /* 0x000fe20003800200 */
[----:B------:R-:W-:Y:S02]  /*0640*/  @!UP1 UIMAD UR7, UR5, 0x50, URZ ;  /* 0x00000050050798a4 */ /* 0x000fe4000f8e02ff */
[----:B------:R-:W-:Y:S02]  /*0650*/  @UP1 UIMAD UR7, UR44, 0x50, UR4 ;  /* 0x000000502c0718a4 */ /* 0x000fe4000f8e0204 */
[----:B------:R-:W-:-:S04]  /*0660*/  UIMAD UR40, UR6, UR9, URZ ;  /* 0x00000009062872a4 */ /* 0x000fc8000f8e02ff */
[----:B------:R-:W-:Y:S02]  /*0670*/  @!UP2 UIADD3 UR39, UPT, UPT, -UR39, URZ, URZ ;  /* 0x000000ff2727a290 */ /* 0x000fe4000fffe1ff */
[----:B------:R-:W-:Y:S01]  /*0680*/  @!UP0 ULOP3.LUT UR39, URZ, UR10, URZ, 0x33, !UPT ;  /* 0x0000000aff278292 */ /* 0x000fe2000f8e33ff */
[----:B------:R-:W-:Y:S01]  /*0690*/  P2R R16, PR, RZ, 0x10 ;  /* 0x00000010ff107803 */ /* 0x000fe20000000000 */
[----:B------:R-:W-:Y:S02]  /*06a0*/  IMAD.MOV.U32 R7, RZ, RZ, RZ ;  /* 0x000000ffff077224 */ /* 0x000fe400078e00ff */
[----:B------:R-:W-:Y:S02]  /*06b0*/  IMAD.MOV.U32 R6, RZ, RZ, RZ ;  /* 0x000000ffff067224 */ /* 0x000fe400078e00ff */
[----:B------:R-:W-:Y:S02]  /*06c0*/  IMAD.MOV.U32 R5, RZ, RZ, RZ ;  /* 0x000000ffff057224 */ /* 0x000fe400078e00ff */
[----:B------:R-:W-:-:S02]  /*06d0*/  IMAD.MOV.U32 R4, RZ, RZ, RZ ;  /* 0x000000ffff047224 */ /* 0x000fc400078e00ff */
[----:B------:R-:W-:Y:S02]  /*06e0*/  IMAD.SHL.U32 R17, R52, 0x4, RZ ;  /* 0x0000000434117824 */ /* 0x000fe400078e00ff */
[----:B------:R-:W-:Y:S01]  /*06f0*/  IMAD R56, R37, UR8, RZ ;  /* 0x0000000825387c24 */ /* 0x000fe2000f8e02ff */
        /* <DEDUP_REMOVED lines=12> */
[----:B----4-:R-:W3:Y:S08]  /*07c0*/  @!P0 I2F.S8 R7, R12.B2 ;  /* 0x2000000c00078306 */ /* 0x010ef00000001400 */
[----:B------:R-:W0:Y:S08]  /*07d0*/  @!P0 I2F.S8 R3, R12 ;  /* 0x0000000c00038306 */ /* 0x000e300000001400 */
[----:B------:R-:W1:Y:S08]  /*07e0*/  @!P0 I2F.S8 R5, R12.B1 ;  /* 0x1000000c00058306 */ /* 0x000e700000001400 */
[----:B------:R-:W2:Y:S01]  /*07f0*/  @!P0 I2F.S8 R15, R12.B3 ;  /* 0x3000000c000f8306 */ /* 0x000ea20000001400 */
[C---:B---3--:R-:W-:Y:S01]  /*0800*/  @!P0 FMUL.FTZ R6, R8.reuse, R7 ;  /* 0x0000000708068220 */ /* 0x048fe20000410000 */
[C---:B0-----:R-:W-:Y:S01]  /*0810*/  @!P0 FMUL.FTZ R4, R8.reuse, R3 ;  /* 0x0000000308048220 */ /* 0x041fe20000410000 */
[C---:B-1----:R-:W-:Y:S01]  /*0820*/  @!P0 FMUL.FTZ R5, R8.reuse, R5 ;  /* 0x0000000508058220 */ /* 0x042fe20000410000 */
[----:B--2---:R-:W-:-:S06]  /*0830*/  @!P0 FMUL.FTZ R7, R8, R15 ;  /* 0x0000000f08078220 */ /* 0x004fcc0000410000 */
[----:B------:R0:W5:Y:S02]  /*0840*/  @P0 LDG.E.128 R4, desc[UR36][R10.64] ;  /* 0x000000240a040981 */ /* 0x000164000c1e1d00 */
.L_x_1377:
[----:B------:R-:W-:Y:S05]  /*0850*/  BSYNC.RECONVERGENT B0 ;  /* 0x0000000000007941 */ /* 0x000fea0003800200 */
.L_x_1376:
[----:B------:R-:W1:Y:S01]  /*0860*/  LDCU.64 UR12, c[0x0][0x3a0] ;  /* 0x00007400ff0c77ac */ /* 0x000e620008000a00 */
[----:B------:R-:W-:Y:S01]  /*0870*/  ISETP.NE.U32.AND P0, PT, R20, RZ, PT ;  /* 0x000000ff1400720c */ /* 0x000fe20003f05070 */
[----:B------:R-:W2:Y:S01]  /*0880*/  S2R R22, SR_CTAID.X ;  /* 0x0000000000167919 */ /* 0x000ea20000002500 */
[----:B------:R-:W3:Y:S01]  /*0890*/  @!P3 LDC.64 R8, c[0x0][0x3b8] ;  /* 0x0000ee00ff08bb82 */ /* 0x000ee20000000a00 */
[----:B------:R-:W4:Y:S01]  /*08a0*/  LDCU.64 UR6, c[0x0][0x390] ;  /* 0x00007200ff0677ac */ /* 0x000f220008000a00 */
[----:B------:R-:W-:Y:S01]  /*08b0*/  ISETP.NE.AND.EX P0, PT, R21, RZ, PT, P0 ;  /* 0x000000ff1500720c */ /* 0x000fe20003f05300 */
[----:B------:R-:W-:Y:S01]  /*08c0*/  @!P3 IMAD R3, R52, R37, UR43 ;  /* 0x0000002b3403be24 */ /* 0x000fe2000f8e0225 */
[----:B------:R-:W-:Y:S01]  /*08d0*/  VOTEU.ANY UP0, P4 ;  /* 0x0000000000ff7886 */ /* 0x000fe20002000100 */
[----:B------:R-:W-:Y:S01]  /*08e0*/  IMAD.U32 R55, RZ, RZ, UR5 ;  /* 0x00000005ff377e24 */ /* 0x000fe2000f8e00ff */
[----:B------:R-:W-:Y:S01]  /*08f0*/  CS2R R26, SRZ ;  /* 0x00000000001a7805 */ /* 0x000fe2000001ff00 */
[----:B------:R-:W-:Y:S01]  /*0900*/  @!P3 IMAD.SHL.U32 R20, R3, 0x4, RZ ;  /* 0x000000040314b824 */ /* 0x000fe200078e00ff */
[----:B------:R-:W-:Y:S01]  /*0910*/  CS2R R24, SRZ ;  /* 0x0000000000187805 */ /* 0x000fe2000001ff00 */
[----:B------:R-:W-:Y:S01]  /*0920*/  IMAD R55, R55, 0x50, RZ ;  /* 0x0000005037377824 */ /* 0x000fe200078e02ff */
[----:B------:R-:W-:-:S02]  /*0930*/  CS2R R30, SRZ ;  /* 0x00000000001e7805 */ /* 0x000fc4000001ff00 */
[----:B------:R-:W-:Y:S02]  /*0940*/  CS2R R28, SRZ ;  /* 0x00000000001c7805 */ /* 0x000fe4000001ff00 */
[----:B------:R-:W-:Y:S01]  /*0950*/  CS2R R34, SRZ ;  /* 0x0000000000227805 */ /* 0x000fe2000001ff00 */
[----:B------:R-:W-:Y:S01]  /*0960*/  @!P3 IMAD R21, R55, UR10, R20 ;  /* 0x0000000a3715bc24 */ /* 0x000fe2000f8e0214 */
[----:B-1----:R-:W-:Y:S01]  /*0970*/  ISETP.NE.U32.AND P2, PT, RZ, UR12, PT ;  /* 0x0000000cff007c0c */ /* 0x002fe2000bf45070 */
[----:B------:R-:W1:Y:S01]  /*0980*/  @P0 LDC.64 R18, c[0x0][0x418] ;  /* 0x00010600ff120b82 */ /* 0x000e620000000a00 */
[----:B------:R-:W-:Y:S01]  /*0990*/  CS2R R32, SRZ ;  /* 0x0000000000207805 */ /* 0x000fe2000001ff00 */
[----:B------:R-:W0:Y:S01]  /*09a0*/  LDCU.U8 UR4, c[0x0][0x404] ;  /* 0x00008080ff0477ac */ /* 0x000e220008000000 */
[----:B------:R-:W-:Y:S02]  /*09b0*/  ISETP.NE.AND.EX P2, PT, RZ, UR13, PT, P2 ;  /* 0x0000000dff007c0c */ /* 0x000fe4000bf45320 */
[----:B----4-:R-:W-:-:S02]  /*09c0*/  ISETP.NE.U32.AND P1, PT, RZ, UR6, PT ;  /* 0x00000006ff007c0c */ /* 0x010fc4000bf25070 */
[----:B------:R-:W-:Y:S01]  /*09d0*/  ISETP.GT.U32.OR P2, PT, R52, 0x13, !P2 ;  /* 0x000000133400780c */ /* 0x000fe20005744470 */
[----:B---3--:R-:W-:Y:S01]  /*09e0*/  @!P3 IMAD.WIDE R8, R21, 0x4, R8 ;  /* 0x000000041508b825 */ /* 0x008fe200078e0208 */
[----:B------:R-:W-:Y:S02]  /*09f0*/  ISETP.NE.AND.EX P1, PT, RZ, UR7, PT, P1 ;  /* 0x00000007ff007c0c */ /* 0x000fe4000bf25310 */
[----:B------:R-:W-:Y:S02]  /*0a00*/  ISETP.NE.OR P4, PT, R0, RZ, P2 ;  /* 0x000000ff0000720c */ /* 0x000fe40001785670 */
[----:B------:R-:W-:Y:S01]  /*0a10*/  PLOP3.LUT P2, PT, PT, PT, UP0, 0x40, 0x4 ;  /* 0x000000000004781c */ /* 0x000fe20003f4e808 */
[----:B------:R-:W3:Y:S01]  /*0a20*/  @!P3 LDG.E.128 R24, desc[UR36][R8.64] ;  /* 0x000000240818b981 */ /* 0x000ee2000c1e1d00 */
[----:B------:R-:W-:Y:S01]  /*0a30*/  ISETP.GT.U32.OR P1, PT, R52, 0x13, !P1 ;  /* 0x000000133400780c */ /* 0x000fe20004f24470 */
[----:B--2---:R-:W-:Y:S01]  /*0a40*/  IMAD R3, R22, 0x50, R17 ;  /* 0x0000005016037824 */ /* 0x004fe200078e0211 */
[----:B------:R-:W-:-:S07]  /*0a50*/  ISETP.GT.U32.OR P2, PT, R52, 0x1f, P2 ;  /* 0x0000001f3400780c */ /* 0x000fce0001744470 */
[----:B------:R-:W2:Y:S01]  /*0a60*/  @!P4 LDC.64 R12, c[0x0][0x3a0] ;  /* 0x0000e800ff0ccb82 */ /* 0x000ea20000000a00 */
[----:B-1----:R-:W-:-:S05]  /*0a70*/  @P0 IMAD.WIDE.U32 R18, R23, 0x4, R18 ;  /* 0x0000000417120825 */ /* 0x002fca00078e0012 */
[----:B-----5:R-:W-:Y:S01]  /*0a80*/  @!P2 IMAD R20, R2, UR9, RZ ;  /* 0x000000090214ac24 */ /* 0x020fe2000f8e02ff */
[----:B------:R-:W4:Y:S01]  /*0a90*/  @P0 LDG.E R18, desc[UR36][R18.64] ;  /* 0x0000002412120981 */ /* 0x000f22000c1e1900 */
[----:B0-----:R-:W0:Y:S02]  /*0aa0*/  @!P1 LDC.64 R10, c[0x0][0x390] ;  /* 0x0000e400ff0a9b82 */ /* 0x001e240000000a00 */
[----:B------:R-:W-:-:S06]  /*0ab0*/  @!P2 IMAD R21, R20, 0x50, R3 ;  /* 0x000000501415a824 */ /* 0x000fcc00078e0203 */
[----:B------:R-:W1:Y:S01]  /*0ac0*/  @!P2 LDC.64 R14, c[0x0][0x450] ;  /* 0x00011400ff0eab82 */ /* 0x000e620000000a00 */
[----:B--2---:R-:W-:-:S05]  /*0ad0*/  @!P4 IMAD.WIDE.U32 R12, R3, 0x4, R12 ;  /* 0x00000004030cc825 */ /* 0x004fca00078e000c */
[----:B------:R-:W3:Y:S01]  /*0ae0*/  @!P4 LDG.E.128 R28, desc[UR36][R12.64] ;  /* 0x000000240c1cc981 */ /* 0x000ee2000c1e1d00 */
[----:B0-----:R-:W-:-:S05]  /*0af0*/  @!P1 IMAD.WIDE.U32 R10, R3, 0x4, R10 ;  /* 0x00000004030a9825 */ /* 0x001fca00078e000a */
[----:B------:R0:W2:Y:S01]  /*0b00*/  @!P1 LDG.E.128 R32, desc[UR36][R10.64] ;  /* 0x000000240a209981 */ /* 0x0000a2000c1e1d00 */
[----:B-1----:R-:W-:-:S05]  /*0b10*/  @!P2 IMAD.WIDE R14, R21, 0x4, R14 ;  /* 0x00000004150ea825 */ /* 0x002fca00078e020e */
[----:B------:R-:W2:Y:S01]  /*0b20*/  @!P2 LDG.E.128 R20, desc[UR36][R14.64] ;  /* 0x000000240e14a981 */ /* 0x000ea2000c1e1d00 */
[----:B0-----:R-:W0:Y:S01]  /*0b30*/  LDC R10, c[0x0][0x400] ;  /* 0x00010000ff0a7b82 */ /* 0x001e220000000800 */
[----:B------:R-:W-:Y:S02]  /*0b40*/  ISETP.NE.AND P1, PT, RZ, UR4, PT ;  /* 0x00000004ff007c0c */ /* 0x000fe4000bf25270 */
[----:B------:R-:W-:Y:S01]  /*0b50*/  ISETP.NE.AND P3, PT, R0, RZ, PT ;  /* 0x000000ff0000720c */ /* 0x000fe20003f65270 */
[----:B------:R-:W-:Y:S01]  /*0b60*/  IMAD.MOV R3, RZ, RZ, -R37 ;  /* 0x000000ffff037224 */ /* 0x000fe200078e0a25 */
[----:B------:R-:W-:-:S04]  /*0b70*/  UMOV UR38, URZ ;  /* 0x000000ff00267c82 */ /* 0x000fc80008000000 */
[----:B------:R-:W-:Y:S01]  /*0b80*/  VIADDMNMX R3, R3, UR42, RZ, !PT ;  /* 0x0000002a03037c46 */ /* 0x000fe2000f8001ff */
[----:B------:R-:W-:Y:S01]  /*0b90*/  BSSY.RECONVERGENT B6, `(.L_x_1378) ;  /* 0x0000121000067945 */ /* 0x000fe20003800200 */
[----:B0-----:R-:W-:Y:S02]  /*0ba0*/  ISETP.LT.OR P1, PT, R10, 0x1, P1 ;  /* 0x000000010a00780c */ /* 0x001fe40000f21670 */
[----:B------:R-:W-:Y:S02]  /*0bb0*/  R2UR UR45, R3 ;  /* 0x00000000032d72ca */ /* 0x000fe400000e0000 */
[----:B------:R-:W-:Y:S02]  /*0bc0*/  SHF.R.S32.HI R57, RZ, 0x1f, R56 ;  /* 0x0000001fff397819 */ /* 0x000fe40000011438 */
[----:B----4-:R-:W-:Y:S01]  /*0bd0*/  @P0 R2UR UR38, R18 ;  /* 0x00000000122602ca */ /* 0x010fe200000e0000 */
[----:B---3--:R-:W-:Y:S01]  /*0be0*/  @!P3 FADD.FTZ R24, R24, R28 ;  /* 0x0000001c1818b221 */ /* 0x008fe20000010000 */
[----:B------:R-:W-:Y:S01]  /*0bf0*/  @!P3 FADD.FTZ R25, R25, R29 ;  /* 0x0000001d1919b221 */ /* 0x000fe20000010000 */
[----:B------:R-:W-:Y:S01]  /*0c00*/  @!P3 FADD.FTZ R26, R26, R30 ;  /* 0x0000001e1a1ab221 */ /* 0x000fe20000010000 */
[----:B------:R-:W-:Y:S01]  /*0c10*/  @!P3 FADD.FTZ R27, R27, R31 ;  /* 0x0000001f1b1bb221 */ /* 0x000fe20000010000 */
[----:B--2---:R-:W-:Y:S01]  /*0c20*/  FADD.FTZ R32, R32, R4 ;  /* 0x0000000420207221 */ /* 0x004fe20000010000 */
[----:B------:R-:W-:Y:S01]  /*0c30*/  FADD.FTZ R33, R33, R5 ;  /* 0x0000000521217221 */ /* 0x000fe20000010000 */
[----:B------:R-:W-:Y:S01]  /*0c40*/  FADD.FTZ R34, R34, R6 ;  /* 0x0000000622227221 */ /* 0x000fe20000010000 */
[----:B------:R-:W-:Y:S01]  /*0c50*/  FADD.FTZ R35, R35, R7 ;  /* 0x0000000723237221 */ /* 0x000fe20000010000 */
[----:B------:R-:W-:Y:S01]  /*0c60*/  @!P2 FMUL.FTZ R24, R24, R20 ;  /* 0x000000141818a220 */ /* 0x000fe20000410000 */
[----:B------:R-:W-:Y:S01]  /*0c70*/  @!P2 FMUL.FTZ R25, R25, R21 ;  /* 0x000000151919a220 */ /* 0x000fe20000410000 */
[----:B------:R-:W-:Y:S01]  /*0c80*/  @!P2 FMUL.FTZ R26, R26, R22 ;  /* 0x000000161a1aa220 */ /* 0x000fe20000410000 */
[----:B------:R-:W-:Y:S01]  /*0c90*/  @!P2 FMUL.FTZ R27, R27, R23 ;  /* 0x000000171b1ba220 */ /* 0x000fe20000410000 */
[----:B------:R-:W-:Y:S06]  /*0ca0*/  @P1 BRA `(.L_x_1379) ;  /* 0x00000004002c1947 */ /* 0x000fec0003800000 */
[----:B------:R-:W-:Y:S05]  /*0cb0*/  @P3 BRA `(.L_x_1380) ;  /* 0x0000000000a83947 */ /* 0x000fea0003800000 */
[----:B------:R-:W-:-:S13]  /*0cc0*/  ISETP.GE.AND P0, PT, R17, R10, PT ;  /* 0x0000000a1100720c */ /* 0x000fda0003f06270 */
[----:B------:R-:W-:Y:S05]  /*0cd0*/  @P0 BRA `(.L_x_1381) ;  /* 0x0000001000300947 */ /* 0x000fea0003800000 */
[----:B------:R-:W-:Y:S01]  /*0ce0*/  I2FP.F32.U32 R4, R10 ;  /* 0x0000000a00047245 */ /* 0x000fe20000201000 */
[----:B------:R-:W-:Y:S02]  /*0cf0*/  VIADD R3, R17, 0x2 ;  /* 0x0000000211037836 */ /* 0x000fe40000000000 */
[----:B------:R-:W-:-:S03]  /*0d00*/  VIADD R0, R0, -UR38 ;  /* 0x8000002600007c36 */ /* 0x000fc60008000000 */
        /* <DEDUP_REMOVED lines=18> */
[-C--:B------:R-:W-:Y:S01]  /*0e30*/  FMUL.FTZ R9, R27, R6.reuse ;  /* 0x000000061b097220 */ /* 0x080fe20000410000 */
[-C--:B------:R-:W-:Y:S01]  /*0e40*/  FMUL.FTZ R10, R34, R6.reuse ;  /* 0x00000006220a7220 */ /* 0x080fe20000410000 */
[----:B------:R-:W-:-:S04]  /*0e50*/  FMUL.FTZ R12, R26, R6 ;  /* 0x000000061a0c7220 */ /* 0x000fc80000410000 */
[----:B------:R-:W0:Y:S01]  /*0e60*/  MUFU.COS R0, R11 ;  /* 0x0000000b00007308 */ /* 0x000e220000000000 */
[-C--:B-1----:R-:W-:Y:S01]  /*0e70*/  FMUL.FTZ R3, R33, R4.reuse ;  /* 0x0000000421037220 */ /* 0x082fe20000410000 */
[-C--:B------:R-:W-:Y:S01]  /*0e80*/  FMUL.FTZ R6, R32, R4.reuse ;  /* 0x0000000420067220 */ /* 0x080fe20000410000 */
[-C--:B--2---:R-:W-:Y:S01]  /*0e90*/  FFMA.FTZ R8, R34, R7.reuse, -R5 ;  /* 0x0000000722087223 */ /* 0x084fe20000010805 */
[-C--:B------:R-:W-:Y:S01]  /*0ea0*/  FMUL.FTZ R5, R25, R4.reuse ;  /* 0x0000000419057220 */ /* 0x080fe20000410000 */
[----:B------:R-:W-:Y:S01]  /*0eb0*/  FMUL.FTZ R4, R24, R4 ;  /* 0x0000000418047220 */ /* 0x000fe20000410000 */
[-C--:B------:R-:W-:Y:S01]  /*0ec0*/  FFMA.FTZ R26, R26, R7.reuse, -R9 ;  /* 0x000000071a1a7223 */ /* 0x080fe20000010809 */
[-C--:B------:R-:W-:Y:S01]  /*0ed0*/  FFMA.FTZ R35, R35, R7.reuse, R10 ;  /* 0x0000000723237223 */ /* 0x080fe2000001000a */
[----:B------:R-:W-:Y:S01]  /*0ee0*/  FFMA.FTZ R27, R27, R7, R12 ;  /* 0x000000071b1b7223 */ /* 0x000fe2000001000c */
[----:B------:R-:W-:Y:S02]  /*0ef0*/  IMAD.MOV.U32 R34, RZ, RZ, R8 ;  /* 0x000000ffff227224 */ /* 0x000fe400078e0008 */
[-C--:B0-----:R-:W-:Y:S01]  /*0f00*/  FFMA.FTZ R3, R32, R0.reuse, -R3 ;  /* 0x0000000020037223 */ /* 0x081fe20000010803 */
[-C--:B------:R-:W-:Y:S01]  /*0f10*/  FFMA.FTZ R24, R24, R0.reuse, -R5 ;  /* 0x0000000018187223 */ /* 0x080fe20000010805 */
[-C--:B------:R-:W-:Y:S01]  /*0f20*/  FFMA.FTZ R33, R33, R0.reuse, R6 ;  /* 0x0000000021217223 */ /* 0x080fe20000010006 */
[----:B------:R-:W-:Y:S01]  /*0f30*/  FFMA.FTZ R25, R25, R0, R4 ;  /* 0x0000000019197223 */ /* 0x000fe20000010004 */
[----:B------:R-:W-:Y:S01]  /*0f40*/  IMAD.MOV.U32 R32, RZ, RZ, R3 ;  /* 0x000000ffff207224 */ /* 0x000fe200078e0003 */
[----:B------:R-:W-:Y:S06]  /*0f50*/  BRA `(.L_x_1381) ;  /* 0x0000000c00907947 */ /* 0x000fec0003800000 */
.L_x_1380:
        /* <DEDUP_REMOVED lines=11> */
[----:B------:R-:W-:Y:S02]  /*1010*/  FMUL.FTZ R3, R3, R10 ;  /* 0x0000000a03037220 */ /* 0x000fe40000410000 */
[----:B------:R-:W0:Y:S02]  /*1020*/  MUFU.EX2 R5, -R4 ;  /* 0x8000000400057308 */ /* 0x000e240000000800 */
[----:B------:R-:W-:-:S06]  /*1030*/  FMUL.FTZ R3, R3, 13.28771209716796875 ;  /* 0x41549a7803037820 */ /* 0x000fcc0000410000 */
        /* <DEDUP_REMOVED lines=18> */
.L_x_1379:
        /* <DEDUP_REMOVED lines=13> */
[----:B0-----:R-:W-:Y:S02]  /*1230*/  IMAD.MOV.U32 R4, RZ, RZ, RZ ;  /* 0x000000ffff047224 */ /* 0x001fe400078e00ff */
        /* <DEDUP_REMOVED lines=13> */
[----:B------:R-:W-:Y:S01]  /*1310*/  @P0 VIADD R19, R19, 0x1 ;  /* 0x0000000113130836 */ /* 0x000fe20000000000 */
[----:B------:R-:W-:-:S05]  /*1320*/  ISETP.GE.AND P0, PT, R17, R10, PT ;  /* 0x0000000a1100720c */ /* 0x000fca0003f06270 */
        /* <DEDUP_REMOVED lines=10> */
[----:B------:R-:W-:Y:S02]  /*13d0*/  IMAD.MOV.U32 R8, RZ, RZ, 0x53f ;  /* 0x0000053fff087424 */ /* 0x000fe400078e00ff */
[----:B------:R1:W2:Y:S01]  /*13e0*/  LDC.64 R14, c[0x4][R0] ;  /* 0x01000000000e7b82 */ /* 0x0002a20000000a00 */
[----:B------:R-:W3:Y:S01]  /*13f0*/  LDCU.64 UR6, c[0x4][0xd0] ;  /* 0x01001a00ff0677ac */ /* 0x000ee20008000a00 */
[----:B------:R-:W-:Y:S02]  /*1400*/  IMAD.MOV.U32 R12, RZ, RZ, 0x1 ;  /* 0x00000001ff0c7424 */ /* 0x000fe400078e00ff */
[----:B------:R-:W-:Y:S01]  /*1410*/  IMAD.MOV.U32 R13, RZ, RZ, RZ ;  /* 0x000000ffff0d7224 */ /* 0x000fe200078e00ff */
[----:B------:R-:W4:Y:S01]  /*1420*/  LDCU.64 UR8, c[0x4][0x80] ;  /* 0x01001000ff0877ac */ /* 0x000f220008000a00 */
[----:B0-----:R-:W-:-:S02]  /*1430*/  IMAD.U32 R4, RZ, RZ, UR4 ;  /* 0x00000004ff047e24 */ /* 0x001fc4000f8e00ff */
[----:B------:R-:W-:Y:S02]  /*1440*/  IMAD.U32 R5, RZ, RZ, UR5 ;  /* 0x00000005ff057e24 */ /* 0x000fe4000f8e00ff */
[----:B---3--:R-:W-:Y:S02]  /*1450*/  IMAD.U32 R6, RZ, RZ, UR6 ;  /* 0x00000006ff067e24 */ /* 0x008fe4000f8e00ff */
[----:B------:R-:W-:Y:S02]  /*1460*/  IMAD.U32 R7, RZ, RZ, UR7 ;  /* 0x00000007ff077e24 */ /* 0x000fe4000f8e00ff */
[----:B----4-:R-:W-:Y:S02]  /*1470*/  IMAD.U32 R10, RZ, RZ, UR8 ;  /* 0x00000008ff0a7e24 */ /* 0x010fe4000f8e00ff */
[----:B-1----:R-:W-:-:S07]  /*1480*/  IMAD.U32 R11, RZ, RZ, UR9 ;  /* 0x00000009ff0b7e24 */ /* 0x002fce000f8e00ff */
[----:B------:R-:W-:-:S07]  /*1490*/  LEPC R20, `(.L_x_1382) ;  /* 0x000000001014794e */ /* 0x000fce0000000000 */
[----:B--2---:R-:W-:Y:S05]  /*14a0*/  CALL.ABS.NOINC R14 ;  /* 0x000000000e007343 */ /* 0x004fea0003c00000 */
.L_x_1382:
        /* <DEDUP_REMOVED lines=15> */
.L_x_1383:
        /* <DEDUP_REMOVED lines=60> */
[----:B------:R-:W-:Y:S01]  /*1960*/  FFMA.FTZ R27, R27, R8, R14 ;  /* 0x000000081b1b7223 */ /* 0x000fe2000001000e */
[----:B------:R-:W-:Y:S02]  /*1970*/  IMAD.MOV.U32 R34, RZ, RZ, R10 ;  /* 0x000000ffff227224 */ /* 0x000fe400078e000a */
        /* <DEDUP_REMOVED lines=9> */
.L_x_1389:
[----:B------:R-:W-:Y:S05]  /*1a10*/  BSYNC.RECONVERGENT B2 ;  /* 0x0000000000027941 */ /* 0x000fea0003800200 */
.L_x_1388:
[----:B-1----:R0:W-:Y:S04]  /*1a20*/  STS [R23], R24 ;  /* 0x0000001817007388 */ /* 0x0021e80000000800 */
[----:B--2---:R0:W-:Y:S04]  /*1a30*/  STS [R23+0x4], R26 ;  /* 0x0000041a17007388 */ /* 0x0041e80000000800 */
[----:B---3--:R0:W-:Y:S04]  /*1a40*/  STS [R36], R25 ;  /* 0x0000001924007388 */ /* 0x0081e80000000800 */
[----:B----4-:R0:W-:Y:S01]  /*1a50*/  STS [R36+0x4], R27 ;  /* 0x0000041b24007388 */ /* 0x0101e20000000800 */
[----:B------:R-:W-:Y:S05]  /*1a60*/  BRA `(.L_x_1390) ;  /* 0x0000000000847947 */ /* 0x000fea0003800000 */
.L_x_1387:
        /* <DEDUP_REMOVED lines=33> */
.L_x_1390:
[----:B------:R-:W-:Y:S05]  /*1c80*/  BSYNC.RECONVERGENT B1 ;  /* 0x0000000000017941 */ /* 0x000fea0003800200 */
.L_x_1386:
[----:B------:R1:W-:Y:S04]  /*1c90*/  STS [R21], R32 ;  /* 0x0000002015007388 */ /* 0x0003e80000000800 */
[----:B------:R1:W-:Y:S04]  /*1ca0*/  STS [R21+0x4], R34 ;  /* 0x0000042215007388 */ /* 0x0003e80000000800 */
[----:B------:R1:W-:Y:S04]  /*1cb0*/  STS [R20], R33 ;  /* 0x0000002114007388 */ /* 0x0003e80000000800 */
[----:B------:R1:W-:Y:S02]  /*1cc0*/  STS [R20+0x4], R35 ;  /* 0x0000042314007388 */ /* 0x0003e40000000800 */
.L_x_1385:
[----:B------:R-:W-:Y:S05]  /*1cd0*/  BSYNC.RECONVERGENT B0 ;  /* 0x0000000000007941 */ /* 0x000fea0003800200 */
.L_x_1384:
        /* <DEDUP_REMOVED lines=10> */
.L_x_1392:
[----:B------:R-:W-:Y:S05]  /*1d80*/  BSYNC.RECONVERGENT B0 ;  /* 0x0000000000007941 */ /* 0x000fea0003800200 */
.L_x_1391:
[----:B------:R-:W-:Y:S06]  /*1d90*/  BAR.SYNC.DEFER_BLOCKING 0x0 ;  /* 0x0000000000007b1d */ /* 0x000fec0000010000 */
.L_x_1381:
[----:B------:R-:W-:Y:S05]  /*1da0*/  BSYNC.RECONVERGENT B6 ;  /* 0x0000000000067941 */ /* 0x000fea0003800200 */
.L_x_1378:
[----:B------:R-:W5:Y:S01]  /*1db0*/  S2UR UR10, SR_CgaCtaId ;  /* 0x00000000000a79c3 */ /* 0x000f620000008800 */
[----:B------:R-:W-:Y:S01]  /*1dc0*/  ISETP.GT.U32.AND P0, PT, R52, 0x1f, PT ;  /* 0x0000001f3400780c */ /* 0x000fe20003f04070 */
[----:B------:R-:W-:Y:S01]  /*1dd0*/  UMOV UR9, 0x400 ;  /* 0x0000040000097882 */ /* 0x000fe20000000000 */
[----:B------:R-:W-:Y:S01]  /*1de0*/  UIADD3 UR4, UPT, UPT, UR42, -UR45, URZ ;  /* 0x8000002d2a047290 */ /* 0x000fe2000fffe0ff */
[----:B------:R-:W-:Y:S01]  /*1df0*/  IMAD.MOV.U32 R87, RZ, RZ, -0x800001 ;  /* 0xff7fffffff577424 */ /* 0x000fe200078e00ff */
[----:B------:R-:W-:-:S04]  /*1e00*/  UIADD3 UR5, UPT, UPT, UR9, 0x410, URZ ;  /* 0x0000041009057890 */ /* 0x000fc8000fffe0ff */
[----:B-----5:R-:W-:-:S04]  /*1e10*/  ULEA UR5, UR10, UR5, 0x18 ;  /* 0x000000050a057291 */ /* 0x020fc8000f8ec0ff */
[----:B------:R-:W-:Y:S01]  /*1e20*/  ULEA UR4, UR4, UR5, 0x2 ;  /* 0x0000000504047291 */ /* 0x000fe2000f8e10ff */
[----:B------:R-:W-:Y:S11]  /*1e30*/  @P0 BRA `(.L_x_1393) ;  /* 0x0000000000d40947 */ /* 0x000ff60003800000 */
[----:B------:R-:W5:Y:S01]  /*1e40*/  LDCU UR6, c[0x0][0x40c] ;  /* 0x00008180ff0677ac */ /* 0x000f620008000800 */
[----:B--2-4-:R-:W-:Y:S01]  /*1e50*/  FMUL.FTZ R6, R32, R24 ;  /* 0x0000001820067220 */ /* 0x014fe20000410000 */
[----:B-----5:R-:W-:Y:S02]  /*1e60*/  UISETP.NE.AND UP0, UPT, UR6, URZ, UPT ;  /* 0x000000ff0600728c */ /* 0x020fe4000bf05270 */
[----:B------:R-:W-:-:S04]  /*1e70*/  UIADD3 UR6, UPT, UPT, UR9, 0x10, URZ ;  /* 0x0000001009067890 */ /* 0x000fc8000fffe0ff */
[----:B------:R-:W-:Y:S01]  /*1e80*/  PLOP3.LUT P1, PT, PT, PT, UP0, 0x80, 0x8 ;  /* 0x000000000008781c */ /* 0x000fe20003f2f008 */
[----:B------:R-:W-:-:S03]  /*1e90*/  ULEA UR6, UR10, UR6, 0x18 ;  /* 0x000000060a067291 */ /* 0x000fc6000f8ec0ff */
[----:B------:R-:W-:Y:S01]  /*1ea0*/  ISETP.GT.U32.OR P0, PT, R52, 0x13, P1 ;  /* 0x000000133400780c */ /* 0x000fe20000f04470 */
[----:B------:R-:W-:-:S04]  /*1eb0*/  @!UP0 UIADD3 UR7, UPT, UPT, UR9, 0x210, URZ ;  /* 0x0000021009078890 */ /* 0x000fc8000fffe0ff */
[----:B------:R-:W-:-:S06]  /*1ec0*/  @!UP0 ULEA UR7, UR10, UR7, 0x18 ;  /* 0x000000070a078291 */ /* 0x000fcc000f8ec0ff */
[C---:B---3--:R-:W-:Y:S02]  /*1ed0*/  @!P1 LEA R3, R52.reuse, UR7, 0x4 ;  /* 0x0000000734039c11 */ /* 0x048fe4000f8e20ff */
[----:B------:R-:W2:Y:S08]  /*1ee0*/  @!P0 LDC R7, c[0x0][0x3f4] ;  /* 0x0000fd00ff078b82 */ /* 0x000eb00000000800 */
[----:B-1----:R-:W1:Y:S01]  /*1ef0*/  @!P0 LDC.64 R4, c[0x0][0x3b8] ;  /* 0x0000ee00ff048b82 */ /* 0x002e620000000a00 */
[----:B--2---:R-:W-:-:S04]  /*1f00*/  @!P0 IMAD R0, R52, R7, UR39 ;  /* 0x0000002734008e24 */ /* 0x004fc8000f8e0207 */
[----:B------:R-:W-:-:S04]  /*1f10*/  @!P0 IMAD.SHL.U32 R0, R0, 0x4, RZ ;  /* 0x0000000400008824 */ /* 0x000fc800078e00ff */
[----:B------:R-:W-:Y:S01]  /*1f20*/  @!P0 IMAD R7, R55, R7, R0 ;  /* 0x0000000737078224 */ /* 0x000fe200078e0200 */
[----:B------:R-:W-:Y:S01]  /*1f30*/  LEA R0, R52, UR6, 0x4 ;  /* 0x0000000634007c11 */ /* 0x000fe2000f8e20ff */
[----:B------:R-:W-:Y:S02]  /*1f40*/  UMOV UR6, 0xffffffff ;  /* 0xffffffff00067882 */ /* 0x000fe40000000000 */
        /* <DEDUP_REMOVED lines=17> */
.L_x_1779:
[----:B------:R-:W-:Y:S01]  /*2060*/  ISETP.NE.AND P0, PT, R52, RZ, PT ;  /* 0x000000ff3400720c */ /* 0x000fe20003f05270 */
[----:B--2---:R-:W-:-:S12]  /*2070*/  FADD.FTZ R14, R5, R14 ;  /* 0x0000000e050e7221 */ /* 0x004fd80000010000 */
[----:B------:R-:W-:Y:S05]  /*2080*/  @P0 BRA `(.L_x_1393) ;  /* 0x0000000000400947 */ /* 0x000fea0003800000 */
[----:B------:R-:W2:Y:S01]  /*2090*/  LDCU.64 UR12, c[0x0][0x438] ;  /* 0x00008700ff0c77ac */ /* 0x000ea20008000a00 */
[----:B------:R-:W3:Y:S01]  /*20a0*/  LDCU UR6, c[0x0][0x410] ;  /* 0x00008200ff0677ac */ /* 0x000ee20008000800 */
[----:B--2---:R-:W-:-:S04]  /*20b0*/  UISETP.NE.U32.AND UP0, UPT, UR12, URZ, UPT ;  /* 0x000000ff0c00728c */ /* 0x004fc8000bf05070 */
[----:B------:R-:W-:Y:S01]  /*20c0*/  UISETP.NE.AND.EX UP0, UPT, UR13, URZ, UPT, UP0 ;  /* 0x000000ff0d00728c */ /* 0x000fe2000bf05300 */
[----:B---3--:R-:W-:-:S08]  /*20d0*/  FMUL.FTZ R87, R14, UR6 ;  /* 0x000000060e577c20 */ /* 0x008fd00008410000 */
[----:B------:R-:W-:Y:S05]  /*20e0*/  BRA.U !UP0, `(.L_x_1395) ;  /* 0x0000000108247547 */ /* 0x000fea000b800000 */
[----:B------:R-:W2:Y:S01]  /*20f0*/  LDCU UR8, c[0x0][0x440] ;  /* 0x00008800ff0877ac */ /* 0x000ea20008000800 */
[----:B-1----:R-:W1:Y:S01]  /*2100*/  LDC.64 R4, c[0x0][0x438] ;  /* 0x00010e00ff047b82 */ /* 0x002e620000000a00 */
[----:B------:R-:W-:-:S04]  /*2110*/  UIADD3 UR6, UPT, UPT, UR43, -UR38, URZ ;  /* 0x800000262b067290 */ /* 0x000fc8000fffe0ff */
[----:B--2---:R-:W-:-:S04]  /*2120*/  UIMAD UR7, UR44, UR8, UR6 ;  /* 0x000000082c0772a4 */ /* 0x004fc8000f8e0206 */
[----:B------:R-:W-:-:S06]  /*2130*/  UIMAD UR7, UR7, UR8, UR6 ;  /* 0x00000008070772a4 */ /* 0x000fcc000f8e0206 */
[----:B------:R-:W-:-:S04]  /*2140*/  IMAD.U32 R3, RZ, RZ, UR7 ;  /* 0x00000007ff037e24 */ /* 0x000fc8000f8e00ff */
[----:B-1----:R-:W-:-:S06]  /*2150*/  IMAD.WIDE R4, R3, 0x4, R4 ;  /* 0x0000000403047825 */ /* 0x002fcc00078e0204 */
[----:B------:R-:W2:Y:S02]  /*2160*/  LDG.E R4, desc[UR36][R4.64] ;  /* 0x0000002404047981 */ /* 0x000ea4000c1e1900 */
[----:B--2---:R-:W-:-:S07]  /*2170*/  FADD.FTZ R87, R87, R4 ;  /* 0x0000000457577221 */ /* 0x004fce0000010000 */
.L_x_1395:
[----:B------:R2:W-:Y:S02]  /*2180*/  STS [UR4+-0x4], R87 ;  /* 0xfffffc57ff007988 */ /* 0x0005e40008000804 */
.L_x_1393:
[----:B------:R-:W-:Y:S05]  /*2190*/  WARPSYNC.ALL ;  /* 0x0000000000007948 */ /* 0x000fea0003800000 */
[----:B------:R-:W-:Y:S01]  /*21a0*/  BAR.SYNC.DEFER_BLOCKING 0x0 ;  /* 0x0000000000007b1d */ /* 0x000fe20000010000 */
[----:B------:R-:W-:Y:S01]  /*21b0*/  UIADD3 UR6, UPT, UPT, UR9, 0x10, URZ ;  /* 0x0000001009067890 */ /* 0x000fe2000fffe0ff */
[----:B------:R-:W-:Y:S02]  /*21c0*/  LOP3.LUT R12, R17, 0xc, RZ, 0xc0, !PT ;  /* 0x0000000c110c7812 */ /* 0x000fe400078ec0ff */
[----:B------:R-:W-:Y:S01]  /*21d0*/  LOP3.LUT R11, R52, 0x3, RZ, 0xc0, !PT ;  /* 0x00000003340b7812 */ /* 0x000fe200078ec0ff */
[----:B------:R-:W-:Y:S01]  /*21e0*/  ULEA UR6, UR10, UR6, 0x18 ;  /* 0x000000060a067291 */ /* 0x000fe2000f8ec0ff */
[----:B------:R-:W5:Y:S08]  /*21f0*/  LDCU UR7, c[0x0][0x40c] ;  /* 0x00008180ff0777ac */ /* 0x000f700008000800 */
[----:B------:R0:W0:Y:S01]  /*2200*/  LDS R86, [R12+UR6] ;  /* 0x000000060c567984 */ /* 0x0000220008000800 */
[----:B-----5:R-:W-:-:S03]  /*2210*/  UISETP.NE.AND UP0, UPT, UR7, URZ, UPT ;  /* 0x000000ff0700728c */ /* 0x020fc6000bf05270 */
        /* <DEDUP_REMOVED lines=21> */
[----:B-1----:R3:W1:Y:S04]  /*2370*/  LDS R4, [R12+UR6+0x160] ;  /* 0x000160060c047984 */ /* 0x0026680008000800 */
        /* <DEDUP_REMOVED lines=9> */
[----:B------:R-:W-:Y:S05]  /*2410*/  BRA.U UP0, `(.L_x_1396) ;  /* 0x00000001008c7547 */ /* 0x000fea000b800000 */
[----:B------:R-:W-:-:S04]  /*2420*/  UIADD3 UR9, UPT, UPT, UR9, 0x210, URZ ;  /* 0x0000021009097890 */ /* 0x000fc8000fffe0ff */
[----:B------:R-:W-:-:S06]  /*2430*/  ULEA UR9, UR10, UR9, 0x18 ;  /* 0x000000090a097291 */ /* 0x000fcc000f8ec0ff */
[----:B0--3--:R-:W-:-:S05]  /*2440*/  LEA R12, R11, UR9, 0x2 ;  /* 0x000000090b0c7c11 */ /* 0x009fca000f8e10ff */
[----:B------:R0:W3:Y:S04]  /*2450*/  LDS R20, [R12] ;  /* 0x000000000c147984 */ /* 0x0000e80000000800 */
[----:B------:R0:W0:Y:S04]  /*2460*/  LDS R21, [R12+0x10] ;  /* 0x000010000c157984 */ /* 0x0000280000000800 */
[----:B------:R0:W0:Y:S04]  /*2470*/  LDS R22, [R12+0x20] ;  /* 0x000020000c167984 */ /* 0x0000280000000800 */
[----:B------:R0:W0:Y:S04]  /*2480*/  LDS R23, [R12+0x30] ;  /* 0x000030000c177984 */ /* 0x0000280000000800 */
[----:B--2---:R2:W0:Y:S04]  /*2490*/  LDS R24, [R12+0x40] ;  /* 0x000040000c187984 */ /* 0x0044280000000800 */
[----:B------:R2:W0:Y:S04]  /*24a0*/  LDS R25, [R12+0x50] ;  /* 0x000050000c197984 */ /* 0x0004280000000800 */
[----:B------:R2:W0:Y:S04]  /*24b0*/  LDS R26, [R12+0x60] ;  /* 0x000060000c1a7984 */ /* 0x0004280000000800 */
[----:B------:R2:W0:Y:S04]  /*24c0*/  LDS R27, [R12+0x70] ;  /* 0x000070000c1b7984 */ /* 0x0004280000000800 */
[----:B------:R2:W0:Y:S04]  /*24d0*/  LDS R28, [R12+0x80] ;  /* 0x000080000c1c7984 */ /* 0x0004280000000800 */
[----:B------:R2:W0:Y:S04]  /*24e0*/  LDS R29, [R12+0x90] ;  /* 0x000090000c1d7984 */ /* 0x0004280000000800 */
[----:B------:R2:W0:Y:S04]  /*24f0*/  LDS R30, [R12+0xa0] ;  /* 0x0000a0000c1e7984 */ /* 0x0004280000000800 */
[----:B------:R2:W0:Y:S04]  /*2500*/  LDS R31, [R12+0xb0] ;  /* 0x0000b0000c1f7984 */ /* 0x0004280000000800 */
[----:B----4-:R2:W4:Y:S04]  /*2510*/  LDS R32, [R12+0xc0] ;  /* 0x0000c0000c207984 */ /* 0x0105280000000800 */
        /* <DEDUP_REMOVED lines=18> */
[----:B---34-:R2:W0:Y:S02]  /*2640*/  LDS R51, [R12+0x1f0] ;  /* 0x0001f0000c337984 */ /* 0x0184240000000800 */
.L_x_1396:
[----:B------:R-:W-:Y:S01]  /*2650*/  UIADD3 UR14, UPT, UPT, UR43, 0x7, -UR45 ;  /* 0x000000072b0e7890 */ /* 0x000fe2000fffe82d */
[----:B------:R-:W-:Y:S01]  /*2660*/  SHF.R.U32.HI R59, RZ, 0x2, R52 ;  /* 0x00000002ff3b7819 */ /* 0x000fe20000011634 */
[----:B------:R-:W5:Y:S01]  /*2670*/  LDCU.64 UR6, c[0x0][0x3f0] ;  /* 0x00007e00ff0677ac */ /* 0x000f620008000a00 */
[----:B------:R-:W-:Y:S03]  /*2680*/  BSSY B1, `(.L_x_1397) ;  /* 0x0000c63000017945 */ /* 0x000fe60003800000 */
[----:B0-23--:R-:W-:Y:S01]  /*2690*/  IMAD.U32 R12, RZ, RZ, UR14 ;  /* 0x0000000eff0c7e24 */ /* 0x00dfe2000f8e00ff */
[----:B------:R-:W0:Y:S04]  /*26a0*/  LDCU UR16, c[0x0][0x40c] ;  /* 0x00008180ff1077ac */ /* 0x000e280008000800 */
[----:B------:R-:W-:Y:S01]  /*26b0*/  SHF.R.S32.HI R12, RZ, 0x1f, R12 ;  /* 0x0000001fff0c7819 */ /* 0x000fe2000001140c */
[----:B------:R-:W2:Y:S03]  /*26c0*/  LDCU UR17, c[0x0][0x3f4] ;  /* 0x00007e80ff1177ac */ /* 0x000ea60008000800 */
[----:B------:R-:W-:Y:S01]  /*26d0*/  LEA.HI R12, R12, UR14, RZ, 0x3 ;  /* 0x0000000e0c0c7c11 */ /* 0x000fe2000f8f18ff */
[----:B------:R-:W3:Y:S03]  /*26e0*/  LDCU UR18, c[0x0][0x410] ;  /* 0x00008200ff1277ac */ /* 0x000ee60008000800 */
[----:B------:R-:W-:Y:S01]  /*26f0*/  LOP3.LUT R58, R12, 0xfffffff8, RZ, 0xc0, !PT ;  /* 0xfffffff80c3a7812 */ /* 0x000fe200078ec0ff */
[----:B-----5:R-:W-:Y:S01]  /*2700*/  UIMAD UR6, UR40, UR6, UR44 ;  /* 0x00000006280672a4 */ /* 0x020fe2000f8e022c */
[----:B------:R-:W-:Y:S01]  /*2710*/  IMAD.U32 R52, RZ, RZ, UR7 ;  /* 0x00000007ff347e24 */ /* 0x000fe2000f8e00ff */
[----:B------:R-:W0:Y:S01]  /*2720*/  LDCU.64 UR8, c[0x0][0x3c8] ;  /* 0x00007900ff0877ac */ /* 0x000e220008000a00 */
[----:B------:R-:W-:Y:S01]  /*2730*/  ISETP.GE.AND P0, PT, R59, R58, PT ;  /* 0x0000003a3b00720c */ /* 0x000fe20003f06270 */
[----:B------:R-:W0:Y:S01]  /*2740*/  LDCU.64 UR10, c[0x0][0x3b8] ;  /* 0x00007700ff0a77ac */ /* 0x000e220008000a00 */
[----:B------:R-:W0:Y:S01]  /*2750*/  LDCU.64 UR12, c[0x0][0x438] ;  /* 0x00008700ff0c77ac */ /* 0x000e220008000a00 */
[----:B------:R-:W0:Y:S01]  /*2760*/  LDCU.64 UR14, c[0x0][0x448] ;  /* 0x00008900ff0e77ac */ /* 0x000e220008000a00 */
[----:B------:R-:W-:-:S09]  /*2770*/  UIMAD UR6, UR6, 0x50, URZ ;  /* 0x00000050060678a4 */ /* 0x000fd2000f8e02ff */
[----:B--23--:R-:W-:Y:S05]  /*2780*/  @P0 BRA `(.L_x_1398) ;  /* 0x000000c400480947 */ /* 0x00cfea0003800000 */
[-C--:B------:R-:W-:Y:S01]  /*2790*/  IABS R53, R52.reuse ;  /* 0x0000003400357213 */ /* 0x080fe20000000000 */
[----:B------:R-:W2:Y:S01]  /*27a0*/  S2R R15, SR_CTAID.X ;  /* 0x00000000000f7919 */ /* 0x000ea20000002500 */
[----:B------:R-:W3:Y:S01]  /*27b0*/  LDCU UR19, c[0x0][0x3f8] ;  /* 0x00007f00ff1377ac */ /* 0x000ee20008000800 */
[----:B------:R-:W5:Y:S01]  /*27c0*/  LDC.64 R120, c[0x0][0x450] ;  /* 0x00011400ff787b82 */ /* 0x000f620000000a00 */
[----:B------:R-:W1:Y:S01]  /*27d0*/  I2F.RP R14, R53 ;  /* 0x00000035000e7306 */ /* 0x000e620000209400 */
[----:B------:R-:W-:Y:S01]  /*27e0*/  VIADD R61, R59, UR45 ;  /* 0x0000002d3b3d7c36 */ /* 0x000fe20008000000 */
[----:B------:R-:W4:Y:S01]  /*27f0*/  LDCU UR22, c[0x0][0x440] ;  /* 0x00008800ff1677ac */ /* 0x000f220008000800 */
[----:B------:R-:W-:Y:S01]  /*2800*/  IMAD R54, R55, R52, R11 ;  /* 0x0000003437367224 */ /* 0x000fe200078e020b */
[----:B------:R-:W-:Y:S01]  /*2810*/  LEA R59, R59, UR5, 0x2 ;  /* 0x000000053b3b7c11 */ /* 0x000fe2000f8e10ff */
[----:B------:R-:W-:Y:S01]  /*2820*/  VIADD R58, R58, UR45 ;  /* 0x0000002d3a3a7c36 */ /* 0x000fe20008000000 */
[----:B------:R-:W0:Y:S01]  /*2830*/  LDCU.64 UR20, c[0x0][0x420] ;  /* 0x00008400ff1477ac */ /* 0x000e220008000a00 */
[----:B------:R-:W5:Y:S01]  /*2840*/  LDC R63, c[0x0][0x430] ;  /* 0x00010c00ff3f7b82 */ /* 0x000f620000000800 */
[----:B------:R-:W-:Y:S01]  /*2850*/  SHF.R.S32.HI R62, RZ, 0x1f, R54 ;  /* 0x0000001fff3e7819 */ /* 0x000fe20000011436 */
[----:B------:R-:W5:Y:S01]  /*2860*/  LDCU UR7, c[0x0][0x408] ;  /* 0x00008100ff0777ac */ /* 0x000f620008000800 */
[----:B-1----:R-:W1:Y:S01]  /*2870*/  MUFU.RCP R14, R14 ;  /* 0x0000000e000e7308 */ /* 0x002e620000001000 */
[----:B---3--:R-:W-:-:S02]  /*2880*/  IMAD R64, R52, UR19, RZ ;  /* 0x0000001334407c24 */ /* 0x008fc4000f8e02ff */
[----:B----4-:R-:W-:Y:S02]  /*2890*/  IMAD.U32 R60, RZ, RZ, UR22 ;  /* 0x00000016ff3c7e24 */ /* 0x010fe4000f8e00ff */
[----:B------:R-:W-:Y:S01]  /*28a0*/  IMAD R64, R64, 0x50, RZ ;  /* 0x0000005040407824 */ /* 0x000fe200078e02ff */
[----:B0-----:R-:W-:Y:S02]  /*28b0*/  IADD3 R56, P1, P2, R56, UR20, R61 ;  /* 0x0000001438387c10 */ /* 0x001fe4000fa3e03d */
[----:B------:R-:W-:Y:S02]  /*28c0*/  ISETP.NE.U32.AND P0, PT, RZ, UR20, PT ;  /* 0x00000014ff007c0c */ /* 0x000fe4000bf05070 */
[----:B------:R-:W-:Y:S01]  /*28d0*/  IADD3.X R57, PT, PT, R57, UR21, RZ, P1, P2 ;  /* 0x0000001539397c10 */ /* 0x000fe20008fe44ff */
[----:B--2---:R-:W-:Y:S01]  /*28e0*/  IMAD R12, R2, UR19, R15 ;  /* 0x00000013020c7c24 */ /* 0x004fe2000f8e020f */
[----:B------:R-:W-:Y:S01]  /*28f0*/  ISETP.NE.AND.EX P0, PT, RZ, UR21, PT, P0 ;  /* 0x00000015ff007c0c */ /* 0x000fe2000bf05300 */
[----:B------:R-:W-:-:S02]  /*2900*/  IMAD R60, R15, R60, UR43 ;  /* 0x0000002b0f3c7e24 */ /* 0x000fc4000f8e023c */
[----:B-1----:R-:W-:Y:S02]  /*2910*/  VIADD R13, R14, 0xffffffe ;  /* 0x0ffffffe0e0d7836 */ /* 0x002fe40000000000 */
[----:B------:R-:W-:Y:S02]  /*2920*/  IMAD R11, R12, 0x50, R11 ;  /* 0x000000500c0b7824 */ /* 0x000fe400078e020b */
[----:B------:R-:W-:Y:S02]  /*2930*/  IMAD.MOV.U32 R12, RZ, RZ, RZ ;  /* 0x000000ffff0c7224 */ /* 0x000fe400078e00ff */
[----:B------:R-:W0:Y:S01]  /*2940*/  F2I.FTZ.U32.TRUNC.NTZ R13, R13 ;  /* 0x0000000d000d7305 */ /* 0x000e22000021f000 */
[----:B------:R-:W-:Y:S02]  /*2950*/  IMAD R60, R60, UR22, R61 ;  /* 0x000000163c3c7c24 */ /* 0x000fe4000f8e023d */
[----:B-----5:R-:W-:-:S04]  /*2960*/  IMAD.WIDE R120, R11, 0x4, R120 ;  /* 0x000000040b787825 */ /* 0x020fc800078e0278 */
[----:B------:R-:W-:Y:S02]  /*2970*/  VIADD R61, R61, 0x1 ;  /* 0x000000013d3d7836 */ /* 0x000fe40000000000 */
[----:B------:R-:W-:Y:S02]  /*2980*/  VIADD R63, R63, UR7 ;  /* 0x000000073f3f7c36 */ /* 0x000fe40008000000 */
[----:B0-----:R-:W-:-:S04]  /*2990*/  IMAD.MOV R14, RZ, RZ, -R13 ;  /* 0x000000ffff0e7224 */ /* 0x001fc800078e0a0d */
[----:B------:R-:W-:-:S04]  /*29a0*/  IMAD R55, R14, R53, RZ ;  /* 0x000000350e377224 */ /* 0x000fc800078e02ff */
[----:B------:R-:W-:-:S07]  /*29b0*/  IMAD.HI.U32 R55, R13, R55, R12 ;  /* 0x000000370d377227 */ /* 0x000fce00078e000c */
.L_x_1708:
[----:B0-----:R-:W2:Y:S01]  /*29c0*/  @P0 LDG.E.U8 R13, desc[UR36][R56.64] ;  /* 0x00000024380d0981 */ /* 0x001ea2000c1e1100 */
[----:B------:R-:W-:Y:S01]  /*29d0*/  VIADD R66, R61, 0xffffffff ;  /* 0xffffffff3d427836 */ /* 0x000fe20000000000 */
[----:B------:R-:W-:Y:S01]  /*29e0*/  UISETP.NE.AND UP0, UPT, UR16, URZ, UPT ;  /* 0x000000ff1000728c */ /* 0x000fe2000bf05270 */
[----:B------:R-:W-:Y:S01]  /*29f0*/  IMAD.U32 R52, RZ, RZ, UR17 ;  /* 0x00000011ff347e24 */ /* 0x000fe2000f8e00ff */
[----:B------:R-:W-:Y:S02]  /*2a00*/  BSSY.RECONVERGENT B0, `(.L_x_1399) ;  /* 0x0000be2000007945 */ /* 0x000fe40003800200 */
[----:B------:R-:W-:Y:S02]  /*2a10*/  IABS R12, R66 ;  /* 0x00000042000c7213 */ /* 0x000fe40000000000 */
[----:B------:R-:W-:Y:S02]  /*2a20*/  IABS R14, R52 ;  /* 0x00000034000e7213 */ /* 0x000fe40000000000 */
[----:B------:R-:W-:Y:S01]  /*2a30*/  ISETP.GE.AND P3, PT, R66, RZ, PT ;  /* 0x000000ff4200720c */ /* 0x000fe20003f66270 */
[----:B------:R-:W-:-:S04]  /*2a40*/  IMAD.HI.U32 R11, R55, R12, RZ ;  /* 0x0000000c370b7227 */ /* 0x000fc800078e00ff */
[----:B------:R-:W-:-:S04]  /*2a50*/  IMAD.MOV R11, RZ, RZ, -R11 ;  /* 0x000000ffff0b7224 */ /* 0x000fc800078e0a0b */
[----:B------:R-:W-:-:S05]  /*2a60*/  IMAD R11, R14, R11, R12 ;  /* 0x0000000b0e0b7224 */ /* 0x000fca00078e020c */
[----:B------:R-:W-:-:S13]  /*2a70*/  ISETP.GT.U32.AND P1, PT, R53, R11, PT ;  /* 0x0000000b3500720c */ /* 0x000fda0003f24070 */
[----:B------:R-:W-:-:S05]  /*2a80*/  @!P1 IMAD.IADD R11, R11, 0x1, -R14 ;  /* 0x000000010b0b9824 */ /* 0x000fca00078e0a0e */
[----:B------:R-:W-:-:S13]  /*2a90*/  ISETP.GT.U32.AND P1, PT, R53, R11, PT ;  /* 0x0000000b3500720c */ /* 0x000fda0003f24070 */
[----:B------:R-:W-:Y:S01]  /*2aa0*/  @!P1 IMAD.IADD R11, R11, 0x1, -R14 ;  /* 0x000000010b0b9824 */ /* 0x000fe200078e0a0e */
[----:B------:R-:W-:-:S03]  /*2ab0*/  ISETP.NE.AND P1, PT, R52, RZ, PT ;  /* 0x000000ff3400720c */ /* 0x000fc60003f25270 */
[----:B------:R-:W-:-:S10]  /*2ac0*/  @!P3 IMAD.MOV R11, RZ, RZ, -R11 ;  /* 0x000000ffff0bb224 */ /* 0x000fd400078e0a0b */
[----:B------:R-:W-:Y:S02]  /*2ad0*/  @!P1 LOP3.LUT R11, RZ, R52, RZ, 0x33, !PT ;  /* 0x00000034ff0b9212 */ /* 0x000fe400078e33ff */
[----:B--2---:R-:W-:Y:S01]  /*2ae0*/  ISETP.NE.AND P2, PT, R13, RZ, P0 ;  /* 0x000000ff0d00720c */ /* 0x004fe20000745270 */
[----:B------:R-:W-:-:S12]  /*2af0*/  BRA.U UP0, `(.L_x_1400) ;  /* 0x0000008900d47547 */ /* 0x000fd8000b800000 */
[----:B------:R-:W-:-:S13]  /*2b00*/  ISETP.NE.AND P4, PT, R16, RZ, PT ;  /* 0x000000ff1000720c */ /* 0x000fda0003f85270 */
[----:B------:R-:W-:Y:S02]  /*2b10*/  VOTEU.ANY UP0, P4 ;  /* 0x0000000000ff7886 */ /* 0x000fe40002000100 */
[----:B------:R-:W-:Y:S05]  /*2b20*/  BRA.U !UP0, `(.L_x_1401) ;  /* 0x0000004508e47547 */ /* 0x000fea000b800000 */
[----:B------:R-:W-:Y:S01]  /*2b30*/  ISETP.GE.AND P1, PT, R66, UR43, PT ;  /* 0x0000002b42007c0c */ /* 0x000fe2000bf26270 */
[----:B------:R-:W-:Y:S01]  /*2b40*/  BSSY.RECONVERGENT B2, `(.L_x_1402) ;  /* 0x0000023000027945 */ /* 0x000fe20003800200 */
[----:B------:R-:W-:Y:S02]  /*2b50*/  IMAD.SHL.U32 R13, R11, 0x4, RZ ;  /* 0x000000040b0d7824 */ /* 0x000fe400078e00ff */
[----:B------:R-:W-:-:S09]  /*2b60*/  IMAD R12, R52, 0x50, RZ ;  /* 0x00000050340c7824 */ /* 0x000fd200078e02ff */
[----:B------:R-:W-:Y:S05]  /*2b70*/  @P1 BRA `(.L_x_1403) ;  /* 0x00000000007c1947 */ /* 0x000fea0003800000 */
[----:B------:R-:W-:Y:S01]  /*2b80*/  ISETP.GE.AND P1, PT, R13, R12, PT ;  /* 0x0000000c0d00720c */ /* 0x000fe20003f26270 */
[----:B------:R-:W-:Y:S01]  /*2b90*/  BSSY.RECONVERGENT B3, `(.L_x_1404) ;  /* 0x0000014000037945 */ /* 0x000fe20003800200 */
[----:B------:R-:W-:-:S11]  /*2ba0*/  IMAD.MOV.U32 R119, RZ, RZ, RZ ;  /* 0x000000ffff777224 */ /* 0x000fd600078e00ff */
[----:B------:R-:W-:Y:S05]  /*2bb0*/  @P1 BRA `(.L_x_1405) ;  /* 0x0000000000441947 */ /* 0x000fea0003800000 */
[----:B------:R-:W0:Y:S02]  /*2bc0*/  S2UR UR7, SR_CTAID.Y ;  /* 0x00000000000779c3 */ /* 0x000e240000002600 */
[----:B0-----:R-:W-:-:S05]  /*2bd0*/  IMAD R122, R52, UR7, RZ ;  /* 0x00000007347a7c24 */ /* 0x001fca000f8e02ff */
[----:B------:R-:W-:-:S04]  /*2be0*/  IADD3 R14, P3, PT, R122, R11, RZ ;  /* 0x0000000b7a0e7210 */ /* 0x000fc80007f7e0ff */
[----:B------:R-:W-:Y:S02]  /*2bf0*/  LEA.HI.X.SX32 R15, R122, RZ, 0x1, P3 ;  /* 0x000000ff7a0f7211 */ /* 0x000fe400018f0eff */
[----:B------:R-:W-:-:S04]  /*2c00*/  LEA R122, P3, R14, UR8, 0x2 ;  /* 0x000000080e7a7c11 */ /* 0x000fc8000f8610ff */
[----:B------:R-:W-:-:S05]  /*2c10*/  LEA.HI.X R123, R14, UR9, R15, 0x2, P3 ;  /* 0x000000090e7b7c11 */ /* 0x000fca00098f140f */
[----:B------:R-:W2:Y:S01]  /*2c20*/  LDG.E R122, desc[UR36][R122.64] ;  /* 0x000000247a7a7981 */ /* 0x000ea2000c1e1900 */
[----:B------:R-:W0:Y:S02]  /*2c30*/  S2R R14, SR_TID.X ;  /* 0x00000000000e7919 */ /* 0x000e240000002100 */
[----:B0-----:R-:W-:-:S05]  /*2c40*/  LOP3.LUT R15, R14, 0x3, RZ, 0xc0, !PT ;  /* 0x000000030e0f7812 */ /* 0x001fca00078ec0ff */
        /* <DEDUP_REMOVED lines=8> */
.L_x_1405:
[----:B------:R-:W-:Y:S05]  /*2cd0*/  BSYNC.RECONVERGENT B3 ;  /* 0x0000000000037941 */ /* 0x000fea0003800200 */
.L_x_1404:
[----:B------:R-:W2:Y:S01]  /*2ce0*/  LDG.E R113, desc[UR36][R120.64] ;  /* 0x0000002478717981 */ /* 0x000ea2000c1e1900 */
[----:B0-----:R-:W0:Y:S01]  /*2cf0*/  @!P1 LDC.64 R14, c[0x0][0x3b8] ;  /* 0x0000ee00ff0e9b82 */ /* 0x001e220000000a00 */
[----:B------:R-:W-:-:S05]  /*2d00*/  @!P1 IADD3 R122, P3, PT, R54, R13, RZ ;  /* 0x0000000d367a9210 */ /* 0x000fca0007f7e0ff */
[----:B------:R-:W-:Y:S01]  /*2d10*/  @!P1 IMAD.X R123, RZ, RZ, R62, P3 ;  /* 0x000000ffff7b9224 */ /* 0x000fe200018e063e */
[----:B0-----:R-:W-:-:S04]  /*2d20*/  @!P1 LEA R14, P4, R122, R14, 0x2 ;  /* 0x0000000e7a0e9211 */ /* 0x001fc800078810ff */
[----:B------:R-:W-:Y:S01]  /*2d30*/  @!P1 LEA.HI.X R15, R122, R15, R123, 0x2, P4 ;  /* 0x0000000f7a0f9211 */ /* 0x000fe200020f147b */
[----:B-----5:R-:W-:-:S04]  /*2d40*/  FADD.FTZ R122, R20, R119 ;  /* 0x00000077147a7221 */ /* 0x020fc80000010000 */
[----:B--2---:R-:W-:-:S05]  /*2d50*/  FMUL.FTZ R113, R122, R113 ;  /* 0x000000717a717220 */ /* 0x004fca0000410000 */
[----:B------:R0:W-:Y:S02]  /*2d60*/  @!P1 STG.E desc[UR36][R14.64], R113 ;  /* 0x000000710e009986 */ /* 0x0001e4000c101924 */
.L_x_1403:
[----:B------:R-:W-:Y:S05]  /*2d70*/  BSYNC.RECONVERGENT B2 ;  /* 0x0000000000027941 */ /* 0x000fea0003800200 */
.L_x_1402:
[----:B------:R-:W-:Y:S01]  /*2d80*/  ISETP.GE.AND P1, PT, R66, UR43, PT ;  /* 0x0000002b42007c0c */ /* 0x000fe2000bf26270 */
[----:B------:R-:W-:Y:S01]  /*2d90*/  BSSY.RECONVERGENT B2, `(.L_x_1406) ;  /* 0x0000044000027945 */ /* 0x000fe20003800200 */
[----:B------:R-:W-:-:S11]  /*2da0*/  IMAD.IADD R119, R11, 0x1, R52 ;  /* 0x000000010b777824 */ /* 0x000fd600078e0234 */
[----:B------:R-:W-:Y:S05]  /*2db0*/  @P1 BRA `(.L_x_1407) ;  /* 0x0000000400041947 */ /* 0x000fea0003800000 */
[----:B------:R-:W-:Y:S01]  /*2dc0*/  IMAD.SHL.U32 R117, R119, 0x4, RZ ;  /* 0x0000000477757824 */ /* 0x000fe200078e00ff */
[----:B------:R-:W-:Y:S01]  /*2dd0*/  BSSY.RECONVERGENT B3, `(.L_x_1408) ;  /* 0x0000015000037945 */ /* 0x000fe20003800200 */
[----:B------:R-:W-:-:S03]  /*2de0*/  IMAD.MOV.U32 R122, RZ, RZ, RZ ;  /* 0x000000ffff7a7224 */ /* 0x000fc600078e00ff */
[----:B------:R-:W-:-:S13]  /*2df0*/  ISETP.GE.AND P3, PT, R117, R12, PT ;  /* 0x0000000c7500720c */ /* 0x000fda0003f66270 */
        /* <DEDUP_REMOVED lines=18> */
.L_x_1409:
[----:B------:R-:W-:Y:S05]  /*2f20*/  BSYNC.RECONVERGENT B3 ;  /* 0x0000000000037941 */ /* 0x000fea0003800200 */
.L_x_1408:
[----:B------:R-:W2:Y:S01]  /*2f30*/  LDG.E R118, desc[UR36][R120.64+0x10] ;  /* 0x0000102478767981 */ /* 0x000ea2000c1e1900 */
[----:B0-----:R-:W0:Y:S01]  /*2f40*/  @!P3 LDC.64 R14, c[0x0][0x3b8] ;  /* 0x0000ee00ff0ebb82 */ /* 0x001e220000000a00 */
[----:B-1----:R-:W-:Y:S01]  /*2f50*/  @!P3 IADD3 R123, P4, PT, R54, R117, RZ ;  /* 0x00000075367bb210 */ /* 0x002fe20007f9e0ff */
[----:B------:R-:W-:Y:S03]  /*2f60*/  BSSY.RECONVERGENT B3, `(.L_x_1410) ;  /* 0x000001d000037945 */ /* 0x000fe60003800200 */
[----:B------:R-:W-:Y:S01]  /*2f70*/  @!P3 LEA.HI.X.SX32 R124, R117, R62, 0x1, P4 ;  /* 0x0000003e757cb211 */ /* 0x000fe200020f0eff */
[----:B-----5:R-:W-:Y:S01]  /*2f80*/  FADD.FTZ R117, R21, R122 ;  /* 0x0000007a15757221 */ /* 0x020fe20000010000 */
[----:B0-----:R-:W-:-:S04]  /*2f90*/  @!P3 LEA R14, P4, R123, R14, 0x2 ;  /* 0x0000000e7b0eb211 */ /* 0x001fc800078810ff */
[----:B------:R-:W-:Y:S01]  /*2fa0*/  @!P3 LEA.HI.X R15, R123, R15, R124, 0x2, P4 ;  /* 0x0000000f7b0fb211 */ /* 0x000fe200020f147c */
[----:B------:R-:W-:Y:S02]  /*2fb0*/  IMAD.MOV.U32 R123, RZ, RZ, RZ ;  /* 0x000000ffff7b7224 */ /* 0x000fe400078e00ff */
[----:B--2---:R-:W-:Y:S01]  /*2fc0*/  FMUL.FTZ R118, R117, R118 ;  /* 0x0000007675767220 */ /* 0x004fe20000410000 */
[----:B------:R-:W-:-:S04]  /*2fd0*/  IMAD R117, R52, 0x8, R13 ;  /* 0x0000000834757824 */ /* 0x000fc800078e020d */
[----:B------:R0:W-:Y:S01]  /*2fe0*/  @!P3 STG.E desc[UR36][R14.64], R118 ;  /* 0x000000760e00b986 */ /* 0x0001e2000c101924 */
[CC--:B------:R-:W-:Y:S02]  /*2ff0*/  ISETP.GE.AND P5, PT, R117.reuse, R12.reuse, PT ;  /* 0x0000000c7500720c */ /* 0x0c0fe40003fa6270 */
[----:B------:R-:W-:-:S11]  /*3000*/  ISETP.GE.AND P4, PT, R117, R12, PT ;  /* 0x0000000c7500720c */ /* 0x000fd60003f86270 */
[----:B0-----:R-:W-:Y:S05]  /*3010*/  @P5 BRA `(.L_x_1411) ;  /* 0x0000000000445947 */ /* 0x001fea0003800000 */
        /* <DEDUP_REMOVED lines=15> */
[----:B------:R-:W-:-:S06]  /*3110*/  LEA.HI.X R123, R124, UR11, R123, 0x2, P3 ;  /* 0x0000000b7c7b7c11 */ /* 0x000fcc00098f147b */
[----:B------:R0:W5:Y:S03]  /*3120*/  LDG.E R123, desc[UR36][R122.64] ;  /* 0x000000247a7b7981 */ /* 0x000166000c1e1900 */
.L_x_1411:
[----:B------:R-:W-:Y:S05]  /*3130*/  BSYNC.RECONVERGENT B3 ;  /* 0x0000000000037941 */ /* 0x000fea0003800200 */
.L_x_1410:
[----:B------:R-:W1:Y:S01]  /*3140*/  @!P4 LDC.64 R14, c[0x0][0x3b8] ;  /* 0x0000ee00ff0ecb82 */ /* 0x000e620000000a00 */
[----:B0-----:R-:W-:-:S04]  /*3150*/  @!P4 IADD3 R122, P3, PT, R54, R117, RZ ;  /* 0x00000075367ac210 */ /* 0x001fc80007f7e0ff */
[----:B------:R-:W-:Y:S02]  /*3160*/  @!P4 LEA.HI.X.SX32 R117, R117, R62, 0x1, P3 ;  /* 0x0000003e7575c211 */ /* 0x000fe400018f0eff */
[----:B-1----:R-:W-:-:S04]  /*3170*/  @!P4 LEA R14, P3, R122, R14, 0x2 ;  /* 0x0000000e7a0ec211 */ /* 0x002fc800078610ff */
[----:B------:R-:W-:Y:S02]  /*3180*/  @!P4 LEA.HI.X R15, R122, R15, R117, 0x2, P3 ;  /* 0x0000000f7a0fc211 */ /* 0x000fe400018f1475 */
[----:B------:R-:W2:Y:S01]  /*3190*/  LDG.E R122, desc[UR36][R120.64+0x20] ;  /* 0x00002024787a7981 */ /* 0x000ea2000c1e1900 */
[----:B-----5:R-:W-:-:S04]  /*31a0*/  FADD.FTZ R123, R22, R123 ;  /* 0x0000007b167b7221 */ /* 0x020fc80000010000 */
[----:B--2---:R-:W-:-:S05]  /*31b0*/  FMUL.FTZ R117, R123, R122 ;  /* 0x0000007a7b757220 */ /* 0x004fca0000410000 */
[----:B------:R1:W-:Y:S02]  /*31c0*/  @!P4 STG.E desc[UR36][R14.64], R117 ;  /* 0x000000750e00c986 */ /* 0x0003e4000c101924 */
.L_x_1407:
[----:B------:R-:W-:Y:S05]  /*31d0*/  BSYNC.RECONVERGENT B2 ;  /* 0x0000000000027941 */ /* 0x000fea0003800200 */
.L_x_1406:
[----:B------:R-:W-:Y:S04]  /*31e0*/  BSSY.RECONVERGENT B2, `(.L_x_1412) ;  /* 0x0000046000027945 */ /* 0x000fe80003800200 */
[----:B------:R-:W-:Y:S05]  /*31f0*/  @P1 BRA `(.L_x_1413) ;  /* 0x0000000400101947 */ /* 0x000fea0003800000 */
[----:B------:R-:W-:Y:S01]  /*3200*/  IMAD R125, R52, 0x2, R119 ;  /* 0x00000002347d7824 */ /* 0x000fe200078e0277 */
[----:B------:R-:W-:Y:S01]  /*3210*/  BSSY.RECONVERGENT B3, `(.L_x_1414) ;  /* 0x0000017000037945 */ /* 0x000fe20003800200 */
[----:B------:R-:W-:Y:S02]  /*3220*/  IMAD.MOV.U32 R122, RZ, RZ, RZ ;  /* 0x000000ffff7a7224 */ /* 0x000fe400078e00ff */
[----:B------:R-:W-:-:S05]  /*3230*/  IMAD.SHL.U32 R125, R125, 0x4, RZ ;  /* 0x000000047d7d7824 */ /* 0x000fca00078e00ff */
[CC--:B------:R-:W-:Y:S02]  /*3240*/  ISETP.GE.AND P4, PT, R125.reuse, R12.reuse, PT ;  /* 0x0000000c7d00720c */ /* 0x0c0fe40003f86270 */
[----:B------:R-:W-:-:S11]  /*3250*/  ISETP.GE.AND P3, PT, R125, R12, PT ;  /* 0x0000000c7d00720c */ /* 0x000fd60003f66270 */
[----:B------:R-:W-:Y:S05]  /*3260*/  @P4 BRA `(.L_x_1415) ;  /* 0x0000000000444947 */ /* 0x000fea0003800000 */
[----:B------:R-:W0:Y:S02]  /*3270*/  S2UR UR7, SR_CTAID.Y ;  /* 0x00000000000779c3 */ /* 0x000e240000002600 */
[----:B01----:R-:W-:-:S05]  /*3280*/  IMAD R14, R52, UR7, RZ ;  /* 0x00000007340e7c24 */ /* 0x003fca000f8e02ff */
        /* <DEDUP_REMOVED lines=15> */
.L_x_1415:
[----:B------:R-:W-:Y:S05]  /*3380*/  BSYNC.RECONVERGENT B3 ;  /* 0x0000000000037941 */ /* 0x000fea0003800200 */
.L_x_1414:
[----:B--2---:R-:W2:Y:S01]  /*3390*/  LDG.E R123, desc[UR36][R120.64+0x30] ;  /* 0x00003024787b7981 */ /* 0x004ea2000c1e1900 */
[----:B01----:R-:W0:Y:S01]  /*33a0*/  @!P3 LDC.64 R14, c[0x0][0x3b8] ;  /* 0x0000ee00ff0ebb82 */ /* 0x003e220000000a00 */
[----:B------:R-:W-:Y:S01]  /*33b0*/  @!P3 IADD3 R116, P4, PT, R54, R125, RZ ;  /* 0x0000007d3674b210 */ /* 0x000fe20007f9e0ff */
[----:B-----5:R-:W-:-:S03]  /*33c0*/  FADD.FTZ R122, R23, R122 ;  /* 0x0000007a177a7221 */ /* 0x020fc60000010000 */
[----:B------:R-:W-:Y:S02]  /*33d0*/  @!P3 LEA.HI.X.SX32 R125, R125, R62, 0x1, P4 ;  /* 0x0000003e7d7db211 */ /* 0x000fe400020f0eff */
[----:B0-----:R-:W-:-:S04]  /*33e0*/  @!P3 LEA R14, P4, R116, R14, 0x2 ;  /* 0x0000000e740eb211 */ /* 0x001fc800078810ff */
[----:B------:R-:W-:Y:S01]  /*33f0*/  @!P3 LEA.HI.X R15, R116, R15, R125, 0x2, P4 ;  /* 0x0000000f740fb211 */ /* 0x000fe200020f147d */
[----:B--2---:R-:W-:-:S05]  /*3400*/  FMUL.FTZ R116, R122, R123 ;  /* 0x0000007b7a747220 */ /* 0x004fca0000410000 */
[----:B------:R2:W-:Y:S01]  /*3410*/  @!P3 STG.E desc[UR36][R14.64], R116 ;  /* 0x000000740e00b986 */ /* 0x0005e2000c101924 */
[----:B------:R-:W-:Y:S05]  /*3420*/  @P1 BRA `(.L_x_1413) ;  /* 0x0000000000841947 */ /* 0x000fea0003800000 */
[----:B------:R-:W-:Y:S01]  /*3430*/  IMAD R111, R52, 0x10, R13 ;  /* 0x00000010346f7824 */ /* 0x000fe200078e020d */
[----:B------:R-:W-:Y:S01]  /*3440*/  BSSY.RECONVERGENT B3, `(.L_x_1416) ;  /* 0x0000016000037945 */ /* 0x000fe20003800200 */
[----:B------:R-:W-:-:S03]  /*3450*/  IMAD.MOV.U32 R123, RZ, RZ, RZ ;  /* 0x000000ffff7b7224 */ /* 0x000fc600078e00ff */
[CC--:B------:R-:W-:Y:S02]  /*3460*/  ISETP.GE.AND P4, PT, R111.reuse, R12.reuse, PT ;  /* 0x0000000c6f00720c */ /* 0x0c0fe40003f86270 */
[----:B------:R-:W-:-:S11]  /*3470*/  ISETP.GE.AND P3, PT, R111, R12, PT ;  /* 0x0000000c6f00720c */ /* 0x000fd60003f66270 */
[----:B------:R-:W-:Y:S05]  /*3480*/  @P4 BRA `(.L_x_1417) ;  /* 0x0000000000444947 */ /* 0x000fea0003800000 */
[----:B------:R-:W2:Y:S02]  /*3490*/  S2UR UR7, SR_CTAID.Y ;  /* 0x00000000000779c3 */ /* 0x000ea40000002600 */
[----:B--2---:R-:W-:-:S05]  /*34a0*/  IMAD R14, R52, UR7, RZ ;  /* 0x00000007340e7c24 */ /* 0x004fca000f8e02ff */
        /* <DEDUP_REMOVED lines=15> */
.L_x_1417:
[----:B------:R-:W-:Y:S05]  /*35a0*/  BSYNC.RECONVERGENT B3 ;  /* 0x0000000000037941 */ /* 0x000fea0003800200 */
.L_x_1416:
[----:B--2---:R-:W1:Y:S01]  /*35b0*/  @!P3 LDC.64 R14, c[0x0][0x3b8] ;  /* 0x0000ee00ff0ebb82 */ /* 0x004e620000000a00 */
        /* <DEDUP_REMOVED lines=8> */
.L_x_1413:
[----:B------:R-:W-:Y:S05]  /*3640*/  BSYNC.RECONVERGENT B2 ;  /* 0x0000000000027941 */ /* 0x000fea0003800200 */
.L_x_1412:
[----:B------:R-:W-:Y:S01]  /*3650*/  BSSY.RECONVERGENT B2, `(.L_x_1418) ;  /* 0x0000023000027945 */ /* 0x000fe20003800200 */
[----:B------:R-:W-:-:S03]  /*3660*/  IMAD R119, R52, 0x4, R119 ;  /* 0x0000000434777824 */ /* 0x000fc600078e0277 */
[----:B------:R-:W-:Y:S05]  /*3670*/  @P1 BRA `(.L_x_1419) ;  /* 0x0000000000801947 */ /* 0x000fea0003800000 */
[----:B------:R-:W-:Y:S01]  /*3680*/  IMAD.SHL.U32 R125, R119, 0x4, RZ ;  /* 0x00000004777d7824 */ /* 0x000fe200078e00ff */
[----:B------:R-:W-:Y:S01]  /*3690*/  BSSY.RECONVERGENT B3, `(.L_x_1420) ;  /* 0x0000015000037945 */ /* 0x000fe20003800200 */
[----:B------:R-:W-:-:S03]  /*36a0*/  IMAD.MOV.U32 R122, RZ, RZ, RZ ;  /* 0x000000ffff7a7224 */ /* 0x000fc600078e00ff */
[----:B------:R-:W-:-:S13]  /*36b0*/  ISETP.GE.AND P3, PT, R125, R12, PT ;  /* 0x0000000c7d00720c */ /* 0x000fda0003f66270 */
[----:B------:R-:W-:Y:S05]  /*36c0*/  @P3 BRA `(.L_x_1421) ;  /* 0x0000000000443947 */ /* 0x000fea0003800000 */
[----:B------:R-:W0:Y:S02]  /*36d0*/  S2UR UR7, SR_CTAID.Y ;  /* 0x00000000000779c3 */ /* 0x000e240000002600 */
[----:B0123--:R-:W-:-:S05]  /*36e0*/  IMAD R14, R52, UR7, RZ ;  /* 0x00000007340e7c24 */ /* 0x00ffca000f8e02ff */
        /* <DEDUP_REMOVED lines=15> */
.L_x_1421:
[----:B------:R-:W-:Y:S05]  /*37e0*/  BSYNC.RECONVERGENT B3 ;  /* 0x0000000000037941 */ /* 0x000fea0003800200 */
.L_x_1420:
[----:B----4-:R-:W4:Y:S01]  /*37f0*/  LDG.E R123, desc[UR36][R120.64+0x50] ;  /* 0x00005024787b7981 */ /* 0x010f22000c1e1900 */
[----:B0123--:R-:W0:Y:S01]  /*3800*/  @!P3 LDC.64 R14, c[0x0][0x3b8] ;  /* 0x0000ee00ff0ebb82 */ /* 0x00fe220000000a00 */
[----:B------:R-:W-:Y:S01]  /*3810*/  @!P3 IADD3 R114, P4, PT, R54, R125, RZ ;  /* 0x0000007d3672b210 */ /* 0x000fe20007f9e0ff */
[----:B-----5:R-:W-:-:S03]  /*3820*/  FADD.FTZ R122, R25, R122 ;  /* 0x0000007a197a7221 */ /* 0x020fc60000010000 */
[----:B------:R-:W-:Y:S02]  /*3830*/  @!P3 LEA.HI.X.SX32 R125, R125, R62, 0x1, P4 ;  /* 0x0000003e7d7db211 */ /* 0x000fe400020f0eff */
[----:B0-----:R-:W-:-:S04]  /*3840*/  @!P3 LEA R14, P4, R114, R14, 0x2 ;  /* 0x0000000e720eb211 */ /* 0x001fc800078810ff */
[----:B------:R-:W-:Y:S01]  /*3850*/  @!P3 LEA.HI.X R15, R114, R15, R125, 0x2, P4 ;  /* 0x0000000f720fb211 */ /* 0x000fe200020f147d */
[----:B----4-:R-:W-:-:S05]  /*3860*/  FMUL.FTZ R114, R122, R123 ;  /* 0x0000007b7a727220 */ /* 0x010fca0000410000 */
[----:B------:R4:W-:Y:S03]  /*3870*/  @!P3 STG.E desc[UR36][R14.64], R114 ;  /* 0x000000720e00b986 */ /* 0x0009e6000c101924 */
.L_x_1419:
[----:B------:R-:W-:Y:S05]  /*3880*/  BSYNC.RECONVERGENT B2 ;  /* 0x0000000000027941 */ /* 0x000fea0003800200 */
.L_x_1418:
[----:B------:R-:W-:Y:S01]  /*3890*/  BSSY.RECONVERGENT B2, `(.L_x_1422) ;  /* 0x0000023000027945 */ /* 0x000fe20003800200 */
[----:B------:R-:W-:-:S03]  /*38a0*/  IMAD.IADD R119, R119, 0x1, R52 ;  /* 0x0000000177777824 */ /* 0x000fc600078e0234 */
[----:B------:R-:W-:Y:S05]  /*38b0*/  @P1 BRA `(.L_x_1423) ;  /* 0x0000000000801947 */ /* 0x000fea0003800000 */
[----:B------:R-:W-:Y:S01]  /*38c0*/  IMAD.SHL.U32 R109, R119, 0x4, RZ ;  /* 0x00000004776d7824 */ /* 0x000fe200078e00ff */
[----:B------:R-:W-:Y:S01]  /*38d0*/  BSSY.RECONVERGENT B3, `(.L_x_1424) ;  /* 0x0000015000037945 */ /* 0x000fe20003800200 */
[----:B------:R-:W-:-:S03]  /*38e0*/  IMAD.MOV.U32 R123, RZ, RZ, RZ ;  /* 0x000000ffff7b7224 */ /* 0x000fc600078e00ff */
[----:B------:R-:W-:-:S13]  /*38f0*/  ISETP.GE.AND P3, PT, R109, R12, PT ;  /* 0x0000000c6d00720c */ /* 0x000fda0003f66270 */
[----:B------:R-:W-:Y:S05]  /*3900*/  @P3 BRA `(.L_x_1425) ;  /* 0x0000000000443947 */ /* 0x000fea0003800000 */
[----:B------:R-:W0:Y:S02]  /*3910*/  S2UR UR7, SR_CTAID.Y ;  /* 0x00000000000779c3 */ /* 0x000e240000002600 */
[----:B01234-:R-:W-:-:S05]  /*3920*/  IMAD R14, R52, UR7, RZ ;  /* 0x00000007340e7c24 */ /* 0x01ffca000f8e02ff */
        /* <DEDUP_REMOVED lines=15> */
.L_x_1425:
[----:B------:R-:W-:Y:S05]  /*3a20*/  BSYNC.RECONVERGENT B3 ;  /* 0x0000000000037941 */ /* 0x000fea0003800200 */
.L_x_1424:
[----:B01234-:R-:W0:Y:S01]  /*3a30*/  @!P3 LDC.64 R14, c[0x0][0x3b8] ;  /* 0x0000ee00ff0ebb82 */ /* 0x01fe220000000a00 */
[----:B------:R-:W-:-:S04]  /*3a40*/  @!P3 IADD3 R122, P4, PT, R54, R109, RZ ;  /* 0x0000006d367ab210 */ /* 0x000fc80007f9e0ff */
[----:B------:R-:W-:Y:S02]  /*3a50*/  @!P3 LEA.HI.X.SX32 R109, R109, R62, 0x1, P4 ;  /* 0x0000003e6d6db211 */ /* 0x000fe400020f0eff */
[----:B0-----:R-:W-:-:S04]  /*3a60*/  @!P3 LEA R14, P4, R122, R14, 0x2 ;  /* 0x0000000e7a0eb211 */ /* 0x001fc800078810ff */
[----:B------:R-:W-:Y:S02]  /*3a70*/  @!P3 LEA.HI.X R15, R122, R15, R109, 0x2, P4 ;  /* 0x0000000f7a0fb211 */ /* 0x000fe400020f146d */
[----:B------:R-:W2:Y:S01]  /*3a80*/  LDG.E R122, desc[UR36][R120.64+0x60] ;  /* 0x00006024787a7981 */ /* 0x000ea2000c1e1900 */
[----:B-----5:R-:W-:-:S04]  /*3a90*/  FADD.FTZ R123, R26, R123 ;  /* 0x0000007b1a7b7221 */ /* 0x020fc80000010000 */
[----:B--2---:R-:W-:-:S05]  /*3aa0*/  FMUL.FTZ R109, R123, R122 ;  /* 0x0000007a7b6d7220 */ /* 0x004fca0000410000 */
[----:B------:R0:W-:Y:S02]  /*3ab0*/  @!P3 STG.E desc[UR36][R14.64], R109 ;  /* 0x0000006d0e00b986 */ /* 0x0001e4000c101924 */
.L_x_1423:
[----:B------:R-:W-:Y:S05]  /*3ac0*/  BSYNC.RECONVERGENT B2 ;  /* 0x0000000000027941 */ /* 0x000fea0003800200 */
.L_x_1422:
        /* <DEDUP_REMOVED lines=25> */
.L_x_1429:
[----:B------:R-:W-:Y:S05]  /*3c60*/  BSYNC.RECONVERGENT B3 ;  /* 0x0000000000037941 */ /* 0x000fea0003800200 */
.L_x_1428:
[----:B------:R-:W2:Y:S02]  /*3c70*/  LDG.E R112, desc[UR36][R120.64+0x70] ;  /* 0x0000702478707981 */ /* 0x000ea4000c1e1900 */
[----:B01234-:R-:W0:Y:S01]  /*3c80*/  @!P3 LDC.64 R14, c[0x0][0x3b8] ;  /* 0x0000ee00ff0ebb82 */ /* 0x01fe220000000a00 */
[----:B------:R-:W-:Y:S01]  /*3c90*/  @!P3 IADD3 R123, P4, PT, R54, R115, RZ ;  /* 0x00000073367bb210 */ /* 0x000fe20007f9e0ff */
[----:B------:R-:W-:Y:S03]  /*3ca0*/  BSSY.RECONVERGENT B3, `(.L_x_1430) ;  /* 0x000001d000037945 */ /* 0x000fe60003800200 */
[----:B------:R-:W-:Y:S01]  /*3cb0*/  @!P3 LEA.HI.X.SX32 R124, R115, R62, 0x1, P4 ;  /* 0x0000003e737cb211 */ /* 0x000fe200020f0eff */
[----:B-----5:R-:W-:Y:S01]  /*3cc0*/  FADD.FTZ R115, R27, R122 ;  /* 0x0000007a1b737221 */ /* 0x020fe20000010000 */
[----:B0-----:R-:W-:-:S04]  /*3cd0*/  @!P3 LEA R14, P4, R123, R14, 0x2 ;  /* 0x0000000e7b0eb211 */ /* 0x001fc800078810ff */
[----:B------:R-:W-:Y:S01]  /*3ce0*/  @!P3 LEA.HI.X R15, R123, R15, R124, 0x2, P4 ;  /* 0x0000000f7b0fb211 */ /* 0x000fe200020f147c */
[----:B------:R-:W-:Y:S02]  /*3cf0*/  IMAD.MOV.U32 R123, RZ, RZ, RZ ;  /* 0x000000ffff7b7224 */ /* 0x000fe400078e00ff */
[----:B------:R-:W-:Y:S01]  /*3d00*/  FMUL.FTZ R112, R115, R112 ;  /* 0x0000007073707220 */ /* 0x000fe20000410000 */
        /* <DEDUP_REMOVED lines=22> */
.L_x_1431:
[----:B------:R-:W-:Y:S05]  /*3e70*/  BSYNC.RECONVERGENT B3 ;  /* 0x0000000000037941 */ /* 0x000fea0003800200 */
.L_x_1430:
        /* <DEDUP_REMOVED lines=9> */
.L_x_1427:
[----:B------:R-:W-:Y:S05]  /*3f10*/  BSYNC.RECONVERGENT B2 ;  /* 0x0000000000027941 */ /* 0x000fea0003800200 */
.L_x_1426:
        /* <DEDUP_REMOVED lines=25> */
.L_x_1435:
[----:B------:R-:W-:Y:S05]  /*40b0*/  BSYNC.RECONVERGENT B3 ;  /* 0x0000000000037941 */ /* 0x000fea0003800200 */
.L_x_1434:
[----:B0-----:R-:W2:Y:S02]  /*40c0*/  LDG.E R123, desc[UR36][R120.64+0x90] ;  /* 0x00009024787b7981 */ /* 0x001ea4000c1e1900 */
[----:B-1234-:R-:W0:Y:S01]  /*40d0*/  @!P3 LDC.64 R14, c[0x0][0x3b8] ;  /* 0x0000ee00ff0ebb82 */ /* 0x01ee220000000a00 */
[----:B------:R-:W-:Y:S01]  /*40e0*/  @!P3 IADD3 R110, P4, PT, R54, R125, RZ ;  /* 0x0000007d366eb210 */ /* 0x000fe20007f9e0ff */
[----:B-----5:R-:W-:-:S03]  /*40f0*/  FADD.FTZ R122, R29, R122 ;  /* 0x0000007a1d7a7221 */ /* 0x020fc60000010000 */
[----:B------:R-:W-:Y:S02]  /*4100*/  @!P3 LEA.HI.X.SX32 R125, R125, R62, 0x1, P4 ;  /* 0x0000003e7d7db211 */ /* 0x000fe400020f0eff */
[----:B0-----:R-:W-:-:S04]  /*4110*/  @!P3 LEA R14, P4, R110, R14, 0x2 ;  /* 0x0000000e6e0eb211 */ /* 0x001fc800078810ff */
[----:B------:R-:W-:Y:S01]  /*4120*/  @!P3 LEA.HI.X R15, R110, R15, R125, 0x2, P4 ;  /* 0x0000000f6e0fb211 */ /* 0x000fe200020f147d */
[----:B------:R-:W-:-:S05]  /*4130*/  FMUL.FTZ R110, R122, R123 ;  /* 0x0000007b7a6e7220 */ /* 0x000fca0000410000 */
[----:B------:R0:W-:Y:S03]  /*4140*/  @!P3 STG.E desc[UR36][R14.64], R110 ;  /* 0x0000006e0e00b986 */ /* 0x0001e6000c101924 */
.L_x_1433:
[----:B------:R-:W-:Y:S05]  /*4150*/  BSYNC.RECONVERGENT B2 ;  /* 0x0000000000027941 */ /* 0x000fea0003800200 */
.L_x_1432:
        /* <DEDUP_REMOVED lines=25> */
.L_x_1439:
[----:B------:R-:W-:Y:S05]  /*42f0*/  BSYNC.RECONVERGENT B3 ;  /* 0x0000000000037941 */ /* 0x000fea0003800200 */
.L_x_1438:
        /* <DEDUP_REMOVED lines=9> */
.L_x_1437:
[----:B------:R-:W-:Y:S05]  /*4390*/  BSYNC.RECONVERGENT B2 ;  /* 0x0000000000027941 */ /* 0x000fea0003800200 */
.L_x_1436:
        /* <DEDUP_REMOVED lines=25> */
.L_x_1443:
[----:B------:R-:W-:Y:S05]  /*4530*/  BSYNC.RECONVERGENT B3 ;  /* 0x0000000000037941 */ /* 0x000fea0003800200 */
.L_x_1442:
        /* <DEDUP_REMOVED lines=9> */
.L_x_1441:
[----:B------:R-:W-:Y:S05]  /*45d0*/  BSYNC.RECONVERGENT B2 ;  /* 0x0000000000027941 */ /* 0x000fea0003800200 */
.L_x_1440:
        /* <DEDUP_REMOVED lines=25> */
.L_x_1447:
[----:B------:R-:W-:Y:S05]  /*4770*/  BSYNC.RECONVERGENT B3 ;  /* 0x0000000000037941 */ /* 0x000fea0003800200 */
.L_x_1446:
        /* <DEDUP_REMOVED lines=9> */
.L_x_1445:
[----:B------:R-:W-:Y:S05]  /*4810*/  BSYNC.RECONVERGENT B2 ;  /* 0x0000000000027941 */ /* 0x000fea0003800200 */
.L_x_1444:
        /* <DEDUP_REMOVED lines=25> */
.L_x_1451:
[----:B------:R-:W-:Y:S05]  /*49b0*/  BSYNC.RECONVERGENT B3 ;  /* 0x0000000000037941 */ /* 0x000fea0003800200 */
.L_x_1450:
        /* <DEDUP_REMOVED lines=9> */
.L_x_1449:
[----:B------:R-:W-:Y:S05]  /*4a50*/  BSYNC.RECONVERGENT B2 ;  /* 0x0000000000027941 */ /* 0x000fea0003800200 */
.L_x_1448:
        /* <DEDUP_REMOVED lines=25> */
.L_x_1455:
[----:B------:R-:W-:Y:S05]  /*4bf0*/  BSYNC.RECONVERGENT B3 ;  /* 0x0000000000037941 */ /* 0x000fea0003800200 */
.L_x_1454:
        /* <DEDUP_REMOVED lines=9> */
.L_x_1453:
[----:B------:R-:W-:Y:S05]  /*4c90*/  BSYNC.RECONVERGENT B2 ;  /* 0x0000000000027941 */ /* 0x000fea0003800200 */
.L_x_1452:
        /* <DEDUP_REMOVED lines=25> */
.L_x_1459:
[----:B------:R-:W-:Y:S05]  /*4e30*/  BSYNC.RECONVERGENT B3 ;  /* 0x0000000000037941 */ /* 0x000fea0003800200 */
.L_x_1458:
        /* <DEDUP_REMOVED lines=9> */
.L_x_1457:
[----:B------:R-:W-:Y:S05]  /*4ed0*/  BSYNC.RECONVERGENT B2 ;  /* 0x0000000000027941 */ /* 0x000fea0003800200 */
.L_x_1456:
[----:B------:R-:W-:Y:S01]  /*4ee0*/  BSSY.RECONVERGENT B2, `(.L_x_1460) ;  /* 0x0000022000027945 */ /* 0x000fe20003800200 */
[----:B------:R-:W-:-:S03]  /*4ef0*/  IMAD R13, R52, 0x40, R13 ;  /* 0x00000040340d7824 */ /* 0x000fc600078e020d */
[----:B------:R-:W-:Y:S05]  /*4f00*/  @P1 BRA `(.L_x_1461) ;  /* 0x00000000007c1947 */ /* 0x000fea0003800000 */
[----:B------:R-:W-:Y:S01]  /*4f10*/  ISETP.GE.AND P3, PT, R13, R12, PT ;  /* 0x0000000c0d00720c */ /* 0x000fe20003f66270 */
[----:B------:R-:W-:Y:S01]  /*4f20*/  BSSY.RECONVERGENT B3, `(.L_x_1462) ;  /* 0x0000014000037945 */ /* 0x000fe20003800200 */
[----:B------:R-:W-:-:S11]  /*4f30*/  IMAD.MOV.U32 R123, RZ, RZ, RZ ;  /* 0x000000ffff7b7224 */ /* 0x000fd600078e00ff */
        /* <DEDUP_REMOVED lines=18> */
.L_x_1463:
[----:B------:R-:W-:Y:S05]  /*5060*/  BSYNC.RECONVERGENT B3 ;  /* 0x0000000000037941 */ /* 0x000fea0003800200 */
.L_x_1462:
[----:B------:R-:W2:Y:S02]  /*5070*/  LDG.E R101, desc[UR36][R120.64+0x100] ;  /* 0x0001002478657981 */ /* 0x000ea4000c1e1900 */
[----:B01234-:R-:W0:Y:S01]  /*5080*/  @!P3 LDC.64 R14, c[0x0][0x3b8] ;  /* 0x0000ee00ff0ebb82 */ /* 0x01fe220000000a00 */
[----:B------:R-:W-:-:S04]  /*5090*/  @!P3 IADD3 R122, P4, PT, R54, R13, RZ ;  /* 0x0000000d367ab210 */ /* 0x000fc80007f9e0ff */
[----:B------:R-:W-:Y:S02]  /*50a0*/  @!P3 LEA.HI.X.SX32 R13, R13, R62, 0x1, P4 ;  /* 0x0000003e0d0db211 */ /* 0x000fe400020f0eff */
[----:B0-----:R-:W-:-:S04]  /*50b0*/  @!P3 LEA R14, P4, R122, R14, 0x2 ;  /* 0x0000000e7a0eb211 */ /* 0x001fc800078810ff */
[----:B------:R-:W-:Y:S01]  /*50c0*/  @!P3 LEA.HI.X R15, R122, R15, R13, 0x2, P4 ;  /* 0x0000000f7a0fb211 */ /* 0x000fe200020f140d */
[----:B-----5:R-:W-:-:S04]  /*50d0*/  FADD.FTZ R122, R36, R123 ;  /* 0x0000007b247a7221 */ /* 0x020fc80000010000 */
[----:B------:R-:W-:-:S05]  /*50e0*/  FMUL.FTZ R101, R122, R101 ;  /* 0x000000657a657220 */ /* 0x000fca0000410000 */
[----:B------:R0:W-:Y:S02]  /*50f0*/  @!P3 STG.E desc[UR36][R14.64], R101 ;  /* 0x000000650e00b986 */ /* 0x0001e4000c101924 */
.L_x_1461:
[----:B------:R-:W-:Y:S05]  /*5100*/  BSYNC.RECONVERGENT B2 ;  /* 0x0000000000027941 */ /* 0x000fea0003800200 */
.L_x_1460:
        /* <DEDUP_REMOVED lines=25> */
.L_x_1467:
[----:B------:R-:W-:Y:S05]  /*52a0*/  BSYNC.RECONVERGENT B3 ;  /* 0x0000000000037941 */ /* 0x000fea0003800200 */
.L_x_1466:
[----:B------:R-:W2:Y:S02]  /*52b0*/  LDG.E R102, desc[UR36][R120.64+0x110] ;  /* 0x0001102478667981 */ /* 0x000ea4000c1e1900 */
[----:B01234-:R-:W0:Y:S01]  /*52c0*/  @!P3 LDC.64 R14, c[0x0][0x3b8] ;  /* 0x0000ee00ff0ebb82 */ /* 0x01fe220000000a00 */
[----:B------:R-:W-:-:S04]  /*52d0*/  @!P3 IADD3 R123, P4, PT, R54, R119, RZ ;  /* 0x00000077367bb210 */ /* 0x000fc80007f9e0ff */
[----:B------:R-:W-:Y:S01]  /*52e0*/  @!P3 LEA.HI.X.SX32 R124, R119, R62, 0x1, P4 ;  /* 0x0000003e777cb211 */ /* 0x000fe200020f0eff */
[----:B-----5:R-:W-:Y:S01]  /*52f0*/  FADD.FTZ R119, R37, R122 ;  /* 0x0000007a25777221 */ /* 0x020fe20000010000 */
[----:B0-----:R-:W-:-:S04]  /*5300*/  @!P3 LEA R14, P4, R123, R14, 0x2 ;  /* 0x0000000e7b0eb211 */ /* 0x001fc800078810ff */
[----:B------:R-:W-:Y:S01]  /*5310*/  @!P3 LEA.HI.X R15, R123, R15, R124, 0x2, P4 ;  /* 0x0000000f7b0fb211 */ /* 0x000fe200020f147c */
[----:B------:R-:W-:-:S05]  /*5320*/  FMUL.FTZ R102, R119, R102 ;  /* 0x0000006677667220 */ /* 0x000fca0000410000 */
[----:B------:R0:W-:Y:S03]  /*5330*/  @!P3 STG.E desc[UR36][R14.64], R102 ;  /* 0x000000660e00b986 */ /* 0x0001e6000c101924 */
.L_x_1465:
[----:B------:R-:W-:Y:S05]  /*5340*/  BSYNC.RECONVERGENT B2 ;  /* 0x0000000000027941 */ /* 0x000fea0003800200 */
.L_x_1464:
        /* <DEDUP_REMOVED lines=25> */
.L_x_1471:
[----:B------:R-:W-:Y:S05]  /*54e0*/  BSYNC.RECONVERGENT B3 ;  /* 0x0000000000037941 */ /* 0x000fea0003800200 */
.L_x_1470:
[----:B------:R-:W2:Y:S02]  /*54f0*/  LDG.E R100, desc[UR36][R120.64+0x120] ;  /* 0x0001202478647981 */ /* 0x000ea4000c1e1900 */
[----:B01234-:R-:W0:Y:S01]  /*5500*/  @!P3 LDC.64 R14, c[0x0][0x3b8] ;  /* 0x0000ee00ff0ebb82 */ /* 0x01fe220000000a00 */
[----:B------:R-:W-:Y:S01]  /*5510*/  @!P3 IADD3 R122, P4, PT, R54, R119, RZ ;  /* 0x00000077367ab210 */ /* 0x000fe20007f9e0ff */
[----:B-----5:R-:W-:-:S03]  /*5520*/  FADD.FTZ R123, R38, R123 ;  /* 0x0000007b267b7221 */ /* 0x020fc60000010000 */
[----:B------:R-:W-:Y:S02]  /*5530*/  @!P3 LEA.HI.X.SX32 R119, R119, R62, 0x1, P4 ;  /* 0x0000003e7777b211 */ /* 0x000fe400020f0eff */
[----:B0-----:R-:W-:-:S04]  /*5540*/  @!P3 LEA R14, P4, R122, R14, 0x2 ;  /* 0x0000000e7a0eb211 */ /* 0x001fc800078810ff */
[----:B------:R-:W-:Y:S01]  /*5550*/  @!P3 LEA.HI.X R15, R122, R15, R119, 0x2, P4 ;  /* 0x0000000f7a0fb211 */ /* 0x000fe200020f1477 */
[----:B------:R-:W-:-:S05]  /*5560*/  FMUL.FTZ R100, R123, R100 ;  /* 0x000000647b647220 */ /* 0x000fca0000410000 */
[----:B------:R0:W-:Y:S03]  /*5570*/  @!P3 STG.E desc[UR36][R14.64], R100 ;  /* 0x000000640e00b986 */ /* 0x0001e6000c101924 */
.L_x_1469:
[----:B------:R-:W-:Y:S05]  /*5580*/  BSYNC.RECONVERGENT B2 ;  /* 0x0000000000027941 */ /* 0x000fea0003800200 */
.L_x_1468:
        /* <DEDUP_REMOVED lines=25> */
.L_x_1475:
[----:B------:R-:W-:Y:S05]  /*5720*/  BSYNC.RECONVERGENT B3 ;  /* 0x0000000000037941 */ /* 0x000fea0003800200 */
.L_x_1474:
        /* <DEDUP_REMOVED lines=9> */
.L_x_1473:
[----:B------:R-:W-:Y:S05]  /*57c0*/  BSYNC.RECONVERGENT B2 ;  /* 0x0000000000027941 */ /* 0x000fea0003800200 */
.L_x_1472:
        /* <DEDUP_REMOVED lines=25> */
.L_x_1479:
[----:B------:R-:W-:Y:S05]  /*5960*/  BSYNC.RECONVERGENT B3 ;  /* 0x0000000000037941 */ /* 0x000fea0003800200 */
.L_x_1478:
        /* <DEDUP_REMOVED lines=9> */
.L_x_1477:
[----:B------:R-:W-:Y:S05]  /*5a00*/  BSYNC.RECONVERGENT B2 ;  /* 0x0000000000027941 */ /* 0x000fea0003800200 */
.L_x_1476:
        /* <DEDUP_REMOVED lines=25> */
.L_x_1483:
[----:B------:R-:W-:Y:S05]  /*5ba0*/  BSYNC.RECONVERGENT B3 ;  /* 0x0000000000037941 */ /* 0x000fea0003800200 */
.L_x_1482:
        /* <DEDUP_REMOVED lines=9> */
.L_x_1481:
[----:B------:R-:W-:Y:S05]  /*5c40*/  BSYNC.RECONVERGENT B2 ;  /* 0x0000000000027941 */ /* 0x000fea0003800200 */
.L_x_1480:
        /* <DEDUP_REMOVED lines=25> */
.L_x_1487:
[----:B------:R-:W-:Y:S05]  /*5de0*/  BSYNC.RECONVERGENT B3 ;  /* 0x0000000000037941 */ /* 0x000fea0003800200 */
.L_x_1486:
        /* <DEDUP_REMOVED lines=9> */
.L_x_1485:
[----:B------:R-:W-:Y:S05]  /*5e80*/  BSYNC.RECONVERGENT B2 ;  /* 0x0000000000027941 */ /* 0x000fea0003800200 */
.L_x_1484:
        /* <DEDUP_REMOVED lines=25> */
.L_x_1491:
[----:B------:R-:W-:Y:S05]  /*6020*/  BSYNC.RECONVERGENT B3 ;  /* 0x0000000000037941 */ /* 0x000fea0003800200 */
.L_x_1490:
        /* <DEDUP_REMOVED lines=9> */
.L_x_1489:
[----:B------:R-:W-:Y:S05]  /*60c0*/  BSYNC.RECONVERGENT B2 ;  /* 0x0000000000027941 */ /* 0x000fea0003800200 */
.L_x_1488:
        /* <DEDUP_REMOVED lines=25> */
.L_x_1495:
[----:B------:R-:W-:Y:S05]  /*6260*/  BSYNC.RECONVERGENT B3 ;  /* 0x0000000000037941 */ /* 0x000fea0003800200 */
.L_x_1494:
        /* <DEDUP_REMOVED lines=9> */
.L_x_1493:
[----:B------:R-:W-:Y:S05]  /*6300*/  BSYNC.RECONVERGENT B2 ;  /* 0x0000000000027941 */ /* 0x000fea0003800200 */
.L_x_1492:
        /* <DEDUP_REMOVED lines=25> */
.L_x_1499:
[----:B------:R-:W-:Y:S05]  /*64a0*/  BSYNC.RECONVERGENT B3 ;  /* 0x0000000000037941 */ /* 0x000fea0003800200 */
.L_x_1498:
        /* <DEDUP_REMOVED lines=9> */
.L_x_1497:
[----:B------:R-:W-:Y:S05]  /*6540*/  BSYNC.RECONVERGENT B2 ;  /* 0x0000000000027941 */ /* 0x000fea0003800200 */
.L_x_1496:
        /* <DEDUP_REMOVED lines=25> */
.L_x_1503:
[----:B------:R-:W-:Y:S05]  /*66e0*/  BSYNC.RECONVERGENT B3 ;  /* 0x0000000000037941 */ /* 0x000fea0003800200 */
.L_x_1502:
        /* <DEDUP_REMOVED lines=9> */
.L_x_1501:
[----:B------:R-:W-:Y:S05]  /*6780*/  BSYNC.RECONVERGENT B2 ;  /* 0x0000000000027941 */ /* 0x000fea0003800200 */
.L_x_1500:
        /* <DEDUP_REMOVED lines=25> */
.L_x_1507:
[----:B------:R-:W-:Y:S05]  /*6920*/  BSYNC.RECONVERGENT B3 ;  /* 0x0000000000037941 */ /* 0x000fea0003800200 */
.L_x_1506:
        /* <DEDUP_REMOVED lines=9> */
.L_x_1505:
[----:B------:R-:W-:Y:S05]  /*69c0*/  BSYNC.RECONVERGENT B2 ;  /* 0x0000000000027941 */ /* 0x000fea0003800200 */
.L_x_1504:
        /* <DEDUP_REMOVED lines=25> */
.L_x_1511:
[----:B------:R-:W-:Y:S05]  /*6b60*/  BSYNC.RECONVERGENT B3 ;  /* 0x0000000000037941 */ /* 0x000fea0003800200 */
.L_x_1510:
        /* <DEDUP_REMOVED lines=9> */
.L_x_1509:
[----:B------:R-:W-:Y:S05]  /*6c00*/  BSYNC.RECONVERGENT B2 ;  /* 0x0000000000027941 */ /* 0x000fea0003800200 */
.L_x_1508:
        /* <DEDUP_REMOVED lines=25> */
.L_x_1515:
[----:B------:R-:W-:Y:S05]  /*6da0*/  BSYNC.RECONVERGENT B3 ;  /* 0x0000000000037941 */ /* 0x000fea0003800200 */
.L_x_1514:
        /* <DEDUP_REMOVED lines=9> */
.L_x_1513:
[----:B------:R-:W-:Y:S05]  /*6e40*/  BSYNC.RECONVERGENT B2 ;  /* 0x0000000000027941 */ /* 0x000fea0003800200 */
.L_x_1512:
        /* <DEDUP_REMOVED lines=25> */
.L_x_1519:
[----:B------:R-:W-:Y:S05]  /*6fe0*/  BSYNC.RECONVERGENT B3 ;  /* 0x0000000000037941 */ /* 0x000fea0003800200 */
.L_x_1518:
        /* <DEDUP_REMOVED lines=9> */
.L_x_1517:
[----:B------:R-:W-:Y:S05]  /*7080*/  BSYNC.RECONVERGENT B2 ;  /* 0x0000000000027941 */ /* 0x000fea0003800200 */
.L_x_1516:
[----:B------:R-:W-:Y:S05]  /*7090*/  @P1 BRA `(.L_x_1520) ;  /* 0x0000007400e01947 */ /* 0x000fea0003800000 */
[----:B------:R-:W-:Y:S01]  /*70a0*/  IMAD.IADD R119, R13, 0x1, R52 ;  /* 0x000000010d777824 */ /* 0x000fe200078e0234 */
[----:B------:R-:W-:Y:S01]  /*70b0*/  BSSY.RECONVERGENT B2, `(.L_x_1521) ;  /* 0x0000016000027945 */ /* 0x000fe20003800200 */
[----:B01234-:R-:W-:Y:S02]  /*70c0*/  IMAD.MOV.U32 R14, RZ, RZ, RZ ;  /* 0x000000ffff0e7224 */ /* 0x01ffe400078e00ff */
[----:B------:R-:W-:-:S05]  /*70d0*/  IMAD.SHL.U32 R119, R119, 0x4, RZ ;  /* 0x0000000477777824 */ /* 0x000fca00078e00ff */
        /* <DEDUP_REMOVED lines=19> */
.L_x_1522:
[----:B------:R-:W-:Y:S05]  /*7210*/  BSYNC.RECONVERGENT B2 ;  /* 0x0000000000027941 */ /* 0x000fea0003800200 */
.L_x_1521:
[----:B------:R-:W2:Y:S01]  /*7220*/  LDG.E R11, desc[UR36][R120.64+0x1f0] ;  /* 0x0001f024780b7981 */ /* 0x000ea2000c1e1900 */
[----:B-----5:R-:W-:-:S04]  /*7230*/  FADD.FTZ R14, R51, R14 ;  /* 0x0000000e330e7221 */ /* 0x020fc80000010000 */
[----:B--2---:R-:W-:Y:S01]  /*7240*/  FMUL.FTZ R68, R14, R11 ;  /* 0x0000000b0e447220 */ /* 0x004fe20000410000 */
[----:B------:R-:W-:Y:S06]  /*7250*/  @P1 BRA `(.L_x_1520) ;  /* 0x0000007400701947 */ /* 0x000fec0003800000 */
[----:B------:R-:W-:-:S04]  /*7260*/  IADD3 R11, P1, PT, R54, R119, RZ ;  /* 0x00000077360b7210 */ /* 0x000fc80007f3e0ff */
[----:B------:R-:W-:Y:S02]  /*7270*/  LEA.HI.X.SX32 R14, R119, R62, 0x1, P1 ;  /* 0x0000003e770e7211 */ /* 0x000fe400008f0eff */
[----:B------:R-:W-:-:S04]  /*7280*/  LEA R12, P1, R11, UR10, 0x2 ;  /* 0x0000000a0b0c7c11 */ /* 0x000fc8000f8210ff */
[----:B------:R-:W-:-:S05]  /*7290*/  LEA.HI.X R13, R11, UR11, R14, 0x2, P1 ;  /* 0x0000000b0b0d7c11 */ /* 0x000fca00088f140e */
[----:B------:R1:W-:Y:S01]  /*72a0*/  STG.E desc[UR36][R12.64], R68 ;  /* 0x000000440c007986 */ /* 0x0003e2000c101924 */
[----:B------:R-:W-:Y:S05]  /*72b0*/  BRA `(.L_x_1520) ;  /* 0x0000007400587947 */ /* 0x000fea0003800000 */
.L_x_1401:
        /* <DEDUP_REMOVED lines=26> */
.L_x_1526:
[----:B------:R-:W-:Y:S05]  /*7460*/  BSYNC.RECONVERGENT B3 ;  /* 0x0000000000037941 */ /* 0x000fea0003800200 */
.L_x_1525:
[----:B------:R-:W1:Y:S01]  /*7470*/  @!P1 LDC.64 R14, c[0x0][0x3b8] ;  /* 0x0000ee00ff0e9b82 */ /* 0x000e620000000a00 */
[----:B------:R-:W-:Y:S01]  /*7480*/  @!P1 IADD3 R119, P3, PT, R54, R13, RZ ;  /* 0x0000000d36779210 */ /* 0x000fe20007f7e0ff */
[----:B-----5:R-:W-:-:S04]  /*7490*/  FADD.FTZ R113, R20, R113 ;  /* 0x0000007114717221 */ /* 0x020fc80000010000 */
[----:B0-----:R-:W-:Y:S01]  /*74a0*/  @!P1 IMAD.X R122, RZ, RZ, R62, P3 ;  /* 0x000000ffff7a9224 */ /* 0x001fe200018e063e */
[----:B-1----:R-:W-:-:S04]  /*74b0*/  @!P1 LEA R14, P4, R119, R14, 0x2 ;  /* 0x0000000e770e9211 */ /* 0x002fc800078810ff */
[----:B------:R-:W-:-:S05]  /*74c0*/  @!P1 LEA.HI.X R15, R119, R15, R122, 0x2, P4 ;  /* 0x0000000f770f9211 */ /* 0x000fca00020f147a */
[----:B------:R0:W-:Y:S04]  /*74d0*/  @!P1 STG.E desc[UR36][R14.64], R113 ;  /* 0x000000710e009986 */ /* 0x0001e8000c101924 */
.L_x_1524:
[----:B------:R-:W-:Y:S05]  /*74e0*/  BSYNC.RECONVERGENT B2 ;  /* 0x0000000000027941 */ /* 0x000fea0003800200 */
.L_x_1523:
        /* <DEDUP_REMOVED lines=26> */
.L_x_1530:
[----:B------:R-:W-:Y:S05]  /*7690*/  BSYNC.RECONVERGENT B3 ;  /* 0x0000000000037941 */ /* 0x000fea0003800200 */
.L_x_1529:
[----:B0-----:R-:W0:Y:S01]  /*76a0*/  @!P3 LDC.64 R14, c[0x0][0x3b8] ;  /* 0x0000ee00ff0ebb82 */ /* 0x001e220000000a00 */
[----:B-1----:R-:W-:Y:S01]  /*76b0*/  @!P3 IADD3 R122, P4, PT, R54, R117, RZ ;  /* 0x00000075367ab210 */ /* 0x002fe20007f9e0ff */
[----:B-----5:R-:W-:Y:S01]  /*76c0*/  FADD.FTZ R118, R21, R118 ;  /* 0x0000007615767221 */ /* 0x020fe20000010000 */
[----:B------:R-:W-:Y:S01]  /*76d0*/  BSSY.RECONVERGENT B3, `(.L_x_1531) ;  /* 0x000001b000037945 */ /* 0x000fe20003800200 */
[----:B------:R-:W-:Y:S01]  /*76e0*/  IMAD.MOV.U32 R123, RZ, RZ, RZ ;  /* 0x000000ffff7b7224 */ /* 0x000fe200078e00ff */
[----:B------:R-:W-:Y:S02]  /*76f0*/  @!P3 LEA.HI.X.SX32 R117, R117, R62, 0x1, P4 ;  /* 0x0000003e7575b211 */ /* 0x000fe400020f0eff */
[----:B0-----:R-:W-:-:S04]  /*7700*/  @!P3 LEA R14, P4, R122, R14, 0x2 ;  /* 0x0000000e7a0eb211 */ /* 0x001fc800078810ff */
[----:B------:R-:W-:Y:S01]  /*7710*/  @!P3 LEA.HI.X R15, R122, R15, R117, 0x2, P4 ;  /* 0x0000000f7a0fb211 */ /* 0x000fe200020f1475 */
        /* <DEDUP_REMOVED lines=22> */
.L_x_1532:
[----:B------:R-:W-:Y:S05]  /*7880*/  BSYNC.RECONVERGENT B3 ;  /* 0x0000000000037941 */ /* 0x000fea0003800200 */
.L_x_1531:
[----:B------:R-:W1:Y:S01]  /*7890*/  @!P4 LDC.64 R14, c[0x0][0x3b8] ;  /* 0x0000ee00ff0ecb82 */ /* 0x000e620000000a00 */
[----:B0-----:R-:W-:-:S04]  /*78a0*/  @!P4 IADD3 R122, P3, PT, R54, R117, RZ ;  /* 0x00000075367ac210 */ /* 0x001fc80007f7e0ff */
[----:B------:R-:W-:Y:S02]  /*78b0*/  @!P4 LEA.HI.X.SX32 R117, R117, R62, 0x1, P3 ;  /* 0x0000003e7575c211 */ /* 0x000fe400018f0eff */
[----:B-1----:R-:W-:-:S04]  /*78c0*/  @!P4 LEA R14, P3, R122, R14, 0x2 ;  /* 0x0000000e7a0ec211 */ /* 0x002fc800078610ff */
[----:B------:R-:W-:Y:S01]  /*78d0*/  @!P4 LEA.HI.X R15, R122, R15, R117, 0x2, P3 ;  /* 0x0000000f7a0fc211 */ /* 0x000fe200018f1475 */
[----:B-----5:R-:W-:-:S05]  /*78e0*/  FADD.FTZ R117, R22, R123 ;  /* 0x0000007b16757221 */ /* 0x020fca0000010000 */
[----:B------:R1:W-:Y:S03]  /*78f0*/  @!P4 STG.E desc[UR36][R14.64], R117 ;  /* 0x000000750e00c986 */ /* 0x0003e6000c101924 */
.L_x_1528:
[----:B------:R-:W-:Y:S05]  /*7900*/  BSYNC.RECONVERGENT B2 ;  /* 0x0000000000027941 */ /* 0x000fea0003800200 */
.L_x_1527:
        /* <DEDUP_REMOVED lines=26> */
.L_x_1536:
[----:B------:R-:W-:Y:S05]  /*7ab0*/  BSYNC.RECONVERGENT B3 ;  /* 0x0000000000037941 */ /* 0x000fea0003800200 */
.L_x_1535:
[----:B01----:R-:W0:Y:S01]  /*7ac0*/  @!P3 LDC.64 R14, c[0x0][0x3b8] ;  /* 0x0000ee00ff0ebb82 */ /* 0x003e220000000a00 */
[----:B--2---:R-:W-:Y:S01]  /*7ad0*/  @!P3 IADD3 R122, P4, PT, R54, R125, RZ ;  /* 0x0000007d367ab210 */ /* 0x004fe20007f9e0ff */
[----:B-----5:R-:W-:-:S03]  /*7ae0*/  FADD.FTZ R116, R23, R116 ;  /* 0x0000007417747221 */ /* 0x020fc60000010000 */
[----:B------:R-:W-:Y:S02]  /*7af0*/  @!P3 LEA.HI.X.SX32 R125, R125, R62, 0x1, P4 ;  /* 0x0000003e7d7db211 */ /* 0x000fe400020f0eff */
[----:B0-----:R-:W-:-:S04]  /*7b00*/  @!P3 LEA R14, P4, R122, R14, 0x2 ;  /* 0x0000000e7a0eb211 */ /* 0x001fc800078810ff */
[----:B------:R-:W-:-:S05]  /*7b10*/  @!P3 LEA.HI.X R15, R122, R15, R125, 0x2, P4 ;  /* 0x0000000f7a0fb211 */ /* 0x000fca00020f147d */
        /* <DEDUP_REMOVED lines=25> */
.L_x_1538:
[----:B------:R-:W-:Y:S05]  /*7cb0*/  BSYNC.RECONVERGENT B3 ;  /* 0x0000000000037941 */ /* 0x000fea0003800200 */
.L_x_1537:
[----:B--2---:R-:W1:Y:S01]  /*7cc0*/  @!P3 LDC.64 R14, c[0x0][0x3b8] ;  /* 0x0000ee00ff0ebb82 */ /* 0x004e620000000a00 */
[----:B0-----:R-:W-:-:S04]  /*7cd0*/  @!P3 IADD3 R122, P4, PT, R54, R111, RZ ;  /* 0x0000006f367ab210 */ /* 0x001fc80007f9e0ff */
[----:B------:R-:W-:Y:S02]  /*7ce0*/  @!P3 LEA.HI.X.SX32 R111, R111, R62, 0x1, P4 ;  /* 0x0000003e6f6fb211 */ /* 0x000fe400020f0eff */
[----:B-1----:R-:W-:-:S04]  /*7cf0*/  @!P3 LEA R14, P4, R122, R14, 0x2 ;  /* 0x0000000e7a0eb211 */ /* 0x002fc800078810ff */
[----:B------:R-:W-:Y:S01]  /*7d00*/  @!P3 LEA.HI.X R15, R122, R15, R111, 0x2, P4 ;  /* 0x0000000f7a0fb211 */ /* 0x000fe200020f146f */
[----:B-----5:R-:W-:-:S05]  /*7d10*/  FADD.FTZ R111, R24, R123 ;  /* 0x0000007b186f7221 */ /* 0x020fca0000010000 */
[----:B------:R3:W-:Y:S03]  /*7d20*/  @!P3 STG.E desc[UR36][R14.64], R111 ;  /* 0x0000006f0e00b986 */ /* 0x0007e6000c101924 */
.L_x_1534:
[----:B------:R-:W-:Y:S05]  /*7d30*/  BSYNC.RECONVERGENT B2 ;  /* 0x0000000000027941 */ /* 0x000fea0003800200 */
.L_x_1533:
        /* <DEDUP_REMOVED lines=25> */
.L_x_1542:
[----:B------:R-:W-:Y:S05]  /*7ed0*/  BSYNC.RECONVERGENT B3 ;  /* 0x0000000000037941 */ /* 0x000fea0003800200 */
.L_x_1541:
[----:B0123--:R-:W0:Y:S01]  /*7ee0*/  @!P3 LDC.64 R14, c[0x0][0x3b8] ;  /* 0x0000ee00ff0ebb82 */ /* 0x00fe220000000a00 */
[----:B----4-:R-:W-:Y:S01]  /*7ef0*/  @!P3 IADD3 R122, P4, PT, R54, R125, RZ ;  /* 0x0000007d367ab210 */ /* 0x010fe20007f9e0ff */
[----:B-----5:R-:W-:-:S03]  /*7f00*/  FADD.FTZ R114, R25, R114 ;  /* 0x0000007219727221 */ /* 0x020fc60000010000 */
[----:B------:R-:W-:Y:S02]  /*7f10*/  @!P3 LEA.HI.X.SX32 R125, R125, R62, 0x1, P4 ;  /* 0x0000003e7d7db211 */ /* 0x000fe400020f0eff */
[----:B0-----:R-:W-:-:S04]  /*7f20*/  @!P3 LEA R14, P4, R122, R14, 0x2 ;  /* 0x0000000e7a0eb211 */ /* 0x001fc800078810ff */
[----:B------:R-:W-:-:S05]  /*7f30*/  @!P3 LEA.HI.X R15, R122, R15, R125, 0x2, P4 ;  /* 0x0000000f7a0fb211 */ /* 0x000fca00020f147d */
[----:B------:R4:W-:Y:S04]  /*7f40*/  @!P3 STG.E desc[UR36][R14.64], R114 ;  /* 0x000000720e00b986 */ /* 0x0009e8000c101924 */
.L_x_1540:
[----:B------:R-:W-:Y:S05]  /*7f50*/  BSYNC.RECONVERGENT B2 ;  /* 0x0000000000027941 */ /* 0x000fea0003800200 */
.L_x_1539:
        /* <DEDUP_REMOVED lines=25> */
.L_x_1546:
[----:B------:R-:W-:Y:S05]  /*80f0*/  BSYNC.RECONVERGENT B3 ;  /* 0x0000000000037941 */ /* 0x000fea0003800200 */
.L_x_1545:
[----:B01234-:R-:W0:Y:S01]  /*8100*/  @!P3 LDC.64 R14, c[0x0][0x3b8] ;  /* 0x0000ee00ff0ebb82 */ /* 0x01fe220000000a00 */
[----:B------:R-:W-:-:S04]  /*8110*/  @!P3 IADD3 R122, P4, PT, R54, R109, RZ ;  /* 0x0000006d367ab210 */ /* 0x000fc80007f9e0ff */
[----:B------:R-:W-:Y:S02]  /*8120*/  @!P3 LEA.HI.X.SX32 R109, R109, R62, 0x1, P4 ;  /* 0x0000003e6d6db211 */ /* 0x000fe400020f0eff */
[----:B0-----:R-:W-:-:S04]  /*8130*/  @!P3 LEA R14, P4, R122, R14, 0x2 ;  /* 0x0000000e7a0eb211 */ /* 0x001fc800078810ff */
[----:B------:R-:W-:Y:S01]  /*8140*/  @!P3 LEA.HI.X R15, R122, R15, R109, 0x2, P4 ;  /* 0x0000000f7a0fb211 */ /* 0x000fe200020f146d */
[----:B-----5:R-:W-:-:S05]  /*8150*/  FADD.FTZ R109, R26, R123 ;  /* 0x0000007b1a6d7221 */ /* 0x020fca0000010000 */
[----:B------:R0:W-:Y:S03]  /*8160*/  @!P3 STG.E desc[UR36][R14.64], R109 ;  /* 0x0000006d0e00b986 */ /* 0x0001e6000c101924 */
.L_x_1544:
[----:B------:R-:W-:Y:S05]  /*8170*/  BSYNC.RECONVERGENT B2 ;  /* 0x0000000000027941 */ /* 0x000fea0003800200 */
.L_x_1543:
        /* <DEDUP_REMOVED lines=25> */
.L_x_1550:
[----:B------:R-:W-:Y:S05]  /*8310*/  BSYNC.RECONVERGENT B3 ;  /* 0x0000000000037941 */ /* 0x000fea0003800200 */
.L_x_1549:
[----:B01234-:R-:W0:Y:S01]  /*8320*/  @!P3 LDC.64 R14, c[0x0][0x3b8] ;  /* 0x0000ee00ff0ebb82 */ /* 0x01fe220000000a00 */
[----:B------:R-:W-:Y:S01]  /*8330*/  @!P3 IADD3 R122, P4, PT, R54, R115, RZ ;  /* 0x00000073367ab210 */ /* 0x000fe20007f9e0ff */
        /* <DEDUP_REMOVED lines=28> */
.L_x_1552:
[----:B------:R-:W-:Y:S05]  /*8500*/  BSYNC.RECONVERGENT B3 ;  /* 0x0000000000037941 */ /* 0x000fea0003800200 */
.L_x_1551:
[----:B------:R-:W1:Y:S01]  /*8510*/  @!P4 LDC.64 R14, c[0x0][0x3b8] ;  /* 0x0000ee00ff0ecb82 */ /* 0x000e620000000a00 */
[----:B0-----:R-:W-:-:S04]  /*8520*/  @!P4 IADD3 R122, P3, PT, R54, R115, RZ ;  /* 0x00000073367ac210 */ /* 0x001fc80007f7e0ff */
[----:B------:R-:W-:Y:S02]  /*8530*/  @!P4 LEA.HI.X.SX32 R115, R115, R62, 0x1, P3 ;  /* 0x0000003e7373c211 */ /* 0x000fe400018f0eff */
[----:B-1----:R-:W-:-:S04]  /*8540*/  @!P4 LEA R14, P3, R122, R14, 0x2 ;  /* 0x0000000e7a0ec211 */ /* 0x002fc800078610ff */
[----:B------:R-:W-:Y:S01]  /*8550*/  @!P4 LEA.HI.X R15, R122, R15, R115, 0x2, P3 ;  /* 0x0000000f7a0fc211 */ /* 0x000fe200018f1473 */
[----:B-----5:R-:W-:-:S05]  /*8560*/  FADD.FTZ R115, R28, R123 ;  /* 0x0000007b1c737221 */ /* 0x020fca0000010000 */
[----:B------:R0:W-:Y:S03]  /*8570*/  @!P4 STG.E desc[UR36][R14.64], R115 ;  /* 0x000000730e00c986 */ /* 0x0001e6000c101924 */
.L_x_1548:
[----:B------:R-:W-:Y:S05]  /*8580*/  BSYNC.RECONVERGENT B2 ;  /* 0x0000000000027941 */ /* 0x000fea0003800200 */
.L_x_1547:
        /* <DEDUP_REMOVED lines=25> */
.L_x_1556:
[----:B------:R-:W-:Y:S05]  /*8720*/  BSYNC.RECONVERGENT B3 ;  /* 0x0000000000037941 */ /* 0x000fea0003800200 */
.L_x_1555:
[----:B01234-:R-:W0:Y:S01]  /*8730*/  @!P3 LDC.64 R14, c[0x0][0x3b8] ;  /* 0x0000ee00ff0ebb82 */ /* 0x01fe220000000a00 */
[----:B------:R-:W-:Y:S01]  /*8740*/  @!P3 IADD3 R122, P4, PT, R54, R125, RZ ;  /* 0x0000007d367ab210 */ /* 0x000fe20007f9e0ff */
[----:B-----5:R-:W-:-:S03]  /*8750*/  FADD.FTZ R110, R29, R110 ;  /* 0x0000006e1d6e7221 */ /* 0x020fc60000010000 */
[----:B------:R-:W-:Y:S02]  /*8760*/  @!P3 LEA.HI.X.SX32 R125, R125, R62, 0x1, P4 ;  /* 0x0000003e7d7db211 */ /* 0x000fe400020f0eff */
[----:B0-----:R-:W-:-:S04]  /*8770*/  @!P3 LEA R14, P4, R122, R14, 0x2 ;  /* 0x0000000e7a0eb211 */ /* 0x001fc800078810ff */
[----:B------:R-:W-:-:S05]  /*8780*/  @!P3 LEA.HI.X R15, R122, R15, R125, 0x2, P4 ;  /* 0x0000000f7a0fb211 */ /* 0x000fca00020f147d */
[----:B------:R0:W-:Y:S04]  /*8790*/  @!P3 STG.E desc[UR36][R14.64], R110 ;  /* 0x0000006e0e00b986 */ /* 0x0001e8000c101924 */
.L_x_1554:
[----:B------:R-:W-:Y:S05]  /*87a0*/  BSYNC.RECONVERGENT B2 ;  /* 0x0000000000027941 */ /* 0x000fea0003800200 */
.L_x_1553:
        /* <DEDUP_REMOVED lines=25> */
.L_x_1560:
[----:B------:R-:W-:Y:S05]  /*8940*/  BSYNC.RECONVERGENT B3 ;  /* 0x0000000000037941 */ /* 0x000fea0003800200 */
.L_x_1559:
[----:B01234-:R-:W0:Y:S01]  /*8950*/  @!P3 LDC.64 R14, c[0x0][0x3b8] ;  /* 0x0000ee00ff0ebb82 */ /* 0x01fe220000000a00 */
[----:B------:R-:W-:-:S04]  /*8960*/  @!P3 IADD3 R122, P4, PT, R54, R107, RZ ;  /* 0x0000006b367ab210 */ /* 0x000fc80007f9e0ff */
[----:B------:R-:W-:Y:S02]  /*8970*/  @!P3 LEA.HI.X.SX32 R107, R107, R62, 0x1, P4 ;  /* 0x0000003e6b6bb211 */ /* 0x000fe400020f0eff */
[----:B0-----:R-:W-:-:S04]  /*8980*/  @!P3 LEA R14, P4, R122, R14, 0x2 ;  /* 0x0000000e7a0eb211 */ /* 0x001fc800078810ff */
[----:B------:R-:W-:Y:S01]  /*8990*/  @!P3 LEA.HI.X R15, R122, R15, R107, 0x2, P4 ;  /* 0x0000000f7a0fb211 */ /* 0x000fe200020f146b */
[----:B-----5:R-:W-:-:S05]  /*89a0*/  FADD.FTZ R107, R30, R123 ;  /* 0x0000007b1e6b7221 */ /* 0x020fca0000010000 */
[----:B------:R0:W-:Y:S03]  /*89b0*/  @!P3 STG.E desc[UR36][R14.64], R107 ;  /* 0x0000006b0e00b986 */ /* 0x0001e6000c101924 */
.L_x_1558:
[----:B------:R-:W-:Y:S05]  /*89c0*/  BSYNC.RECONVERGENT B2 ;  /* 0x0000000000027941 */ /* 0x000fea0003800200 */
.L_x_1557:
        /* <DEDUP_REMOVED lines=25> */
.L_x_1564:
[----:B------:R-:W-:Y:S05]  /*8b60*/  BSYNC.RECONVERGENT B3 ;  /* 0x0000000000037941 */ /* 0x000fea0003800200 */
.L_x_1563:
[----:B01234-:R-:W0:Y:S01]  /*8b70*/  @!P3 LDC.64 R14, c[0x0][0x3b8] ;  /* 0x0000ee00ff0ebb82 */ /* 0x01fe220000000a00 */
[----:B------:R-:W-:Y:S01]  /*8b80*/  @!P3 IADD3 R122, P4, PT, R54, R125, RZ ;  /* 0x0000007d367ab210 */ /* 0x000fe20007f9e0ff */
[----:B-----5:R-:W-:-:S03]  /*8b90*/  FADD.FTZ R108, R31, R108 ;  /* 0x0000006c1f6c7221 */ /* 0x020fc60000010000 */
[----:B------:R-:W-:Y:S02]  /*8ba0*/  @!P3 LEA.HI.X.SX32 R125, R125, R62, 0x1, P4 ;  /* 0x0000003e7d7db211 */ /* 0x000fe400020f0eff */
[----:B0-----:R-:W-:-:S04]  /*8bb0*/  @!P3 LEA R14, P4, R122, R14, 0x2 ;  /* 0x0000000e7a0eb211 */ /* 0x001fc800078810ff */
[----:B------:R-:W-:-:S05]  /*8bc0*/  @!P3 LEA.HI.X R15, R122, R15, R125, 0x2, P4 ;  /* 0x0000000f7a0fb211 */ /* 0x000fca00020f147d */
[----:B------:R0:W-:Y:S04]  /*8bd0*/  @!P3 STG.E desc[UR36][R14.64], R108 ;  /* 0x0000006c0e00b986 */ /* 0x0001e8000c101924 */
.L_x_1562:
[----:B------:R-:W-:Y:S05]  /*8be0*/  BSYNC.RECONVERGENT B2 ;  /* 0x0000000000027941 */ /* 0x000fea0003800200 */
.L_x_1561:
        /* <DEDUP_REMOVED lines=25> */
.L_x_1568:
[----:B------:R-:W-:Y:S05]  /*8d80*/  BSYNC.RECONVERGENT B3 ;  /* 0x0000000000037941 */ /* 0x000fea0003800200 */
.L_x_1567:
[----:B01234-:R-:W0:Y:S01]  /*8d90*/  @!P3 LDC.64 R14, c[0x0][0x3b8] ;  /* 0x0000ee00ff0ebb82 */ /* 0x01fe220000000a00 */
[----:B------:R-:W-:-:S04]  /*8da0*/  @!P3 IADD3 R122, P4, PT, R54, R105, RZ ;  /* 0x00000069367ab210 */ /* 0x000fc80007f9e0ff */
[----:B------:R-:W-:Y:S02]  /*8db0*/  @!P3 LEA.HI.X.SX32 R105, R105, R62, 0x1, P4 ;  /* 0x0000003e6969b211 */ /* 0x000fe400020f0eff */
[----:B0-----:R-:W-:-:S04]  /*8dc0*/  @!P3 LEA R14, P4, R122, R14, 0x2 ;  /* 0x0000000e7a0eb211 */ /* 0x001fc800078810ff */
[----:B------:R-:W-:Y:S01]  /*8dd0*/  @!P3 LEA.HI.X R15, R122, R15, R105, 0x2, P4 ;  /* 0x0000000f7a0fb211 */ /* 0x000fe200020f1469 */
[----:B-----5:R-:W-:-:S05]  /*8de0*/  FADD.FTZ R105, R32, R123 ;  /* 0x0000007b20697221 */ /* 0x020fca0000010000 */
[----:B------:R0:W-:Y:S03]  /*8df0*/  @!P3 STG.E desc[UR36][R14.64], R105 ;  /* 0x000000690e00b986 */ /* 0x0001e6000c101924 */
.L_x_1566:
[----:B------:R-:W-:Y:S05]  /*8e00*/  BSYNC.RECONVERGENT B2 ;  /* 0x0000000000027941 */ /* 0x000fea0003800200 */
.L_x_1565:
        /* <DEDUP_REMOVED lines=25> */
.L_x_1572:
[----:B------:R-:W-:Y:S05]  /*8fa0*/  BSYNC.RECONVERGENT B3 ;  /* 0x0000000000037941 */ /* 0x000fea0003800200 */
.L_x_1571:
[----:B01234-:R-:W0:Y:S01]  /*8fb0*/  @!P3 LDC.64 R14, c[0x0][0x3b8] ;  /* 0x0000ee00ff0ebb82 */ /* 0x01fe220000000a00 */
[----:B------:R-:W-:Y:S01]  /*8fc0*/  @!P3 IADD3 R122, P4, PT, R54, R125, RZ ;  /* 0x0000007d367ab210 */ /* 0x000fe20007f9e0ff */
[----:B-----5:R-:W-:-:S03]  /*8fd0*/  FADD.FTZ R106, R33, R106 ;  /* 0x0000006a216a7221 */ /* 0x020fc60000010000 */
[----:B------:R-:W-:Y:S02]  /*8fe0*/  @!P3 LEA.HI.X.SX32 R125, R125, R62, 0x1, P4 ;  /* 0x0000003e7d7db211 */ /* 0x000fe400020f0eff */
[----:B0-----:R-:W-:-:S04]  /*8ff0*/  @!P3 LEA R14, P4, R122, R14, 0x2 ;  /* 0x0000000e7a0eb211 */ /* 0x001fc800078810ff */
[----:B------:R-:W-:-:S05]  /*9000*/  @!P3 LEA.HI.X R15, R122, R15, R125, 0x2, P4 ;  /* 0x0000000f7a0fb211 */ /* 0x000fca00020f147d */
[----:B------:R0:W-:Y:S04]  /*9010*/  @!P3 STG.E desc[UR36][R14.64], R106 ;  /* 0x0000006a0e00b986 */ /* 0x0001e8000c101924 */
.L_x_1570:
[----:B------:R-:W-:Y:S05]  /*9020*/  BSYNC.RECONVERGENT B2 ;  /* 0x0000000000027941 */ /* 0x000fea0003800200 */
.L_x_1569:
        /* <DEDUP_REMOVED lines=25> */
.L_x_1576:
[----:B------:R-:W-:Y:S05]  /*91c0*/  BSYNC.RECONVERGENT B3 ;  /* 0x0000000000037941 */ /* 0x000fea0003800200 */
.L_x_1575:
[----:B01234-:R-:W0:Y:S01]  /*91d0*/  @!P3 LDC.64 R14, c[0x0][0x3b8] ;  /* 0x0000ee00ff0ebb82 */ /* 0x01fe220000000a00 */
[----:B------:R-:W-:-:S04]  /*91e0*/  @!P3 IADD3 R122, P4, PT, R54, R103, RZ ;  /* 0x00000067367ab210 */ /* 0x000fc80007f9e0ff */
[----:B------:R-:W-:Y:S02]  /*91f0*/  @!P3 LEA.HI.X.SX32 R103, R103, R62, 0x1, P4 ;  /* 0x0000003e6767b211 */ /* 0x000fe400020f0eff */
[----:B0-----:R-:W-:-:S04]  /*9200*/  @!P3 LEA R14, P4, R122, R14, 0x2 ;  /* 0x0000000e7a0eb211 */ /* 0x001fc800078810ff */
[----:B------:R-:W-:Y:S01]  /*9210*/  @!P3 LEA.HI.X R15, R122, R15, R103, 0x2, P4 ;  /* 0x0000000f7a0fb211 */ /* 0x000fe200020f1467 */
[----:B-----5:R-:W-:-:S05]  /*9220*/  FADD.FTZ R103, R34, R123 ;  /* 0x0000007b22677221 */ /* 0x020fca0000010000 */
[----:B------:R0:W-:Y:S03]  /*9230*/  @!P3 STG.E desc[UR36][R14.64], R103 ;  /* 0x000000670e00b986 */ /* 0x0001e6000c101924 */
.L_x_1574:
[----:B------:R-:W-:Y:S05]  /*9240*/  BSYNC.RECONVERGENT B2 ;  /* 0x0000000000027941 */ /* 0x000fea0003800200 */
.L_x_1573:
        /* <DEDUP_REMOVED lines=25> */
.L_x_1580:
[----:B------:R-:W-:Y:S05]  /*93e0*/  BSYNC.RECONVERGENT B3 ;  /* 0x0000000000037941 */ /* 0x000fea0003800200 */
.L_x_1579:
[----:B01234-:R-:W0:Y:S01]  /*93f0*/  @!P3 LDC.64 R14, c[0x0][0x3b8] ;  /* 0x0000ee00ff0ebb82 */ /* 0x01fe220000000a00 */
[----:B------:R-:W-:Y:S01]  /*9400*/  @!P3 IADD3 R122, P4, PT, R54, R125, RZ ;  /* 0x0000007d367ab210 */ /* 0x000fe20007f9e0ff */
[----:B-----5:R-:W-:-:S03]  /*9410*/  FADD.FTZ R104, R35, R104 ;  /* 0x0000006823687221 */ /* 0x020fc60000010000 */
[----:B------:R-:W-:Y:S02]  /*9420*/  @!P3 LEA.HI.X.SX32 R125, R125, R62, 0x1, P4 ;  /* 0x0000003e7d7db211 */ /* 0x000fe400020f0eff */
[----:B0-----:R-:W-:-:S04]  /*9430*/  @!P3 LEA R14, P4, R122, R14, 0x2 ;  /* 0x0000000e7a0eb211 */ /* 0x001fc800078810ff */
[----:B------:R-:W-:-:S05]  /*9440*/  @!P3 LEA.HI.X R15, R122, R15, R125, 0x2, P4 ;  /* 0x0000000f7a0fb211 */ /* 0x000fca00020f147d */
[----:B------:R0:W-:Y:S04]  /*9450*/  @!P3 STG.E desc[UR36][R14.64], R104 ;  /* 0x000000680e00b986 */ /* 0x0001e8000c101924 */
.L_x_1578:
[----:B------:R-:W-:Y:S05]  /*9460*/  BSYNC.RECONVERGENT B2 ;  /* 0x0000000000027941 */ /* 0x000fea0003800200 */
.L_x_1577:
        /* <DEDUP_REMOVED lines=24> */
.L_x_1584:
[----:B------:R-:W-:Y:S05]  /*95f0*/  BSYNC.RECONVERGENT B3 ;  /* 0x0000000000037941 */ /* 0x000fea0003800200 */
.L_x_1583:
[----:B01234-:R-:W0:Y:S01]  /*9600*/  @!P3 LDC.64 R14, c[0x0][0x3b8] ;  /* 0x0000ee00ff0ebb82 */ /* 0x01fe220000000a00 */
[----:B------:R-:W-:Y:S01]  /*9610*/  @!P3 IADD3 R122, P4, PT, R54, R13, RZ ;  /* 0x0000000d367ab210 */ /* 0x000fe20007f9e0ff */
[----:B-----5:R-:W-:-:S03]  /*9620*/  FADD.FTZ R101, R36, R101 ;  /* 0x0000006524657221 */ /* 0x020fc60000010000 */
[----:B------:R-:W-:Y:S02]  /*9630*/  @!P3 LEA.HI.X.SX32 R13, R13, R62, 0x1, P4 ;  /* 0x0000003e0d0db211 */ /* 0x000fe400020f0eff */
[----:B0-----:R-:W-:-:S04]  /*9640*/  @!P3 LEA R14, P4, R122, R14, 0x2 ;  /* 0x0000000e7a0eb211 */ /* 0x001fc800078810ff */
[----:B------:R-:W-:-:S05]  /*9650*/  @!P3 LEA.HI.X R15, R122, R15, R13, 0x2, P4 ;  /* 0x0000000f7a0fb211 */ /* 0x000fca00020f140d */
[----:B------:R0:W-:Y:S04]  /*9660*/  @!P3 STG.E desc[UR36][R14.64], R101 ;  /* 0x000000650e00b986 */ /* 0x0001e8000c101924 */
.L_x_1582:
[----:B------:R-:W-:Y:S05]  /*9670*/  BSYNC.RECONVERGENT B2 ;  /* 0x0000000000027941 */ /* 0x000fea0003800200 */
.L_x_1581:
        /* <DEDUP_REMOVED lines=25> */
.L_x_1588:
[----:B------:R-:W-:Y:S05]  /*9810*/  BSYNC.RECONVERGENT B3 ;  /* 0x0000000000037941 */ /* 0x000fea0003800200 */
.L_x_1587:
[----:B01234-:R-:W0:Y:S01]  /*9820*/  @!P3 LDC.64 R14, c[0x0][0x3b8] ;  /* 0x0000ee00ff0ebb82 */ /* 0x01fe220000000a00 */
[----:B------:R-:W-:Y:S01]  /*9830*/  @!P3 IADD3 R122, P4, PT, R54, R119, RZ ;  /* 0x00000077367ab210 */ /* 0x000fe20007f9e0ff */
[----:B-----5:R-:W-:-:S03]  /*9840*/  FADD.FTZ R102, R37, R102 ;  /* 0x0000006625667221 */ /* 0x020fc60000010000 */
[----:B------:R-:W-:Y:S02]  /*9850*/  @!P3 LEA.HI.X.SX32 R119, R119, R62, 0x1, P4 ;  /* 0x0000003e7777b211 */ /* 0x000fe400020f0eff */
[----:B0-----:R-:W-:-:S04]  /*9860*/  @!P3 LEA R14, P4, R122, R14, 0x2 ;  /* 0x0000000e7a0eb211 */ /* 0x001fc800078810ff */
[----:B------:R-:W-:-:S05]  /*9870*/  @!P3 LEA.HI.X R15, R122, R15, R119, 0x2, P4 ;  /* 0x0000000f7a0fb211 */ /* 0x000fca00020f1477 */
[----:B------:R0:W-:Y:S04]  /*9880*/  @!P3 STG.E desc[UR36][R14.64], R102 ;  /* 0x000000660e00b986 */ /* 0x0001e8000c101924 */
.L_x_1586:
[----:B------:R-:W-:Y:S05]  /*9890*/  BSYNC.RECONVERGENT B2 ;  /* 0x0000000000027941 */ /* 0x000fea0003800200 */
.L_x_1585:
        /* <DEDUP_REMOVED lines=25> */
.L_x_1592:
[----:B------:R-:W-:Y:S05]  /*9a30*/  BSYNC.RECONVERGENT B3 ;  /* 0x0000000000037941 */ /* 0x000fea0003800200 */
.L_x_1591:
[----:B01234-:R-:W0:Y:S01]  /*9a40*/  @!P3 LDC.64 R14, c[0x0][0x3b8] ;  /* 0x0000ee00ff0ebb82 */ /* 0x01fe220000000a00 */
[----:B------:R-:W-:-:S04]  /*9a50*/  @!P3 IADD3 R100, P4, PT, R54, R119, RZ ;  /* 0x000000773664b210 */ /* 0x000fc80007f9e0ff */
[----:B------:R-:W-:Y:S02]  /*9a60*/  @!P3 LEA.HI.X.SX32 R119, R119, R62, 0x1, P4 ;  /* 0x0000003e7777b211 */ /* 0x000fe400020f0eff */
[----:B0-----:R-:W-:-:S04]  /*9a70*/  @!P3 LEA R14, P4, R100, R14, 0x2 ;  /* 0x0000000e640eb211 */ /* 0x001fc800078810ff */
[----:B------:R-:W-:Y:S01]  /*9a80*/  @!P3 LEA.HI.X R15, R100, R15, R119, 0x2, P4 ;  /* 0x0000000f640fb211 */ /* 0x000fe200020f1477 */
[----:B-----5:R-:W-:-:S05]  /*9a90*/  FADD.FTZ R100, R38, R123 ;  /* 0x0000007b26647221 */ /* 0x020fca0000010000 */
[----:B------:R0:W-:Y:S03]  /*9aa0*/  @!P3 STG.E desc[UR36][R14.64], R100 ;  /* 0x000000640e00b986 */ /* 0x0001e6000c101924 */
.L_x_1590:
[----:B------:R-:W-:Y:S05]  /*9ab0*/  BSYNC.RECONVERGENT B2 ;  /* 0x0000000000027941 */ /* 0x000fea0003800200 */
.L_x_1589:
        /* <DEDUP_REMOVED lines=25> */
.L_x_1596:
[----:B------:R-:W-:Y:S05]  /*9c50*/  BSYNC.RECONVERGENT B3 ;  /* 0x0000000000037941 */ /* 0x000fea0003800200 */
.L_x_1595:
[----:B01234-:R-:W0:Y:S01]  /*9c60*/  @!P3 LDC.64 R14, c[0x0][0x3b8] ;  /* 0x0000ee00ff0ebb82 */ /* 0x01fe220000000a00 */
[----:B------:R-:W-:Y:S01]  /*9c70*/  @!P3 IADD3 R122, P4, PT, R54, R119, RZ ;  /* 0x00000077367ab210 */ /* 0x000fe20007f9e0ff */
[----:B-----5:R-:W-:-:S03]  /*9c80*/  FADD.FTZ R98, R39, R98 ;  /* 0x0000006227627221 */ /* 0x020fc60000010000 */
[----:B------:R-:W-:Y:S02]  /*9c90*/  @!P3 LEA.HI.X.SX32 R119, R119, R62, 0x1, P4 ;  /* 0x0000003e7777b211 */ /* 0x000fe400020f0eff */
[----:B0-----:R-:W-:-:S04]  /*9ca0*/  @!P3 LEA R14, P4, R122, R14, 0x2 ;  /* 0x0000000e7a0eb211 */ /* 0x001fc800078810ff */
[----:B------:R-:W-:-:S05]  /*9cb0*/  @!P3 LEA.HI.X R15, R122, R15, R119, 0x2, P4 ;  /* 0x0000000f7a0fb211 */ /* 0x000fca00020f1477 */
[----:B------:R0:W-:Y:S04]  /*9cc0*/  @!P3 STG.E desc[UR36][R14.64], R98 ;  /* 0x000000620e00b986 */ /* 0x0001e8000c101924 */
.L_x_1594:
[----:B------:R-:W-:Y:S05]  /*9cd0*/  BSYNC.RECONVERGENT B2 ;  /* 0x0000000000027941 */ /* 0x000fea0003800200 */
.L_x_1593:
        /* <DEDUP_REMOVED lines=25> */
.L_x_1600:
[----:B------:R-:W-:Y:S05]  /*9e70*/  BSYNC.RECONVERGENT B3 ;  /* 0x0000000000037941 */ /* 0x000fea0003800200 */
.L_x_1599:
[----:B01234-:R-:W0:Y:S01]  /*9e80*/  @!P3 LDC.64 R14, c[0x0][0x3b8] ;  /* 0x0000ee00ff0ebb82 */ /* 0x01fe220000000a00 */
[----:B------:R-:W-:-:S04]  /*9e90*/  @!P3 IADD3 R119, P4, PT, R54, R99, RZ ;  /* 0x000000633677b210 */ /* 0x000fc80007f9e0ff */
[----:B------:R-:W-:Y:S01]  /*9ea0*/  @!P3 LEA.HI.X.SX32 R122, R99, R62, 0x1, P4 ;  /* 0x0000003e637ab211 */ /* 0x000fe200020f0eff */
[----:B-----5:R-:W-:Y:S01]  /*9eb0*/  FADD.FTZ R99, R40, R123 ;  /* 0x0000007b28637221 */ /* 0x020fe20000010000 */
[----:B0-----:R-:W-:-:S04]  /*9ec0*/  @!P3 LEA R14, P4, R119, R14, 0x2 ;  /* 0x0000000e770eb211 */ /* 0x001fc800078810ff */
[----:B------:R-:W-:-:S05]  /*9ed0*/  @!P3 LEA.HI.X R15, R119, R15, R122, 0x2, P4 ;  /* 0x0000000f770fb211 */ /* 0x000fca00020f147a */
[----:B------:R0:W-:Y:S04]  /*9ee0*/  @!P3 STG.E desc[UR36][R14.64], R99 ;  /* 0x000000630e00b986 */ /* 0x0001e8000c101924 */
.L_x_1598:
[----:B------:R-:W-:Y:S05]  /*9ef0*/  BSYNC.RECONVERGENT B2 ;  /* 0x0000000000027941 */ /* 0x000fea0003800200 */
.L_x_1597:
        /* <DEDUP_REMOVED lines=25> */
.L_x_1604:
[----:B------:R-:W-:Y:S05]  /*a090*/  BSYNC.RECONVERGENT B3 ;  /* 0x0000000000037941 */ /* 0x000fea0003800200 */
.L_x_1603:
[----:B01234-:R-:W0:Y:S01]  /*a0a0*/  @!P3 LDC.64 R14, c[0x0][0x3b8] ;  /* 0x0000ee00ff0ebb82 */ /* 0x01fe220000000a00 */
[----:B------:R-:W-:Y:S01]  /*a0b0*/  @!P3 IADD3 R122, P4, PT, R54, R119, RZ ;  /* 0x00000077367ab210 */ /* 0x000fe20007f9e0ff */
[----:B-----5:R-:W-:-:S03]  /*a0c0*/  FADD.FTZ R96, R41, R96 ;  /* 0x0000006029607221 */ /* 0x020fc60000010000 */
[----:B------:R-:W-:Y:S02]  /*a0d0*/  @!P3 LEA.HI.X.SX32 R119, R119, R62, 0x1, P4 ;  /* 0x0000003e7777b211 */ /* 0x000fe400020f0eff */
[----:B0-----:R-:W-:-:S04]  /*a0e0*/  @!P3 LEA R14, P4, R122, R14, 0x2 ;  /* 0x0000000e7a0eb211 */ /* 0x001fc800078810ff */
[----:B------:R-:W-:-:S05]  /*a0f0*/  @!P3 LEA.HI.X R15, R122, R15, R119, 0x2, P4 ;  /* 0x0000000f7a0fb211 */ /* 0x000fca00020f1477 */
[----:B------:R0:W-:Y:S04]  /*a100*/  @!P3 STG.E desc[UR36][R14.64], R96 ;  /* 0x000000600e00b986 */ /* 0x0001e8000c101924 */
.L_x_1602:
[----:B------:R-:W-:Y:S05]  /*a110*/  BSYNC.RECONVERGENT B2 ;  /* 0x0000000000027941 */ /* 0x000fea0003800200 */
.L_x_1601:
        /* <DEDUP_REMOVED lines=25> */
.L_x_1608:
[----:B------:R-:W-:Y:S05]  /*a2b0*/  BSYNC.RECONVERGENT B3 ;  /* 0x0000000000037941 */ /* 0x000fea0003800200 */
.L_x_1607:
[----:B01234-:R-:W0:Y:S01]  /*a2c0*/  @!P3 LDC.64 R14, c[0x0][0x3b8] ;  /* 0x0000ee00ff0ebb82 */ /* 0x01fe220000000a00 */
[----:B------:R-:W-:-:S04]  /*a2d0*/  @!P3 IADD3 R119, P4, PT, R54, R97, RZ ;  /* 0x000000613677b210 */ /* 0x000fc80007f9e0ff */
[----:B------:R-:W-:Y:S01]  /*a2e0*/  @!P3 LEA.HI.X.SX32 R122, R97, R62, 0x1, P4 ;  /* 0x0000003e617ab211 */ /* 0x000fe200020f0eff */
[----:B-----5:R-:W-:Y:S01]  /*a2f0*/  FADD.FTZ R97, R42, R123 ;  /* 0x0000007b2a617221 */ /* 0x020fe20000010000 */
[----:B0-----:R-:W-:-:S04]  /*a300*/  @!P3 LEA R14, P4, R119, R14, 0x2 ;  /* 0x0000000e770eb211 */ /* 0x001fc800078810ff */
[----:B------:R-:W-:-:S05]  /*a310*/  @!P3 LEA.HI.X R15, R119, R15, R122, 0x2, P4 ;  /* 0x0000000f770fb211 */ /* 0x000fca00020f147a */
[----:B------:R0:W-:Y:S04]  /*a320*/  @!P3 STG.E desc[UR36][R14.64], R97 ;  /* 0x000000610e00b986 */ /* 0x0001e8000c101924 */
.L_x_1606:
[----:B------:R-:W-:Y:S05]  /*a330*/  BSYNC.RECONVERGENT B2 ;  /* 0x0000000000027941 */ /* 0x000fea0003800200 */
.L_x_1605:
        /* <DEDUP_REMOVED lines=25> */
.L_x_1612:
[----:B------:R-:W-:Y:S05]  /*a4d0*/  BSYNC.RECONVERGENT B3 ;  /* 0x0000000000037941 */ /* 0x000fea0003800200 */
.L_x_1611:
[----:B01234-:R-:W0:Y:S01]  /*a4e0*/  @!P3 LDC.64 R14, c[0x0][0x3b8] ;  /* 0x0000ee00ff0ebb82 */ /* 0x01fe220000000a00 */
[----:B------:R-:W-:Y:S01]  /*a4f0*/  @!P3 IADD3 R122, P4, PT, R54, R119, RZ ;  /* 0x00000077367ab210 */ /* 0x000fe20007f9e0ff */
[----:B-----5:R-:W-:-:S03]  /*a500*/  FADD.FTZ R94, R43, R94 ;  /* 0x0000005e2b5e7221 */ /* 0x020fc60000010000 */
[----:B------:R-:W-:Y:S02]  /*a510*/  @!P3 LEA.HI.X.SX32 R119, R119, R62, 0x1, P4 ;  /* 0x0000003e7777b211 */ /* 0x000fe400020f0eff */
[----:B0-----:R-:W-:-:S04]  /*a520*/  @!P3 LEA R14, P4, R122, R14, 0x2 ;  /* 0x0000000e7a0eb211 */ /* 0x001fc800078810ff */
[----:B------:R-:W-:-:S05]  /*a530*/  @!P3 LEA.HI.X R15, R122, R15, R119, 0x2, P4 ;  /* 0x0000000f7a0fb211 */ /* 0x000fca00020f1477 */
[----:B------:R0:W-:Y:S04]  /*a540*/  @!P3 STG.E desc[UR36][R14.64], R94 ;  /* 0x0000005e0e00b986 */ /* 0x0001e8000c101924 */
.L_x_1610:
[----:B------:R-:W-:Y:S05]  /*a550*/  BSYNC.RECONVERGENT B2 ;  /* 0x0000000000027941 */ /* 0x000fea0003800200 */
.L_x_1609:
        /* <DEDUP_REMOVED lines=25> */
.L_x_1616:
[----:B------:R-:W-:Y:S05]  /*a6f0*/  BSYNC.RECONVERGENT B3 ;  /* 0x0000000000037941 */ /* 0x000fea0003800200 */
.L_x_1615:
[----:B01234-:R-:W0:Y:S01]  /*a700*/  @!P3 LDC.64 R14, c[0x0][0x3b8] ;  /* 0x0000ee00ff0ebb82 */ /* 0x01fe220000000a00 */
[----:B------:R-:W-:-:S04]  /*a710*/  @!P3 IADD3 R119, P4, PT, R54, R95, RZ ;  /* 0x0000005f3677b210 */ /* 0x000fc80007f9e0ff */
[----:B------:R-:W-:Y:S01]  /*a720*/  @!P3 LEA.HI.X.SX32 R122, R95, R62, 0x1, P4 ;  /* 0x0000003e5f7ab211 */ /* 0x000fe200020f0eff */
[----:B-----5:R-:W-:Y:S01]  /*a730*/  FADD.FTZ R95, R44, R123 ;  /* 0x0000007b2c5f7221 */ /* 0x020fe20000010000 */
[----:B0-----:R-:W-:-:S04]  /*a740*/  @!P3 LEA R14, P4, R119, R14, 0x2 ;  /* 0x0000000e770eb211 */ /* 0x001fc800078810ff */
[----:B------:R-:W-:-:S05]  /*a750*/  @!P3 LEA.HI.X R15, R119, R15, R122, 0x2, P4 ;  /* 0x0000000f770fb211 */ /* 0x000fca00020f147a */
[----:B------:R0:W-:Y:S04]  /*a760*/  @!P3 STG.E desc[UR36][R14.64], R95 ;  /* 0x0000005f0e00b986 */ /* 0x0001e8000c101924 */
.L_x_1614:
[----:B------:R-:W-:Y:S05]  /*a770*/  BSYNC.RECONVERGENT B2 ;  /* 0x0000000000027941 */ /* 0x000fea0003800200 */
.L_x_1613:
        /* <DEDUP_REMOVED lines=25> */
.L_x_1620:
[----:B------:R-:W-:Y:S05]  /*a910*/  BSYNC.RECONVERGENT B3 ;  /* 0x0000000000037941 */ /* 0x000fea0003800200 */
.L_x_1619:
[----:B01234-:R-:W0:Y:S01]  /*a920*/  @!P3 LDC.64 R14, c[0x0][0x3b8] ;  /* 0x0000ee00ff0ebb82 */ /* 0x01fe220000000a00 */
[----:B------:R-:W-:Y:S01]  /*a930*/  @!P3 IADD3 R122, P4, PT, R54, R119, RZ ;  /* 0x00000077367ab210 */ /* 0x000fe20007f9e0ff */
[----:B-----5:R-:W-:-:S03]  /*a940*/  FADD.FTZ R92, R45, R92 ;  /* 0x0000005c2d5c7221 */ /* 0x020fc60000010000 */
[----:B------:R-:W-:Y:S02]  /*a950*/  @!P3 LEA.HI.X.SX32 R119, R119, R62, 0x1, P4 ;  /* 0x0000003e7777b211 */ /* 0x000fe400020f0eff */
[----:B0-----:R-:W-:-:S04]  /*a960*/  @!P3 LEA R14, P4, R122, R14, 0x2 ;  /* 0x0000000e7a0eb211 */ /* 0x001fc800078810ff */
[----:B------:R-:W-:-:S05]  /*a970*/  @!P3 LEA.HI.X R15, R122, R15, R119, 0x2, P4 ;  /* 0x0000000f7a0fb211 */ /* 0x000fca00020f1477 */
[----:B------:R0:W-:Y:S04]  /*a980*/  @!P3 STG.E desc[UR36][R14.64], R92 ;  /* 0x0000005c0e00b986 */ /* 0x0001e8000c101924 */
.L_x_1618:
[----:B------:R-:W-:Y:S05]  /*a990*/  BSYNC.RECONVERGENT B2 ;  /* 0x0000000000027941 */ /* 0x000fea0003800200 */
.L_x_1617:
        /* <DEDUP_REMOVED lines=25> */
.L_x_1624:
[----:B------:R-:W-:Y:S05]  /*ab30*/  BSYNC.RECONVERGENT B3 ;  /* 0x0000000000037941 */ /* 0x000fea0003800200 */
.L_x_1623:
[----:B01234-:R-:W0:Y:S01]  /*ab40*/  @!P3 LDC.64 R14, c[0x0][0x3b8] ;  /* 0x0000ee00ff0ebb82 */ /* 0x01fe220000000a00 */
[----:B------:R-:W-:-:S04]  /*ab50*/  @!P3 IADD3 R119, P4, PT, R54, R93, RZ ;  /* 0x0000005d3677b210 */ /* 0x000fc80007f9e0ff */
[----:B------:R-:W-:Y:S01]  /*ab60*/  @!P3 LEA.HI.X.SX32 R122, R93, R62, 0x1, P4 ;  /* 0x0000003e5d7ab211 */ /* 0x000fe200020f0eff */
[----:B-----5:R-:W-:Y:S01]  /*ab70*/  FADD.FTZ R93, R46, R123 ;  /* 0x0000007b2e5d7221 */ /* 0x020fe20000010000 */
[----:B0-----:R-:W-:-:S04]  /*ab80*/  @!P3 LEA R14, P4, R119, R14, 0x2 ;  /* 0x0000000e770eb211 */ /* 0x001fc800078810ff */
[----:B------:R-:W-:-:S05]  /*ab90*/  @!P3 LEA.HI.X R15, R119, R15, R122, 0x2, P4 ;  /* 0x0000000f770fb211 */ /* 0x000fca00020f147a */
[----:B------:R0:W-:Y:S04]  /*aba0*/  @!P3 STG.E desc[UR36][R14.64], R93 ;  /* 0x0000005d0e00b986 */ /* 0x0001e8000c101924 */
.L_x_1622:
[----:B------:R-:W-:Y:S05]  /*abb0*/  BSYNC.RECONVERGENT B2 ;  /* 0x0000000000027941 */ /* 0x000fea0003800200 */
.L_x_1621:
        /* <DEDUP_REMOVED lines=25> */
.L_x_1628:
[----:B------:R-:W-:Y:S05]  /*ad50*/  BSYNC.RECONVERGENT B3 ;  /* 0x0000000000037941 */ /* 0x000fea0003800200 */
.L_x_1627:
[----:B01234-:R-:W0:Y:S01]  /*ad60*/  @!P3 LDC.64 R14, c[0x0][0x3b8] ;  /* 0x0000ee00ff0ebb82 */ /* 0x01fe220000000a00 */
[----:B------:R-:W-:Y:S01]  /*ad70*/  @!P3 IADD3 R122, P4, PT, R54, R119, RZ ;  /* 0x00000077367ab210 */ /* 0x000fe20007f9e0ff */
[----:B-----5:R-:W-:-:S03]  /*ad80*/  FADD.FTZ R90, R47, R90 ;  /* 0x0000005a2f5a7221 */ /* 0x020fc60000010000 */
[----:B------:R-:W-:Y:S02]  /*ad90*/  @!P3 LEA.HI.X.SX32 R119, R119, R62, 0x1, P4 ;  /* 0x0000003e7777b211 */ /* 0x000fe400020f0eff */
[----:B0-----:R-:W-:-:S04]  /*ada0*/  @!P3 LEA R14, P4, R122, R14, 0x2 ;  /* 0x0000000e7a0eb211 */ /* 0x001fc800078810ff */
[----:B------:R-:W-:-:S05]  /*adb0*/  @!P3 LEA.HI.X R15, R122, R15, R119, 0x2, P4 ;  /* 0x0000000f7a0fb211 */ /* 0x000fca00020f1477 */
[----:B------:R0:W-:Y:S04]  /*adc0*/  @!P3 STG.E desc[UR36][R14.64], R90 ;  /* 0x0000005a0e00b986 */ /* 0x0001e8000c101924 */
.L_x_1626:
[----:B------:R-:W-:Y:S05]  /*add0*/  BSYNC.RECONVERGENT B2 ;  /* 0x0000000000027941 */ /* 0x000fea0003800200 */
.L_x_1625:
        /* <DEDUP_REMOVED lines=25> */
.L_x_1632:
[----:B------:R-:W-:Y:S05]  /*af70*/  BSYNC.RECONVERGENT B3 ;  /* 0x0000000000037941 */ /* 0x000fea0003800200 */
.L_x_1631:
[----:B01234-:R-:W0:Y:S01]  /*af80*/  @!P3 LDC.64 R14, c[0x0][0x3b8] ;  /* 0x0000ee00ff0ebb82 */ /* 0x01fe220000000a00 */
[----:B------:R-:W-:-:S04]  /*af90*/  @!P3 IADD3 R119, P4, PT, R54, R91, RZ ;  /* 0x0000005b3677b210 */ /* 0x000fc80007f9e0ff */
[----:B------:R-:W-:Y:S01]  /*afa0*/  @!P3 LEA.HI.X.SX32 R122, R91, R62, 0x1, P4 ;  /* 0x0000003e5b7ab211 */ /* 0x000fe200020f0eff */
[----:B-----5:R-:W-:Y:S01]  /*afb0*/  FADD.FTZ R91, R48, R123 ;  /* 0x0000007b305b7221 */ /* 0x020fe20000010000 */
[----:B0-----:R-:W-:-:S04]  /*afc0*/  @!P3 LEA R14, P4, R119, R14, 0x2 ;  /* 0x0000000e770eb211 */ /* 0x001fc800078810ff */
[----:B------:R-:W-:-:S05]  /*afd0*/  @!P3 LEA.HI.X R15, R119, R15, R122, 0x2, P4 ;  /* 0x0000000f770fb211 */ /* 0x000fca00020f147a */
[----:B------:R0:W-:Y:S04]  /*afe0*/  @!P3 STG.E desc[UR36][R14.64], R91 ;  /* 0x0000005b0e00b986 */ /* 0x0001e8000c101924 */
.L_x_1630:
[----:B------:R-:W-:Y:S05]  /*aff0*/  BSYNC.RECONVERGENT B2 ;  /* 0x0000000000027941 */ /* 0x000fea0003800200 */
.L_x_1629:
        /* <DEDUP_REMOVED lines=25> */
.L_x_1636:
[----:B------:R-:W-:Y:S05]  /*b190*/  BSYNC.RECONVERGENT B3 ;  /* 0x0000000000037941 */ /* 0x000fea0003800200 */
.L_x_1635:
[----:B01234-:R-:W0:Y:S01]  /*b1a0*/  @!P3 LDC.64 R14, c[0x0][0x3b8] ;  /* 0x0000ee00ff0ebb82 */ /* 0x01fe220000000a00 */
[----:B------:R-:W-:Y:S01]  /*b1b0*/  @!P3 IADD3 R122, P4, PT, R54, R119, RZ ;  /* 0x00000077367ab210 */ /* 0x000fe20007f9e0ff */
[----:B-----5:R-:W-:-:S03]  /*b1c0*/  FADD.FTZ R88, R49, R88 ;  /* 0x0000005831587221 */ /* 0x020fc60000010000 */
[----:B------:R-:W-:Y:S02]  /*b1d0*/  @!P3 LEA.HI.X.SX32 R119, R119, R62, 0x1, P4 ;  /* 0x0000003e7777b211 */ /* 0x000fe400020f0eff */
[----:B0-----:R-:W-:-:S04]  /*b1e0*/  @!P3 LEA R14, P4, R122, R14, 0x2 ;  /* 0x0000000e7a0eb211 */ /* 0x001fc800078810ff */
[----:B------:R-:W-:-:S05]  /*b1f0*/  @!P3 LEA.HI.X R15, R122, R15, R119, 0x2, P4 ;  /* 0x0000000f7a0fb211 */ /* 0x000fca00020f1477 */
[----:B------:R0:W-:Y:S04]  /*b200*/  @!P3 STG.E desc[UR36][R14.64], R88 ;  /* 0x000000580e00b986 */ /* 0x0001e8000c101924 */
.L_x_1634:
[----:B------:R-:W-:Y:S05]  /*b210*/  BSYNC.RECONVERGENT B2 ;  /* 0x0000000000027941 */ /* 0x000fea0003800200 */
.L_x_1633:
        /* <DEDUP_REMOVED lines=25> */
.L_x_1640:
[----:B------:R-:W-:Y:S05]  /*b3b0*/  BSYNC.RECONVERGENT B3 ;  /* 0x0000000000037941 */ /* 0x000fea0003800200 */
.L_x_1639:
[----:B01234-:R-:W0:Y:S01]  /*b3c0*/  @!P3 LDC.64 R14, c[0x0][0x3b8] ;  /* 0x0000ee00ff0ebb82 */ /* 0x01fe220000000a00 */
[----:B------:R-:W-:-:S04]  /*b3d0*/  @!P3 IADD3 R119, P4, PT, R54, R89, RZ ;  /* 0x000000593677b210 */ /* 0x000fc80007f9e0ff */
[----:B------:R-:W-:Y:S01]  /*b3e0*/  @!P3 LEA.HI.X.SX32 R122, R89, R62, 0x1, P4 ;  /* 0x0000003e597ab211 */ /* 0x000fe200020f0eff */
[----:B-----5:R-:W-:Y:S01]  /*b3f0*/  FADD.FTZ R89, R50, R123 ;  /* 0x0000007b32597221 */ /* 0x020fe20000010000 */
[----:B0-----:R-:W-:-:S04]  /*b400*/  @!P3 LEA R14, P4, R119, R14, 0x2 ;  /* 0x0000000e770eb211 */ /* 0x001fc800078810ff */
[----:B------:R-:W-:-:S05]  /*b410*/  @!P3 LEA.HI.X R15, R119, R15, R122, 0x2, P4 ;  /* 0x0000000f770fb211 */ /* 0x000fca00020f147a */
[----:B------:R0:W-:Y:S04]  /*b420*/  @!P3 STG.E desc[UR36][R14.64], R89 ;  /* 0x000000590e00b986 */ /* 0x0001e8000c101924 */
.L_x_1638:
[----:B------:R-:W-:Y:S05]  /*b430*/  BSYNC.RECONVERGENT B2 ;  /* 0x0000000000027941 */ /* 0x000fea0003800200 */
.L_x_1637:
        /* <DEDUP_REMOVED lines=24> */
.L_x_1642:
[----:B------:R-:W-:Y:S05]  /*b5c0*/  BSYNC.RECONVERGENT B2 ;  /* 0x0000000000027941 */ /* 0x000fea0003800200 */
.L_x_1641:
[----:B-----5:R-:W-:Y:S01]  /*b5d0*/  FADD.FTZ R68, R51, R14 ;  /* 0x0000000e33447221 */ /* 0x020fe20000010000 */
[----:B------:R-:W-:Y:S06]  /*b5e0*/  @P1 BRA `(.L_x_1520) ;  /* 0x00000030008c1947 */ /* 0x000fec0003800000 */
[----:B------:R-:W-:-:S04]  /*b5f0*/  IADD3 R11, P1, PT, R54, R119, RZ ;  /* 0x00000077360b7210 */ /* 0x000fc80007f3e0ff */
[----:B------:R-:W-:Y:S02]  /*b600*/  LEA.HI.X.SX32 R14, R119, R62, 0x1, P1 ;  /* 0x0000003e770e7211 */ /* 0x000fe400008f0eff */
[----:B------:R-:W-:-:S04]  /*b610*/  LEA R12, P1, R11, UR10, 0x2 ;  /* 0x0000000a0b0c7c11 */ /* 0x000fc8000f8210ff */
[----:B------:R-:W-:-:S05]  /*b620*/  LEA.HI.X R13, R11, UR11, R14, 0x2, P1 ;  /* 0x0000000b0b0d7c11 */ /* 0x000fca00088f140e */
[----:B------:R1:W-:Y:S01]  /*b630*/  STG.E desc[UR36][R12.64], R68 ;  /* 0x000000440c007986 */ /* 0x0003e2000c101924 */
[----:B------:R-:W-:Y:S05]  /*b640*/  BRA `(.L_x_1520) ;  /* 0x0000003000747947 */ /* 0x000fea0003800000 */
.L_x_1400:
[----:B------:R-:W-:Y:S01]  /*b650*/  IMAD R122, R52, 0x50, RZ ;  /* 0x00000050347a7824 */ /* 0x000fe200078e02ff */
[----:B------:R-:W-:Y:S01]  /*b660*/  ISETP.GE.AND P3, PT, R66, UR43, PT ;  /* 0x0000002b42007c0c */ /* 0x000fe2000bf66270 */
[----:B------:R-:W-:Y:S01]  /*b670*/  IMAD.SHL.U32 R123, R11, 0x4, RZ ;  /* 0x000000040b7b7824 */ /* 0x000fe200078e00ff */
[----:B------:R-:W-:Y:S02]  /*b680*/  BSSY.RECONVERGENT B2, `(.L_x_1643) ;  /* 0x0000016000027945 */ /* 0x000fe40003800200 */
[----:B------:R-:W-:Y:S02]  /*b690*/  FSEL R113, R113, RZ, P3 ;  /* 0x000000ff71717208 */ /* 0x000fe40001800000 */
[----:B------:R-:W-:-:S04]  /*b6a0*/  ISETP.GE.AND P1, PT, R123, R122, PT ;  /* 0x0000007a7b00720c */ /* 0x000fc80003f26270 */
[----:B------:R-:W-:-:S13]  /*b6b0*/  ISETP.GE.OR P1, PT, R66, UR43, P1 ;  /* 0x0000002b42007c0c */ /* 0x000fda0008f26670 */
        /* <DEDUP_REMOVED lines=18> */
.L_x_1644:
[----:B------:R-:W-:Y:S05]  /*b7e0*/  BSYNC.RECONVERGENT B2 ;  /* 0x0000000000027941 */ /* 0x000fea0003800200 */
.L_x_1643:
[----:B0-----:R-:W-:Y:S01]  /*b7f0*/  IMAD.IADD R15, R11, 0x1, R52 ;  /* 0x000000010b0f7824 */ /* 0x001fe200078e0234 */
[----:B------:R-:W-:Y:S01]  /*b800*/  ISETP.GE.AND P3, PT, R66, UR43, PT ;  /* 0x0000002b42007c0c */ /* 0x000fe2000bf66270 */
[----:B------:R-:W-:Y:S02]  /*b810*/  BSSY.RECONVERGENT B2, `(.L_x_1645) ;  /* 0x0000017000027945 */ /* 0x000fe40003800200 */
[----:B------:R-:W-:Y:S01]  /*b820*/  IMAD.SHL.U32 R119, R15, 0x4, RZ ;  /* 0x000000040f777824 */ /* 0x000fe200078e00ff */
[----:B------:R-:W-:-:S04]  /*b830*/  FSEL R118, R118, RZ, P3 ;  /* 0x000000ff76767208 */ /* 0x000fc80001800000 */
        /* <DEDUP_REMOVED lines=20> */
.L_x_1646:
[----:B------:R-:W-:Y:S05]  /*b980*/  BSYNC.RECONVERGENT B2 ;  /* 0x0000000000027941 */ /* 0x000fea0003800200 */
.L_x_1645:
[----:B0-----:R-:W-:Y:S01]  /*b990*/  IMAD R119, R52, 0x8, R123 ;  /* 0x0000000834777824 */ /* 0x001fe200078e027b */
[----:B------:R-:W-:Y:S01]  /*b9a0*/  BSSY.RECONVERGENT B2, `(.L_x_1647) ;  /* 0x0000016000027945 */ /* 0x000fe20003800200 */
[----:B------:R-:W-:-:S03]  /*b9b0*/  FSEL R117, R117, RZ, P3 ;  /* 0x000000ff75757208 */ /* 0x000fc60001800000 */
        /* <DEDUP_REMOVED lines=20> */
.L_x_1648:
[----:B------:R-:W-:Y:S05]  /*bb00*/  BSYNC.RECONVERGENT B2 ;  /* 0x0000000000027941 */ /* 0x000fea0003800200 */
.L_x_1647:
[----:B------:R-:W-:Y:S01]  /*bb10*/  IMAD R119, R52, 0x2, R15 ;  /* 0x0000000234777824 */ /* 0x000fe200078e020f */
[----:B------:R-:W-:Y:S01]  /*bb20*/  BSSY.RECONVERGENT B2, `(.L_x_1649) ;  /* 0x0000017000027945 */ /* 0x000fe20003800200 */
[----:B------:R-:W-:Y:S02]  /*bb30*/  FSEL R116, R116, RZ, P3 ;  /* 0x000000ff74747208 */ /* 0x000fe40001800000 */
[----:B------:R-:W-:-:S05]  /*bb40*/  IMAD.SHL.U32 R119, R119, 0x4, RZ ;  /* 0x0000000477777824 */ /* 0x000fca00078e00ff */
[----:B------:R-:W-:-:S04]  /*bb50*/  ISETP.GE.AND P1, PT, R119, R122, PT ;  /* 0x0000007a7700720c */ /* 0x000fc80003f26270 */
[----:B------:R-:W-:-:S13]  /*bb60*/  ISETP.GE.OR P1, PT, R66, UR43, P1 ;  /* 0x0000002b42007c0c */ /* 0x000fda0008f26670 */
[----:B------:R-:W-:Y:S05]  /*bb70*/  @P1 BRA `(.L_x_1650) ;  /* 0x0000000000441947 */ /* 0x000fea0003800000 */
[----:B------:R-:W1:Y:S02]  /*bb80*/  S2UR UR7, SR_CTAID.Y ;  /* 0x00000000000779c3 */ /* 0x000e640000002600 */
[----:B-1----:R-:W-:-:S05]  /*bb90*/  IMAD R12, R52, UR7, RZ ;  /* 0x00000007340c7c24 */ /* 0x002fca000f8e02ff */
        /* <DEDUP_REMOVED lines=15> */
.L_x_1650:
[----:B------:R-:W-:Y:S05]  /*bc90*/  BSYNC.RECONVERGENT B2 ;  /* 0x0000000000027941 */ /* 0x000fea0003800200 */
.L_x_1649:
[C---:B01----:R-:W-:Y:S01]  /*bca0*/  IMAD R125, R52.reuse, 0x10, R123 ;  /* 0x00000010347d7824 */ /* 0x043fe200078e027b */
[----:B------:R-:W-:Y:S01]  /*bcb0*/  BSSY.RECONVERGENT B2, `(.L_x_1651) ;  /* 0x0000017000027945 */ /* 0x000fe20003800200 */
[----:B------:R-:W-:Y:S01]  /*bcc0*/  IMAD R119, R52, 0x4, R15 ;  /* 0x0000000434777824 */ /* 0x000fe200078e020f */
        /* <DEDUP_REMOVED lines=21> */
.L_x_1652:
[----:B------:R-:W-:Y:S05]  /*be20*/  BSYNC.RECONVERGENT B2 ;  /* 0x0000000000027941 */ /* 0x000fea0003800200 */
.L_x_1651:
[C---:B0-----:R-:W-:Y:S01]  /*be30*/  IMAD.SHL.U32 R15, R119.reuse, 0x4, RZ ;  /* 0x00000004770f7824 */ /* 0x041fe200078e00ff */
[----:B------:R-:W-:Y:S01]  /*be40*/  BSSY.RECONVERGENT B2, `(.L_x_1653) ;  /* 0x0000017000027945 */ /* 0x000fe20003800200 */
[----:B------:R-:W-:Y:S01]  /*be50*/  IMAD.IADD R119, R119, 0x1, R52 ;  /* 0x0000000177777824 */ /* 0x000fe200078e0234 */
        /* <DEDUP_REMOVED lines=21> */
.L_x_1654:
[----:B------:R-:W-:Y:S05]  /*bfb0*/  BSYNC.RECONVERGENT B2 ;  /* 0x0000000000027941 */ /* 0x000fea0003800200 */
.L_x_1653:
        /* <DEDUP_REMOVED lines=24> */
.L_x_1656:
[----:B------:R-:W-:Y:S05]  /*c140*/  BSYNC.RECONVERGENT B2 ;  /* 0x0000000000027941 */ /* 0x000fea0003800200 */
.L_x_1655:
[----:B0-----:R-:W-:Y:S01]  /*c150*/  IMAD.SHL.U32 R15, R119, 0x4, RZ ;  /* 0x00000004770f7824 */ /* 0x001fe200078e00ff */
        /* <DEDUP_REMOVED lines=22> */
.L_x_1658:
[----:B------:R-:W-:Y:S05]  /*c2c0*/  BSYNC.RECONVERGENT B2 ;  /* 0x0000000000027941 */ /* 0x000fea0003800200 */
.L_x_1657:
[C---:B0-----:R-:W-:Y:S01]  /*c2d0*/  IMAD R15, R52.reuse, 0x20, R123 ;  /* 0x00000020340f7824 */ /* 0x041fe200078e027b */
        /* <DEDUP_REMOVED lines=23> */
.L_x_1660:
[----:B------:R-:W-:Y:S05]  /*c450*/  BSYNC.RECONVERGENT B2 ;  /* 0x0000000000027941 */ /* 0x000fea0003800200 */
.L_x_1659:
        /* <DEDUP_REMOVED lines=24> */
.L_x_1662:
[----:B------:R-:W-:Y:S05]  /*c5e0*/  BSYNC.RECONVERGENT B2 ;  /* 0x0000000000027941 */ /* 0x000fea0003800200 */
.L_x_1661:
        /* <DEDUP_REMOVED lines=24> */
.L_x_1664:
[----:B------:R-:W-:Y:S05]  /*c770*/  BSYNC.RECONVERGENT B2 ;  /* 0x0000000000027941 */ /* 0x000fea0003800200 */
.L_x_1663:
        /* <DEDUP_REMOVED lines=24> */
.L_x_1666:
[----:B------:R-:W-:Y:S05]  /*c900*/  BSYNC.RECONVERGENT B2 ;  /* 0x0000000000027941 */ /* 0x000fea0003800200 */
.L_x_1665:
        /* <DEDUP_REMOVED lines=24> */
.L_x_1668:
[----:B------:R-:W-:Y:S05]  /*ca90*/  BSYNC.RECONVERGENT B2 ;  /* 0x0000000000027941 */ /* 0x000fea0003800200 */
.L_x_1667:
        /* <DEDUP_REMOVED lines=24> */
.L_x_1670:
[----:B------:R-:W-:Y:S05]  /*cc20*/  BSYNC.RECONVERGENT B2 ;  /* 0x0000000000027941 */ /* 0x000fea0003800200 */
.L_x_1669:
        /* <DEDUP_REMOVED lines=23> */
.L_x_1672:
[----:B------:R-:W-:Y:S05]  /*cda0*/  BSYNC.RECONVERGENT B2 ;  /* 0x0000000000027941 */ /* 0x000fea0003800200 */
.L_x_1671:
[----:B------:R-:W-:Y:S01]  /*cdb0*/  IMAD.IADD R119, R119, 0x1, R52 ;  /* 0x0000000177777824 */ /* 0x000fe200078e0234 */
[----:B------:R-:W-:Y:S01]  /*cdc0*/  BSSY.RECONVERGENT B2, `(.L_x_1673) ;  /* 0x000001a000027945 */ /* 0x000fe20003800200 */
[----:B------:R-:W-:Y:S01]  /*cdd0*/  IMAD R123, R52, 0x40, R123 ;  /* 0x00000040347b7824 */ /* 0x000fe200078e027b */
[----:B------:R-:W-:Y:S01]  /*cde0*/  FSEL R104, R104, RZ, P3 ;  /* 0x000000ff68687208 */ /* 0x000fe20001800000 */
[----:B0-----:R-:W-:-:S03]  /*cdf0*/  IMAD.SHL.U32 R15, R119, 0x4, RZ ;  /* 0x00000004770f7824 */ /* 0x001fc600078e00ff */
[-C--:B------:R-:W-:Y:S02]  /*ce00*/  ISETP.GE.AND P5, PT, R123, R122.reuse, PT ;  /* 0x0000007a7b00720c */ /* 0x080fe40003fa6270 */
[----:B------:R-:W-:-:S04]  /*ce10*/  ISETP.GE.AND P1, PT, R15, R122, PT ;  /* 0x0000007a0f00720c */ /* 0x000fc80003f26270 */
[C---:B------:R-:W-:Y:S02]  /*ce20*/  ISETP.GE.OR P4, PT, R66.reuse, UR43, P1 ;  /* 0x0000002b42007c0c */ /* 0x040fe40008f86670 */
[----:B------:R-:W-:-:S11]  /*ce30*/  ISETP.GE.OR P1, PT, R66, UR43, P5 ;  /* 0x0000002b42007c0c */ /* 0x000fd6000af26670 */
        /* <DEDUP_REMOVED lines=18> */
.L_x_1674:
[----:B------:R-:W-:Y:S05]  /*cf60*/  BSYNC.RECONVERGENT B2 ;  /* 0x0000000000027941 */ /* 0x000fea0003800200 */
.L_x_1673:
[----:B------:R-:W-:Y:S01]  /*cf70*/  BSSY.RECONVERGENT B2, `(.L_x_1675) ;  /* 0x0000015000027945 */ /* 0x000fe20003800200 */
[----:B------:R-:W-:Y:S01]  /*cf80*/  IMAD R119, R52, 0x2, R119 ;  /* 0x0000000234777824 */ /* 0x000fe200078e0277 */
[----:B------:R-:W-:Y:S02]  /*cf90*/  FSEL R101, R101, RZ, P3 ;  /* 0x000000ff65657208 */ /* 0x000fe40001800000 */
[----:B------:R-:W-:Y:S05]  /*cfa0*/  @P1 BRA `(.L_x_1676) ;  /* 0x0000000000441947 */ /* 0x000fea0003800000 */
[----:B------:R-:W1:Y:S02]  /*cfb0*/  S2UR UR7, SR_CTAID.Y ;  /* 0x00000000000779c3 */ /* 0x000e640000002600 */
[----:B-1----:R-:W-:-:S05]  /*cfc0*/  IMAD R12, R52, UR7, RZ ;  /* 0x00000007340c7c24 */ /* 0x002fca000f8e02ff */
[----:B------:R-:W-:-:S04]  /*cfd0*/  IADD3 R13, P1, PT, R12, R11, RZ ;  /* 0x0000000b0c0d7210 */ /* 0x000fc80007f3e0ff */
[----:B0-----:R-:W-:Y:S02]  /*cfe0*/  LEA.HI.X.SX32 R14, R12, RZ, 0x1, P1 ;  /* 0x000000ff0c0e7211 */ /* 0x001fe400008f0eff */
        /* <DEDUP_REMOVED lines=13> */
.L_x_1676:
[----:B------:R-:W-:Y:S05]  /*d0c0*/  BSYNC.RECONVERGENT B2 ;  /* 0x0000000000027941 */ /* 0x000fea0003800200 */
.L_x_1675:
[C---:B01----:R-:W-:Y:S01]  /*d0d0*/  IMAD.SHL.U32 R15, R119.reuse, 0x4, RZ ;  /* 0x00000004770f7824 */ /* 0x043fe200078e00ff */
        /* <DEDUP_REMOVED lines=23> */
.L_x_1678:
[----:B------:R-:W-:Y:S05]  /*d250*/  BSYNC.RECONVERGENT B2 ;  /* 0x0000000000027941 */ /* 0x000fea0003800200 */
.L_x_1677:
        /* <DEDUP_REMOVED lines=24> */
.L_x_1680:
[----:B------:R-:W-:Y:S05]  /*d3e0*/  BSYNC.RECONVERGENT B2 ;  /* 0x0000000000027941 */ /* 0x000fea0003800200 */
.L_x_1679:
        /* <DEDUP_REMOVED lines=24> */
.L_x_1682:
[----:B------:R-:W-:Y:S05]  /*d570*/  BSYNC.RECONVERGENT B2 ;  /* 0x0000000000027941 */ /* 0x000fea0003800200 */
.L_x_1681:
        /* <DEDUP_REMOVED lines=24> */
.L_x_1684:
[----:B------:R-:W-:Y:S05]  /*d700*/  BSYNC.RECONVERGENT B2 ;  /* 0x0000000000027941 */ /* 0x000fea0003800200 */
.L_x_1683:
        /* <DEDUP_REMOVED lines=24> */
.L_x_1686:
[----:B------:R-:W-:Y:S05]  /*d890*/  BSYNC.RECONVERGENT B2 ;  /* 0x0000000000027941 */ /* 0x000fea0003800200 */
.L_x_1685:
        /* <DEDUP_REMOVED lines=24> */
.L_x_1688:
[----:B------:R-:W-:Y:S05]  /*da20*/  BSYNC.RECONVERGENT B2 ;  /* 0x0000000000027941 */ /* 0x000fea0003800200 */
.L_x_1687:
        /* <DEDUP_REMOVED lines=24> */
.L_x_1690:
[----:B------:R-:W-:Y:S05]  /*dbb0*/  BSYNC.RECONVERGENT B2 ;  /* 0x0000000000027941 */ /* 0x000fea0003800200 */
.L_x_1689:
        /* <DEDUP_REMOVED lines=24> */
.L_x_1692:
[----:B------:R-:W-:Y:S05]  /*dd40*/  BSYNC.RECONVERGENT B2 ;  /* 0x0000000000027941 */ /* 0x000fea0003800200 */
.L_x_1691:
        /* <DEDUP_REMOVED lines=24> */
.L_x_1694:
[----:B------:R-:W-:Y:S05]  /*ded0*/  BSYNC.RECONVERGENT B2 ;  /* 0x0000000000027941 */ /* 0x000fea0003800200 */
.L_x_1693:
        /* <DEDUP_REMOVED lines=24> */
.L_x_1696:
[----:B------:R-:W-:Y:S05]  /*e060*/  BSYNC.RECONVERGENT B2 ;  /* 0x0000000000027941 */ /* 0x000fea0003800200 */
.L_x_1695:
        /* <DEDUP_REMOVED lines=24> */
.L_x_1698:
[----:B------:R-:W-:Y:S05]  /*e1f0*/  BSYNC.RECONVERGENT B2 ;  /* 0x0000000000027941 */ /* 0x000fea0003800200 */
.L_x_1697:
        /* <DEDUP_REMOVED lines=24> */
.L_x_1700:
[----:B------:R-:W-:Y:S05]  /*e380*/  BSYNC.RECONVERGENT B2 ;  /* 0x0000000000027941 */ /* 0x000fea0003800200 */
.L_x_1699:
        /* <DEDUP_REMOVED lines=24> */
.L_x_1702:
[----:B------:R-:W-:Y:S05]  /*e510*/  BSYNC.RECONVERGENT B2 ;  /* 0x0000000000027941 */ /* 0x000fea0003800200 */
.L_x_1701:
[----:B0-----:R-:W-:Y:S01]  /*e520*/  IMAD.SHL.U32 R15, R119, 0x4, RZ ;  /* 0x00000004770f7824 */ /* 0x001fe200078e00ff */
[----:B------:R-:W-:Y:S01]  /*e530*/  BSSY.RECONVERGENT B2, `(.L_x_1703) ;  /* 0x0000017000027945 */ /* 0x000fe20003800200 */
[----:B------:R-:W-:Y:S02]  /*e540*/  ISETP.GE.AND P4, PT, R66, UR43, PT ;  /* 0x0000002b42007c0c */ /* 0x000fe4000bf86270 */
        /* <DEDUP_REMOVED lines=21> */
.L_x_1704:
[----:B------:R-:W-:Y:S05]  /*e6a0*/  BSYNC.RECONVERGENT B2 ;  /* 0x0000000000027941 */ /* 0x000fea0003800200 */
.L_x_1703:
[----:B------:R-:W-:Y:S05]  /*e6b0*/  @P4 BRA `(.L_x_1520) ;  /* 0x0000000000584947 */ /* 0x000fea0003800000 */
[----:B0-----:R-:W-:Y:S02]  /*e6c0*/  IMAD.IADD R15, R119, 0x1, R52 ;  /* 0x00000001770f7824 */ /* 0x001fe400078e0234 */
[----:B------:R-:W-:Y:S02]  /*e6d0*/  IMAD.MOV.U32 R68, RZ, RZ, RZ ;  /* 0x000000ffff447224 */ /* 0x000fe400078e00ff */
        /* <DEDUP_REMOVED lines=20> */
.L_x_1520:
[----:B------:R-:W-:Y:S05]  /*e820*/  BSYNC.RECONVERGENT B0 ;  /* 0x0000000000007941 */ /* 0x000fea0003800200 */
.L_x_1399:
[----:B-----5:R-:W-:Y:S01]  /*e830*/  FMUL.FTZ R11, R85, R118 ;  /* 0x00000076550b7220 */ /* 0x020fe20000410000 */
[----:B-1----:R-:W1:Y:S01]  /*e840*/  S2R R13, SR_TID.X ;  /* 0x00000000000d7919 */ /* 0x002e620000002100 */
[----:B------:R-:W-:Y:S02]  /*e850*/  UMOV UR7, 0xffffffff ;  /* 0xffffffff00077882 */ /* 0x000fe40000000000 */
[----:B------:R-:W-:-:S04]  /*e860*/  FFMA.FTZ R11, R86, R113, R11 ;  /* 0x00000071560b7223 */ /* 0x000fc8000001000b */
[----:B------:R-:W-:-:S04]  /*e870*/  FFMA.FTZ R12, R84, R117, R11 ;  /* 0x00000075540c7223 */ /* 0x000fc8000001000b */
[----:B------:R-:W-:-:S04]  /*e880*/  FFMA.FTZ R11, R83, R116, R12 ;  /* 0x00000074530b7223 */ /* 0x000fc8000001000c */
[----:B------:R-:W-:-:S04]  /*e890*/  FFMA.FTZ R12, R82, R111, R11 ;  /* 0x0000006f520c7223 */ /* 0x000fc8000001000b */
[----:B------:R-:W-:-:S04]  /*e8a0*/  FFMA.FTZ R11, R81, R114, R12 ;  /* 0x00000072510b7223 */ /* 0x000fc8000001000c */
[----:B------:R-:W-:-:S04]  /*e8b0*/  FFMA.FTZ R12, R80, R109, R11 ;  /* 0x0000006d500c7223 */ /* 0x000fc8000001000b */
[----:B------:R-:W-:-:S04]  /*e8c0*/  FFMA.FTZ R11, R79, R112, R12 ;  /* 0x000000704f0b7223 */ /* 0x000fc8000001000c */
[----:B------:R-:W-:Y:S01]  /*e8d0*/  FFMA.FTZ R12, R78, R115, R11 ;  /* 0x000000734e0c7223 */ /* 0x000fe2000001000b */
[----:B-1----:R-:W-:-:S03]  /*e8e0*/  LOP3.LUT P1, RZ, R13, 0x3, RZ, 0xc0, !PT ;  /* 0x000000030dff7812 */ /* 0x002fc6000782c0ff */
[----:B------:R-:W-:-:S04]  /*e8f0*/  FFMA.FTZ R11, R77, R110, R12 ;  /* 0x0000006e4d0b7223 */ /* 0x000fc8000001000c */
        /* <DEDUP_REMOVED lines=22> */
[----:B------:R-:W-:Y:S06]  /*ea60*/  BRA.DIV UR7, `(.L_x_1705) ;  /* 0x0000005207bc7947 */ /* 0x000fec000b800000 */
[----:B0-234-:R-:W0:Y:S02]  /*ea70*/  SHFL.BFLY PT, R14, R13, 0x2, 0x1f ;  /* 0x0c401f000d0e7f89 */ /* 0x01de2400000e0000 */
[----:B0-----:R-:W-:-:S05]  /*ea80*/  FADD.FTZ R13, R13, R14 ;  /* 0x0000000e0d0d7221 */ /* 0x001fca0000010000 */
[----:B------:R0:W1:Y:S02]  /*ea90*/  SHFL.BFLY PT, R14, R13, 0x1, 0x1f ;  /* 0x0c201f000d0e7f89 */ /* 0x00006400000e0000 */
.L_x_1783:
[----:B------:R-:W-:Y:S01]  /*eaa0*/  ISETP.GE.OR P1, PT, R66, UR43, P1 ;  /* 0x0000002b42007c0c */ /* 0x000fe20008f26670 */
        /* <DEDUP_REMOVED lines=10> */
[----:B0-----:R-:W0:Y:S02]  /*eb50*/  @P3 LDC.64 R12, c[0x0][0x438] ;  /* 0x00010e00ff0c3b82 */ /* 0x001e240000000a00 */
[----:B0-----:R-:W-:-:S04]  /*eb60*/  @P3 IMAD.WIDE R12, R60, 0x4, R12 ;  /* 0x000000043c0c3825 */ /* 0x001fc800078e020c */
[----:B-1----:R-:W-:Y:S02]  /*eb70*/  @P1 IMAD.WIDE.U32 R14, R119, 0x4, R14 ;  /* 0x00000004770e1825 */ /* 0x002fe400078e000e */
[----:B------:R-:W2:Y:S04]  /*eb80*/  @P3 LDG.E R12, desc[UR36][R12.64] ;  /* 0x000000240c0c3981 */ /* 0x000ea8000c1e1900 */
[----:B------:R-:W3:Y:S01]  /*eb90*/  @P1 LDG.E R14, desc[UR36][R14.64] ;  /* 0x000000240e0e1981 */ /* 0x000ee2000c1e1900 */
[----:B------:R-:W-:-:S04]  /*eba0*/  @P1 ISETP.GE.AND P4, PT, R66, R63, PT ;  /* 0x0000003f4200120c */ /* 0x000fc80003f86270 */
[----:B------:R-:W-:-:S04]  /*ebb0*/  @P1 SEL R66, RZ, UR38, P4 ;  /* 0x00000026ff421c07 */ /* 0x000fc8000a000000 */
[----:B------:R-:W-:-:S04]  /*ebc0*/  @P1 IADD3 R66, PT, PT, R61, -UR42, R66 ;  /* 0x8000002a3d421c10 */ /* 0x000fc8000fffe042 */
[----:B------:R-:W-:Y:S01]  /*ebd0*/  @P1 I2FP.F32.S32 R66, R66 ;  /* 0x0000004200421245 */ /* 0x000fe20000201400 */
[----:B--2---:R-:W-:-:S04]  /*ebe0*/  @P3 FADD.FTZ R11, R11, R12 ;  /* 0x0000000c0b0b3221 */ /* 0x004fc80000010000 */
[----:B---3--:R-:W-:-:S05]  /*ebf0*/  @P1 FFMA.FTZ R11, R66, R14, R11 ;  /* 0x0000000e420b1223 */ /* 0x008fca000001000b */
[----:B------:R1:W-:Y:S01]  /*ec00*/  STS [R59], R11 ;  /* 0x0000000b3b007388 */ /* 0x0003e20000000800 */
[----:B------:R-:W-:-:S07]  /*ec10*/  @!P2 FMNMX.FTZ R87, R87, R11, !PT ;  /* 0x0000000b5757a209 */ /* 0x000fce0007810000 */
.L_x_1707:
[----:B------:R-:W-:Y:S05]  /*ec20*/  BSYNC.RECONVERGENT B0 ;  /* 0x0000000000007941 */ /* 0x000fea0003800200 */
.L_x_1706:
[C---:B-1----:R-:W-:Y:S01]  /*ec30*/  VIADD R11, R61.reuse, 0xf ;  /* 0x0000000f3d0b7836 */ /* 0x042fe20000000000 */
[----:B------:R-:W-:Y:S01]  /*ec40*/  IADD3 R56, P2, PT, R56, 0x10, RZ ;  /* 0x0000001038387810 */ /* 0x000fe20007f5e0ff */
[----:B------:R-:W-:Y:S02]  /*ec50*/  VIADD R61, R61, 0x10 ;  /* 0x000000103d3d7836 */ /* 0x000fe40000000000 */
[----:B------:R-:W-:Y:S01]  /*ec60*/  VIADD R59, R59, 0x40 ;  /* 0x000000403b3b7836 */ /* 0x000fe20000000000 */
[----:B------:R-:W-:Y:S01]  /*ec70*/  ISETP.GE.AND P1, PT, R11, R58, PT ;  /* 0x0000003a0b00720c */ /* 0x000fe20003f26270 */
[----:B------:R-:W-:Y:S02]  /*ec80*/  VIADD R60, R60, 0x10 ;  /* 0x000000103c3c7836 */ /* 0x000fe40000000000 */
[----:B------:R-:W-:-:S10]  /*ec90*/  IMAD.X R57, RZ, RZ, R57, P2 ;  /* 0x000000ffff397224 */ /* 0x000fd400010e0639 */
[----:B------:R-:W-:Y:S05]  /*eca0*/  @!P1 BRA `(.L_x_1708) ;  /* 0xffffff3c00449947 */ /* 0x000fea000383ffff */
.L_x_1398:
[----:B0-----:R-:W-:Y:S05]  /*ecb0*/  BSYNC B1 ;  /* 0x0000000000017941 */ /* 0x001fea0003800000 */
.L_x_1397:
[----:B------:R-:W-:-:S03]  /*ecc0*/  UMOV UR7, 0xffffffff ;  /* 0xffffffff00077882 */ /* 0x000fc60000000000 */
[----:B------:R-:W-:Y:S05]  /*ecd0*/  BRA.DIV UR7, `(.L_x_1709) ;  /* 0x0000005207607947 */ /* 0x000fea000b800000 */
[----:B------:R-:W0:Y:S02]  /*ece0*/  SHFL.BFLY PT, R14, R87, 0x10, 0x1f ;  /* 0x0e001f00570e7f89 */ /* 0x000e2400000e0000 */
[----:B0-----:R-:W-:-:S05]  /*ecf0*/  FMNMX.FTZ R13, R14, R87, !PT ;  /* 0x000000570e0d7209 */ /* 0x001fca0007810000 */
[----:B------:R-:W0:Y:S02]  /*ed00*/  SHFL.BFLY PT, R14, R13, 0x8, 0x1f ;  /* 0x0d001f000d0e7f89 */ /* 0x000e2400000e0000 */
[----:B0-----:R-:W-:-:S05]  /*ed10*/  FMNMX.FTZ R0, R13, R14, !PT ;  /* 0x0000000e0d007209 */ /* 0x001fca0007810000 */
[----:B------:R0:W2:Y:S02]  /*ed20*/  SHFL.BFLY PT, R14, R0, 0x4, 0x1f ;  /* 0x0c801f00000e7f89 */ /* 0x0000a400000e0000 */
.L_x_1788:
[----:B------:R-:W3:Y:S01]  /*ed30*/  S2R R3, SR_TID.X ;  /* 0x0000000000037919 */ /* 0x000ee20000002100 */
[----:B------:R-:W-:Y:S01]  /*ed40*/  MOV R17, 0x400 ;  /* 0x0000040000117802 */ /* 0x000fe20000000f00 */
[----:B------:R-:W-:Y:S05]  /*ed50*/  WARPSYNC.ALL ;  /* 0x0000000000007948 */ /* 0x000fea0003800000 */
[----:B------:R-:W5:Y:S01]  /*ed60*/  S2R R18, SR_CgaCtaId ;  /* 0x0000000000127919 */ /* 0x000f620000008800 */
[----:B--2---:R-:W-:Y:S02]  /*ed70*/  FMNMX.FTZ R7, R0, R14, !PT ;  /* 0x0000000e00077209 */ /* 0x004fe40007810000 */
[----:B---3--:R-:W-:-:S02]  /*ed80*/  LOP3.LUT P0, R6, R3, 0x1f, RZ, 0xc0, !PT ;  /* 0x0000001f03067812 */ /* 0x008fc4000780c0ff */
[----:B-----5:R-:W-:-:S11]  /*ed90*/  LEA R5, R18, R17, 0x18 ;  /* 0x0000001112057211 */ /* 0x020fd600078ec0ff */
[----:B0-----:R-:W-:-:S05]  /*eda0*/  @!P0 LEA.HI R0, R3, R5, RZ, 0x1d ;  /* 0x0000000503008211 */ /* 0x001fca00078fe8ff */
[----:B------:R0:W-:Y:S01]  /*edb0*/  @!P0 STS [R0], R7 ;  /* 0x0000000700008388 */ /* 0x0001e20000000800 */
[----:B------:R-:W-:Y:S01]  /*edc0*/  BAR.SYNC.DEFER_BLOCKING 0x0 ;  /* 0x0000000000007b1d */ /* 0x000fe20000010000 */
[C---:B------:R-:W-:Y:S01]  /*edd0*/  ISETP.GT.U32.AND P0, PT, R6.reuse, 0x1, PT ;  /* 0x000000010600780c */ /* 0x040fe20003f04070 */
[----:B------:R-:W-:Y:S02]  /*ede0*/  IMAD.MOV.U32 R10, RZ, RZ, -0x800001 ;  /* 0xff7fffffff0a7424 */ /* 0x000fe400078e00ff */
[----:B0-----:R-:W-:-:S04]  /*edf0*/  IMAD R7, R6, 0x4, R5 ;  /* 0x0000000406077824 */ /* 0x001fc800078e0205 */
[----:B------:R-:W0:Y:S01]  /*ee00*/  S2UR UR12, SR_CTAID.Y ;  /* 0x00000000000c79c3 */ /* 0x000e220000002600 */
[C---:B-1----:R-:W-:Y:S01]  /*ee10*/  VIADD R4, R3.reuse, UR45 ;  /* 0x0000002d03047c36 */ /* 0x042fe20008000000 */
[----:B------:R-:W-:Y:S01]  /*ee20*/  BSSY.RECONVERGENT B0, `(.L_x_1710) ;  /* 0x0000153000007945 */ /* 0x000fe20003800200 */
[----:B------:R-:W-:-:S03]  /*ee30*/  IMAD.SHL.U32 R0, R3, 0x4, RZ ;  /* 0x0000000403007824 */ /* 0x000fc600078e00ff */
[----:B------:R-:W1:Y:S01]  /*ee40*/  @!P0 LDS R10, [R7] ;  /* 0x00000000070a8984 */ /* 0x000e620000000800 */
[----:B------:R-:W-:Y:S01]  /*ee50*/  ISETP.GE.AND P0, PT, R4, UR42, PT ;  /* 0x0000002a04007c0c */ /* 0x000fe2000bf06270 */
[----:B0-----:R-:W-:-:S05]  /*ee60*/  IMAD R13, R52, UR12, RZ ;  /* 0x0000000c340d7c24 */ /* 0x001fca000f8e02ff */
[----:B------:R-:W-:Y:S01]  /*ee70*/  SHF.R.S32.HI R12, RZ, 0x1f, R13 ;  /* 0x0000001fff0c7819 */ /* 0x000fe2000001140d */
[----:B-1----:R-:W0:Y:S02]  /*ee80*/  SHFL.BFLY PT, R9, R10, 0x1, 0x1f ;  /* 0x0c201f000a097f89 */ /* 0x002e2400000e0000 */
[----:B0-----:R-:W-:Y:S01]  /*ee90*/  FMNMX.FTZ R8, R9, R10, !PT ;  /* 0x0000000a09087209 */ /* 0x001fe20007810000 */
[----:B------:R-:W-:-:S05]  /*eea0*/  IMAD.MOV.U32 R9, RZ, RZ, RZ ;  /* 0x000000ffff097224 */ /* 0x000fca00078e00ff */
[----:B------:R-:W0:Y:S01]  /*eeb0*/  SHFL.IDX PT, R8, R8, RZ, 0x1f ;  /* 0x00001fff08087589 */ /* 0x000e2200000e0000 */
        /* <DEDUP_REMOVED lines=17> */
[----:B------:R-:W-:-:S04]  /*efd0*/  LEA.HI R9, R10, 0x1, RZ, 0x1a ;  /* 0x000000010a097811 */ /* 0x000fc800078fd0ff */
[----:B------:R-:W-:Y:S01]  /*efe0*/  LEA R15, R18, R11, 0x18 ;  /* 0x0000000b120f7211 */ /* 0x000fe200078ec0ff */
[----:B------:R-:W-:Y:S01]  /*eff0*/  IMAD.MOV.U32 R11, RZ, RZ, R4 ;  /* 0x000000ffff0b7224 */ /* 0x000fe200078e0004 */
[----:B------:R-:W-:Y:S01]  /*f000*/  LOP3.LUT R10, R9, 0x3, RZ, 0xc0, !PT ;  /* 0x00000003090a7812 */ /* 0x000fe200078ec0ff */
[----:B------:R-:W-:Y:S02]  /*f010*/  IMAD.MOV.U32 R9, RZ, RZ, RZ ;  /* 0x000000ffff097224 */ /* 0x000fe400078e00ff */
[----:B------:R-:W-:Y:S02]  /*f020*/  IMAD.IADD R14, R0, 0x1, R15 ;  /* 0x00000001000e7824 */ /* 0x000fe400078e020f */
[----:B------:R-:W-:-:S07]  /*f030*/  IMAD.MOV R10, RZ, RZ, -R10 ;  /* 0x000000ffff0a7224 */ /* 0x000fce00078e0a0a */
.L_x_1715:
[----:B------:R-:W0:Y:S01]  /*f040*/  LDS R15, [R14] ;  /* 0x000000000e0f7984 */ /* 0x000e220000000800 */
[----:B------:R-:W-:Y:S02]  /*f050*/  VIADD R10, R10, 0x1 ;  /* 0x000000010a0a7836 */ /* 0x000fe40000000000 */
[----:B------:R-:W-:-:S03]  /*f060*/  VIADD R11, R11, 0x40 ;  /* 0x000000400b0b7836 */ /* 0x000fc60000000000 */
        /* <DEDUP_REMOVED lines=8> */
.L_x_1714:
[----:B------:R-:W-:Y:S05]  /*f0f0*/  BSYNC.RECONVERGENT B1 ;  /* 0x0000000000017941 */ /* 0x000fea0003800200 */
.L_x_1713:
        /* <DEDUP_REMOVED lines=11> */
[----:B------:R-:W-:Y:S01]  /*f1b0*/  IMAD.U32 R14, RZ, RZ, UR42 ;  /* 0x0000002aff0e7e24 */ /* 0x000fe2000f8e00ff */
[----:B------:R-:W-:-:S03]  /*f1c0*/  PLOP3.LUT P0, PT, PT, PT, PT, 0x8, 0x80 ;  /* 0x000000000080781c */ /* 0x000fc60003f0e170 */
[----:B------:R-:W-:-:S10]  /*f1d0*/  VIADD R14, R14, 0xfffffd00 ;  /* 0xfffffd000e0e7836 */ /* 0x000fd40000000000 */
.L_x_1718:
[----:B------:R-:W0:Y:S01]  /*f1e0*/  LDS R15, [R10+-0x200] ;  /* 0xfffe00000a0f7984 */ /* 0x000e220000000800 */
[----:B------:R-:W-:-:S03]  /*f1f0*/  VIADD R11, R11, 0x400 ;  /* 0x000004000b0b7836 */ /* 0x000fc60000000000 */
[----:B------:R-:W1:Y:S02]  /*f200*/  LDS R17, [R10+-0x100] ;  /* 0xffff00000a117984 */ /* 0x000e640000000800 */
[----:B------:R-:W-:Y:S02]  /*f210*/  ISETP.GE.AND P1, PT, R11, R14, PT ;  /* 0x0000000e0b00720c */ /* 0x000fe40003f26270 */
[----:B------:R-:W2:Y:S04]  /*f220*/  LDS R19, [R10] ;  /* 0x000000000a137984 */ /* 0x000ea80000000800 */
[----:B------:R-:W3:Y:S04]  /*f230*/  LDS R21, [R10+0x100] ;  /* 0x000100000a157984 */ /* 0x000ee80000000800 */
[----:B------:R-:W5:Y:S04]  /*f240*/  LDS R23, [R10+0x200] ;  /* 0x000200000a177984 */ /* 0x000f680000000800 */
[----:B------:R-:W5:Y:S04]  /*f250*/  LDS R25, [R10+0x300] ;  /* 0x000300000a197984 */ /* 0x000f680000000800 */
[----:B------:R-:W5:Y:S04]  /*f260*/  LDS R27, [R10+0x400] ;  /* 0x000400000a1b7984 */ /* 0x000f680000000800 */
[----:B------:R-:W5:Y:S04]  /*f270*/  LDS R29, [R10+0x500] ;  /* 0x000500000a1d7984 */ /* 0x000f680000000800 */
[----:B------:R-:W5:Y:S04]  /*f280*/  LDS R31, [R10+0x600] ;  /* 0x000600000a1f7984 */ /* 0x000f680000000800 */
        /* <DEDUP_REMOVED lines=33> */
[C---:B----4-:R-:W-:Y:S01]  /*f4a0*/  FADD.FTZ R33, -R8.reuse, R33 ;  /* 0x0000002108217221 */ /* 0x050fe20000010100 */
[----:B------:R-:W4:Y:S01]  /*f4b0*/  MUFU.EX2 R27, R27 ;  /* 0x0000001b001b7308 */ /* 0x000f220000000800 */
[----:B------:R-:W-:Y:S01]  /*f4c0*/  FMUL.FTZ R31, R31, 1.4426950216293334961 ;  /* 0x3fb8aa3b1f1f7820 */ /* 0x000fe20000410000 */
[----:B------:R-:W-:Y:S01]  /*f4d0*/  FADD.FTZ R9, R9, R21 ;  /* 0x0000001509097221 */ /* 0x000fe20000010000 */
[C---:B------:R-:W-:Y:S01]  /*f4e0*/  FADD.FTZ R35, -R8.reuse, R35 ;  /* 0x0000002308237221 */ /* 0x040fe20000010100 */
[----:B------:R-:W5:Y:S01]  /*f4f0*/  MUFU.EX2 R29, R29 ;  /* 0x0000001d001d7308 */ /* 0x000f620000000800 */
        /* <DEDUP_REMOVED lines=13> */
[----:B-----5:R-:W-:Y:S01]  /*f5d0*/  FADD.FTZ R9, R9, R29 ;  /* 0x0000001d09097221 */ /* 0x020fe20000010000 */
        /* <DEDUP_REMOVED lines=36> */
.L_x_1717:
[----:B------:R-:W-:Y:S05]  /*f820*/  BSYNC.RECONVERGENT B1 ;  /* 0x0000000000017941 */ /* 0x000fea0003800200 */
.L_x_1716:
        /* <DEDUP_REMOVED lines=55> */
.L_x_1720:
[----:B------:R-:W-:Y:S05]  /*fba0*/  BSYNC.RECONVERGENT B1 ;  /* 0x0000000000017941 */ /* 0x000fea0003800200 */
.L_x_1719:
        /* <DEDUP_REMOVED lines=27> */
.L_x_1712:
        /* <DEDUP_REMOVED lines=15> */
[----:B------:R-:W-:Y:S02]  /*fe50*/  LEA R17, R18, R17, 0x18 ;  /* 0x0000001112117211 */ /* 0x000fe400078ec0ff */
[----:B------:R-:W-:Y:S01]  /*fe60*/  LOP3.LUT R10, R9, 0x3, RZ, 0xc0, !PT ;  /* 0x00000003090a7812 */ /* 0x000fe200078ec0ff */
[----:B------:R-:W-:Y:S01]  /*fe70*/  IMAD.MOV.U32 R9, RZ, RZ, RZ ;  /* 0x000000ffff097224 */ /* 0x000fe200078e00ff */
[----:B------:R-:W-:Y:S01]  /*fe80*/  IADD3.X R11, PT, PT, R12, R11, RZ, P1, P2 ;  /* 0x0000000b0c0b7210 */ /* 0x000fe20000fe44ff */
[----:B------:R-:W-:-:S02]  /*fe90*/  IMAD.IADD R15, R0, 0x1, R17 ;  /* 0x00000001000f7824 */ /* 0x000fc400078e0211 */
[----:B------:R-:W-:-:S07]  /*fea0*/  IMAD.MOV R17, RZ, RZ, -R10 ;  /* 0x000000ffff117224 */ /* 0x000fce00078e0a0a */
.L_x_1723:
[----:B------:R-:W-:-:S06]  /*feb0*/  IMAD.MOV.U32 R10, RZ, RZ, R20 ;  /* 0x000000ffff0a7224 */ /* 0x000fcc00078e0014 */
[----:B------:R1:W2:Y:S01]  /*fec0*/  LDG.E.U8 R10, desc[UR36][R10.64] ;  /* 0x000000240a0a7981 */ /* 0x0002a2000c1e1100 */
[----:B------:R-:W-:Y:S01]  /*fed0*/  IMAD.MOV.U32 R18, RZ, RZ, RZ ;  /* 0x000000ffff127224 */ /* 0x000fe200078e00ff */
[----:B------:R-:W-:Y:S01]  /*fee0*/  IADD3 R20, P2, PT, R20, 0x40, RZ ;  /* 0x0000004014147810 */ /* 0x000fe20007f5e0ff */
[----:B------:R-:W-:Y:S02]  /*fef0*/  VIADD R17, R17, 0x1 ;  /* 0x0000000111117836 */ /* 0x000fe40000000000 */
[----:B------:R-:W-:Y:S02]  /*ff00*/  VIADD R14, R14, 0x40 ;  /* 0x000000400e0e7836 */ /* 0x000fe40000000000 */
        /* <DEDUP_REMOVED lines=9> */
[----:B0-----:R-:W-:-:S10]  /*ffa0*/  VIADD R15, R15, 0x100 ;  /* 0x000001000f0f7836 */ /* 0x001fd40000000000 */
[----:B------:R-:W-:Y:S05]  /*ffb0*/  @P1 BRA `(.L_x_1723) ;  /* 0xfffffffc00bc1947 */ /* 0x000fea000383ffff */
.L_x_1722:
[----:B------:R-:W-:Y:S05]  /*ffc0*/  BSYNC.RECONVERGENT B1 ;  /* 0x0000000000017941 */ /* 0x000fea0003800200 */
.L_x_1721:
        /* <DEDUP_REMOVED lines=11> */
[----:B------:R-:W-:-:S03]  /*10080*/  IADD3 R15, PT, PT, R10, 0x200, R15 ;  /* 0x000002000a0f7810 */ /* 0x000fc60007ffe00f */
[----:B------:R-:W-:-:S07]  /*10090*/  IMAD.X R11, RZ, RZ, R11, P2 ;  /* 0x000000ffff0b7224 */ /* 0x000fce00010e060b */
.L_x_1724:
[----:B------:R-:W-:-:S05]  /*100a0*/  IMAD.MOV.U32 R10, RZ, RZ, R17 ;  /* 0x000000ffff0a7224 */ /* 0x000fca00078e0011 */
[----:B------:R-:W2:Y:S04]  /*100b0*/  LDG.E.U8 R20, desc[UR36][R10.64+-0x80] ;  /* 0xffff80240a147981 */ /* 0x000ea8000c1e1100 */
[----:B------:R-:W3:Y:S04]  /*100c0*/  LDG.E.U8 R17, desc[UR36][R10.64+-0x40] ;  /* 0xffffc0240a117981 */ /* 0x000ee8000c1e1100 */
[----:B------:R-:W5:Y:S04]  /*100d0*/  LDG.E.U8 R18, desc[UR36][R10.64] ;  /* 0x000000240a127981 */ /* 0x000f68000c1e1100 */
[----:B------:R-:W4:Y:S01]  /*100e0*/  LDG.E.U8 R19, desc[UR36][R10.64+0x40] ;  /* 0x000040240a137981 */ /* 0x000f22000c1e1100 */
[----:B------:R-:W-:-:S02]  /*100f0*/  IMAD.MOV.U32 R22, RZ, RZ, RZ ;  /* 0x000000ffff167224 */ /* 0x000fc400078e00ff */
[----:B------:R-:W-:Y:S02]  /*10100*/  IMAD.MOV.U32 R24, RZ, RZ, RZ ;  /* 0x000000ffff187224 */ /* 0x000fe400078e00ff */
[----:B------:R-:W-:Y:S01]  /*10110*/  VIADD R14, R14, 0x100 ;  /* 0x000001000e0e7836 */ /* 0x000fe20000000000 */
[----:B--2---:R-:W-:Y:S01]  /*10120*/  ISETP.NE.AND P0, PT, R20, RZ, PT ;  /* 0x000000ff1400720c */ /* 0x004fe20003f05270 */
[----:B------:R-:W-:Y:S01]  /*10130*/  IMAD.MOV.U32 R20, RZ, RZ, RZ ;  /* 0x000000ffff147224 */ /* 0x000fe200078e00ff */
[----:B---3--:R-:W-:Y:S02]  /*10140*/  ISETP.NE.AND P1, PT, R17, RZ, PT ;  /* 0x000000ff1100720c */ /* 0x008fe40003f25270 */
[----:B-----5:R-:W-:Y:S01]  /*10150*/  ISETP.NE.AND P2, PT, R18, RZ, PT ;  /* 0x000000ff1200720c */ /* 0x020fe20003f45270 */
[----:B------:R-:W-:Y:S01]  /*10160*/  IMAD.MOV.U32 R18, RZ, RZ, RZ ;  /* 0x000000ffff127224 */ /* 0x000fe200078e00ff */
[----:B----4-:R-:W-:-:S07]  /*10170*/  ISETP.NE.AND P3, PT, R19, RZ, PT ;  /* 0x000000ff1300720c */ /* 0x010fce0003f65270 */
[----:B------:R-:W0:Y:S04]  /*10180*/  @!P0 LDS R17, [R15+-0x200] ;  /* 0xfffe00000f118984 */ /* 0x000e280000000800 */
        /* <DEDUP_REMOVED lines=28> */
.L_x_1711:
[----:B------:R-:W-:Y:S05]  /*10350*/  BSYNC.RECONVERGENT B0 ;  /* 0x0000000000007941 */ /* 0x000fea0003800200 */
.L_x_1710:
[----:B0-----:R-:W0:Y:S01]  /*10360*/  SHFL.BFLY PT, R8, R9, 0x10, 0x1f ;  /* 0x0e001f0009087f89 */ /* 0x001e2200000e0000 */
[C---:B------:R-:W-:Y:S01]  /*10370*/  ISETP.NE.AND P0, PT, R6.reuse, RZ, PT ;  /* 0x000000ff0600720c */ /* 0x040fe20003f05270 */
[----:B------:R-:W1:Y:S01]  /*10380*/  LDCU.U8 UR8, c[0x0][0x48c] ;  /* 0x00009180ff0877ac */ /* 0x000e620008000000 */
[----:B------:R-:W-:Y:S02]  /*10390*/  SHF.R.U32.HI R14, RZ, 0x5, R3 ;  /* 0x00000005ff0e7819 */ /* 0x000fe40000011603 */
[----:B------:R-:W-:Y:S01]  /*103a0*/  ISETP.GT.U32.AND P1, PT, R6, 0x1, PT ;  /* 0x000000010600780c */ /* 0x000fe20003f24070 */
[----:B-1----:R-:W-:Y:S01]  /*103b0*/  UISETP.NE.AND UP0, UPT, UR8, URZ, UPT ;  /* 0x000000ff0800728c */ /* 0x002fe2000bf05270 */
[----:B0-----:R-:W-:-:S07]  /*103c0*/  FADD.FTZ R8, R8, R9 ;  /* 0x0000000908087221 */ /* 0x001fce0000010000 */
[----:B------:R-:W-:Y:S01]  /*103d0*/  @!P0 IMAD R9, R14, 0x4, R5 ;  /* 0x000000040e098824 */ /* 0x000fe200078e0205 */
[----:B------:R-:W0:Y:S02]  /*103e0*/  SHFL.BFLY PT, R11, R8, 0x8, 0x1f ;  /* 0x0d001f00080b7f89 */ /* 0x000e2400000e0000 */
[----:B0-----:R-:W-:-:S05]  /*103f0*/  FADD.FTZ R11, R8, R11 ;  /* 0x0000000b080b7221 */ /* 0x001fca0000010000 */
[----:B------:R-:W0:Y:S02]  /*10400*/  SHFL.BFLY PT, R10, R11, 0x4, 0x1f ;  /* 0x0c801f000b0a7f89 */ /* 0x000e2400000e0000 */
[----:B0-----:R-:W-:-:S05]  /*10410*/  FADD.FTZ R10, R11, R10 ;  /* 0x0000000a0b0a7221 */ /* 0x001fca0000010000 */
[----:B------:R-:W0:Y:S02]  /*10420*/  SHFL.BFLY PT, R15, R10, 0x2, 0x1f ;  /* 0x0c401f000a0f7f89 */ /* 0x000e2400000e0000 */
[----:B0-----:R-:W-:-:S05]  /*10430*/  FADD.FTZ R15, R10, R15 ;  /* 0x0000000f0a0f7221 */ /* 0x001fca0000010000 */
[----:B------:R-:W0:Y:S02]  /*10440*/  SHFL.BFLY PT, R18, R15, 0x1, 0x1f ;  /* 0x0c201f000f127f89 */ /* 0x000e2400000e0000 */
[----:B0-----:R-:W-:Y:S02]  /*10450*/  FADD.FTZ R18, R15, R18 ;  /* 0x000000120f127221 */ /* 0x001fe40000010000 */
[----:B------:R-:W0:Y:S03]  /*10460*/  S2R R15, SR_CTAID.X ;  /* 0x00000000000f7919 */ /* 0x000e260000002500 */
[----:B------:R1:W-:Y:S01]  /*10470*/  @!P0 STS [R9+0x8], R18 ;  /* 0x0000081209008388 */ /* 0x0003e20000000800 */
[----:B------:R-:W-:Y:S01]  /*10480*/  BAR.SYNC.DEFER_BLOCKING 0x0 ;  /* 0x0000000000007b1d */ /* 0x000fe20000010000 */
[----:B------:R-:W-:Y:S02]  /*10490*/  ISETP.GE.AND P0, PT, R4, UR42, PT ;  /* 0x0000002a04007c0c */ /* 0x000fe4000bf06270 */
[----:B-1----:R-:W-:-:S03]  /*104a0*/  CS2R R8, SRZ ;  /* 0x0000000000087805 */ /* 0x002fc6000001ff00 */
[----:B------:R-:W1:Y:S04]  /*104b0*/  @!P1 LDS R18, [R7+0x8] ;  /* 0x0000080007129984 */ /* 0x000e680000000800 */
[----:B-1----:R-:W1:Y:S02]  /*104c0*/  SHFL.BFLY PT, R5, R18, 0x1, 0x1f ;  /* 0x0c201f0012057f89 */ /* 0x002e6400000e0000 */
[----:B-1----:R-:W-:-:S06]  /*104d0*/  FADD.FTZ R6, R5, R18 ;  /* 0x0000001205067221 */ /* 0x002fcc0000010000 */
[----:B------:R-:W1:Y:S02]  /*104e0*/  SHFL.IDX PT, R6, R6, RZ, 0x1f ;  /* 0x00001fff06067589 */ /* 0x000e6400000e0000 */
[----:B-1----:R-:W-:-:S06]  /*104f0*/  FADD.FTZ R5, R6, 9.9999999747524270788e-07 ;  /* 0x358637bd06057421 */ /* 0x002fcc0000010000 */
[----:B------:R-:W1:Y:S01]  /*10500*/  MUFU.RCP R5, R5 ;  /* 0x0000000500057308 */ /* 0x000e620000001000 */
[----:B0-----:R-:W-:Y:S05]  /*10510*/  BRA.U !UP0, `(.L_x_1725) ;  /* 0x0000000108207547 */ /* 0x001fea000b800000 */
[----:B------:R-:W0:Y:S08]  /*10520*/  LDC R8, c[0x0][0x3f8] ;  /* 0x0000fe00ff087b82 */ /* 0x000e300000000800 */
[----:B------:R-:W2:Y:S08]  /*10530*/  LDC R6, c[0x0][0x488] ;  /* 0x00012200ff067b82 */ /* 0x000eb00000000800 */
[----:B------:R-:W2:Y:S08]  /*10540*/  LDC R9, c[0x0][0x40c] ;  /* 0x00010300ff097b82 */ /* 0x000eb00000000800 */
[----:B------:R-:W3:Y:S01]  /*10550*/  LDC R11, c[0x0][0x3f4] ;  /* 0x0000fd00ff0b7b82 */ /* 0x000ee20000000800 */
[----:B0-----:R-:W-:-:S04]  /*10560*/  IMAD R7, R8, UR12, R15 ;  /* 0x0000000c08077c24 */ /* 0x001fc8000f8e020f */
[----:B--2---:R-:W-:-:S04]  /*10570*/  IMAD R6, R7, R6, R9 ;  /* 0x0000000607067224 */ /* 0x004fc800078e0209 */
[----:B---3--:R-:W-:-:S05]  /*10580*/  IMAD R8, R6, R11, RZ ;  /* 0x0000000b06087224 */ /* 0x008fca00078e02ff */
[----:B------:R-:W-:-:S07]  /*10590*/  SHF.R.S32.HI R9, RZ, 0x1f, R8 ;  /* 0x0000001fff097819 */ /* 0x000fce0000011408 */
.L_x_1725:
[----:B------:R-:W-:Y:S04]  /*105a0*/  BSSY.RECONVERGENT B0, `(.L_x_1726) ;  /* 0x0000158000007945 */ /* 0x000fe80003800200 */
[----:B------:R-:W-:Y:S05]  /*105b0*/  @P0 BRA `(.L_x_1727) ;  /* 0x0000001400580947 */ /* 0x000fea0003800000 */
[----:B------:R-:W-:-:S09]  /*105c0*/  UISETP.NE.AND UP0, UPT, UR8, URZ, UPT ;  /* 0x000000ff0800728c */ /* 0x000fd2000bf05270 */
[----:B------:R-:W-:Y:S05]  /*105d0*/  BRA.U UP0, `(.L_x_1728) ;  /* 0x0000000900407547 */ /* 0x000fea000b800000 */
[----:B------:R-:W-:Y:S01]  /*105e0*/  IMAD.MOV.U32 R9, RZ, RZ, 0x40 ;  /* 0x00000040ff097424 */ /* 0x000fe200078e00ff */
        /* <DEDUP_REMOVED lines=19> */
.L_x_1731:
[----:B------:R-:W1:Y:S01]  /*10720*/  LDS R10, [R6] ;  /* 0x00000000060a7984 */ /* 0x000e620000000800 */
[----:B------:R-:W-:-:S05]  /*10730*/  VIADD R8, R8, 0x1 ;  /* 0x0000000108087836 */ /* 0x000fca0000000000 */
[----:B------:R-:W-:Y:S01]  /*10740*/  ISETP.NE.AND P0, PT, R8, RZ, PT ;  /* 0x000000ff0800720c */ /* 0x000fe20003f05270 */
[----:B-1----:R-:W-:-:S05]  /*10750*/  FMUL.FTZ R7, R10, R5 ;  /* 0x000000050a077220 */ /* 0x002fca0000410000 */
[----:B------:R0:W-:Y:S02]  /*10760*/  STS [R6], R7 ;  /* 0x0000000706007388 */ /* 0x0001e40000000800 */
[----:B0-----:R-:W-:-:S05]  /*10770*/  VIADD R6, R6, 0x100 ;  /* 0x0000010006067836 */ /* 0x001fca0000000000 */
[----:B------:R-:W-:Y:S05]  /*10780*/  @P0 BRA `(.L_x_1731) ;  /* 0xfffffffc00e40947 */ /* 0x000fea000383ffff */
.L_x_1730:
[----:B------:R-:W-:Y:S05]  /*10790*/  BSYNC.RECONVERGENT B1 ;  /* 0x0000000000017941 */ /* 0x000fea0003800200 */
.L_x_1729:
[----:B------:R-:W-:Y:S05]  /*107a0*/  @!P1 BRA `(.L_x_1727) ;  /* 0x0000001000dc9947 */ /* 0x000fea0003800000 */
[----:B------:R-:W0:Y:S01]  /*107b0*/  S2R R8, SR_CgaCtaId ;  /* 0x0000000000087919 */ /* 0x000e220000008800 */
[----:B------:R-:W-:Y:S01]  /*107c0*/  IADD3 R7, PT, PT, -R4, UR42, RZ ;  /* 0x0000002a04077c10 */ /* 0x000fe2000fffe1ff */
[----:B------:R-:W-:Y:S01]  /*107d0*/  USHF.L.U32 UR5, UR45, 0x2, URZ ;  /* 0x000000022d057899 */ /* 0x000fe200080006ff */
[----:B------:R-:W-:Y:S01]  /*107e0*/  MOV R6, 0x400 ;  /* 0x0000040000067802 */ /* 0x000fe20000000f00 */
[----:B------:R-:W-:Y:S01]  /*107f0*/  BSSY.RECONVERGENT B1, `(.L_x_1732) ;  /* 0x000003f000017945 */ /* 0x000fe20003800200 */
[----:B------:R-:W-:Y:S02]  /*10800*/  ISETP.GT.AND P1, PT, R7, 0x300, PT ;  /* 0x000003000700780c */ /* 0x000fe40003f24270 */
[----:B------:R-:W-:Y:S01]  /*10810*/  PLOP3.LUT P0, PT, PT, PT, PT, 0x80, 0x8 ;  /* 0x000000000008781c */ /* 0x000fe20003f0f070 */
[----:B------:R-:W-:Y:S01]  /*10820*/  VIADD R7, R6, 0x410 ;  /* 0x0000041006077836 */ /* 0x000fe20000000000 */
[----:B------:R-:W-:-:S04]  /*10830*/  LEA R6, R4, -UR5, 0x2 ;  /* 0x8000000504067c11 */ /* 0x000fc8000f8e10ff */
[----:B0-----:R-:W-:-:S04]  /*10840*/  LEA R7, R8, R7, 0x18 ;  /* 0x0000000708077211 */ /* 0x001fc800078ec0ff */
[----:B------:R-:W-:Y:S01]  /*10850*/  IADD3 R6, PT, PT, R6, 0x200, R7 ;  /* 0x0000020006067810 */ /* 0x000fe20007ffe007 */
[----:B------:R-:W-:Y:S06]  /*10860*/  @!P1 BRA `(.L_x_1733) ;  /* 0x0000000000dc9947 */ /* 0x000fec0003800000 */
[----:B------:R-:W-:Y:S01]  /*10870*/  IMAD.U32 R31, RZ, RZ, UR42 ;  /* 0x0000002aff1f7e24 */ /* 0x000fe2000f8e00ff */
[----:B------:R-:W-:-:S03]  /*10880*/  PLOP3.LUT P0, PT, PT, PT, PT, 0x8, 0x80 ;  /* 0x000000000080781c */ /* 0x000fc60003f0e170 */
[----:B------:R-:W-:-:S10]  /*10890*/  VIADD R31, R31, 0xfffffd00 ;  /* 0xfffffd001f1f7836 */ /* 0x000fd40000000000 */
.L_x_1734:
[----:B------:R-:W1:Y:S01]  /*108a0*/  LDS R8, [R6+-0x200] ;  /* 0xfffe000006087984 */ /* 0x000e620000000800 */
[----:B------:R-:W-:-:S03]  /*108b0*/  VIADD R4, R4, 0x400 ;  /* 0x0000040004047836 */ /* 0x000fc60000000000 */
[----:B------:R-:W0:Y:S02]  /*108c0*/  LDS R10, [R6+-0x100] ;  /* 0xffff0000060a7984 */ /* 0x000e240000000800 */
[----:B------:R-:W-:Y:S02]  /*108d0*/  ISETP.GE.AND P1, PT, R4, R31, PT ;  /* 0x0000001f0400720c */ /* 0x000fe40003f26270 */
[----:B------:R-:W2:Y:S04]  /*108e0*/  LDS R18, [R6] ;  /* 0x0000000006127984 */ /* 0x000ea80000000800 */
[----:B------:R-:W3:Y:S04]  /*108f0*/  LDS R20, [R6+0x100] ;  /* 0x0001000006147984 */ /* 0x000ee80000000800 */
[----:B------:R-:W5:Y:S04]  /*10900*/  LDS R22, [R6+0x200] ;  /* 0x0002000006167984 */ /* 0x000f680000000800 */
[----:B------:R-:W5:Y:S04]  /*10910*/  LDS R24, [R6+0x300] ;  /* 0x0003000006187984 */ /* 0x000f680000000800 */
[----:B------:R-:W-:Y:S04]  /*10920*/  LDS R26, [R6+0x400] ;  /* 0x00040000061a7984 */ /* 0x000fe80000000800 */
[----:B------:R-:W5:Y:S04]  /*10930*/  LDS R28, [R6+0x500] ;  /* 0x00050000061c7984 */ /* 0x000f680000000800 */
[----:B------:R-:W5:Y:S04]  /*10940*/  LDS R30, [R6+0x600] ;  /* 0x00060000061e7984 */ /* 0x000f680000000800 */
[----:B----4-:R-:W4:Y:S04]  /*10950*/  LDS R32, [R6+0x700] ;  /* 0x0007000006207984 */ /* 0x010f280000000800 */
[----:B------:R-:W4:Y:S01]  /*10960*/  LDS R34, [R6+0x800] ;  /* 0x0008000006227984 */ /* 0x000f220000000800 */
[----:B-1----:R-:W-:-:S03]  /*10970*/  FMUL.FTZ R7, R5, R8 ;  /* 0x0000000805077220 */ /* 0x002fc60000410000 */
[----:B------:R-:W1:Y:S01]  /*10980*/  LDS R36, [R6+0x900] ;  /* 0x0009000006247984 */ /* 0x000e620000000800 */
[----:B0-----:R-:W-:-:S03]  /*10990*/  FMUL.FTZ R9, R5, R10 ;  /* 0x0000000a05097220 */ /* 0x001fc60000410000 */
[----:B------:R-:W0:Y:S01]  /*109a0*/  LDS R38, [R6+0xa00] ;  /* 0x000a000006267984 */ /* 0x000e220000000800 */
[----:B--2---:R-:W-:-:S03]  /*109b0*/  FMUL.FTZ R11, R5, R18 ;  /* 0x00000012050b7220 */ /* 0x004fc60000410000 */
[----:B------:R-:W2:Y:S01]  /*109c0*/  LDS R40, [R6+0xb00] ;  /* 0x000b000006287984 */ /* 0x000ea20000000800 */
[----:B---3--:R-:W-:-:S03]  /*109d0*/  FMUL.FTZ R17, R5, R20 ;  /* 0x0000001405117220 */ /* 0x008fc60000410000 */
[----:B------:R-:W3:Y:S01]  /*109e0*/  LDS R42, [R6+0xc00] ;  /* 0x000c0000062a7984 */ /* 0x000ee20000000800 */
[----:B-----5:R-:W-:-:S03]  /*109f0*/  FMUL.FTZ R19, R5, R22 ;  /* 0x0000001605137220 */ /* 0x020fc60000410000 */
[----:B------:R-:W5:Y:S01]  /*10a00*/  LDS R44, [R6+0xd00] ;  /* 0x000d0000062c7984 */ /* 0x000f620000000800 */
[----:B------:R-:W-:-:S03]  /*10a10*/  FMUL.FTZ R21, R5, R24 ;  /* 0x0000001805157220 */ /* 0x000fc60000410000 */
[----:B------:R4:W-:Y:S04]  /*10a20*/  STS [R6+-0x200], R7 ;  /* 0xfffe000706007388 */ /* 0x0009e80000000800 */
[----:B------:R1:W-:Y:S01]  /*10a30*/  STS [R6+-0x100], R9 ;  /* 0xffff000906007388 */ /* 0x0003e20000000800 */
[----:B------:R-:W-:-:S03]  /*10a40*/  FMUL.FTZ R23, R5, R28 ;  /* 0x0000001c05177220 */ /* 0x000fc60000410000 */
[----:B------:R0:W-:Y:S01]  /*10a50*/  STS [R6], R11 ;  /* 0x0000000b06007388 */ /* 0x0001e20000000800 */
[C---:B------:R-:W-:Y:S01]  /*10a60*/  FMUL.FTZ R25, R5.reuse, R30 ;  /* 0x0000001e05197220 */ /* 0x040fe20000410000 */
[C---:B----4-:R-:W-:Y:S02]  /*10a70*/  FMUL.FTZ R7, R5.reuse, R26 ;  /* 0x0000001a05077220 */ /* 0x050fe40000410000 */
[----:B------:R2:W-:Y:S01]  /*10a80*/  STS [R6+0x100], R17 ;  /* 0x0001001106007388 */ /* 0x0005e20000000800 */
[----:B------:R-:W-:-:S03]  /*10a90*/  FMUL.FTZ R27, R5, R32 ;  /* 0x00000020051b7220 */ /* 0x000fc60000410000 */
[----:B------:R3:W-:Y:S01]  /*10aa0*/  STS [R6+0x200], R19 ;  /* 0x0002001306007388 */ /* 0x0007e20000000800 */
[----:B------:R-:W-:-:S03]  /*10ab0*/  FMUL.FTZ R29, R5, R34 ;  /* 0x00000022051d7220 */ /* 0x000fc60000410000 */
[----:B------:R5:W-:Y:S01]  /*10ac0*/  STS [R6+0x300], R21 ;  /* 0x0003001506007388 */ /* 0x000be20000000800 */
[C---:B-1----:R-:W-:Y:S01]  /*10ad0*/  FMUL.FTZ R9, R5.reuse, R36 ;  /* 0x0000002405097220 */ /* 0x042fe20000410000 */
[C---:B0-----:R-:W-:Y:S02]  /*10ae0*/  FMUL.FTZ R11, R5.reuse, R38 ;  /* 0x00000026050b7220 */ /* 0x041fe40000410000 */
[----:B------:R-:W-:Y:S01]  /*10af0*/  STS [R6+0x400], R7 ;  /* 0x0004000706007388 */ /* 0x000fe20000000800 */
[----:B--2---:R-:W-:-:S03]  /*10b00*/  FMUL.FTZ R17, R5, R40 ;  /* 0x0000002805117220 */ /* 0x004fc60000410000 */
[----:B------:R-:W-:Y:S01]  /*10b10*/  STS [R6+0x500], R23 ;  /* 0x0005001706007388 */ /* 0x000fe20000000800 */
[----:B---3--:R-:W-:-:S03]  /*10b20*/  FMUL.FTZ R19, R5, R42 ;  /* 0x0000002a05137220 */ /* 0x008fc60000410000 */
        /* <DEDUP_REMOVED lines=11> */
.L_x_1733:
[----:B------:R-:W-:Y:S05]  /*10be0*/  BSYNC.RECONVERGENT B1 ;  /* 0x0000000000017941 */ /* 0x000fea0003800200 */
.L_x_1732:
        /* <DEDUP_REMOVED lines=10> */
[----:B------:R-:W5:Y:S04]  /*10c90*/  LDS R22, [R6+0x200] ;  /* 0x0002000006167984 */ /* 0x000f680000000800 */
[----:B------:R-:W4:Y:S04]  /*10ca0*/  LDS R24, [R6+0x300] ;  /* 0x0003000006187984 */ /* 0x000f280000000800 */
[----:B------:R-:W4:Y:S04]  /*10cb0*/  LDS R26, [R6+0x400] ;  /* 0x00040000061a7984 */ /* 0x000f280000000800 */
[----:B------:R-:W4:Y:S01]  /*10cc0*/  LDS R28, [R6+0x500] ;  /* 0x00050000061c7984 */ /* 0x000f220000000800 */
[C---:B-1----:R-:W-:Y:S01]  /*10cd0*/  FMUL.FTZ R7, R5.reuse, R8 ;  /* 0x0000000805077220 */ /* 0x042fe20000410000 */
[----:B0-----:R-:W-:-:S04]  /*10ce0*/  FMUL.FTZ R9, R5, R10 ;  /* 0x0000000a05097220 */ /* 0x001fc80000410000 */
[----:B------:R-:W-:Y:S01]  /*10cf0*/  STS [R6+-0x200], R7 ;  /* 0xfffe000706007388 */ /* 0x000fe20000000800 */
[----:B--2---:R-:W-:-:S03]  /*10d00*/  FMUL.FTZ R11, R5, R18 ;  /* 0x00000012050b7220 */ /* 0x004fc60000410000 */
[----:B------:R-:W-:Y:S01]  /*10d10*/  STS [R6+-0x100], R9 ;  /* 0xffff000906007388 */ /* 0x000fe20000000800 */
[----:B---3--:R-:W-:-:S03]  /*10d20*/  FMUL.FTZ R17, R5, R20 ;  /* 0x0000001405117220 */ /* 0x008fc60000410000 */
[----:B------:R-:W-:Y:S01]  /*10d30*/  STS [R6], R11 ;  /* 0x0000000b06007388 */ /* 0x000fe20000000800 */
[----:B-----5:R-:W-:-:S03]  /*10d40*/  FMUL.FTZ R19, R5, R22 ;  /* 0x0000001605137220 */ /* 0x020fc60000410000 */
[----:B------:R-:W-:Y:S01]  /*10d50*/  STS [R6+0x100], R17 ;  /* 0x0001001106007388 */ /* 0x000fe20000000800 */
[----:B----4-:R-:W-:-:S03]  /*10d60*/  FMUL.FTZ R21, R5, R24 ;  /* 0x0000001805157220 */ /* 0x010fc60000410000 */
[----:B------:R-:W-:Y:S01]  /*10d70*/  STS [R6+0x200], R19 ;  /* 0x0002001306007388 */ /* 0x000fe20000000800 */
[----:B------:R-:W-:-:S03]  /*10d80*/  FMUL.FTZ R23, R5, R26 ;  /* 0x0000001a05177220 */ /* 0x000fc60000410000 */
[----:B------:R-:W-:Y:S01]  /*10d90*/  STS [R6+0x300], R21 ;  /* 0x0003001506007388 */ /* 0x000fe20000000800 */
[----:B------:R-:W-:-:S03]  /*10da0*/  FMUL.FTZ R25, R5, R28 ;  /* 0x0000001c05197220 */ /* 0x000fc60000410000 */
[----:B------:R-:W-:Y:S04]  /*10db0*/  STS [R6+0x400], R23 ;  /* 0x0004001706007388 */ /* 0x000fe80000000800 */
[----:B------:R0:W-:Y:S02]  /*10dc0*/  STS [R6+0x500], R25 ;  /* 0x0005001906007388 */ /* 0x0001e40000000800 */
[----:B0-----:R-:W-:-:S07]  /*10dd0*/  VIADD R6, R6, 0x800 ;  /* 0x0000080006067836 */ /* 0x001fce0000000000 */
.L_x_1736:
[----:B------:R-:W-:Y:S05]  /*10de0*/  BSYNC.RECONVERGENT B1 ;  /* 0x0000000000017941 */ /* 0x000fea0003800200 */
.L_x_1735:
[----:B------:R-:W-:-:S13]  /*10df0*/  ISETP.LT.OR P0, PT, R4, UR42, P0 ;  /* 0x0000002a04007c0c */ /* 0x000fda0008701670 */
[----:B------:R-:W-:Y:S05]  /*10e00*/  @!P0 BRA `(.L_x_1727) ;  /* 0x0000000c00448947 */ /* 0x000fea0003800000 */
[----:B------:R-:W1:Y:S04]  /*10e10*/  LDS R4, [R6+-0x200] ;  /* 0xfffe000006047984 */ /* 0x000e680000000800 */
[----:B------:R-:W0:Y:S04]  /*10e20*/  LDS R8, [R6+-0x100] ;  /* 0xffff000006087984 */ /* 0x000e280000000800 */
[----:B------:R-:W2:Y:S04]  /*10e30*/  LDS R10, [R6] ;  /* 0x00000000060a7984 */ /* 0x000ea80000000800 */
[----:B------:R-:W3:Y:S01]  /*10e40*/  LDS R18, [R6+0x100] ;  /* 0x0001000006127984 */ /* 0x000ee20000000800 */
[-C--:B-1----:R-:W-:Y:S01]  /*10e50*/  FMUL.FTZ R7, R4, R5.reuse ;  /* 0x0000000504077220 */ /* 0x082fe20000410000 */
[----:B0-----:R-:W-:-:S04]  /*10e60*/  FMUL.FTZ R9, R8, R5 ;  /* 0x0000000508097220 */ /* 0x001fc80000410000 */
[----:B------:R0:W-:Y:S01]  /*10e70*/  STS [R6+-0x200], R7 ;  /* 0xfffe000706007388 */ /* 0x0001e20000000800 */
[----:B--2---:R-:W-:-:S03]  /*10e80*/  FMUL.FTZ R11, R10, R5 ;  /* 0x000000050a0b7220 */ /* 0x004fc60000410000 */
[----:B------:R0:W-:Y:S01]  /*10e90*/  STS [R6+-0x100], R9 ;  /* 0xffff000906007388 */ /* 0x0001e20000000800 */
[----:B---3--:R-:W-:-:S03]  /*10ea0*/  FMUL.FTZ R5, R18, R5 ;  /* 0x0000000512057220 */ /* 0x008fc60000410000 */
[----:B------:R0:W-:Y:S04]  /*10eb0*/  STS [R6], R11 ;  /* 0x0000000b06007388 */ /* 0x0001e80000000800 */
[----:B------:R0:W-:Y:S01]  /*10ec0*/  STS [R6+0x100], R5 ;  /* 0x0001000506007388 */ /* 0x0001e20000000800 */
[----:B------:R-:W-:Y:S05]  /*10ed0*/  BRA `(.L_x_1727) ;  /* 0x0000000c00107947 */ /* 0x000fea0003800000 */
.L_x_1728:
        /* <DEDUP_REMOVED lines=13> */
[----:B------:R-:W-:Y:S02]  /*10fb0*/  UMOV UR5, 0x400 ;  /* 0x0000040000057882 */ /* 0x000fe40000000000 */
[----:B------:R-:W-:Y:S01]  /*10fc0*/  UIADD3 UR5, UPT, UPT, UR5, 0x410, URZ ;  /* 0x0000041005057890 */ /* 0x000fe2000fffe0ff */
[C---:B------:R-:W-:Y:S01]  /*10fd0*/  IMAD.SHL.U32 R7, R6.reuse, 0x40, RZ ;  /* 0x0000004006077824 */ /* 0x040fe200078e00ff */
[----:B------:R-:W-:Y:S01]  /*10fe0*/  LOP3.LUT R6, R6, 0x3, RZ, 0xc0, !PT ;  /* 0x0000000306067812 */ /* 0x000fe200078ec0ff */
[----:B------:R-:W-:-:S03]  /*10ff0*/  IMAD.X R10, RZ, RZ, R9, P0 ;  /* 0x000000ffff0a7224 */ /* 0x000fc600000e0609 */
[----:B------:R-:W-:Y:S01]  /*11000*/  LOP3.LUT R7, R7, 0xc0, RZ, 0xc0, !PT ;  /* 0x000000c007077812 */ /* 0x000fe200078ec0ff */
[----:B------:R-:W-:-:S04]  /*11010*/  IMAD.MOV R11, RZ, RZ, -R6 ;  /* 0x000000ffff0b7224 */ /* 0x000fc800078e0a06 */
[----:B------:R-:W-:Y:S01]  /*11020*/  IMAD.IADD R4, R4, 0x1, R7 ;  /* 0x0000000104047824 */ /* 0x000fe200078e0207 */
[----:B--2---:R-:W-:-:S04]  /*11030*/  LEA R18, P0, R19, UR10, 0x2 ;  /* 0x0000000a13127c11 */ /* 0x004fc8000f8010ff */
[----:B------:R-:W-:Y:S01]  /*11040*/  LEA.HI.X R19, R19, UR11, R10, 0x2, P0 ;  /* 0x0000000b13137c11 */ /* 0x000fe200080f140a */
[----:B0-----:R-:W-:-:S06]  /*11050*/  ULEA UR5, UR7, UR5, 0x18 ;  /* 0x0000000507057291 */ /* 0x001fcc000f8ec0ff */
[----:B------:R-:W-:-:S07]  /*11060*/  VIADD R10, R0, UR5 ;  /* 0x00000005000a7c36 */ /* 0x000fce0008000000 */
.L_x_1739:
[----:B--2---:R-:W1:Y:S01]  /*11070*/  LDS R6, [R10] ;  /* 0x000000000a067984 */ /* 0x004e620000000800 */
[----:B------:R-:W-:Y:S02]  /*11080*/  IMAD.MOV.U32 R7, RZ, RZ, R19 ;  /* 0x000000ffff077224 */ /* 0x000fe400078e0013 */
[----:B------:R-:W-:-:S05]  /*11090*/  VIADD R11, R11, 0x1 ;  /* 0x000000010b0b7836 */ /* 0x000fca0000000000 */
[----:B------:R-:W-:Y:S01]  /*110a0*/  ISETP.NE.AND P0, PT, R11, RZ, PT ;  /* 0x000000ff0b00720c */ /* 0x000fe20003f05270 */
[----:B-1----:R-:W-:Y:S01]  /*110b0*/  FMUL.FTZ R17, R6, R5 ;  /* 0x0000000506117220 */ /* 0x002fe20000410000 */
[----:B------:R-:W-:Y:S01]  /*110c0*/  IMAD.MOV.U32 R6, RZ, RZ, R18 ;  /* 0x000000ffff067224 */ /* 0x000fe200078e0012 */
[----:B------:R-:W-:-:S03]  /*110d0*/  IADD3 R18, P2, PT, R18, 0x100, RZ ;  /* 0x0000010012127810 */ /* 0x000fc60007f5e0ff */
[----:B------:R0:W-:Y:S02]  /*110e0*/  STS [R10], R17 ;  /* 0x000000110a007388 */ /* 0x0001e40000000800 */
[----:B------:R-:W-:Y:S02]  /*110f0*/  IMAD.X R19, RZ, RZ, R19, P2 ;  /* 0x000000ffff137224 */ /* 0x000fe400010e0613 */
[----:B------:R2:W-:Y:S01]  /*11100*/  STG.E desc[UR36][R6.64], R17 ;  /* 0x0000001106007986 */ /* 0x0005e2000c101924 */
[----:B0-----:R-:W-:Y:S02]  /*11110*/  VIADD R10, R10, 0x100 ;  /* 0x000001000a0a7836 */ /* 0x001fe40000000000 */
[----:B------:R-:W-:Y:S05]  /*11120*/  @P0 BRA `(.L_x_1739) ;  /* 0xfffffffc00d00947 */ /* 0x000fea000383ffff */
.L_x_1738:
[----:B------:R-:W-:Y:S05]  /*11130*/  BSYNC.RECONVERGENT B1 ;  /* 0x0000000000017941 */ /* 0x000fea0003800200 */
.L_x_1737:
[----:B------:R-:W-:Y:S05]  /*11140*/  @!P1 BRA `(.L_x_1727) ;  /* 0x0000000800749947 */ /* 0x000fea0003800000 */
[----:B------:R-:W0:Y:S01]  /*11150*/  S2R R10, SR_CgaCtaId ;  /* 0x00000000000a7919 */ /* 0x000e220000008800 */
[----:B------:R-:W3:Y:S01]  /*11160*/  LDCU.64 UR10, c[0x0][0x480] ;  /* 0x00009000ff0a77ac */ /* 0x000ee20008000a00 */
[C---:B------:R-:W-:Y:S01]  /*11170*/  IADD3 R18, PT, PT, -R4.reuse, UR42, RZ ;  /* 0x0000002a04127c10 */ /* 0x040fe2000fffe1ff */
[----:B------:R-:W-:Y:S01]  /*11180*/  BSSY.RECONVERGENT B1, `(.L_x_1740) ;  /* 0x000005b000017945 */ /* 0x000fe20003800200 */
[----:B------:R-:W-:Y:S01]  /*11190*/  IADD3 R8, P0, PT, R4, R8, RZ ;  /* 0x0000000804087210 */ /* 0x000fe20007f1e0ff */
[----:B------:R-:W-:Y:S01]  /*111a0*/  USHF.L.U32 UR5, UR45, 0x2, URZ ;  /* 0x000000022d057899 */ /* 0x000fe200080006ff */
[----:B------:R-:W-:Y:S02]  /*111b0*/  ISETP.GT.AND P1, PT, R18, 0x300, PT ;  /* 0x000003001200780c */ /* 0x000fe40003f24270 */
[----:B--2---:R-:W-:Y:S01]  /*111c0*/  MOV R6, 0x400 ;  /* 0x0000040000067802 */ /* 0x004fe20000000f00 */
[----:B------:R-:W-:-:S04]  /*111d0*/  IMAD.X R9, RZ, RZ, R9, P0 ;  /* 0x000000ffff097224 */ /* 0x000fc800000e0609 */
[----:B------:R-:W-:Y:S01]  /*111e0*/  VIADD R7, R6, 0x410 ;  /* 0x0000041006077836 */ /* 0x000fe20000000000 */
[----:B---3--:R-:W-:-:S04]  /*111f0*/  LEA R11, P0, R8, UR10, 0x2 ;  /* 0x0000000a080b7c11 */ /* 0x008fc8000f8010ff */
[----:B------:R-:W-:Y:S02]  /*11200*/  LEA.HI.X R17, R8, UR11, R9, 0x2, P0 ;  /* 0x0000000b08117c11 */ /* 0x000fe400080f1409 */
[----:B------:R-:W-:Y:S02]  /*11210*/  IADD3 R6, P0, PT, R11, 0x200, RZ ;  /* 0x000002000b067810 */ /* 0x000fe40007f1e0ff */
[----:B------:R-:W-:Y:S02]  /*11220*/  LEA R8, R4, -UR5, 0x2 ;  /* 0x8000000504087c11 */ /* 0x000fe4000f8e10ff */
        /* <DEDUP_REMOVED lines=8> */
.L_x_1742:
[----:B------:R-:W1:Y:S01]  /*112b0*/  LDS R10, [R8+-0x200] ;  /* 0xfffe0000080a7984 */ /* 0x000e620000000800 */
[----:B------:R-:W-:-:S03]  /*112c0*/  VIADD R4, R4, 0x400 ;  /* 0x0000040004047836 */ /* 0x000fc60000000000 */
[----:B------:R-:W0:Y:S02]  /*112d0*/  LDS R18, [R8+-0x100] ;  /* 0xffff000008127984 */ /* 0x000e240000000800 */
[----:B------:R-:W-:Y:S02]  /*112e0*/  ISETP.GE.AND P2, PT, R4, R27, PT ;  /* 0x0000001b0400720c */ /* 0x000fe40003f46270 */
[----:B------:R-:W2:Y:S04]  /*112f0*/  LDS R20, [R8] ;  /* 0x0000000008147984 */ /* 0x000ea80000000800 */
[----:B----4-:R-:W-:Y:S04]  /*11300*/  LDS R32, [R8+0x600] ;  /* 0x0006000008207984 */ /* 0x010fe80000000800 */
[----:B------:R-:W3:Y:S04]  /*11310*/  LDS R22, [R8+0x100] ;  /* 0x0001000008167984 */ /* 0x000ee80000000800 */
[----:B------:R-:W4:Y:S04]  /*11320*/  LDS R24, [R8+0x200] ;  /* 0x0002000008187984 */ /* 0x000f280000000800 */
[----:B------:R-:W5:Y:S04]  /*11330*/  LDS R26, [R8+0x300] ;  /* 0x00030000081a7984 */ /* 0x000f680000000800 */
[----:B------:R-:W5:Y:S04]  /*11340*/  LDS R28, [R8+0x400] ;  /* 0x00040000081c7984 */ /* 0x000f680000000800 */
[----:B------:R-:W5:Y:S04]  /*11350*/  LDS R30, [R8+0x500] ;  /* 0x00050000081e7984 */ /* 0x000f680000000800 */
[----:B------:R-:W5:Y:S01]  /*11360*/  LDS R34, [R8+0x700] ;  /* 0x0007000008227984 */ /* 0x000f620000000800 */
[----:B-1----:R-:W-:-:S03]  /*11370*/  FMUL.FTZ R9, R5, R10 ;  /* 0x0000000a05097220 */ /* 0x002fc60000410000 */
[----:B------:R-:W-:Y:S01]  /*11380*/  LDS R36, [R8+0x800] ;  /* 0x0008000008247984 */ /* 0x000fe20000000800 */
[----:B0-----:R-:W-:-:S03]  /*11390*/  FMUL.FTZ R11, R5, R18 ;  /* 0x00000012050b7220 */ /* 0x001fc60000410000 */
[----:B------:R-:W0:Y:S01]  /*113a0*/  LDS R10, [R8+0xd00] ;  /* 0x000d0000080a7984 */ /* 0x000e220000000800 */
[----:B--2---:R-:W-:-:S03]  /*113b0*/  FMUL.FTZ R17, R5, R20 ;  /* 0x0000001405117220 */ /* 0x004fc60000410000 */
[----:B------:R-:W1:Y:S04]  /*113c0*/  LDS R38, [R8+0x900] ;  /* 0x0009000008267984 */ /* 0x000e680000000800 */
[----:B------:R-:W2:Y:S01]  /*113d0*/  LDS R40, [R8+0xa00] ;  /* 0x000a000008287984 */ /* 0x000ea20000000800 */
[----:B---3--:R-:W-:-:S03]  /*113e0*/  FMUL.FTZ R19, R5, R22 ;  /* 0x0000001605137220 */ /* 0x008fc60000410000 */
[----:B------:R-:W-:Y:S01]  /*113f0*/  LDS R42, [R8+0xb00] ;  /* 0x000b0000082a7984 */ /* 0x000fe20000000800 */
[----:B----4-:R-:W-:-:S03]  /*11400*/  FMUL.FTZ R21, R5, R24 ;  /* 0x0000001805157220 */ /* 0x010fc60000410000 */
[----:B------:R-:W3:Y:S01]  /*11410*/  LDS R44, [R8+0xc00] ;  /* 0x000c0000082c7984 */ /* 0x000ee20000000800 */
[----:B-----5:R-:W-:-:S03]  /*11420*/  FMUL.FTZ R23, R5, R26 ;  /* 0x0000001a05177220 */ /* 0x020fc60000410000 */
[----:B------:R-:W-:Y:S01]  /*11430*/  STG.E desc[UR36][R6.64+-0x100], R11 ;  /* 0xffff000b06007986 */ /* 0x000fe2000c101924 */
[----:B------:R-:W-:-:S03]  /*11440*/  FMUL.FTZ R25, R5, R28 ;  /* 0x0000001c05197220 */ /* 0x000fc60000410000 */
[----:B------:R4:W-:Y:S04]  /*11450*/  STS [R8+-0x100], R11 ;  /* 0xffff000b08007388 */ /* 0x0009e80000000800 */
[----:B------:R-:W-:Y:S04]  /*11460*/  STG.E desc[UR36][R6.64+-0x200], R9 ;  /* 0xfffe000906007986 */ /* 0x000fe8000c101924 */
[----:B------:R5:W-:Y:S01]  /*11470*/  STS [R8+-0x200], R9 ;  /* 0xfffe000908007388 */ /* 0x000be20000000800 */
[----:B----4-:R-:W-:-:S03]  /*11480*/  FMUL.FTZ R11, R5, R32 ;  /* 0x00000020050b7220 */ /* 0x010fc60000410000 */
[----:B------:R-:W-:Y:S04]  /*11490*/  STG.E desc[UR36][R6.64], R17 ;  /* 0x0000001106007986 */ /* 0x000fe8000c101924 */
[----:B------:R4:W-:Y:S01]  /*114a0*/  STS [R8], R17 ;  /* 0x0000001108007388 */ /* 0x0009e20000000800 */
[----:B-----5:R-:W-:-:S03]  /*114b0*/  FMUL.FTZ R9, R5, R30 ;  /* 0x0000001e05097220 */ /* 0x020fc60000410000 */
[----:B------:R-:W-:Y:S04]  /*114c0*/  STG.E desc[UR36][R6.64+0x600], R11 ;  /* 0x0006000b06007986 */ /* 0x000fe8000c101924 */
[----:B------:R0:W-:Y:S01]  /*114d0*/  STS [R8+0x600], R11 ;  /* 0x0006000b08007388 */ /* 0x0001e20000000800 */
[----:B----4-:R-:W-:-:S03]  /*114e0*/  FMUL.FTZ R17, R5, R34 ;  /* 0x0000002205117220 */ /* 0x010fc60000410000 */
[----:B------:R-:W-:Y:S04]  /*114f0*/  STG.E desc[UR36][R6.64+0x100], R19 ;  /* 0x0001001306007986 */ /* 0x000fe8000c101924 */
[----:B------:R4:W-:Y:S01]  /*11500*/  STS [R8+0x100], R19 ;  /* 0x0001001308007388 */ /* 0x0009e20000000800 */
[C---:B0-----:R-:W-:Y:S01]  /*11510*/  FMUL.FTZ R11, R5.reuse, R10 ;  /* 0x0000000a050b7220 */ /* 0x041fe20000410000 */
[----:B------:R-:W-:Y:S02]  /*11520*/  IADD3 R10, P1, PT, R6, 0x1000, RZ ;  /* 0x00001000060a7810 */ /* 0x000fe40007f3e0ff */
[----:B------:R-:W-:Y:S04]  /*11530*/  STG.E desc[UR36][R6.64+0x200], R21 ;  /* 0x0002001506007986 */ /* 0x000fe8000c101924 */
[----:B------:R1:W-:Y:S01]  /*11540*/  STS [R8+0x200], R21 ;  /* 0x0002001508007388 */ /* 0x0003e20000000800 */
[----:B----4-:R-:W-:-:S03]  /*11550*/  FMUL.FTZ R19, R5, R36 ;  /* 0x0000002405137220 */ /* 0x010fc60000410000 */
[----:B------:R-:W-:Y:S04]  /*11560*/  STG.E desc[UR36][R6.64+0x300], R23 ;  /* 0x0003001706007986 */ /* 0x000fe8000c101924 */
[----:B------:R2:W-:Y:S01]  /*11570*/  STS [R8+0x300], R23 ;  /* 0x0003001708007388 */ /* 0x0005e20000000800 */
[----:B-1----:R-:W-:-:S03]  /*11580*/  FMUL.FTZ R21, R5, R38 ;  /* 0x0000002605157220 */ /* 0x002fc60000410000 */
[----:B------:R-:W-:Y:S04]  /*11590*/  STG.E desc[UR36][R6.64+0x400], R25 ;  /* 0x0004001906007986 */ /* 0x000fe8000c101924 */
[----:B------:R3:W-:Y:S01]  /*115a0*/  STS [R8+0x400], R25 ;  /* 0x0004001908007388 */ /* 0x0007e20000000800 */
[----:B--2---:R-:W-:-:S03]  /*115b0*/  FMUL.FTZ R23, R5, R40 ;  /* 0x0000002805177220 */ /* 0x004fc60000410000 */
[----:B------:R-:W-:Y:S04]  /*115c0*/  STG.E desc[UR36][R6.64+0x500], R9 ;  /* 0x0005000906007986 */ /* 0x000fe8000c101924 */
[----:B------:R0:W-:Y:S01]  /*115d0*/  STS [R8+0x500], R9 ;  /* 0x0005000908007388 */ /* 0x0001e20000000800 */
[----:B---3--:R-:W-:-:S03]  /*115e0*/  FMUL.FTZ R25, R5, R44 ;  /* 0x0000002c05197220 */ /* 0x008fc60000410000 */
        /* <DEDUP_REMOVED lines=16> */
[----:B0-----:R-:W-:-:S02]  /*116f0*/  IMAD.MOV.U32 R6, RZ, RZ, R10 ;  /* 0x000000ffff067224 */ /* 0x001fc400078e000a */
[----:B-1----:R-:W-:Y:S02]  /*11700*/  VIADD R8, R8, 0x1000 ;  /* 0x0000100008087836 */ /* 0x002fe40000000000 */
[----:B------:R-:W-:Y:S01]  /*11710*/  IMAD.MOV.U32 R7, RZ, RZ, R17 ;  /* 0x000000ffff077224 */ /* 0x000fe200078e0011 */
[----:B------:R-:W-:Y:S06]  /*11720*/  @!P2 BRA `(.L_x_1742) ;  /* 0xfffffff800e0a947 */ /* 0x000fec000383ffff */
.L_x_1741:
[----:B------:R-:W-:Y:S05]  /*11730*/  BSYNC.RECONVERGENT B1 ;  /* 0x0000000000017941 */ /* 0x000fea0003800200 */
.L_x_1740:
        /* <DEDUP_REMOVED lines=15> */
[----:B------:R-:W-:Y:S01]  /*11830*/  IADD3 R10, P1, PT, R6, 0x800, RZ ;  /* 0x00000800060a7810 */ /* 0x000fe20007f3e0ff */
[----:B0-----:R-:W-:-:S03]  /*11840*/  FMUL.FTZ R11, R5, R18 ;  /* 0x00000012050b7220 */ /* 0x001fc60000410000 */
[----:B------:R-:W-:Y:S01]  /*11850*/  STG.E desc[UR36][R6.64+-0x200], R9 ;  /* 0xfffe000906007986 */ /* 0x000fe2000c101924 */
[----:B--2---:R-:W-:-:S03]  /*11860*/  FMUL.FTZ R17, R5, R20 ;  /* 0x0000001405117220 */ /* 0x004fc60000410000 */
[----:B------:R-:W-:Y:S01]  /*11870*/  STS [R8+-0x200], R9 ;  /* 0xfffe000908007388 */ /* 0x000fe20000000800 */
[----:B---3--:R-:W-:-:S03]  /*11880*/  FMUL.FTZ R19, R5, R22 ;  /* 0x0000001605137220 */ /* 0x008fc60000410000 */
[----:B------:R-:W-:Y:S01]  /*11890*/  STG.E desc[UR36][R6.64+-0x100], R11 ;  /* 0xffff000b06007986 */ /* 0x000fe2000c101924 */
[----:B-----5:R-:W-:-:S03]  /*118a0*/  FMUL.FTZ R21, R5, R24 ;  /* 0x0000001805157220 */ /* 0x020fc60000410000 */
[----:B------:R0:W-:Y:S01]  /*118b0*/  STS [R8+-0x100], R11 ;  /* 0xffff000b08007388 */ /* 0x0001e20000000800 */
[----:B----4-:R-:W-:-:S03]  /*118c0*/  FMUL.FTZ R23, R5, R26 ;  /* 0x0000001a05177220 */ /* 0x010fc60000410000 */
        /* <DEDUP_REMOVED lines=17> */
[----:B------:R-:W-:-:S07]  /*119e0*/  IMAD.MOV.U32 R7, RZ, RZ, R11 ;  /* 0x000000ffff077224 */ /* 0x000fce00078e000b */
.L_x_1744:
[----:B------:R-:W-:Y:S05]  /*119f0*/  BSYNC.RECONVERGENT B1 ;  /* 0x0000000000017941 */ /* 0x000fea0003800200 */
.L_x_1743:
        /* <DEDUP_REMOVED lines=8> */
[----:B------:R0:W-:Y:S01]  /*11a80*/  STG.E desc[UR36][R6.64+-0x200], R9 ;  /* 0xfffe000906007986 */ /* 0x0001e2000c101924 */
[----:B--2---:R-:W-:-:S03]  /*11a90*/  FMUL.FTZ R17, R18, R5 ;  /* 0x0000000512117220 */ /* 0x004fc60000410000 */
        /* <DEDUP_REMOVED lines=8> */
.L_x_1727:
[----:B------:R-:W-:Y:S05]  /*11b20*/  BSYNC.RECONVERGENT B0 ;  /* 0x0000000000007941 */ /* 0x000fea0003800200 */
.L_x_1726:
[----:B------:R-:W3:Y:S01]  /*11b30*/  LDCU UR5, c[0x0][0x40c] ;  /* 0x00008180ff0577ac */ /* 0x000ee20008000800 */
[----:B------:R-:W-:Y:S01]  /*11b40*/  IMAD.U32 R4, RZ, RZ, UR43 ;  /* 0x0000002bff047e24 */ /* 0x000fe2000f8e00ff */
[----:B------:R-:W1:Y:S01]  /*11b50*/  S2R R25, SR_CgaCtaId ;  /* 0x0000000000197919 */ /* 0x000e620000008800 */
[----:B------:R-:W-:Y:S01]  /*11b60*/  LOP3.LUT R22, R0, 0x7c, RZ, 0xc0, !PT ;  /* 0x0000007c00167812 */ /* 0x000fe200078ec0ff */
[----:B------:R-:W-:Y:S01]  /*11b70*/  IMAD.SHL.U32 R0, R3, 0x10, RZ ;  /* 0x0000001003007824 */ /* 0x000fe200078e00ff */
[----:B------:R-:W-:Y:S01]  /*11b80*/  MOV R18, 0x400 ;  /* 0x0000040000127802 */ /* 0x000fe20000000f00 */
[----:B------:R-:W-:Y:S01]  /*11b90*/  BSSY.RECONVERGENT B0, `(.L_x_1745) ;  /* 0x0000019000007945 */ /* 0x000fe20003800200 */
[----:B------:R-:W-:Y:S02]  /*11ba0*/  LEA.HI R4, R4, UR43, RZ, 0x1 ;  /* 0x0000002b04047c11 */ /* 0x000fe4000f8f08ff */
[----:B0-2---:R-:W-:Y:S02]  /*11bb0*/  CS2R R6, SRZ ;  /* 0x0000000000067805 */ /* 0x005fe4000001ff00 */
[----:B------:R-:W-:-:S02]  /*11bc0*/  LOP3.LUT R0, R0, 0x1f0, RZ, 0xc0, !PT ;  /* 0x000001f000007812 */ /* 0x000fc400078ec0ff */
[----:B------:R-:W-:-:S04]  /*11bd0*/  LOP3.LUT R4, R4, 0xfffffffe, RZ, 0xc0, !PT ;  /* 0xfffffffe04047812 */ /* 0x000fc800078ec0ff */
[----:B------:R-:W-:Y:S01]  /*11be0*/  IADD3 R23, PT, PT, -R4, UR43, RZ ;  /* 0x0000002b04177c10 */ /* 0x000fe2000fffe1ff */
[----:B------:R-:W-:Y:S02]  /*11bf0*/  VIADD R4, R18, 0x210 ;  /* 0x0000021012047836 */ /* 0x000fe40000000000 */
[----:B---3--:R-:W-:Y:S01]  /*11c00*/  IMAD.U32 R38, RZ, RZ, UR5 ;  /* 0x00000005ff267e24 */ /* 0x008fe2000f8e00ff */
[----:B------:R-:W-:-:S04]  /*11c10*/  ISETP.NE.AND P0, PT, R14, R23, PT ;  /* 0x000000170e00720c */ /* 0x000fc80003f05270 */
[----:B------:R-:W-:-:S04]  /*11c20*/  ISETP.NE.OR P0, PT, R38, RZ, P0 ;  /* 0x000000ff2600720c */ /* 0x000fc80000705670 */
[----:B------:R-:W-:Y:S02]  /*11c30*/  ISETP.GT.U32.OR P0, PT, R22, 0x4f, P0 ;  /* 0x0000004f1600780c */ /* 0x000fe40000704470 */
[----:B-1----:R-:W-:-:S05]  /*11c40*/  LEA R5, R25, R4, 0x18 ;  /* 0x0000000419057211 */ /* 0x002fca00078ec0ff */
        /* <DEDUP_REMOVED lines=12> */
.L_x_1747:
[----:B-----5:R0:W-:Y:S02]  /*11d10*/  STS.128 [R24], R4 ;  /* 0x0000000418007388 */ /* 0x0201e40000000c00 */
.L_x_1746:
[----:B------:R-:W-:Y:S05]  /*11d20*/  BSYNC.RECONVERGENT B0 ;  /* 0x0000000000007941 */ /* 0x000fea0003800200 */
.L_x_1745:
[----:B------:R-:W1:Y:S08]  /*11d30*/  LDC R0, c[0x0][0x3f8] ;  /* 0x0000fe00ff007b82 */ /* 0x000e700000000800 */
[----:B------:R-:W-:Y:S01]  /*11d40*/  BAR.SYNC.DEFER_BLOCKING 0x0 ;  /* 0x0000000000007b1d */ /* 0x000fe20000010000 */
[----:B------:R-:W-:Y:S02]  /*11d50*/  ISETP.GT.U32.AND P0, PT, R22, 0x4f, PT ;  /* 0x0000004f1600780c */ /* 0x000fe40003f04070 */
[----:B------:R-:W-:-:S02]  /*11d60*/  CS2R R10, SRZ ;  /* 0x00000000000a7805 */ /* 0x000fc4000001ff00 */
[----:B------:R-:W-:Y:S01]  /*11d70*/  CS2R R8, SRZ ;  /* 0x0000000000087805 */ /* 0x000fe2000001ff00 */
[----:B------:R-:W2:Y:S01]  /*11d80*/  LDCU UR13, c[0x0][0x40c] ;  /* 0x00008180ff0d77ac */ /* 0x000ea20008000800 */
[----:B------:R-:W-:Y:S01]  /*11d90*/  BSSY.RECONVERGENT B0, `(.L_x_1748) ;  /* 0x00001a2000007945 */ /* 0x000fe20003800200 */
[----:B------:R-:W3:Y:S01]  /*11da0*/  LDCU.64 UR10, c[0x0][0x3c8] ;  /* 0x00007900ff0a77ac */ /* 0x000ee20008000a00 */
[----:B-1----:R-:W-:-:S04]  /*11db0*/  IMAD R17, R0, UR12, R15 ;  /* 0x0000000c00117c24 */ /* 0x002fc8000f8e020f */
[----:B------:R-:W-:Y:S01]  /*11dc0*/  IMAD R17, R17, 0x50, RZ ;  /* 0x0000005011117824 */ /* 0x000fe200078e02ff */
[----:B--23--:R-:W-:Y:S06]  /*11dd0*/  @P0 BRA `(.L_x_1749) ;  /* 0x0000001800740947 */ /* 0x00cfec0003800000 */
[----:B------:R-:W1:Y:S01]  /*11de0*/  LDC R31, c[0x0][0x3f4] ;  /* 0x0000fd00ff1f7b82 */ /* 0x000e620000000800 */
[----:B------:R-:W-:Y:S01]  /*11df0*/  VIADD R36, R14, UR45 ;  /* 0x0000002d0e247c36 */ /* 0x000fe20008000000 */
[----:B------:R-:W-:Y:S01]  /*11e00*/  BSSY.RECONVERGENT B1, `(.L_x_1750) ;  /* 0x0000093000017945 */ /* 0x000fe20003800200 */
[----:B------:R-:W-:-:S05]  /*11e10*/  VIADD R18, R18, 0x410 ;  /* 0x0000041012127836 */ /* 0x000fca0000000000 */
[----:B------:R-:W2:Y:S01]  /*11e20*/  LDC.64 R20, c[0x0][0x3c0] ;  /* 0x0000f000ff147b82 */ /* 0x000ea20000000a00 */
[----:B------:R-:W-:-:S05]  /*11e30*/  LEA R25, R25, R18, 0x18 ;  /* 0x0000001219197211 */ /* 0x000fca00078ec0ff */
[----:B------:R-:W-:Y:S01]  /*11e40*/  IMAD R37, R14, 0x4, R25 ;  /* 0x000000040e257824 */ /* 0x000fe200078e0219 */
[----:B-1----:R-:W-:Y:S01]  /*11e50*/  VIMNMX R39, PT, PT, R31, UR43, PT ;  /* 0x0000002b1f277c48 */ /* 0x002fe2000bfe0100 */
[--C-:B------:R-:W-:Y:S02]  /*11e60*/  IMAD R19, R17, R31, R22.reuse ;  /* 0x0000001f11137224 */ /* 0x100fe400078e0216 */
[----:B------:R-:W-:Y:S01]  /*11e70*/  IMAD R11, R31, UR6, R22 ;  /* 0x000000061f0b7c24 */ /* 0x000fe2000f8e0216 */
[----:B------:R-:W-:Y:S01]  /*11e80*/  ISETP.GE.AND P0, PT, R36, R39, PT ;  /* 0x000000272400720c */ /* 0x000fe20003f06270 */
[----:B--2---:R-:W-:-:S04]  /*11e90*/  IMAD.WIDE R18, R19, 0x4, R20 ;  /* 0x0000000413127825 */ /* 0x004fc800078e0214 */
[----:B------:R-:W-:-:S04]  /*11ea0*/  IMAD.WIDE R20, R11, 0x4, R20 ;  /* 0x000000040b147825 */ /* 0x000fc800078e0214 */
[----:B------:R-:W-:-:S04]  /*11eb0*/  IMAD.MOV.U32 R11, RZ, RZ, RZ ;  /* 0x000000ffff0b7224 */ /* 0x000fc800078e00ff */
[----:B------:R-:W-:Y:S05]  /*11ec0*/  @P0 BRA `(.L_x_1751) ;  /* 0x0000000800180947 */ /* 0x000fea0003800000 */
[----:B------:R-:W-:Y:S01]  /*11ed0*/  VIADD R28, R36, 0x2 ;  /* 0x00000002241c7836 */ /* 0x000fe20000000000 */
[----:B------:R-:W1:Y:S01]  /*11ee0*/  LDC.64 R26, c[0x0][0x458] ;  /* 0x00011600ff1a7b82 */ /* 0x000e620000000a00 */
[----:B------:R-:W-:Y:S01]  /*11ef0*/  ULOP3.LUT UR5, URZ, UR45, URZ, 0x33, !UPT ;  /* 0x0000002dff057292 */ /* 0x000fe2000f8e33ff */
[----:B------:R-:W-:Y:S01]  /*11f00*/  IMAD R9, R2, R0, R15 ;  /* 0x0000000002097224 */ /* 0x000fe200078e020f */
[----:B------:R-:W-:Y:S01]  /*11f10*/  BSSY.RECONVERGENT B2, `(.L_x_1752) ;  /* 0x0000032000027945 */ /* 0x000fe20003800200 */
[----:B------:R-:W-:Y:S01]  /*11f20*/  VIMNMX R11, PT, PT, R39, R28, !PT ;  /* 0x0000001c270b7248 */ /* 0x000fe20007fe0100 */
[----:B------:R-:W-:Y:S02]  /*11f30*/  IMAD R31, R0, R31, RZ ;  /* 0x0000001f001f7224 */ /* 0x000fe400078e02ff */
[----:B------:R-:W-:Y:S01]  /*11f40*/  IMAD R9, R9, 0x50, R22 ;  /* 0x0000005009097824 */ /* 0x000fe200078e0216 */
[----:B------:R-:W-:Y:S01]  /*11f50*/  IADD3 R29, PT, PT, -R14, UR5, R11 ;  /* 0x000000050e1d7c10 */ /* 0x000fe2000fffe10b */
[----:B------:R-:W-:Y:S01]  /*11f60*/  IMAD.MOV.U32 R0, RZ, RZ, R36 ;  /* 0x000000ffff007224 */ /* 0x000fe200078e0024 */
[----:B------:R-:W-:Y:S01]  /*11f70*/  CS2R R10, SRZ ;  /* 0x00000000000a7805 */ /* 0x000fe2000001ff00 */
[----:B------:R-:W-:Y:S01]  /*11f80*/  IMAD R48, R31, 0x50, RZ ;  /* 0x000000501f307824 */ /* 0x000fe200078e02ff */
[----:B------:R-:W-:Y:S01]  /*11f90*/  LOP3.LUT P0, RZ, R29, 0x2, RZ, 0xc0, !PT ;  /* 0x000000021dff7812 */ /* 0x000fe2000780c0ff */
[----:B-1----:R-:W-:Y:S01]  /*11fa0*/  IMAD.WIDE R26, R9, 0x4, R26 ;  /* 0x00000004091a7825 */ /* 0x002fe200078e021a */
[----:B------:R-:W-:-:S11]  /*11fb0*/  CS2R R8, SRZ ;  /* 0x0000000000087805 */ /* 0x000fd6000001ff00 */
[----:B------:R-:W-:Y:S05]  /*11fc0*/  @P0 BRA `(.L_x_1753) ;  /* 0x0000000000980947 */ /* 0x000fea0003800000 */
[----:B------:R-:W1:Y:S01]  /*11fd0*/  LDCU.64 UR8, c[0x0][0x3c8] ;  /* 0x00007900ff0877ac */ /* 0x000e620008000a00 */
[----:B------:R-:W-:-:S05]  /*11fe0*/  IADD3 R0, P0, PT, R13, R36, RZ ;  /* 0x000000240d007210 */ /* 0x000fca0007f1e0ff */
[----:B------:R-:W-:Y:S01]  /*11ff0*/  IMAD.X R9, RZ, RZ, R12, P0 ;  /* 0x000000ffff097224 */ /* 0x000fe200000e060c */
[----:B-1----:R-:W-:-:S04]  /*12000*/  LEA R10, P0, R0, UR8, 0x2 ;  /* 0x00000008000a7c11 */ /* 0x002fc8000f8010ff */
        /* <DEDUP_REMOVED lines=10> */
[----:B-1----:R-:W1:-:S12]  /*120b0*/  LDS.128 R8, [R24] ;  /* 0x0000000018087984 */ /* 0x002e580000000c00 */
[----:B------:R-:W-:Y:S01]  /*120c0*/  VOTEU.ANY UP0, P1 ;  /* 0x0000000000ff7886 */ /* 0x000fe20000800100 */
[----:B------:R-:W-:-:S13]  /*120d0*/  PLOP3.LUT P0, PT, PT, PT, UP0, 0x80, 0x8 ;  /* 0x000000000008781c */ /* 0x000fda0003f0f008 */
[----:B------:R-:W2:Y:S01]  /*120e0*/  @P0 LDG.E.128 R40, desc[UR36][R26.64] ;  /* 0x000000241a280981 */ /* 0x000ea2000c1e1d00 */
[----:B------:R-:W-:Y:S02]  /*120f0*/  PLOP3.LUT P0, PT, PT, PT, UP0, 0x80, 0x8 ;  /* 0x000000000008781c */ /* 0x000fe40003f0f008 */
[----:B------:R-:W-:Y:S02]  /*12100*/  PLOP3.LUT P1, PT, PT, PT, UP0, 0x80, 0x8 ;  /* 0x000000000008781c */ /* 0x000fe40003f2f008 */
[----:B------:R-:W-:Y:S02]  /*12110*/  PLOP3.LUT P2, PT, PT, PT, UP0, 0x80, 0x8 ;  /* 0x000000000008781c */ /* 0x000fe40003f4f008 */
[----:B------:R-:W-:Y:S01]  /*12120*/  PLOP3.LUT P3, PT, PT, PT, UP0, 0x80, 0x8 ;  /* 0x000000000008781c */ /* 0x000fe20003f6f008 */
[----:B-1---5:R-:W-:Y:S01]  /*12130*/  FADD.FTZ R33, R33, R9 ;  /* 0x0000000921217221 */ /* 0x022fe20000010000 */
        /* <DEDUP_REMOVED lines=10> */
.L_x_1754:
[C---:B-12--5:R-:W-:Y:S01]  /*121e0*/  FFMA.FTZ R8, R0.reuse, R32, RZ ;  /* 0x0000002000087223 */ /* 0x066fe200000100ff */
[C---:B------:R-:W-:Y:S01]  /*121f0*/  FFMA.FTZ R9, R0.reuse, R33, RZ ;  /* 0x0000002100097223 */ /* 0x040fe200000100ff */
[C---:B------:R-:W-:Y:S01]  /*12200*/  FFMA.FTZ R10, R0.reuse, R34, RZ ;  /* 0x00000022000a7223 */ /* 0x040fe200000100ff */
[----:B------:R-:W-:Y:S01]  /*12210*/  FFMA.FTZ R11, R0, R35, RZ ;  /* 0x00000023000b7223 */ /* 0x000fe200000100ff */
[----:B------:R-:W-:-:S07]  /*12220*/  IMAD.MOV.U32 R0, RZ, RZ, R28 ;  /* 0x000000ffff007224 */ /* 0x000fce00078e001c */
.L_x_1753:
[----:B------:R-:W-:Y:S05]  /*12230*/  BSYNC.RECONVERGENT B2 ;  /* 0x0000000000027941 */ /* 0x000fea0003800200 */
.L_x_1752:
[----:B------:R-:W-:-:S13]  /*12240*/  ISETP.GE.U32.AND P0, PT, R29, 0x2, PT ;  /* 0x000000021d00780c */ /* 0x000fda0003f06070 */
[----:B------:R-:W-:Y:S05]  /*12250*/  @!P0 BRA `(.L_x_1751) ;  /* 0x0000000400348947 */ /* 0x000fea0003800000 */
[----:B------:R-:W-:Y:S01]  /*12260*/  USHF.L.U32 UR5, UR45, 0x2, URZ ;  /* 0x000000022d057899 */ /* 0x000fe200080006ff */
[----:B------:R-:W-:Y:S01]  /*12270*/  ISETP.NE.AND P0, PT, R38, RZ, PT ;  /* 0x000000ff2600720c */ /* 0x000fe20003f05270 */
[----:B------:R-:W-:-:S04]  /*12280*/  IMAD R43, R0, 0x50, RZ ;  /* 0x00000050002b7824 */ /* 0x000fc800078e02ff */
[----:B------:R-:W-:-:S04]  /*12290*/  LEA R28, R0, -UR5, 0x2 ;  /* 0x80000005001c7c11 */ /* 0x000fc8000f8e10ff */
[----:B------:R-:W-:-:S07]  /*122a0*/  IADD3 R42, PT, PT, R28, 0x8, R25 ;  /* 0x000000081c2a7810 */ /* 0x000fce0007ffe019 */
.L_x_1758:
[----:B------:R-:W-:Y:S02]  /*122b0*/  IADD3 R28, P1, PT, R13, R0, RZ ;  /* 0x000000000d1c7210 */ /* 0x000fe40007f3e0ff */
[----:B------:R-:W-:-:S03]  /*122c0*/  ISETP.NE.AND P4, PT, R16, RZ, PT ;  /* 0x000000ff1000720c */ /* 0x000fc60003f85270 */
[----:B------:R-:W-:Y:S01]  /*122d0*/  IMAD.X R29, RZ, RZ, R12, P1 ;  /* 0x000000ffff1d7224 */ /* 0x000fe200008e060c */
        /* <DEDUP_REMOVED lines=10> */
[----:B----4-:R-:W1:-:S12]  /*12380*/  LDS.128 R32, [R24] ;  /* 0x0000000018207984 */ /* 0x010e580000000c00 */
        /* <DEDUP_REMOVED lines=9> */
[----:B------:R-:W-:-:S04]  /*12420*/  IMAD.WIDE.U32 R32, R43, 0x4, R18 ;  /* 0x000000042b207825 */ /* 0x000fc800078e0012 */
[----:B--2---:R-:W-:Y:S01]  /*12430*/  @P0 FMUL.FTZ R28, R28, R44 ;  /* 0x0000002c1c1c0220 */ /* 0x004fe20000410000 */
[----:B------:R-:W-:Y:S01]  /*12440*/  @P1 FMUL.FTZ R29, R29, R45 ;  /* 0x0000002d1d1d1220 */ /* 0x000fe20000410000 */
[----:B------:R-:W-:Y:S02]  /*12450*/  @P2 FMUL.FTZ R30, R30, R46 ;  /* 0x0000002e1e1e2220 */ /* 0x000fe40000410000 */
[----:B------:R-:W-:-:S05]  /*12460*/  @P3 FMUL.FTZ R31, R31, R47 ;  /* 0x0000002f1f1f3220 */ /* 0x000fca0000410000 */
[----:B------:R1:W-:Y:S02]  /*12470*/  STG.E.128 desc[UR36][R32.64], R28 ;  /* 0x0000001c20007986 */ /* 0x0003e4000c101d24 */
.L_x_1756:
[----:B------:R-:W-:Y:S05]  /*12480*/  BSYNC.RECONVERGENT B2 ;  /* 0x0000000000027941 */ /* 0x000fea0003800200 */
.L_x_1755:
[----:B------:R-:W1:Y:S04]  /*12490*/  LDG.E R40, desc[UR36][R40.64+0x8] ;  /* 0x0000082428287981 */ /* 0x000e68000c1e1900 */
[----:B------:R-:W2:Y:S01]  /*124a0*/  LDS R45, [R42+-0x8] ;  /* 0xfffff8002a2d7984 */ /* 0x000ea20000000800 */
[----:B------:R-:W-:Y:S02]  /*124b0*/  IMAD.U32 R38, RZ, RZ, UR13 ;  /* 0x0000000dff267e24 */ /* 0x000fe4000f8e00ff */
[----:B-1--4-:R-:W-:-:S04]  /*124c0*/  IMAD R32, R48, R40, R43 ;  /* 0x0000002830207224 */ /* 0x012fc800078e022b */
[----:B------:R-:W-:-:S04]  /*124d0*/  VIADD R33, R32, 0xa0 ;  /* 0x000000a020217836 */ /* 0x000fc80000000000 */
[----:B------:R-:W-:-:S06]  /*124e0*/  IMAD.WIDE R32, R33, 0x4, R20 ;  /* 0x0000000421207825 */ /* 0x000fcc00078e0214 */
[----:B------:R-:W5:Y:S01]  /*124f0*/  LDG.E.128 R32, desc[UR36][R32.64] ;  /* 0x0000002420207981 */ /* 0x000f62000c1e1d00 */
[----:B------:R-:W-:Y:S01]  /*12500*/  ISETP.NE.AND P0, PT, R38, RZ, PT ;  /* 0x000000ff2600720c */ /* 0x000fe20003f05270 */
[C---:B--2--5:R-:W-:Y:S01]  /*12510*/  FFMA.FTZ R44, R45.reuse, R28, R8 ;  /* 0x0000001c2d2c7223 */ /* 0x064fe20000010008 */
[C---:B------:R-:W-:Y:S01]  /*12520*/  FFMA.FTZ R46, R45.reuse, R29, R9 ;  /* 0x0000001d2d2e7223 */ /* 0x040fe20000010009 */
[C---:B------:R-:W-:Y:S01]  /*12530*/  FFMA.FTZ R47, R45.reuse, R30, R10 ;  /* 0x0000001e2d2f7223 */ /* 0x040fe2000001000a */
[----:B------:R-:W-:-:S09]  /*12540*/  FFMA.FTZ R40, R45, R31, R11 ;  /* 0x0000001f2d287223 */ /* 0x000fd2000001000b */
        /* <DEDUP_REMOVED lines=9> */
[----:B-1----:R-:W-:Y:S01]  /*125e0*/  FADD.FTZ R32, R28, R32 ;  /* 0x000000201c207221 */ /* 0x002fe20000010000 */
[----:B------:R-:W-:Y:S01]  /*125f0*/  FADD.FTZ R33, R29, R33 ;  /* 0x000000211d217221 */ /* 0x000fe20000010000 */
[----:B------:R-:W-:Y:S01]  /*12600*/  FADD.FTZ R34, R30, R34 ;  /* 0x000000221e227221 */ /* 0x000fe20000010000 */
[----:B------:R-:W-:Y:S01]  /*12610*/  FADD.FTZ R35, R31, R35 ;  /* 0x000000231f237221 */ /* 0x000fe20000010000 */
[----:B------:R-:W-:-:S02]  /*12620*/  VIADD R29, R43, 0xa0 ;  /* 0x000000a02b1d7836 */ /* 0x000fc40000000000 */
[----:B--2---:R-:W-:Y:S02]  /*12630*/  @P1 FMUL.FTZ R32, R32, R8 ;  /* 0x0000000820201220 */ /* 0x004fe40000410000 */
[----:B------:R-:W-:Y:S02]  /*12640*/  @P2 FMUL.FTZ R33, R33, R9 ;  /* 0x0000000921212220 */ /* 0x000fe40000410000 */
[----:B------:R-:W-:Y:S02]  /*12650*/  @P3 FMUL.FTZ R34, R34, R10 ;  /* 0x0000000a22223220 */ /* 0x000fe40000410000 */
[----:B------:R-:W-:Y:S01]  /*12660*/  @P4 FMUL.FTZ R35, R35, R11 ;  /* 0x0000000b23234220 */ /* 0x000fe20000410000 */
[----:B------:R-:W-:-:S05]  /*12670*/  IMAD.WIDE.U32 R8, R29, 0x4, R18 ;  /* 0x000000041d087825 */ /* 0x000fca00078e0012 */
[----:B------:R1:W-:Y:S02]  /*12680*/  STG.E.128 desc[UR36][R8.64], R32 ;  /* 0x0000002008007986 */ /* 0x0003e4000c101d24 */
.L_x_1757:
[----:B------:R2:W1:Y:S01]  /*12690*/  LDS R11, [R42] ;  /* 0x000000002a0b7984 */ /* 0x0004620000000800 */
[----:B------:R-:W-:Y:S02]  /*126a0*/  VIADD R0, R0, 0x4 ;  /* 0x0000000400007836 */ /* 0x000fe40000000000 */
[----:B------:R-:W-:-:S03]  /*126b0*/  VIADD R43, R43, 0x140 ;  /* 0x000001402b2b7836 */ /* 0x000fc60000000000 */
[----:B------:R-:W-:Y:S01]  /*126c0*/  ISETP.GE.AND P1, PT, R0, R39, PT ;  /* 0x000000270000720c */ /* 0x000fe20003f26270 */
[----:B--2---:R-:W-:Y:S02]  /*126d0*/  VIADD R42, R42, 0x10 ;  /* 0x000000102a2a7836 */ /* 0x004fe40000000000 */
[C---:B-1----:R-:W-:Y:S01]  /*126e0*/  FFMA.FTZ R8, R11.reuse, R32, R44 ;  /* 0x000000200b087223 */ /* 0x042fe2000001002c */
[C---:B------:R-:W-:Y:S01]  /*126f0*/  FFMA.FTZ R9, R11.reuse, R33, R46 ;  /* 0x000000210b097223 */ /* 0x040fe2000001002e */
[C---:B------:R-:W-:Y:S01]  /*12700*/  FFMA.FTZ R10, R11.reuse, R34, R47 ;  /* 0x000000220b0a7223 */ /* 0x040fe2000001002f */
[----:B------:R-:W-:-:S07]  /*12710*/  FFMA.FTZ R11, R11, R35, R40 ;  /* 0x000000230b0b7223 */ /* 0x000fce0000010028 */
[----:B------:R-:W-:Y:S05]  /*12720*/  @!P1 BRA `(.L_x_1758) ;  /* 0xfffffff800e09947 */ /* 0x000fea000383ffff */
.L_x_1751:
[----:B------:R-:W-:Y:S05]  /*12730*/  BSYNC.RECONVERGENT B1 ;  /* 0x0000000000017941 */ /* 0x000fea0003800200 */
.L_x_1750:
[----:B------:R-:W-:Y:S01]  /*12740*/  ISETP.GE.AND P0, PT, R36, UR43, PT ;  /* 0x0000002b24007c0c */ /* 0x000fe2000bf06270 */
[----:B------:R-:W-:-:S12]  /*12750*/  BSSY.RECONVERGENT B1, `(.L_x_1759) ;  /* 0x00000e1000017945 */ /* 0x000fd80003800200 */
[----:B------:R-:W-:Y:S05]  /*12760*/  @P0 BRA `(.L_x_1760) ;  /* 0x0000000c007c0947 */ /* 0x000fea0003800000 */
[----:B----4-:R-:W-:Y:S01]  /*12770*/  VIADD R35, R36, 0x2 ;  /* 0x0000000224237836 */ /* 0x010fe20000000000 */
[----:B------:R-:W1:Y:S01]  /*12780*/  LDC R31, c[0x0][0x3f4] ;  /* 0x0000fd00ff1f7b82 */ /* 0x000e620000000800 */
[----:B------:R-:W2:Y:S01]  /*12790*/  LDCU UR5, c[0x0][0x3f8] ;  /* 0x00007f00ff0577ac */ /* 0x000ea20008000800 */
[----:B------:R-:W-:Y:S01]  /*127a0*/  BSSY.RECONVERGENT B2, `(.L_x_1761) ;  /* 0x000004d000027945 */ /* 0x000fe20003800200 */
[----:B------:R-:W-:Y:S01]  /*127b0*/  IMAD.MOV.U32 R28, RZ, RZ, R36 ;  /* 0x000000ffff1c7224 */ /* 0x000fe200078e0024 */
[----:B------:R-:W-:Y:S01]  /*127c0*/  VIMNMX R29, PT, PT, R35, UR43, !PT ;  /* 0x0000002b231d7c48 */ /* 0x000fe2000ffe0100 */
[----:B------:R-:W-:-:S03]  /*127d0*/  ULOP3.LUT UR7, URZ, UR45, URZ, 0x33, !UPT ;  /* 0x0000002dff077292 */ /* 0x000fc6000f8e33ff */
[----:B------:R-:W3:Y:S03]  /*127e0*/  LDC.64 R26, c[0x0][0x458] ;  /* 0x00011600ff1a7b82 */ /* 0x000ee60000000a00 */
[----:B------:R-:W-:-:S04]  /*127f0*/  IADD3 R32, PT, PT, -R14, UR7, R29 ;  /* 0x000000070e207c10 */ /* 0x000fc8000fffe11d */
[----:B------:R-:W-:Y:S01]  /*12800*/  LOP3.LUT P0, RZ, R32, 0x2, RZ, 0xc0, !PT ;  /* 0x0000000220ff7812 */ /* 0x000fe2000780c0ff */
[----:B--2---:R-:W-:-:S04]  /*12810*/  IMAD R33, R2, UR5, R15 ;  /* 0x0000000502217c24 */ /* 0x004fc8000f8e020f */
[----:B------:R-:W-:Y:S02]  /*12820*/  IMAD R33, R33, 0x50, R22 ;  /* 0x0000005021217824 */ /* 0x000fe400078e0216 */
[----:B-1----:R-:W-:Y:S02]  /*12830*/  IMAD R0, R31, UR5, RZ ;  /* 0x000000051f007c24 */ /* 0x002fe4000f8e02ff */
[----:B---3--:R-:W-:-:S04]  /*12840*/  IMAD.WIDE R26, R33, 0x4, R26 ;  /* 0x00000004211a7825 */ /* 0x008fc800078e021a */
[----:B------:R-:W-:Y:S05]  /*12850*/  @P0 BRA `(.L_x_1762) ;  /* 0x0000000400040947 */ /* 0x000fea0003800000 */
[----:B------:R-:W-:Y:S01]  /*12860*/  ISETP.GE.AND P0, PT, R36, R31, PT ;  /* 0x0000001f2400720c */ /* 0x000fe20003f06270 */
[----:B------:R-:W-:-:S12]  /*12870*/  IMAD.MOV.U32 R28, RZ, RZ, R35 ;  /* 0x000000ffff1c7224 */ /* 0x000fd800078e0023 */
[----:B------:R-:W-:Y:S05]  /*12880*/  @!P0 BRA `(.L_x_1762) ;  /* 0x0000000000f88947 */ /* 0x000fea0003800000 */
[----:B------:R-:W-:Y:S01]  /*12890*/  IABS R33, R31 ;  /* 0x0000001f00217213 */ /* 0x000fe20000000000 */
[----:B------:R-:W1:Y:S01]  /*128a0*/  LDCU.64 UR8, c[0x0][0x3c8] ;  /* 0x00007900ff0877ac */ /* 0x000e620008000a00 */
[----:B------:R-:W-:Y:S01]  /*128b0*/  IABS R40, R36 ;  /* 0x0000002400287213 */ /* 0x000fe20000000000 */
[----:B------:R-:W2:Y:S01]  /*128c0*/  LDS R37, [R37] ;  /* 0x0000000025257984 */ /* 0x000ea20000000800 */
[----:B------:R-:W3:Y:S01]  /*128d0*/  I2F.RP R30, R33 ;  /* 0x00000021001e7306 */ /* 0x000ee20000209400 */
[----:B------:R-:W-:Y:S02]  /*128e0*/  ISETP.GE.AND P1, PT, R36, RZ, PT ;  /* 0x000000ff2400720c */ /* 0x000fe40003f26270 */
[----:B------:R-:W-:-:S05]  /*128f0*/  ISETP.NE.AND P2, PT, R31, RZ, PT ;  /* 0x000000ff1f00720c */ /* 0x000fca0003f45270 */
[----:B---3--:R-:W3:Y:S02]  /*12900*/  MUFU.RCP R30, R30 ;  /* 0x0000001e001e7308 */ /* 0x008ee40000001000 */
[----:B---3--:R-:W-:-:S06]  /*12910*/  VIADD R34, R30, 0xffffffe ;  /* 0x0ffffffe1e227836 */ /* 0x008fcc0000000000 */
[----:B------:R-:W3:Y:S02]  /*12920*/  F2I.FTZ.U32.TRUNC.NTZ R29, R34 ;  /* 0x00000022001d7305 */ /* 0x000ee4000021f000 */
[----:B---3--:R-:W-:-:S04]  /*12930*/  IMAD.MOV R28, RZ, RZ, -R29 ;  /* 0x000000ffff1c7224 */ /* 0x008fc800078e0a1d */
        /* <DEDUP_REMOVED lines=13> */
[----:B------:R-:W-:-:S05]  /*12a10*/  IADD3 R29, P0, PT, R13, R28, RZ ;  /* 0x0000001c0d1d7210 */ /* 0x000fca0007f1e0ff */
[----:B------:R-:W-:Y:S01]  /*12a20*/  IMAD.X R34, RZ, RZ, R12, P0 ;  /* 0x000000ffff227224 */ /* 0x000fe200000e060c */
[----:B-1----:R-:W-:-:S04]  /*12a30*/  LEA R30, P0, R29, UR8, 0x2 ;  /* 0x000000081d1e7c11 */ /* 0x002fc8000f8010ff */
        /* <DEDUP_REMOVED lines=10> */
[----:B------:R-:W2:-:S12]  /*12ae0*/  LDS.128 R44, [R24] ;  /* 0x00000000182c7984 */ /* 0x000e980000000c00 */
[----:B------:R-:W-:Y:S01]  /*12af0*/  VOTEU.ANY UP0, P3 ;  /* 0x0000000000ff7886 */ /* 0x000fe20001800100 */
[----:B------:R-:W-:-:S13]  /*12b00*/  PLOP3.LUT P0, PT, PT, PT, UP0, 0x80, 0x8 ;  /* 0x000000000008781c */ /* 0x000fda0003f0f008 */
[----:B-1----:R-:W3:Y:S01]  /*12b10*/  @P0 LDG.E.128 R28, desc[UR36][R26.64] ;  /* 0x000000241a1c0981 */ /* 0x002ee2000c1e1d00 */
[----:B------:R-:W-:Y:S01]  /*12b20*/  PLOP3.LUT P0, PT, PT, PT, UP0, 0x80, 0x8 ;  /* 0x000000000008781c */ /* 0x000fe20003f0f008 */
[----:B------:R-:W-:Y:S01]  /*12b30*/  IMAD R33, R36, 0x50, RZ ;  /* 0x0000005024217824 */ /* 0x000fe200078e02ff */
        /* <DEDUP_REMOVED lines=10> */
[----:B------:R-:W-:Y:S01]  /*12be0*/  @P3 FMUL.FTZ R43, R43, R31 ;  /* 0x0000001f2b2b3220 */ /* 0x000fe20000410000 */
[----:B------:R-:W-:-:S05]  /*12bf0*/  IMAD.WIDE.U32 R28, R33, 0x4, R18 ;  /* 0x00000004211c7825 */ /* 0x000fca00078e0012 */
[----:B------:R2:W-:Y:S02]  /*12c00*/  STG.E.128 desc[UR36][R28.64], R40 ;  /* 0x000000281c007986 */ /* 0x0005e4000c101d24 */
.L_x_1764:
[----:B------:R-:W-:Y:S05]  /*12c10*/  BSYNC.RECONVERGENT B3 ;  /* 0x0000000000037941 */ /* 0x000fea0003800200 */
.L_x_1763:
[C---:B-----5:R-:W-:Y:S01]  /*12c20*/  FFMA.FTZ R8, R37.reuse, R40, R8 ;  /* 0x0000002825087223 */ /* 0x060fe20000010008 */
[C---:B------:R-:W-:Y:S01]  /*12c30*/  FFMA.FTZ R9, R37.reuse, R41, R9 ;  /* 0x0000002925097223 */ /* 0x040fe20000010009 */
[C---:B------:R-:W-:Y:S01]  /*12c40*/  FFMA.FTZ R10, R37.reuse, R42, R10 ;  /* 0x0000002a250a7223 */ /* 0x040fe2000001000a */
[----:B------:R-:W-:Y:S01]  /*12c50*/  FFMA.FTZ R11, R37, R43, R11 ;  /* 0x0000002b250b7223 */ /* 0x000fe2000001000b */
[----:B-12---:R-:W-:-:S07]  /*12c60*/  IMAD.MOV.U32 R28, RZ, RZ, R35 ;  /* 0x000000ffff1c7224 */ /* 0x006fce00078e0023 */
.L_x_1762:
[----:B------:R-:W-:Y:S05]  /*12c70*/  BSYNC.RECONVERGENT B2 ;  /* 0x0000000000027941 */ /* 0x000fea0003800200 */
.L_x_1761:
[----:B------:R-:W-:-:S13]  /*12c80*/  ISETP.GE.U32.AND P0, PT, R32, 0x2, PT ;  /* 0x000000022000780c */ /* 0x000fda0003f06070 */
[----:B------:R-:W-:Y:S05]  /*12c90*/  @!P0 BRA `(.L_x_1760) ;  /* 0x0000000800308947 */ /* 0x000fea0003800000 */
[----:B------:R-:W-:Y:S01]  /*12ca0*/  USHF.L.U32 UR5, UR45, 0x2, URZ ;  /* 0x000000022d057899 */ /* 0x000fe200080006ff */
[C---:B------:R-:W-:Y:S02]  /*12cb0*/  VIADD R32, R28.reuse, 0x2 ;  /* 0x000000021c207836 */ /* 0x040fe40000000000 */
[----:B------:R-:W-:-:S03]  /*12cc0*/  IMAD R33, R28, 0x50, RZ ;  /* 0x000000501c217824 */ /* 0x000fc600078e02ff */
[----:B------:R-:W-:-:S04]  /*12cd0*/  LEA R30, R28, -UR5, 0x2 ;  /* 0x800000051c1e7c11 */ /* 0x000fc8000f8e10ff */
[----:B------:R-:W-:-:S07]  /*12ce0*/  IADD3 R25, PT, PT, R30, 0x8, R25 ;  /* 0x000000081e197810 */ /* 0x000fce0007ffe019 */
.L_x_1771:
[----:B------:R-:W1:Y:S01]  /*12cf0*/  LDC R45, c[0x0][0x3f4] ;  /* 0x0000fd00ff2d7b82 */ /* 0x000e620000000800 */
[----:B------:R-:W-:Y:S01]  /*12d00*/  VIADD R30, R32, 0xfffffffe ;  /* 0xfffffffe201e7836 */ /* 0x000fe20000000000 */
[----:B------:R-:W-:Y:S04]  /*12d10*/  BSSY.RECONVERGENT B2, `(.L_x_1765) ;  /* 0x000003e000027945 */ /* 0x000fe80003800200 */
[----:B-1----:R-:W-:-:S13]  /*12d20*/  ISETP.GE.AND P0, PT, R30, R45, PT ;  /* 0x0000002d1e00720c */ /* 0x002fda0003f06270 */
[----:B------:R-:W-:Y:S05]  /*12d30*/  @!P0 BRA `(.L_x_1766) ;  /* 0x0000000000ec8947 */ /* 0x000fea0003800000 */
[----:B------:R-:W-:Y:S01]  /*12d40*/  IABS R31, R45 ;  /* 0x0000002d001f7213 */ /* 0x000fe20000000000 */
[----:B------:R-:W1:Y:S01]  /*12d50*/  LDCU.64 UR8, c[0x0][0x3c8] ;  /* 0x00007900ff0877ac */ /* 0x000e620008000a00 */
[----:B------:R-:W-:Y:S02]  /*12d60*/  IABS R36, R30 ;  /* 0x0000001e00247213 */ /* 0x000fe40000000000 */
[----:B------:R-:W2:Y:S01]  /*12d70*/  I2F.RP R34, R31 ;  /* 0x0000001f00227306 */ /* 0x000ea20000209400 */
[----:B------:R-:W-:Y:S01]  /*12d80*/  ISETP.GE.AND P1, PT, R30, RZ, PT ;  /* 0x000000ff1e00720c */ /* 0x000fe20003f26270 */
[----:B------:R-:W3:Y:S01]  /*12d90*/  LDCU UR5, c[0x0][0x40c] ;  /* 0x00008180ff0577ac */ /* 0x000ee20008000800 */
[----:B------:R-:W-:-:S05]  /*12da0*/  ISETP.NE.AND P2, PT, R45, RZ, PT ;  /* 0x000000ff2d00720c */ /* 0x000fca0003f45270 */
[----:B--2---:R-:W2:Y:S02]  /*12db0*/  MUFU.RCP R34, R34 ;  /* 0x0000002200227308 */ /* 0x004ea40000001000 */
[----:B--2---:R-:W-:-:S06]  /*12dc0*/  VIADD R35, R34, 0xffffffe ;  /* 0x0ffffffe22237836 */ /* 0x004fcc0000000000 */
[----:B------:R2:W4:Y:S02]  /*12dd0*/  F2I.FTZ.U32.TRUNC.NTZ R29, R35 ;  /* 0x00000023001d7305 */ /* 0x000524000021f000 */
[----:B--2---:R2:W0:Y:S01]  /*12de0*/  LDS R35, [R25+-0x8] ;  /* 0xfffff80019237984 */ /* 0x0044220000000800 */
        /* <DEDUP_REMOVED lines=18> */
[----:B------:R-:W4:Y:S01]  /*12f10*/  LDG.E R31, desc[UR36][R30.64] ;  /* 0x000000241e1f7981 */ /* 0x000f22000c1e1900 */
[----:B---3--:R-:W-:Y:S01]  /*12f20*/  UISETP.NE.AND UP0, UPT, UR5, URZ, UPT ;  /* 0x000000ff0500728c */ /* 0x008fe2000bf05270 */
[----:B----4-:R-:W-:-:S04]  /*12f30*/  IMAD R28, R0, R31, R28 ;  /* 0x0000001f001c7224 */ /* 0x010fc800078e021c */
[----:B------:R-:W-:-:S04]  /*12f40*/  IMAD R29, R28, 0x50, RZ ;  /* 0x000000501c1d7824 */ /* 0x000fc800078e02ff */
[----:B------:R-:W-:-:S05]  /*12f50*/  IMAD.WIDE R28, R29, 0x4, R20 ;  /* 0x000000041d1c7825 */ /* 0x000fca00078e0214 */
[----:B------:R2:W5:Y:S01]  /*12f60*/  LDG.E.128 R36, desc[UR36][R28.64] ;  /* 0x000000241c247981 */ /* 0x000562000c1e1d00 */
[----:B0-----:R-:W-:Y:S05]  /*12f70*/  BRA.U UP0, `(.L_x_1767) ;  /* 0x00000001004c7547 */ /* 0x001fea000b800000 */
[----:B------:R-:W-:Y:S01]  /*12f80*/  ISETP.NE.AND P3, PT, R16, RZ, PT ;  /* 0x000000ff1000720c */ /* 0x000fe20003f65270 */
[----:B--2---:R-:W0:-:S12]  /*12f90*/  LDS.128 R28, [R24] ;  /* 0x00000000181c7984 */ /* 0x004e180000000c00 */
        /* <DEDUP_REMOVED lines=17> */
.L_x_1767:
[C---:B-----5:R-:W-:Y:S01]  /*130b0*/  FFMA.FTZ R8, R35.reuse, R36, R8 ;  /* 0x0000002423087223 */ /* 0x060fe20000010008 */
[C---:B------:R-:W-:Y:S01]  /*130c0*/  FFMA.FTZ R9, R35.reuse, R37, R9 ;  /* 0x0000002523097223 */ /* 0x040fe20000010009 */
[C---:B------:R-:W-:Y:S01]  /*130d0*/  FFMA.FTZ R10, R35.reuse, R38, R10 ;  /* 0x00000026230a7223 */ /* 0x040fe2000001000a */
[----:B------:R-:W-:-:S07]  /*130e0*/  FFMA.FTZ R11, R35, R39, R11 ;  /* 0x00000027230b7223 */ /* 0x000fce000001000b */
.L_x_1766:
[----:B------:R-:W-:Y:S05]  /*130f0*/  BSYNC.RECONVERGENT B2 ;  /* 0x0000000000027941 */ /* 0x000fea0003800200 */
.L_x_1765:
[----:B------:R-:W-:Y:S01]  /*13100*/  ISETP.GE.AND P0, PT, R32, R45, PT ;  /* 0x0000002d2000720c */ /* 0x000fe20003f06270 */
[----:B------:R-:W-:-:S12]  /*13110*/  BSSY.RECONVERGENT B2, `(.L_x_1768) ;  /* 0x000003e000027945 */ /* 0x000fd80003800200 */
[----:B------:R-:W-:Y:S05]  /*13120*/  @!P0 BRA `(.L_x_1769) ;  /* 0x0000000000f08947 */ /* 0x000fea0003800000 */
[----:B------:R-:W-:Y:S01]  /*13130*/  IABS R31, R45 ;  /* 0x0000002d001f7213 */ /* 0x000fe20000000000 */
[----:B------:R-:W1:Y:S01]  /*13140*/  LDCU.64 UR8, c[0x0][0x3c8] ;  /* 0x00007900ff0877ac */ /* 0x000e620008000a00 */
[----:B0-----:R-:W-:Y:S01]  /*13150*/  IABS R36, R32 ;  /* 0x0000002000247213 */ /* 0x001fe20000000000 */
[----:B------:R0:W3:Y:S01]  /*13160*/  LDS R41, [R25] ;  /* 0x0000000019297984 */ /* 0x0000e20000000800 */
[----:B------:R-:W4:Y:S01]  /*13170*/  I2F.RP R30, R31 ;  /* 0x0000001f001e7306 */ /* 0x000f220000209400 */
[----:B------:R-:W-:Y:S01]  /*13180*/  ISETP.GE.AND P1, PT, R32, RZ, PT ;  /* 0x000000ff2000720c */ /* 0x000fe20003f26270 */
[----:B------:R-:W0:Y:S01]  /*13190*/  LDCU UR5, c[0x0][0x40c] ;  /* 0x00008180ff0577ac */ /* 0x000e220008000800 */
[----:B------:R-:W-:-:S05]  /*131a0*/  ISETP.NE.AND P2, PT, R45, RZ, PT ;  /* 0x000000ff2d00720c */ /* 0x000fca0003f45270 */
[----:B----4-:R-:W4:Y:S02]  /*131b0*/  MUFU.RCP R30, R30 ;  /* 0x0000001e001e7308 */ /* 0x010f240000001000 */
[----:B----4-:R-:W-:-:S06]  /*131c0*/  VIADD R34, R30, 0xffffffe ;  /* 0x0ffffffe1e227836 */ /* 0x010fcc0000000000 */
[----:B--2---:R-:W2:Y:S02]  /*131d0*/  F2I.FTZ.U32.TRUNC.NTZ R29, R34 ;  /* 0x00000022001d7305 */ /* 0x004ea4000021f000 */
[----:B--2---:R-:W-:-:S04]  /*131e0*/  IMAD.MOV R28, RZ, RZ, -R29 ;  /* 0x000000ffff1c7224 */ /* 0x004fc800078e0a1d */
        /* <DEDUP_REMOVED lines=17> */
[----:B------:R-:W2:Y:S01]  /*13300*/  LDG.E R31, desc[UR36][R30.64] ;  /* 0x000000241e1f7981 */ /* 0x000ea2000c1e1900 */
[----:B0-----:R-:W-:Y:S01]  /*13310*/  UISETP.NE.AND UP0, UPT, UR5, URZ, UPT ;  /* 0x000000ff0500728c */ /* 0x001fe2000bf05270 */
[----:B--2---:R-:W-:-:S04]  /*13320*/  IMAD R28, R0, R31, R28 ;  /* 0x0000001f001c7224 */ /* 0x004fc800078e021c */
[----:B------:R-:W-:-:S04]  /*13330*/  IMAD R29, R28, 0x50, RZ ;  /* 0x000000501c1d7824 */ /* 0x000fc800078e02ff */
[----:B------:R-:W-:-:S05]  /*13340*/  IMAD.WIDE R28, R29, 0x4, R20 ;  /* 0x000000041d1c7825 */ /* 0x000fca00078e0214 */
[----:B------:R0:W5:Y:S01]  /*13350*/  LDG.E.128 R36, desc[UR36][R28.64] ;  /* 0x000000241c247981 */ /* 0x000162000c1e1d00 */
[----:B---3--:R-:W-:Y:S05]  /*13360*/  BRA.U UP0, `(.L_x_1770) ;  /* 0x0000000100507547 */ /* 0x008fea000b800000 */
[----:B------:R-:W-:Y:S01]  /*13370*/  ISETP.NE.AND P3, PT, R16, RZ, PT ;  /* 0x000000ff1000720c */ /* 0x000fe20003f65270 */
[----:B------:R-:W1:-:S12]  /*13380*/  LDS.128 R44, [R24] ;  /* 0x00000000182c7984 */ /* 0x000e580000000c00 */
[----:B------:R-:W-:Y:S01]  /*13390*/  VOTEU.ANY UP0, P3 ;  /* 0x0000000000ff7886 */ /* 0x000fe20001800100 */
[----:B------:R-:W-:-:S13]  /*133a0*/  PLOP3.LUT P0, PT, PT, PT, UP0, 0x80, 0x8 ;  /* 0x000000000008781c */ /* 0x000fda0003f0f008 */
[----:B0-----:R-:W2:Y:S01]  /*133b0*/  @P0 LDG.E.128 R28, desc[UR36][R26.64] ;  /* 0x000000241a1c0981 */ /* 0x001ea2000c1e1d00 */
[----:B------:R-:W-:Y:S01]  /*133c0*/  PLOP3.LUT P0, PT, PT, PT, UP0, 0x80, 0x8 ;  /* 0x000000000008781c */ /* 0x000fe20003f0f008 */
[----:B------:R-:W-:Y:S01]  /*133d0*/  VIADD R35, R33, 0xa0 ;  /* 0x000000a021237836 */ /* 0x000fe20000000000 */
[----:B------:R-:W-:Y:S02]  /*133e0*/  PLOP3.LUT P1, PT, PT, PT, UP0, 0x80, 0x8 ;  /* 0x000000000008781c */ /* 0x000fe40003f2f008 */
[----:B------:R-:W-:Y:S02]  /*133f0*/  PLOP3.LUT P2, PT, PT, PT, UP0, 0x80, 0x8 ;  /* 0x000000000008781c */ /* 0x000fe40003f4f008 */
[----:B------:R-:W-:Y:S01]  /*13400*/  PLOP3.LUT P3, PT, PT, PT, UP0, 0x80, 0x8 ;  /* 0x000000000008781c */ /* 0x000fe20003f6f008 */
[----:B-1---5:R-:W-:Y:S01]  /*13410*/  FADD.FTZ R36, R44, R36 ;  /* 0x000000242c247221 */ /* 0x022fe20000010000 */
        /* <DEDUP_REMOVED lines=9> */
.L_x_1770:
[C---:B-----5:R-:W-:Y:S01]  /*134b0*/  FFMA.FTZ R8, R41.reuse, R36, R8 ;  /* 0x0000002429087223 */ /* 0x060fe20000010008 */
[C---:B------:R-:W-:Y:S01]  /*134c0*/  FFMA.FTZ R9, R41.reuse, R37, R9 ;  /* 0x0000002529097223 */ /* 0x040fe20000010009 */
[C---:B------:R-:W-:Y:S01]  /*134d0*/  FFMA.FTZ R10, R41.reuse, R38, R10 ;  /* 0x00000026290a7223 */ /* 0x040fe2000001000a */
[----:B------:R-:W-:-:S07]  /*134e0*/  FFMA.FTZ R11, R41, R39, R11 ;  /* 0x00000027290b7223 */ /* 0x000fce000001000b */
.L_x_1769:
[----:B------:R-:W-:Y:S05]  /*134f0*/  BSYNC.RECONVERGENT B2 ;  /* 0x0000000000027941 */ /* 0x000fea0003800200 */
.L_x_1768:
[C---:B012---:R-:W-:Y:S02]  /*13500*/  VIADD R28, R32.reuse, 0x2 ;  /* 0x00000002201c7836 */ /* 0x047fe40000000000 */
[----:B------:R-:W-:Y:S02]  /*13510*/  VIADD R32, R32, 0x4 ;  /* 0x0000000420207836 */ /* 0x000fe40000000000 */
[----:B------:R-:W-:Y:S01]  /*13520*/  VIADD R33, R33, 0x140 ;  /* 0x0000014021217836 */ /* 0x000fe20000000000 */
[----:B------:R-:W-:Y:S01]  /*13530*/  ISETP.GE.AND P0, PT, R28, UR43, PT ;  /* 0x0000002b1c007c0c */ /* 0x000fe2000bf06270 */
[----:B------:R-:W-:-:S12]  /*13540*/  VIADD R25, R25, 0x10 ;  /* 0x0000001019197836 */ /* 0x000fd80000000000 */
[----:B------:R-:W-:Y:S05]  /*13550*/  @!P0 BRA `(.L_x_1771) ;  /* 0xfffffff400e48947 */ /* 0x000fea000383ffff */
.L_x_1760:
[----:B------:R-:W-:Y:S05]  /*13560*/  BSYNC.RECONVERGENT B1 ;  /* 0x0000000000017941 */ /* 0x000fea0003800200 */
.L_x_1759:
[----:B------:R-:W-:-:S13]  /*13570*/  ISETP.NE.AND P0, PT, R14, R23, PT ;  /* 0x000000170e00720c */ /* 0x000fda0003f05270 */
[----:B------:R-:W-:Y:S05]  /*13580*/  @P0 BRA `(.L_x_1749) ;  /* 0x0000000000880947 */ /* 0x000fea0003800000 */
[----:B------:R-:W-:Y:S01]  /*13590*/  UMOV UR5, 0x50 ;  /* 0x0000005000057882 */ /* 0x000fe20000000000 */
[----:B------:R-:W1:Y:S01]  /*135a0*/  LDS R21, [UR4+-0x4] ;  /* 0xfffffc04ff157984 */ /* 0x000e620008000800 */
[----:B------:R-:W-:-:S06]  /*135b0*/  UIMAD UR5, UR42, UR5, -0x50 ;  /* 0xffffffb02a0574a4 */ /* 0x000fcc000f8e0205 */
[----:B------:R-:W-:-:S04]  /*135c0*/  IMAD.U32 R13, RZ, RZ, UR5 ;  /* 0x00000005ff0d7e24 */ /* 0x000fc8000f8e00ff */
[----:B------:R-:W-:Y:S01]  /*135d0*/  IMAD.WIDE R12, R13, 0x4, R18 ;  /* 0x000000040d0c7825 */ /* 0x000fe200078e0212 */
[----:B------:R-:W2:Y:S04]  /*135e0*/  LDCU UR5, c[0x0][0x40c] ;  /* 0x00008180ff0577ac */ /* 0x000ea80008000800 */
[----:B0-----:R0:W5:Y:S01]  /*135f0*/  LDG.E.128 R24, desc[UR36][R12.64] ;  /* 0x000000240c187981 */ /* 0x001162000c1e1d00 */
[----:B--2---:R-:W-:-:S09]  /*13600*/  UISETP.NE.AND UP0, UPT, UR5, URZ, UPT ;  /* 0x000000ff0500728c */ /* 0x004fd2000bf05270 */
[----:B0-----:R-:W-:Y:S05]  /*13610*/  BRA.U UP0, `(.L_x_1772) ;  /* 0x0000000100547547 */ /* 0x001fea000b800000 */
        /* <DEDUP_REMOVED lines=10> */
[----:B-----5:R-:W-:Y:S01]  /*136c0*/  FADD.FTZ R24, R24, R4 ;  /* 0x0000000418187221 */ /* 0x020fe20000010000 */
[----:B------:R-:W-:Y:S01]  /*136d0*/  FADD.FTZ R25, R25, R5 ;  /* 0x0000000519197221 */ /* 0x000fe20000010000 */
[----:B------:R-:W-:Y:S01]  /*136e0*/  FADD.FTZ R26, R26, R6 ;  /* 0x000000061a1a7221 */ /* 0x000fe20000010000 */
[----:B------:R-:W-:Y:S02]  /*136f0*/  FADD.FTZ R27, R27, R7 ;  /* 0x000000071b1b7221 */ /* 0x000fe40000010000 */
[----:B------:R-:W-:-:S04]  /*13700*/  IMAD.U32 R23, RZ, RZ, UR5 ;  /* 0x00000005ff177e24 */ /* 0x000fc8000f8e00ff */
[----:B------:R-:W-:-:S04]  /*13710*/  IMAD.WIDE R18, R23, 0x4, R18 ;  /* 0x0000000417127825 */ /* 0x000fc800078e0212 */
[----:B--2---:R-:W-:Y:S01]  /*13720*/  @P0 FMUL.FTZ R24, R24, R12 ;  /* 0x0000000c18180220 */ /* 0x004fe20000410000 */
[----:B------:R-:W-:Y:S01]  /*13730*/  @P0 FMUL.FTZ R25, R25, R13 ;  /* 0x0000000d19190220 */ /* 0x000fe20000410000 */
[----:B------:R-:W-:Y:S01]  /*13740*/  @P0 FMUL.FTZ R26, R26, R14 ;  /* 0x0000000e1a1a0220 */ /* 0x000fe20000410000 */
[----:B------:R-:W-:-:S05]  /*13750*/  @P0 FMUL.FTZ R27, R27, R15 ;  /* 0x0000000f1b1b0220 */ /* 0x000fca0000410000 */
[----:B------:R0:W-:Y:S02]  /*13760*/  STG.E.128 desc[UR36][R18.64], R24 ;  /* 0x0000001812007986 */ /* 0x0001e4000c101d24 */
.L_x_1772:
[C---:B-1---5:R-:W-:Y:S01]  /*13770*/  FFMA.FTZ R8, R21.reuse, R24, R8 ;  /* 0x0000001815087223 */ /* 0x062fe20000010008 */
[C---:B------:R-:W-:Y:S01]  /*13780*/  FFMA.FTZ R9, R21.reuse, R25, R9 ;  /* 0x0000001915097223 */ /* 0x040fe20000010009 */
[C---:B------:R-:W-:Y:S01]  /*13790*/  FFMA.FTZ R10, R21.reuse, R26, R10 ;  /* 0x0000001a150a7223 */ /* 0x040fe2000001000a */
[----:B------:R-:W-:-:S07]  /*137a0*/  FFMA.FTZ R11, R21, R27, R11 ;  /* 0x0000001b150b7223 */ /* 0x000fce000001000b */
.L_x_1749:
[----:B------:R-:W-:Y:S05]  /*137b0*/  BSYNC.RECONVERGENT B0 ;  /* 0x0000000000007941 */ /* 0x000fea0003800200 */
.L_x_1748:
[----:B------:R-:W-:Y:S01]  /*137c0*/  BAR.SYNC.DEFER_BLOCKING 0x0 ;  /* 0x0000000000007b1d */ /* 0x000fe20000010000 */
[----:B------:R-:W-:-:S13]  /*137d0*/  ISETP.GT.U32.AND P0, PT, R22, 0x4f, PT ;  /* 0x0000004f1600780c */ /* 0x000fda0003f04070 */
[----:B------:R-:W-:Y:S05]  /*137e0*/  @P0 EXIT ;  /* 0x000000000000094d */ /* 0x000fea0003800000 */
[----:B------:R-:W1:Y:S01]  /*137f0*/  S2UR UR5, SR_CgaCtaId ;  /* 0x00000000000579c3 */ /* 0x000e620000008800 */
[----:B------:R-:W-:Y:S01]  /*13800*/  UMOV UR4, 0x400 ;  /* 0x0000040000047882 */ /* 0x000fe20000000000 */
[C---:B------:R-:W-:Y:S01]  /*13810*/  LOP3.LUT R0, R3.reuse, 0x3e0, RZ, 0xc0, !PT ;  /* 0x000003e003007812 */ /* 0x040fe200078ec0ff */
[----:B------:R-:W-:Y:S01]  /*13820*/  UIADD3 UR4, UPT, UPT, UR4, 0x410, URZ ;  /* 0x0000041004047890 */ /* 0x000fe2000fffe0ff */
[----:B------:R-:W-:Y:S02]  /*13830*/  ISETP.GT.U32.AND P1, PT, R3, 0x1f, PT ;  /* 0x0000001f0300780c */ /* 0x000fe40003f24070 */
[----:B------:R-:W-:Y:S01]  /*13840*/  ISETP.NE.AND P0, PT, R0, 0x20, PT ;  /* 0x000000200000780c */ /* 0x000fe20003f05270 */
[----:B-1----:R-:W-:-:S06]  /*13850*/  ULEA UR4, UR5, UR4, 0x18 ;  /* 0x0000000405047291 */ /* 0x002fcc000f8ec0ff */
[----:B------:R-:W-:-:S06]  /*13860*/  LEA R0, R22, UR4, 0x2 ;  /* 0x0000000416007c11 */ /* 0x000fcc000f8e10ff */
[----:B------:R1:W-:Y:S01]  /*13870*/  @!P0 STS.128 [R0], R8 ;  /* 0x0000000800008388 */ /* 0x0003e20000000c00 */
[----:B------:R-:W-:Y:S06]  /*13880*/  BAR.SYNC.DEFER_BLOCKING 0x0 ;  /* 0x0000000000007b1d */ /* 0x000fec0000010000 */
[----:B0-----:R1:W0:Y:S02]  /*13890*/  @!P1 LDS.128 R4, [R0] ;  /* 0x0000000000049984 */ /* 0x0012240000000c00 */
[----:B------:R-:W-:Y:S06]  /*138a0*/  BAR.SYNC.DEFER_BLOCKING 0x0 ;  /* 0x0000000000007b1d */ /* 0x000fec0000010000 */
[----:B------:R-:W-:Y:S05]  /*138b0*/  @P1 EXIT ;  /* 0x000000000000194d */ /* 0x000fea0003800000 */
[----:B------:R-:W2:Y:S01]  /*138c0*/  LDCU UR4, c[0x0][0x478] ;  /* 0x00008f00ff0477ac */ /* 0x000ea20008000800 */
[----:B01----:R-:W-:Y:S01]  /*138d0*/  @!P1 FADD.FTZ R8, R8, R4 ;  /* 0x0000000408089221 */ /* 0x003fe20000010000 */
[----:B------:R-:W-:Y:S01]  /*138e0*/  @!P1 FADD.FTZ R9, R9, R5 ;  /* 0x0000000509099221 */ /* 0x000fe20000010000 */
[----:B------:R-:W-:Y:S01]  /*138f0*/  @!P1 FADD.FTZ R10, R10, R6 ;  /* 0x000000060a0a9221 */ /* 0x000fe20000010000 */
[----:B------:R-:W-:Y:S01]  /*13900*/  @!P1 FADD.FTZ R11, R11, R7 ;  /* 0x000000070b0b9221 */ /* 0x000fe20000010000 */
[----:B--2---:R-:W-:-:S09]  /*13910*/  UISETP.NE.AND UP0, UPT, UR4, 0x2, UPT ;  /* 0x000000020400788c */ /* 0x004fd2000bf05270 */
[----:B------:R-:W-:Y:S05]  /*13920*/  BRA.U UP0, `(.L_x_1773) ;  /* 0x00000001007c7547 */ /* 0x000fea000b800000 */
[----:B------:R-:W0:Y:S01]  /*13930*/  LDC.64 R2, c[0x0][0x470] ;  /* 0x00011c00ff027b82 */ /* 0x000e220000000a00 */
[----:B------:R-:W1:Y:S01]  /*13940*/  LDCU.64 UR4, c[0x0][0x380] ;  /* 0x00007000ff0477ac */ /* 0x000e620008000a00 */
[----:B0-----:R-:W2:Y:S01]  /*13950*/  LDG.E R2, desc[UR36][R2.64] ;  /* 0x0000002402027981 */ /* 0x001ea2000c1e1900 */
[----:B------:R-:W-:Y:S02]  /*13960*/  IMAD.IADD R17, R17, 0x1, R22 ;  /* 0x0000000111117824 */ /* 0x000fe400078e0216 */
[C---:B--2---:R-:W-:Y:S01]  /*13970*/  FMUL.FTZ R10, R2.reuse, R10 ;  /* 0x0000000a020a7220 */ /* 0x044fe20000410000 */
[C---:B------:R-:W-:Y:S01]  /*13980*/  FMUL.FTZ R11, R2.reuse, R11 ;  /* 0x0000000b020b7220 */ /* 0x040fe20000410000 */
[C---:B------:R-:W-:Y:S01]  /*13990*/  FMUL.FTZ R9, R2.reuse, R9 ;  /* 0x0000000902097220 */ /* 0x040fe20000410000 */
[----:B------:R-:W-:-:S03]  /*139a0*/  FMUL.FTZ R8, R2, R8 ;  /* 0x0000000802087220 */ /* 0x000fc60000410000 */
[----:B------:R-:W0:Y:S08]  /*139b0*/  F2I.S8.NTZ R10, R10 ;  /* 0x0000000a000a7305 */ /* 0x000e300000202100 */
[----:B------:R-:W2:Y:S01]  /*139c0*/  F2I.S8.NTZ R11, R11 ;  /* 0x0000000b000b7305 */ /* 0x000ea20000202100 */
[----:B0-----:R-:W-:-:S07]  /*139d0*/  PRMT R0, R10, 0x8880, RZ ;  /* 0x000088800a007816 */ /* 0x001fce00000000ff */
[----:B------:R-:W0:Y:S01]  /*139e0*/  F2I.S8.NTZ R9, R9 ;  /* 0x0000000900097305 */ /* 0x000e220000202100 */
[----:B------:R-:W-:Y:S02]  /*139f0*/  PRMT R0, R0, 0x7710, RZ ;  /* 0x0000771000007816 */ /* 0x000fe400000000ff */
[----:B--2---:R-:W-:-:S05]  /*13a00*/  PRMT R3, R11, 0x8880, RZ ;  /* 0x000088800b037816 */ /* 0x004fca00000000ff */
[----:B------:R-:W2:Y:S01]  /*13a10*/  F2I.S8.NTZ R8, R8 ;  /* 0x0000000800087305 */ /* 0x000ea20000202100 */
[----:B------:R-:W-:Y:S01]  /*13a20*/  IMAD.U32 R2, R0, 0x10000, RZ ;  /* 0x0001000000027824 */ /* 0x000fe200078e00ff */
[----:B------:R-:W-:-:S04]  /*13a30*/  PRMT R0, R3, 0x7710, RZ ;  /* 0x0000771003007816 */ /* 0x000fc800000000ff */
[----:B------:R-:W-:Y:S02]  /*13a40*/  LOP3.LUT R3, R2, 0xff0000, RZ, 0xc0, !PT ;  /* 0x00ff000002037812 */ /* 0x000fe400078ec0ff */
[----:B0-----:R-:W-:-:S03]  /*13a50*/  PRMT R9, R9, 0x8880, RZ ;  /* 0x0000888009097816 */ /* 0x001fc600000000ff */
[----:B------:R-:W-:Y:S01]  /*13a60*/  IMAD R3, R0, 0x1000000, R3 ;  /* 0x0100000000037824 */ /* 0x000fe200078e0203 */
[----:B------:R-:W-:Y:S02]  /*13a70*/  PRMT R2, R9, 0x7710, RZ ;  /* 0x0000771009027816 */ /* 0x000fe400000000ff */
[----:B--2---:R-:W-:-:S04]  /*13a80*/  PRMT R4, R8, 0x8880, RZ ;  /* 0x0000888008047816 */ /* 0x004fc800000000ff */
        /* <DEDUP_REMOVED lines=9> */
.L_x_1773:
[----:B------:R-:W0:Y:S01]  /*13b20*/  LDC.64 R2, c[0x0][0x380] ;  /* 0x0000e000ff027b82 */ /* 0x000e220000000a00 */
[----:B------:R-:W-:-:S04]  /*13b30*/  IMAD.IADD R17, R17, 0x1, R22 ;  /* 0x0000000111117824 */ /* 0x000fc800078e0216 */
[----:B0-----:R-:W-:-:S05]  /*13b40*/  IMAD.WIDE R2, R17, 0x4, R2 ;  /* 0x0000000411027825 */ /* 0x001fca00078e0202 */
[----:B------:R-:W-:Y:S01]  /*13b50*/  STG.E.128 desc[UR36][R2.64], R8 ;  /* 0x0000000802007986 */ /* 0x000fe2000c101d24 */
[----:B------:R-:W-:Y:S05]  /*13b60*/  EXIT ;  /* 0x000000000000794d */ /* 0x000fea0003800000 */
.L_x_1394:
[----:B------:R-:W-:Y:S02]  /*13b70*/  IMAD.MOV.U32 R12, RZ, RZ, 0x10 ;  /* 0x00000010ff0c7424 */ /* 0x000fe400078e00ff */
[----:B------:R-:W-:Y:S02]  /*13b80*/  IMAD.MOV.U32 R11, RZ, RZ, 0x1f ;  /* 0x0000001fff0b7424 */ /* 0x000fe400078e00ff */
[----:B------:R-:W-:-:S07]  /*13b90*/  IMAD.MOV.U32 R15, RZ, RZ, -0x1 ;  /* 0xffffffffff0f7424 */ /* 0x000fce00078e00ff */
[----:B01----:R-:W-:Y:S05]  /*13ba0*/  WARPSYNC.COLLECTIVE R15, `(.L_x_1774) ;  /* 0x000000000f087348 */ /* 0x003fea0003c00000 */
[----:B------:R2:W3:Y:S02]  /*13bb0*/  SHFL.BFLY P6, R14, R13, R12, R11 ;  /* 0x0c00000c0d0e7389 */ /* 0x0004e400000c000b */
[----:B0123--:R-:W-:Y:S05]  /*13bc0*/  ENDCOLLECTIVE ;  /* 0x000000000000791b */ /* 0x00ffea0003800000 */
.L_x_1774:
[----:B------:R-:W-:Y:S02]  /*13bd0*/  IMAD.MOV.U32 R12, RZ, RZ, 0x8 ;  /* 0x00000008ff0c7424 */ /* 0x000fe400078e00ff */
[----:B------:R-:W-:-:S04]  /*13be0*/  FADD.FTZ R0, R13, R14 ;  /* 0x0000000e0d007221 */ /* 0x000fc80000010000 */
[----:B------:R-:W-:-:S07]  /*13bf0*/  IMAD.MOV.U32 R13, RZ, RZ, R0 ;  /* 0x000000ffff0d7224 */ /* 0x000fce00078e0000 */
[----:B------:R-:W-:Y:S05]  /*13c00*/  WARPSYNC.COLLECTIVE R15, `(.L_x_1775) ;  /* 0x000000000f087348 */ /* 0x000fea0003c00000 */
[----:B------:R0:W1:Y:S02]  /*13c10*/  SHFL.BFLY P6, R14, R13, R12, R11 ;  /* 0x0c00000c0d0e7389 */ /* 0x00006400000c000b */
[----:B01----:R-:W-:Y:S05]  /*13c20*/  ENDCOLLECTIVE ;  /* 0x000000000000791b */ /* 0x003fea0003800000 */
.L_x_1775:
[----:B------:R-:W-:Y:S02]  /*13c30*/  IMAD.MOV.U32 R12, RZ, RZ, 0x4 ;  /* 0x00000004ff0c7424 */ /* 0x000fe400078e00ff */
[----:B------:R-:W-:-:S04]  /*13c40*/  FADD.FTZ R3, R0, R14 ;  /* 0x0000000e00037221 */ /* 0x000fc80000010000 */
[----:B------:R-:W-:-:S07]  /*13c50*/  IMAD.MOV.U32 R13, RZ, RZ, R3 ;  /* 0x000000ffff0d7224 */ /* 0x000fce00078e0003 */
[----:B------:R-:W-:Y:S05]  /*13c60*/  WARPSYNC.COLLECTIVE R15, `(.L_x_1776) ;  /* 0x000000000f087348 */ /* 0x000fea0003c00000 */
[----:B------:R0:W1:Y:S02]  /*13c70*/  SHFL.BFLY P6, R14, R13, R12, R11 ;  /* 0x0c00000c0d0e7389 */ /* 0x00006400000c000b */
[----:B01----:R-:W-:Y:S05]  /*13c80*/  ENDCOLLECTIVE ;  /* 0x000000000000791b */ /* 0x003fea0003800000 */
.L_x_1776:
[----:B------:R-:W-:Y:S02]  /*13c90*/  IMAD.MOV.U32 R12, RZ, RZ, 0x2 ;  /* 0x00000002ff0c7424 */ /* 0x000fe400078e00ff */
[----:B------:R-:W-:-:S04]  /*13ca0*/  FADD.FTZ R4, R3, R14 ;  /* 0x0000000e03047221 */ /* 0x000fc80000010000 */
[----:B------:R-:W-:-:S07]  /*13cb0*/  IMAD.MOV.U32 R13, RZ, RZ, R4 ;  /* 0x000000ffff0d7224 */ /* 0x000fce00078e0004 */
[----:B------:R-:W-:Y:S05]  /*13cc0*/  WARPSYNC.COLLECTIVE R15, `(.L_x_1777) ;  /* 0x000000000f087348 */ /* 0x000fea0003c00000 */
[----:B------:R0:W1:Y:S02]  /*13cd0*/  SHFL.BFLY P6, R14, R13, R12, R11 ;  /* 0x0c00000c0d0e7389 */ /* 0x00006400000c000b */
[----:B01----:R-:W-:Y:S05]  /*13ce0*/  ENDCOLLECTIVE ;  /* 0x000000000000791b */ /* 0x003fea0003800000 */
.L_x_1777:
[----:B------:R-:W-:Y:S02]  /*13cf0*/  IMAD.MOV.U32 R12, RZ, RZ, 0x1 ;  /* 0x00000001ff0c7424 */ /* 0x000fe400078e00ff */
[----:B------:R-:W-:-:S04]  /*13d00*/  FADD.FTZ R5, R4, R14 ;  /* 0x0000000e04057221 */ /* 0x000fc80000010000 */
[----:B------:R-:W-:-:S07]  /*13d10*/  IMAD.MOV.U32 R13, RZ, RZ, R5 ;  /* 0x000000ffff0d7224 */ /* 0x000fce00078e0005 */
[----:B------:R-:W-:Y:S05]  /*13d20*/  WARPSYNC.COLLECTIVE R15, `(.L_x_1778) ;  /* 0x000000000f087348 */ /* 0x000fea0003c00000 */
[----:B------:R0:W1:Y:S02]  /*13d30*/  SHFL.BFLY P6, R14, R13, R12, R11 ;  /* 0x0c00000c0d0e7389 */ /* 0x00006400000c000b */
[----:B01----:R-:W-:Y:S05]  /*13d40*/  ENDCOLLECTIVE ;  /* 0x000000000000791b */ /* 0x003fea0003800000 */
.L_x_1778:
[----:B------:R-:W-:Y:S05]  /*13d50*/  BRA `(.L_x_1779) ;  /* 0xfffffee000c07947 */ /* 0x000fea000383ffff */
.L_x_1705:
[----:B------:R-:W-:Y:S01]  /*13d60*/  BSSY B0, `(.L_x_1780) ;  /* 0x0000007000007945 */ /* 0x000fe20003800000 */
[----:B------:R-:W-:Y:S02]  /*13d70*/  IMAD.MOV.U32 R12, RZ, RZ, 0x2 ;  /* 0x00000002ff0c7424 */ /* 0x000fe400078e00ff */
[----:B------:R-:W-:Y:S02]  /*13d80*/  IMAD.MOV.U32 R11, RZ, RZ, 0x1f ;  /* 0x0000001fff0b7424 */ /* 0x000fe400078e00ff */
[----:B0-234-:R-:W-:-:S07]  /*13d90*/  IMAD.MOV.U32 R15, RZ, RZ, -0x1 ;  /* 0xffffffffff0f7424 */ /* 0x01dfce00078e00ff */
[----:B------:R-:W-:Y:S05]  /*13da0*/  WARPSYNC.COLLECTIVE R15, `(.L_x_1781) ;  /* 0x000000000f087348 */ /* 0x000fea0003c00000 */
[----:B------:R0:W1:Y:S02]  /*13db0*/  SHFL.BFLY P6, R14, R13, R12, R11 ;  /* 0x0c00000c0d0e7389 */ /* 0x00006400000c000b */
[----:B01----:R-:W-:Y:S05]  /*13dc0*/  ENDCOLLECTIVE ;  /* 0x000000000000791b */ /* 0x003fea0003800000 */
.L_x_1781:
[----:B------:R-:W-:Y:S05]  /*13dd0*/  BSYNC B0 ;  /* 0x0000000000007941 */ /* 0x000fea0003800000 */
.L_x_1780:
[----:B------:R-:W-:Y:S01]  /*13de0*/  FADD.FTZ R13, R13, R14 ;  /* 0x0000000e0d0d7221 */ /* 0x000fe20000010000 */
[----:B------:R-:W-:Y:S02]  /*13df0*/  IMAD.MOV.U32 R12, RZ, RZ, 0x1 ;  /* 0x00000001ff0c7424 */ /* 0x000fe400078e00ff */
[----:B------:R-:W-:Y:S02]  /*13e00*/  IMAD.MOV.U32 R11, RZ, RZ, 0x1f ;  /* 0x0000001fff0b7424 */ /* 0x000fe400078e00ff */
[----:B------:R-:W-:-:S07]  /*13e10*/  IMAD.MOV.U32 R15, RZ, RZ, -0x1 ;  /* 0xffffffffff0f7424 */ /* 0x000fce00078e00ff */
[----:B------:R-:W-:Y:S05]  /*13e20*/  WARPSYNC.COLLECTIVE R15, `(.L_x_1782) ;  /* 0x000000000f087348 */ /* 0x000fea0003c00000 */
[----:B------:R0:W1:Y:S02]  /*13e30*/  SHFL.BFLY P6, R14, R13, R12, R11 ;  /* 0x0c00000c0d0e7389 */ /* 0x00006400000c000b */
[----:B01----:R-:W-:Y:S05]  /*13e40*/  ENDCOLLECTIVE ;  /* 0x000000000000791b */ /* 0x003fea0003800000 */
.L_x_1782:
[----:B------:R-:W-:Y:S05]  /*13e50*/  BRA `(.L_x_1783) ;  /* 0xffffffac00107947 */ /* 0x000fea000383ffff */
.L_x_1709:
[----:B------:R-:W-:Y:S01]  /*13e60*/  BSSY B0, `(.L_x_1784) ;  /* 0x0000008000007945 */ /* 0x000fe20003800000 */
[----:B------:R-:W-:Y:S02]  /*13e70*/  IMAD.MOV.U32 R13, RZ, RZ, R87 ;  /* 0x000000ffff0d7224 */ /* 0x000fe400078e0057 */
[----:B------:R-:W-:Y:S02]  /*13e80*/  IMAD.MOV.U32 R12, RZ, RZ, 0x10 ;  /* 0x00000010ff0c7424 */ /* 0x000fe400078e00ff */
[----:B------:R-:W-:Y:S02]  /*13e90*/  IMAD.MOV.U32 R11, RZ, RZ, 0x1f ;  /* 0x0000001fff0b7424 */ /* 0x000fe400078e00ff */
[----:B------:R-:W-:-:S07]  /*13ea0*/  IMAD.MOV.U32 R15, RZ, RZ, -0x1 ;  /* 0xffffffffff0f7424 */ /* 0x000fce00078e00ff */
[----:B-1--4-:R-:W-:Y:S05]  /*13eb0*/  WARPSYNC.COLLECTIVE R15, `(.L_x_1785) ;  /* 0x000000000f087348 */ /* 0x012fea0003c00000 */
[----:B------:R0:W2:Y:S02]  /*13ec0*/  SHFL.BFLY P6, R14, R13, R12, R11 ;  /* 0x0c00000c0d0e7389 */ /* 0x0000a400000c000b */
[----:B012-4-:R-:W-:Y:S05]  /*13ed0*/  ENDCOLLECTIVE ;  /* 0x000000000000791b */ /* 0x017fea0003800000 */
.L_x_1785:
[----:B------:R-:W-:Y:S05]  /*13ee0*/  BSYNC B0 ;  /* 0x0000000000007941 */ /* 0x000fea0003800000 */
.L_x_1784:
[----:B------:R-:W-:Y:S01]  /*13ef0*/  FMNMX.FTZ R13, R14, R87, !PT ;  /* 0x000000570e0d7209 */ /* 0x000fe20007810000 */
[----:B------:R-:W-:Y:S02]  /*13f00*/  IMAD.MOV.U32 R12, RZ, RZ, 0x8 ;  /* 0x00000008ff0c7424 */ /* 0x000fe400078e00ff */
[----:B------:R-:W-:Y:S02]  /*13f10*/  IMAD.MOV.U32 R11, RZ, RZ, 0x1f ;  /* 0x0000001fff0b7424 */ /* 0x000fe400078e00ff */
[----:B------:R-:W-:-:S07]  /*13f20*/  IMAD.MOV.U32 R15, RZ, RZ, -0x1 ;  /* 0xffffffffff0f7424 */ /* 0x000fce00078e00ff */
[----:B------:R-:W-:Y:S05]  /*13f30*/  WARPSYNC.COLLECTIVE R15, `(.L_x_1786) ;  /* 0x000000000f087348 */ /* 0x000fea0003c00000 */
[----:B------:R0:W1:Y:S02]  /*13f40*/  SHFL.BFLY P6, R14, R13, R12, R11 ;  /* 0x0c00000c0d0e7389 */ /* 0x00006400000c000b */
[----:B01----:R-:W-:Y:S05]  /*13f50*/  ENDCOLLECTIVE ;  /* 0x000000000000791b */ /* 0x003fea0003800000 */
.L_x_1786:
[----:B------:R-:W-:Y:S01]  /*13f60*/  IMAD.MOV.U32 R12, RZ, RZ, 0x4 ;  /* 0x00000004ff0c7424 */ /* 0x000fe200078e00ff */
[----:B------:R-:W-:-:S05]  /*13f70*/  FMNMX.FTZ R0, R13, R14, !PT ;  /* 0x0000000e0d007209 */ /* 0x000fca0007810000 */
[----:B------:R-:W-:-:S07]  /*13f80*/  IMAD.MOV.U32 R13, RZ, RZ, R0 ;  /* 0x000000ffff0d7224 */ /* 0x000fce00078e0000 */
[----:B------:R-:W-:Y:S05]  /*13f90*/  WARPSYNC.COLLECTIVE R15, `(.L_x_1787) ;  /* 0x000000000f087348 */ /* 0x000fea0003c00000 */
[----:B------:R0:W1:Y:S02]  /*13fa0*/  SHFL.BFLY P6, R14, R13, R12, R11 ;  /* 0x0c00000c0d0e7389 */ /* 0x00006400000c000b */
[----:B01----:R-:W-:Y:S05]  /*13fb0*/  ENDCOLLECTIVE ;  /* 0x000000000000791b */ /* 0x003fea0003800000 */
.L_x_1787:
[----:B------:R-:W-:Y:S05]  /*13fc0*/  BRA `(.L_x_1788) ;  /* 0xffffffac00587947 */ /* 0x000fea000383ffff */
.L_x_1789:
        /* <DEDUP_REMOVED lines=11> */
.L_x_4061:


//--------------------- .text._ZN4mmha33masked_multihead_attention_kernelIfLi80ELi128ELi1ELi32ELi256ELb1ELb0EEEv26Multihead_attention_paramsIT_XT5_EE --------------------------
	.section	.text._ZN4mmha33masked_multihead_attention_kernelIfLi80ELi128ELi1ELi32ELi256ELb1ELb0EEEv26Multihead_attention_paramsIT_XT5_EE,"ax",@progbits
	.align	128
        .global         _ZN4mmha33masked_multihead_attention_kernelIfLi80ELi128ELi1ELi32ELi256ELb1ELb0EEEv26Multihead_attention_paramsIT_XT5_EE
        .type           _ZN4mmha33masked_multihead_attention_kernelIfLi80ELi128ELi1ELi32ELi256ELb1ELb0EEEv26Multihead_attention_paramsIT_XT5_EE,@function
        .size           _ZN4mmha33masked_multihead_attention_kernelIfLi80ELi128ELi1ELi32ELi256ELb1ELb0EEEv26Multihead_attention_paramsIT_XT5_EE,(.L_x_4062 - _ZN4mmha33masked_multihead_attention_kernelIfLi80ELi128ELi1ELi32ELi256ELb1ELb0EEEv26Multihead_attention_paramsIT_XT5_EE)
        .other          _ZN4mmha33masked_multihead_attention_kernelIfLi80ELi128ELi1ELi32ELi256ELb1ELb0EEEv26Multihead_attention_paramsIT_XT5_EE,@"STO_CUDA_ENTRY STV_DEFAULT"
_ZN4mmha33masked_multihead_attention_kernelIfLi80ELi128ELi1ELi32ELi256ELb1ELb0EEEv26Multihead_attention_paramsIT_XT5_EE:
.text._ZN4mmha33masked_multihead_attention_kernelIfLi80ELi128ELi1ELi32ELi256ELb1ELb0EEEv26Multihead_attention_paramsIT_XT5_EE:
        /* <DEDUP_REMOVED lines=13> */
.L_x_1790:
        /* <DEDUP_REMOVED lines=120> */
.L_x_1792:
[----:B------:R-:W-:Y:S05]  /*0850*/  BSYNC.RECONVERGENT B0 ;  /* 0x0000000000007941 */ /* 0x000fea0003800200 */
.L_x_1791:
[----:B------:R-:W-:Y:S01]  /*0860*/  ISETP.NE.U32.AND P0, PT, R14, RZ, PT ;  /* 0x000000ff0e00720c */ /* 0x000fe20003f05070 */
[----:B------:R-:W1:Y:S01]  /*0870*/  LDCU.64 UR8, c[0x0][0x3a0] ;  /* 0x00007400ff0877ac */ /* 0x000e620008000a00 */
[----:B------:R-:W2:Y:S01]  /*0880*/  @!P4 LDC.64 R4, c[0x0][0x3b8] ;  /* 0x0000ee00ff04cb82 */ /* 0x000ea20000000a00 */
[----:B------:R-:W-:Y:S01]  /*0890*/  @!P4 IMAD R3, R22, R21, UR39 ;  /* 0x000000271603ce24 */ /* 0x000fe2000f8e0215 */
[----:B------:R-:W-:Y:S01]  /*08a0*/  ISETP.NE.AND.EX P0, PT, R15, RZ, PT, P0 ;  /* 0x000000ff0f00720c */ /* 0x000fe20003f05300 */
[----:B------:R-:W3:Y:S01]  /*08b0*/  LDCU.64 UR4, c[0x0][0x390] ;  /* 0x00007200ff0477ac */ /* 0x000ee20008000a00 */
[----:B------:R-:W4:Y:S01]  /*08c0*/  S2R R15, SR_CTAID.X ;  /* 0x00000000000f7919 */ /* 0x000f220000002500 */
[----:B------:R-:W-:Y:S01]  /*08d0*/  @!P4 IMAD.SHL.U32 R14, R3, 0x4, RZ ;  /* 0x00000004030ec824 */ /* 0x000fe200078e00ff */
[----:B------:R-:W-:Y:S01]  /*08e0*/  CS2R R34, SRZ ;  /* 0x0000000000227805 */ /* 0x000fe2000001ff00 */
[----:B------:R-:W-:Y:S01]  /*08f0*/  VOTEU.ANY UP0, P2 ;  /* 0x0000000000ff7886 */ /* 0x000fe20001000100 */
[----:B------:R-:W-:Y:S01]  /*0900*/  PLOP3.LUT P2, PT, PT, PT, UP0, 0x40, 0x4 ;  /* 0x000000000004781c */ /* 0x000fe20003f4e808 */
[----:B------:R-:W-:Y:S01]  /*0910*/  UIMAD UR41, UR41, 0x50, URZ ;  /* 0x00000050292978a4 */ /* 0x000fe2000f8e02ff */
[----:B------:R-:W-:-:S02]  /*0920*/  PLOP3.LUT P5, PT, PT, PT, UP0, 0x80, 0x8 ;  /* 0x000000000008781c */ /* 0x000fc40003faf008 */
[----:B------:R-:W-:Y:S02]  /*0930*/  CS2R R32, SRZ ;  /* 0x0000000000207805 */ /* 0x000fe4000001ff00 */
[----:B------:R-:W-:Y:S01]  /*0940*/  ISETP.GT.U32.OR P2, PT, R22, 0x1f, P2 ;  /* 0x0000001f1600780c */ /* 0x000fe20001744470 */
[----:B------:R-:W0:Y:S01]  /*0950*/  @P0 LDC.64 R12, c[0x0][0x418] ;  /* 0x00010600ff0c0b82 */ /* 0x000e220000000a00 */
[----:B-1----:R-:W-:-:S04]  /*0960*/  ISETP.NE.U32.AND P3, PT, RZ, UR8, PT ;  /* 0x00000008ff007c0c */ /* 0x002fc8000bf65070 */
[----:B------:R-:W-:Y:S02]  /*0970*/  ISETP.NE.AND.EX P3, PT, RZ, UR9, PT, P3 ;  /* 0x00000009ff007c0c */ /* 0x000fe4000bf65330 */
[----:B---3--:R-:W-:Y:S02]  /*0980*/  ISETP.NE.U32.AND P1, PT, RZ, UR4, PT ;  /* 0x00000004ff007c0c */ /* 0x008fe4000bf25070 */
[----:B------:R-:W-:-:S03]  /*0990*/  ISETP.GT.U32.OR P3, PT, R22, 0x13, !P3 ;  /* 0x000000131600780c */ /* 0x000fc60005f64470 */
[----:B------:R-:W-:Y:S01]  /*09a0*/  VOTEU.ALL UP0, P2 ;  /* 0x0000000000ff7886 */ /* 0x000fe20001000000 */
[----:B------:R-:W-:Y:S02]  /*09b0*/  ISETP.NE.AND.EX P1, PT, RZ, UR5, PT, P1 ;  /* 0x00000005ff007c0c */ /* 0x000fe4000bf25310 */
[----:B------:R-:W-:Y:S02]  /*09c0*/  ISETP.NE.OR P3, PT, R20, RZ, P3 ;  /* 0x000000ff1400720c */ /* 0x000fe40001f65670 */
[----:B------:R-:W-:Y:S02]  /*09d0*/  ISETP.GT.U32.OR P1, PT, R22, 0x13, !P1 ;  /* 0x000000131600780c */ /* 0x000fe40004f24470 */
[----:B-----5:R-:W-:Y:S02]  /*09e0*/  @P5 R2UR UR38, R10 ;  /* 0x000000000a2652ca */ /* 0x020fe400000e0000 */
[----:B------:R-:W1:Y:S01]  /*09f0*/  @!P2 LDC.64 R10, c[0x0][0x450] ;  /* 0x00011400ff0aab82 */ /* 0x000e620000000a00 */
[----:B----4-:R-:W-:-:S02]  /*0a00*/  IMAD R3, R15, 0x50, R0 ;  /* 0x000000500f037824 */ /* 0x010fc400078e0200 */
[----:B------:R-:W-:Y:S02]  /*0a10*/  @!P4 IMAD R15, R21, UR41, R14 ;  /* 0x00000029150fcc24 */ /* 0x000fe4000f8e020e */
[----:B0-----:R-:W-:-:S03]  /*0a20*/  @P0 IMAD.WIDE.U32 R12, R17, 0x4, R12 ;  /* 0x00000004110c0825 */ /* 0x001fc600078e000c */
[----:B------:R-:W0:Y:S01]  /*0a30*/  @!P3 LDC.64 R8, c[0x0][0x3a0] ;  /* 0x0000e800ff08bb82 */ /* 0x000e220000000a00 */
[----:B--2---:R-:W-:Y:S02]  /*0a40*/  @!P4 IMAD.WIDE R4, R15, 0x4, R4 ;  /* 0x000000040f04c825 */ /* 0x004fe400078e0204 */
[----:B------:R-:W2:Y:S01]  /*0a50*/  @P0 LDG.E R12, desc[UR36][R12.64] ;  /* 0x000000240c0c0981 */ /* 0x000ea2000c1e1900 */
[----:B------:R-:W-:-:S04]  /*0a60*/  @!UP0 UIMAD UR4, UR38, UR6, URZ ;  /* 0x00000006260482a4 */ /* 0x000fc8000f8e02ff */
[----:B------:R-:W3:Y:S02]  /*0a70*/  @!P1 LDC.64 R6, c[0x0][0x390] ;  /* 0x0000e400ff069b82 */ /* 0x000ee40000000a00 */
[----:B------:R-:W-:Y:S01]  /*0a80*/  IMAD.U32 R14, RZ, RZ, UR4 ;  /* 0x00000004ff0e7e24 */ /* 0x000fe2000f8e00ff */
[----:B------:R-:W-:Y:S02]  /*0a90*/  CS2R R18, SRZ ;  /* 0x0000000000127805 */ /* 0x000fe4000001ff00 */
[----:B------:R-:W-:Y:S02]  /*0aa0*/  CS2R R16, SRZ ;  /* 0x0000000000107805 */ /* 0x000fe4000001ff00 */
[----:B------:R-:W-:Y:S02]  /*0ab0*/  CS2R R26, SRZ ;  /* 0x00000000001a7805 */ /* 0x000fe4000001ff00 */
[----:B------:R-:W-:Y:S01]  /*0ac0*/  CS2R R24, SRZ ;  /* 0x0000000000187805 */ /* 0x000fe2000001ff00 */
[----:B------:R-:W-:Y:S01]  /*0ad0*/  @!P2 IMAD R15, R14, 0x50, R3 ;  /* 0x000000500e0fa824 */ /* 0x000fe200078e0203 */
[----:B------:R-:W4:Y:S01]  /*0ae0*/  LDCU.U8 UR4, c[0x0][0x404] ;  /* 0x00008080ff0477ac */ /* 0x000f220008000000 */
[----:B------:R-:W2:Y:S02]  /*0af0*/  @!P4 LDG.E.128 R16, desc[UR36][R4.64] ;  /* 0x000000240410c981 */ /* 0x000ea4000c1e1d00 */
[----:B-1----:R-:W-:-:S04]  /*0b00*/  @!P2 IMAD.WIDE R10, R15, 0x4, R10 ;  /* 0x000000040f0aa825 */ /* 0x002fc800078e020a */
[C---:B0-----:R-:W-:Y:S01]  /*0b10*/  @!P3 IMAD.WIDE.U32 R8, R3.reuse, 0x4, R8 ;  /* 0x000000040308b825 */ /* 0x041fe200078e0008 */
[----:B------:R-:W2:Y:S04]  /*0b20*/  @!P2 LDG.E.128 R36, desc[UR36][R10.64] ;  /* 0x000000240a24a981 */ /* 0x000ea8000c1e1d00 */
[----:B------:R-:W2:Y:S01]  /*0b30*/  @!P3 LDG.E.128 R24, desc[UR36][R8.64] ;  /* 0x000000240818b981 */ /* 0x000ea2000c1e1d00 */
[----:B---3--:R-:W-:-:S05]  /*0b40*/  @!P1 IMAD.WIDE.U32 R6, R3, 0x4, R6 ;  /* 0x0000000403069825 */ /* 0x008fca00078e0006 */
[----:B------:R0:W3:Y:S01]  /*0b50*/  @!P1 LDG.E.128 R32, desc[UR36][R6.64] ;  /* 0x0000002406209981 */ /* 0x0000e2000c1e1d00 */
[----:B------:R-:W-:-:S05]  /*0b60*/  IMAD.MOV R116, RZ, RZ, -R21 ;  /* 0x000000ffff747224 */ /* 0x000fca00078e0a15 */
[----:B------:R-:W-:-:S04]  /*0b70*/  VIADDMNMX R116, R116, UR40, RZ, !PT ;  /* 0x0000002874747c46 */ /* 0x000fc8000f8001ff */
[----:B------:R-:W-:Y:S01]  /*0b80*/  R2UR UR5, R116 ;  /* 0x00000000740572ca */ /* 0x000fe200000e0000 */
[----:B0-----:R-:W0:-:S12]  /*0b90*/  LDC R7, c[0x0][0x400] ;  /* 0x00010000ff077b82 */ /* 0x001e180000000800 */
[----:B------:R-:W-:Y:S01]  /*0ba0*/  IMAD.U32 R3, RZ, RZ, UR5 ;  /* 0x00000005ff037e24 */ /* 0x000fe2000f8e00ff */
[----:B------:R-:W-:Y:S01]  /*0bb0*/  UMOV UR5, URZ ;  /* 0x000000ff00057c82 */ /* 0x000fe20008000000 */
[----:B----4-:R-:W-:Y:S02]  /*0bc0*/  ISETP.NE.AND P1, PT, RZ, UR4, PT ;  /* 0x00000004ff007c0c */ /* 0x010fe4000bf25270 */
[----:B------:R-:W-:Y:S02]  /*0bd0*/  ISETP.NE.AND P3, PT, R20, RZ, PT ;  /* 0x000000ff1400720c */ /* 0x000fe40003f65270 */
[----:B0-----:R-:W-:Y:S01]  /*0be0*/  ISETP.LT.OR P1, PT, R7, 0x1, P1 ;  /* 0x000000010700780c */ /* 0x001fe20000f21670 */
[----:B------:R-:W-:Y:S01]  /*0bf0*/  BSSY.RECONVERGENT B6, `(.L_x_1793) ;  /* 0x0000123000067945 */ /* 0x000fe20003800200 */
[----:B--2---:R-:W-:-:S13]  /*0c00*/  @P0 R2UR UR5, R12 ;  /* 0x000000000c0502ca */ /* 0x004fda00000e0000 */
[----:B------:R-:W-:-:S05]  /*0c10*/  MOV R40, UR5 ;  /* 0x0000000500287c02 */ /* 0x000fca0008000f00 */
[----:B------:R0:W-:Y:S01]  /*0c20*/  STL [R1+0x164], R40 ;  /* 0x0001642801007387 */ /* 0x0001e20000100800 */
[----:B------:R-:W-:Y:S01]  /*0c30*/  @!P3 FADD.FTZ R16, R16, R24 ;  /* 0x000000181010b221 */ /* 0x000fe20000010000 */
        /* <DEDUP_REMOVED lines=11> */
[----:B0-----:R-:W-:Y:S06]  /*0cf0*/  @P1 BRA `(.L_x_1794) ;  /* 0x0000000400341947 */ /* 0x001fec0003800000 */
[----:B------:R-:W-:Y:S05]  /*0d00*/  @P3 BRA `(.L_x_1795) ;  /* 0x0000000000ac3947 */ /* 0x000fea0003800000 */
[----:B------:R-:W-:-:S13]  /*0d10*/  ISETP.GE.AND P0, PT, R0, R7, PT ;  /* 0x000000070000720c */ /* 0x000fda0003f06270 */
[----:B------:R-:W-:Y:S05]  /*0d20*/  @P0 BRA `(.L_x_1796) ;  /* 0x00000010003c0947 */ /* 0x000fea0003800000 */
[----:B------:R-:W-:Y:S01]  /*0d30*/  I2FP.F32.U32 R3, R7 ;  /* 0x0000000700037245 */ /* 0x000fe20000201000 */
[----:B------:R-:W-:Y:S01]  /*0d40*/  VIADD R4, R0, 0x2 ;  /* 0x0000000200047836 */ /* 0x000fe20000000000 */
[----:B------:R-:W-:Y:S02]  /*0d50*/  R2UR UR4, R40 ;  /* 0x00000000280472ca */ /* 0x000fe400000e0000 */
        /* <DEDUP_REMOVED lines=38> */
.L_x_1795:
[----:B------:R-:W-:-:S13]  /*0fc0*/  ISETP.GE.AND P0, PT, R0, R7, PT ;  /* 0x000000070000720c */ /* 0x000fda0003f06270 */
[----:B------:R-:W-:Y:S05]  /*0fd0*/  @P0 BRA `(.L_x_1796) ;  /* 0x0000000c00900947 */ /* 0x000fea0003800000 */
[----:B------:R-:W-:Y:S01]  /*0fe0*/  I2FP.F32.U32 R7, R7 ;  /* 0x0000000700077245 */ /* 0x000fe20000201000 */
[----:B------:R-:W-:Y:S01]  /*0ff0*/  VIADD R3, R0, 0x2 ;  /* 0x0000000200037836 */ /* 0x000fe20000000000 */
[----:B------:R-:W-:Y:S02]  /*1000*/  I2FP.F32.U32 R0, R0 ;  /* 0x0000000000007245 */ /* 0x000fe40000201000 */
[----:B------:R-:W-:Y:S02]  /*1010*/  R2UR UR4, R40 ;  /* 0x00000000280472ca */ /* 0x000fe400000e0000 */
[----:B------:R-:W0:Y:S01]  /*1020*/  MUFU.RCP R7, R7 ;  /* 0x0000000700077308 */ /* 0x000e220000001000 */
[----:B------:R-:W-:-:S10]  /*1030*/  I2FP.F32.U32 R4, R3 ;  /* 0x0000000300047245 */ /* 0x000fd40000201000 */
[----:B------:R-:W-:-:S04]  /*1040*/  IADD3 R20, PT, PT, R20, -UR4, RZ ;  /* 0x8000000414147c10 */ /* 0x000fc8000fffe0ff */
[----:B------:R-:W-:Y:S01]  /*1050*/  I2FP.F32.S32 R20, R20 ;  /* 0x0000001400147245 */ /* 0x000fe20000201400 */
        /* <DEDUP_REMOVED lines=23> */
.L_x_1794:
        /* <DEDUP_REMOVED lines=39> */
[----:B------:R-:W-:Y:S02]  /*1440*/  HFMA2 R12, -RZ, RZ, 0, 5.9604644775390625e-08 ;  /* 0x00000001ff0c7431 */ /* 0x000fe400000001ff */
[----:B------:R-:W-:Y:S01]  /*1450*/  IMAD.MOV.U32 R8, RZ, RZ, 0x53f ;  /* 0x0000053fff087424 */ /* 0x000fe200078e00ff */
[----:B------:R1:W2:Y:S01]  /*1460*/  LDC.64 R14, c[0x4][R0] ;  /* 0x01000000000e7b82 */ /* 0x0002a20000000a00 */
[----:B------:R-:W3:Y:S01]  /*1470*/  LDCU.64 UR6, c[0x4][0xd0] ;  /* 0x01001a00ff0677ac */ /* 0x000ee20008000a00 */
[----:B------:R-:W-:Y:S01]  /*1480*/  IMAD.MOV.U32 R13, RZ, RZ, RZ ;  /* 0x000000ffff0d7224 */ /* 0x000fe200078e00ff */
[----:B------:R-:W4:Y:S01]  /*1490*/  LDCU.64 UR8, c[0x4][0x78] ;  /* 0x01000f00ff0877ac */ /* 0x000f220008000a00 */
[----:B0-----:R-:W-:Y:S01]  /*14a0*/  IMAD.U32 R4, RZ, RZ, UR4 ;  /* 0x00000004ff047e24 */ /* 0x001fe2000f8e00ff */
[----:B------:R-:W-:Y:S01]  /*14b0*/  MOV R5, UR5 ;  /* 0x0000000500057c02 */ /* 0x000fe20008000f00 */
[----:B---3--:R-:W-:-:S02]  /*14c0*/  IMAD.U32 R6, RZ, RZ, UR6 ;  /* 0x00000006ff067e24 */ /* 0x008fc4000f8e00ff */
[----:B------:R-:W-:Y:S02]  /*14d0*/  IMAD.U32 R7, RZ, RZ, UR7 ;  /* 0x00000007ff077e24 */ /* 0x000fe4000f8e00ff */
[----:B----4-:R-:W-:Y:S02]  /*14e0*/  IMAD.U32 R10, RZ, RZ, UR8 ;  /* 0x00000008ff0a7e24 */ /* 0x010fe4000f8e00ff */
[----:B-1----:R-:W-:-:S07]  /*14f0*/  IMAD.U32 R11, RZ, RZ, UR9 ;  /* 0x00000009ff0b7e24 */ /* 0x002fce000f8e00ff */
[----:B------:R-:W-:-:S07]  /*1500*/  LEPC R20, `(.L_x_1797) ;  /* 0x000000001014794e */ /* 0x000fce0000000000 */
[----:B--2---:R-:W-:Y:S05]  /*1510*/  CALL.ABS.NOINC R14 ;  /* 0x000000000e007343 */ /* 0x004fea0003c00000 */
.L_x_1797:
        /* <DEDUP_REMOVED lines=15> */
.L_x_1798:
        /* <DEDUP_REMOVED lines=12> */
[----:B------:R-:W-:Y:S03]  /*16d0*/  BSSY.RECONVERGENT B1, `(.L_x_1801) ;  /* 0x0000063000017945 */ /* 0x000fe60003800200 */
        /* <DEDUP_REMOVED lines=20> */
[----:B------:R-:W-:Y:S01]  /*1820*/  VIADD R4, R7, 0x2 ;  /* 0x0000000207047836 */ /* 0x000fe20000000000 */
[----:B------:R-:W-:-:S04]  /*1830*/  R2UR UR4, R40 ;  /* 0x00000000280472ca */ /* 0x000fc800000e0000 */
[----:B------:R-:W0:Y:S01]  /*1840*/  MUFU.RCP R5, R5 ;  /* 0x0000000500057308 */ /* 0x000e220000001000 */
[----:B------:R-:W-:-:S08]  /*1850*/  I2FP.F32.S32 R4, R4 ;  /* 0x0000000400047245 */ /* 0x000fd00000201400 */
[----:B------:R-:W-:Y:S01]  /*1860*/  IADD3 R8, PT, PT, R8, -UR4, RZ ;  /* 0x8000000408087c10 */ /* 0x000fe2000fffe0ff */
        /* <DEDUP_REMOVED lines=34> */
.L_x_1804:
[----:B------:R-:W-:Y:S05]  /*1a90*/  BSYNC.RECONVERGENT B2 ;  /* 0x0000000000027941 */ /* 0x000fea0003800200 */
.L_x_1803:
[----:B-1----:R0:W-:Y:S04]  /*1aa0*/  STS [R35], R16 ;  /* 0x0000001023007388 */ /* 0x0021e80000000800 */
[----:B--2---:R0:W-:Y:S04]  /*1ab0*/  STS [R35+0x4], R18 ;  /* 0x0000041223007388 */ /* 0x0041e80000000800 */
[----:B---3--:R0:W-:Y:S04]  /*1ac0*/  STS [R34], R17 ;  /* 0x0000001122007388 */ /* 0x0081e80000000800 */
[----:B----4-:R0:W-:Y:S01]  /*1ad0*/  STS [R34+0x4], R19 ;  /* 0x0000041322007388 */ /* 0x0101e20000000800 */
[----:B------:R-:W-:Y:S05]  /*1ae0*/  BRA `(.L_x_1805) ;  /* 0x0000000000847947 */ /* 0x000fea0003800000 */
.L_x_1802:
        /* <DEDUP_REMOVED lines=33> */
.L_x_1805:
[----:B------:R-:W-:Y:S05]  /*1d00*/  BSYNC.RECONVERGENT B1 ;  /* 0x0000000000017941 */ /* 0x000fea0003800200 */
.L_x_1801:
[----:B------:R1:W-:Y:S04]  /*1d10*/  STS [R21], R28 ;  /* 0x0000001c15007388 */ /* 0x0003e80000000800 */
[----:B------:R1:W-:Y:S04]  /*1d20*/  STS [R21+0x4], R30 ;  /* 0x0000041e15007388 */ /* 0x0003e80000000800 */
[----:B------:R1:W-:Y:S04]  /*1d30*/  STS [R20], R29 ;  /* 0x0000001d14007388 */ /* 0x0003e80000000800 */
[----:B------:R1:W-:Y:S02]  /*1d40*/  STS [R20+0x4], R31 ;  /* 0x0000041f14007388 */ /* 0x0003e40000000800 */
.L_x_1800:
[----:B------:R-:W-:Y:S05]  /*1d50*/  BSYNC.RECONVERGENT B0 ;  /* 0x0000000000007941 */ /* 0x000fea0003800200 */
.L_x_1799:
        /* <DEDUP_REMOVED lines=8> */
[----:B------:R-:W-:-:S05]  /*1de0*/  @!P0 LEA R3, R23, R3, 0x2 ;  /* 0x0000000317038211 */ /* 0x000fca00078e10ff */
[----:B0-----:R3:W2:Y:S02]  /*1df0*/  @!P0 LDS.128 R16, [R3] ;  /* 0x0000000003108984 */ /* 0x0016a40000000c00 */
.L_x_1807:
[----:B------:R-:W-:Y:S05]  /*1e00*/  BSYNC.RECONVERGENT B0 ;  /* 0x0000000000007941 */ /* 0x000fea0003800200 */
.L_x_1806:
[----:B------:R-:W-:Y:S06]  /*1e10*/  BAR.SYNC.DEFER_BLOCKING 0x0 ;  /* 0x0000000000007b1d */ /* 0x000fec0000010000 */
.L_x_1796:
[----:B------:R-:W-:Y:S05]  /*1e20*/  BSYNC.RECONVERGENT B6 ;  /* 0x0000000000067941 */ /* 0x000fea0003800200 */
.L_x_1793:
[----:B------:R-:W5:Y:S01]  /*1e30*/  S2UR UR11, SR_CgaCtaId ;  /* 0x00000000000b79c3 */ /* 0x000f620000008800 */
[----:B---3--:R-:W-:Y:S01]  /*1e40*/  IMAD.MOV.U32 R0, RZ, RZ, -0x800001 ;  /* 0xff7fffffff007424 */ /* 0x008fe200078e00ff */
[----:B------:R-:W-:Y:S01]  /*1e50*/  R2UR UR4, R116 ;  /* 0x00000000740472ca */ /* 0x000fe200000e0000 */
[----:B------:R-:W-:Y:S01]  /*1e60*/  UMOV UR10, 0x400 ;  /* 0x00000400000a7882 */ /* 0x000fe20000000000 */
[----:B------:R-:W-:Y:S01]  /*1e70*/  ISETP.GT.U32.AND P0, PT, R22, 0x1f, PT ;  /* 0x0000001f1600780c */ /* 0x000fe20003f04070 */
[----:B------:R-:W-:Y:S01]  /*1e80*/  UIADD3 UR73, UPT, UPT, UR10, 0x440, URZ ;  /* 0x000004400a497890 */ /* 0x000fe2000fffe0ff */
[----:B------:R3:W-:Y:S09]  /*1e90*/  STL [R1+0x160], R0 ;  /* 0x0001600001007387 */ /* 0x0007f20000100800 */
        /* <DEDUP_REMOVED lines=39> */
.L_x_2015:
        /* <DEDUP_REMOVED lines=11> */
[----:B------:R-:W-:Y:S01]  /*21c0*/  R2UR UR7, R40 ;  /* 0x00000000280772ca */ /* 0x000fe200000e0000 */
[----:B------:R-:W3:-:S12]  /*21d0*/  LDCU.64 UR4, c[0x0][0x438] ;  /* 0x00008700ff0477ac */ /* 0x000ed80008000a00 */
        /* <DEDUP_REMOVED lines=9> */
.L_x_1810:
[----:B--2---:R-:W2:Y:S04]  /*2270*/  LDL R0, [R1+0x160] ;  /* 0x0001600001007983 */ /* 0x004ea80000100800 */
[----:B--2---:R3:W-:Y:S02]  /*2280*/  STS [UR6+-0x4], R0 ;  /* 0xfffffc00ff007988 */ /* 0x0047e40008000806 */
.L_x_1808:
        /* <DEDUP_REMOVED lines=159> */
[----:B-1----:R1:W-:Y:S04]  /*2c80*/  STL.64 [R1+0x20], R16 ;  /* 0x0000201001007387 */ /* 0x0023e80000100a00 */
[----:B------:R1:W-:Y:S04]  /*2c90*/  STL.64 [R1+0x28], R18 ;  /* 0x0000281201007387 */ /* 0x0003e80000100a00 */
[----:B---3--:R1:W-:Y:S04]  /*2ca0*/  STL.64 [R1+0x10], R8 ;  /* 0x0000100801007387 */ /* 0x0083e80000100a00 */
[----:B------:R1:W-:Y:S04]  /*2cb0*/  STL.64 [R1+0x18], R10 ;  /* 0x0000180a01007387 */ /* 0x0003e80000100a00 */
[----:B------:R-:W3:Y:S04]  /*2cc0*/  LDS.128 R8, [UR43+0x290] ;  /* 0x0002902bff087984 */ /* 0x000ee80008000c00 */
[----:B------:R-:W4:Y:S04]  /*2cd0*/  LDS.128 R16, [UR43+0x2b0] ;  /* 0x0002b02bff107984 */ /* 0x000f280008000c00 */
[----:B------:R-:W2:Y:S04]  /*2ce0*/  LDS.128 R44, [UR43+0x320] ;  /* 0x0003202bff2c7984 */ /* 0x000ea80008000c00 */
[----:B------:R-:W1:Y:S04]  /*2cf0*/  LDS.128 R48, [UR43+0x330] ;  /* 0x0003302bff307984 */ /* 0x000e680008000c00 */
[----:B------:R-:W1:Y:S04]  /*2d00*/  LDS.128 R52, [UR43+0x340] ;  /* 0x0003402bff347984 */ /* 0x000e680008000c00 */
[----:B0-----:R0:W-:Y:S04]  /*2d10*/  STL.64 [R1], R12 ;  /* 0x0000000c01007387 */ /* 0x0011e80000100a00 */
[----:B------:R0:W-:Y:S04]  /*2d20*/  STL.64 [R1+0x8], R14 ;  /* 0x0000080e01007387 */ /* 0x0001e80000100a00 */
        /* <DEDUP_REMOVED lines=16> */
.L_x_1811:
        /* <DEDUP_REMOVED lines=19> */
[----:B------:R-:W-:-:S05]  /*2f60*/  IADD3.X R0, PT, PT, R0, UR43, RZ, P1, P2 ;  /* 0x0000002b00007c10 */ /* 0x000fca0008fe44ff */
[----:B------:R5:W-:Y:S01]  /*2f70*/  STL [R1+0x150], R0 ;  /* 0x0001500001007387 */ /* 0x000be20000100800 */
[----:B---3--:R-:W3:Y:S01]  /*2f80*/  MUFU.RCP R7, R7 ;  /* 0x0000000700077308 */ /* 0x008ee20000001000 */
[----:B-1----:R-:W-:Y:S02]  /*2f90*/  UIMAD UR42, UR75, UR44, UR39 ;  /* 0x0000002c4b2a72a4 */ /* 0x002fe4000f8e0227 */
[----:B-----5:R-:W-:-:S05]  /*2fa0*/  MOV R0, UR44 ;  /* 0x0000002c00007c02 */ /* 0x020fca0008000f00 */
[----:B------:R-:W-:Y:S02]  /*2fb0*/  IMAD R0, R0, UR42, R251 ;  /* 0x0000002a00007c24 */ /* 0x000fe4000f8e02fb */
[----:B------:R-:W-:Y:S02]  /*2fc0*/  VIADD R251, R251, 0x1 ;  /* 0x00000001fbfb7836 */ /* 0x000fe40000000000 */
[----:B---3--:R-:W-:-:S04]  /*2fd0*/  VIADD R4, R7, 0xffffffe ;  /* 0x0ffffffe07047836 */ /* 0x008fc80000000000 */
[----:B------:R1:W3:Y:S02]  /*2fe0*/  F2I.FTZ.U32.TRUNC.NTZ R5, R4 ;  /* 0x0000000400057305 */ /* 0x0002e4000021f000 */
[----:B-1----:R-:W-:Y:S02]  /*2ff0*/  IMAD.MOV.U32 R4, RZ, RZ, RZ ;  /* 0x000000ffff047224 */ /* 0x002fe400078e00ff */
[----:B---3--:R-:W-:-:S04]  /*3000*/  IMAD.MOV R7, RZ, RZ, -R5 ;  /* 0x000000ffff077224 */ /* 0x008fc800078e0a05 */
[----:B------:R-:W-:-:S04]  /*3010*/  IMAD R7, R7, R117, RZ ;  /* 0x0000007507077224 */ /* 0x000fc800078e02ff */
[----:B------:R-:W-:Y:S01]  /*3020*/  IMAD.HI.U32 R7, R5, R7, R4 ;  /* 0x0000000705077227 */ /* 0x000fe200078e0004 */
[----:B------:R-:W-:-:S03]  /*3030*/  LEA R5, R6, UR73, 0x2 ;  /* 0x0000004906057c11 */ /* 0x000fc6000f8e10ff */
[----:B------:R-:W-:Y:S01]  /*3040*/  IMAD.U32 R4, RZ, RZ, UR76 ;  /* 0x0000004cff047e24 */ /* 0x000fe2000f8e00ff */
[----:B------:R-:W-:Y:S03]  /*3050*/  STL [R1+0x168], R7 ;  /* 0x0001680701007387 */ /* 0x000fe60000100800 */
[----:B------:R-:W-:Y:S01]  /*3060*/  VIADD R4, R4, UR74 ;  /* 0x0000004a04047c36 */ /* 0x000fe20008000000 */
[----:B------:R-:W-:Y:S04]  /*3070*/  STL [R1+0x15c], R5 ;  /* 0x00015c0501007387 */ /* 0x000fe80000100800 */
[----:B------:R4:W-:Y:S04]  /*3080*/  STL [R1+0x158], R0 ;  /* 0x0001580001007387 */ /* 0x0009e80000100800 */
[----:B------:R1:W-:Y:S01]  /*3090*/  STL [R1+0x16c], R4 ;  /* 0x00016c0401007387 */ /* 0x0003e20000100800 */
[----:B----4-:R-:W-:-:S07]  /*30a0*/  VIADD R0, R3, UR45 ;  /* 0x0000002d03007c36 */ /* 0x010fce0008000000 */
.L_x_1943:
[----:B---3--:R-:W3:Y:S01]  /*30b0*/  LDL R3, [R1+0x168] ;  /* 0x0001680001037983 */ /* 0x008ee20000100800 */
[----:B------:R-:W4:Y:S03]  /*30c0*/  LDC R250, c[0x0][0x3f4] ;  /* 0x0000fd00fffa7b82 */ /* 0x000f260000000800 */
[----:B-----5:R-:W5:Y:S04]  /*30d0*/  LDL R241, [R1+0x154] ;  /* 0x0001540001f17983 */ /* 0x020f680000100800 */
[----:B------:R-:W2:Y:S01]  /*30e0*/  LDL R242, [R1+0x150] ;  /* 0x0001500001f27983 */ /* 0x000ea20000100800 */
[----:B------:R-:W0:Y:S01]  /*30f0*/  LDC R243, c[0x0][0x3f4] ;  /* 0x0000fd00fff37b82 */ /* 0x000e220000000800 */
[----:B------:R-:W-:Y:S01]  /*3100*/  IADD3 R249, PT, PT, R251, -0x1, RZ ;  /* 0xfffffffffbf97810 */ /* 0x000fe20007ffe0ff */
[----:B------:R-:W1:Y:S03]  /*3110*/  LDCU UR42, c[0x0][0x40c] ;  /* 0x00008180ff2a77ac */ /* 0x000e660008000800 */
[----:B------:R-:W-:-:S02]  /*3120*/  IABS R0, R249 ;  /* 0x000000f900007213 */ /* 0x000fc40000000000 */
[----:B----4-:R-:W-:Y:S02]  /*3130*/  IABS R240, R250 ;  /* 0x000000fa00f07213 */ /* 0x010fe40000000000 */
[----:B0-----:R-:W-:Y:S01]  /*3140*/  IABS R243, R243 ;  /* 0x000000f300f37213 */ /* 0x001fe20000000000 */
[----:B---3--:R-:W-:-:S04]  /*3150*/  IMAD.HI.U32 R3, R3, R0, RZ ;  /* 0x0000000003037227 */ /* 0x008fc800078e00ff */
[----:B------:R-:W-:-:S04]  /*3160*/  IMAD.MOV R3, RZ, RZ, -R3 ;  /* 0x000000ffff037224 */ /* 0x000fc800078e0a03 */
[----:B------:R-:W-:-:S05]  /*3170*/  IMAD R0, R240, R3, R0 ;  /* 0x00000003f0007224 */ /* 0x000fca00078e0200 */
[----:B------:R-:W-:-:S13]  /*3180*/  ISETP.GT.U32.AND P1, PT, R243, R0, PT ;  /* 0x00000000f300720c */ /* 0x000fda0003f24070 */
[----:B------:R-:W-:-:S05]  /*3190*/  @!P1 IMAD.IADD R0, R0, 0x1, -R240 ;  /* 0x0000000100009824 */ /* 0x000fca00078e0af0 */
[----:B------:R-:W-:-:S13]  /*31a0*/  ISETP.GT.U32.AND P1, PT, R243, R0, PT ;  /* 0x00000000f300720c */ /* 0x000fda0003f24070 */
[----:B------:R-:W-:Y:S02]  /*31b0*/  @!P1 IMAD.IADD R0, R0, 0x1, -R240 ;  /* 0x0000000100009824 */ /* 0x000fe400078e0af0 */
[----:B-----5:R-:W-:Y:S02]  /*31c0*/  @P0 IMAD.MOV.U32 R240, RZ, RZ, R241 ;  /* 0x000000fffff00224 */ /* 0x020fe400078e00f1 */
[----:B--2---:R-:W-:-:S05]  /*31d0*/  @P0 IMAD.MOV.U32 R241, RZ, RZ, R242 ;  /* 0x000000fffff10224 */ /* 0x004fca00078e00f2 */
[----:B------:R-:W2:Y:S01]  /*31e0*/  @P0 LDG.E.U8 R3, desc[UR36][R240.64] ;  /* 0x00000024f0030981 */ /* 0x000ea2000c1e1100 */
[----:B------:R-:W-:Y:S02]  /*31f0*/  ISETP.GE.AND P1, PT, R249, RZ, PT ;  /* 0x000000fff900720c */ /* 0x000fe40003f26270 */
[----:B------:R-:W-:Y:S01]  /*3200*/  ISETP.NE.AND P2, PT, R250, RZ, PT ;  /* 0x000000fffa00720c */ /* 0x000fe20003f45270 */
[----:B-1----:R-:W-:Y:S01]  /*3210*/  UISETP.NE.AND UP0, UPT, UR42, URZ, UPT ;  /* 0x000000ff2a00728c */ /* 0x002fe2000bf05270 */
[----:B------:R-:W-:Y:S01]  /*3220*/  BSSY.RECONVERGENT B0, `(.L_x_1814) ;  /* 0x0000a16000007945 */ /* 0x000fe20003800200 */
[----:B--2---:R-:W-:Y:S02]  /*3230*/  ISETP.NE.AND P6, PT, R3, RZ, P0 ;  /* 0x000000ff0300720c */ /* 0x004fe400007c5270 */
[----:B------:R-:W-:-:S06]  /*3240*/  MOV R3, R0 ;  /* 0x0000000000037202 */ /* 0x000fcc0000000f00 */
[----:B------:R-:W-:Y:S02]  /*3250*/  @!P1 IMAD.MOV R3, RZ, RZ, -R3 ;  /* 0x000000ffff039224 */ /* 0x000fe400078e0a03 */
[----:B------:R-:W-:Y:S01]  /*3260*/  @!P2 LOP3.LUT R3, RZ, R250, RZ, 0x33, !PT ;  /* 0x000000faff03a212 */ /* 0x000fe200078e33ff */
[----:B------:R-:W-:Y:S06]  /*3270*/  BRA.U UP0, `(.L_x_1815) ;  /* 0x0000007500587547 */ /* 0x000fec000b800000 */
[----:B------:R-:W-:Y:S01]  /*3280*/  ISETP.GE.AND P1, PT, R249, UR39, PT ;  /* 0x00000027f9007c0c */ /* 0x000fe2000bf26270 */
[----:B------:R-:W-:Y:S01]  /*3290*/  BSSY.RECONVERGENT B2, `(.L_x_1816) ;  /* 0x000003e000027945 */ /* 0x000fe20003800200 */
[C---:B------:R-:W-:Y:S02]  /*32a0*/  IMAD.SHL.U32 R0, R3.reuse, 0x4, RZ ;  /* 0x0000000403007824 */ /* 0x040fe400078e00ff */
[----:B------:R-:W-:Y:S02]  /*32b0*/  IMAD.IADD R3, R3, 0x1, R250 ;  /* 0x0000000103037824 */ /* 0x000fe400078e02fa */
[----:B------:R-:W-:-:S07]  /*32c0*/  IMAD R252, R250, 0x50, RZ ;  /* 0x00000050fafc7824 */ /* 0x000fce00078e02ff */
[----:B------:R-:W-:Y:S05]  /*32d0*/  @P1 BRA `(.L_x_1817) ;  /* 0x0000000000e41947 */ /* 0x000fea0003800000 */
[----:B------:R-:W-:Y:S01]  /*32e0*/  ISETP.NE.AND P3, PT, R2, RZ, PT ;  /* 0x000000ff0200720c */ /* 0x000fe20003f65270 */
[----:B------:R-:W2:Y:S01]  /*32f0*/  LDL R248, [R1+0x3c] ;  /* 0x00003c0001f87983 */ /* 0x000ea20000100800 */
[----:B------:R-:W-:-:S03]  /*3300*/  ISETP.GE.AND P2, PT, R0, R252, PT ;  /* 0x000000fc0000720c */ /* 0x000fc60003f46270 */
[----:B------:R-:W3:Y:S08]  /*3310*/  LDL R252, [R1+0x34] ;  /* 0x0000340001fc7983 */ /* 0x000ef00000100800 */
[----:B------:R-:W-:Y:S01]  /*3320*/  VOTEU.ANY UP0, P3 ;  /* 0x0000000000ff7886 */ /* 0x000fe20001800100 */
[----:B------:R-:W-:Y:S01]  /*3330*/  PLOP3.LUT P3, PT, PT, PT, UP0, 0x80, 0x8 ;  /* 0x000000000008781c */ /* 0x000fe20003f6f008 */
[----:B------:R-:W0:Y:S01]  /*3340*/  @!P2 LDC.64 R116, c[0x0][0x3b8] ;  /* 0x0000ee00ff74ab82 */ /* 0x000e220000000a00 */
[----:B------:R-:W-:-:S11]  /*3350*/  PLOP3.LUT P4, PT, PT, PT, UP0, 0x80, 0x8 ;  /* 0x000000000008781c */ /* 0x000fd60003f8f008 */
[----:B------:R-:W1:Y:S02]  /*3360*/  @P3 S2R R118, SR_CTAID.X ;  /* 0x0000000000763919 */ /* 0x000e640000002500 */
[----:B------:R-:W1:Y:S01]  /*3370*/  @P4 LDC R119, c[0x0][0x3f8] ;  /* 0x0000fe00ff774b82 */ /* 0x000e620000000800 */
[----:B------:R-:W-:Y:S01]  /*3380*/  @!P2 IMAD R242, R250, UR35, RZ ;  /* 0x00000023faf2ac24 */ /* 0x000fe2000f8e02ff */
[----:B------:R-:W-:Y:S01]  /*3390*/  PLOP3.LUT P4, PT, PT, PT, UP0, 0x80, 0x8 ;  /* 0x000000000008781c */ /* 0x000fe20003f8f008 */
[----:B------:R-:W4:Y:S03]  /*33a0*/  LDL R250, [R1+0x30] ;  /* 0x0000300001fa7983 */ /* 0x000f260000100800 */
[----:B------:R-:W-:-:S04]  /*33b0*/  @!P2 IADD3 R241, P3, PT, R0, R242, RZ ;  /* 0x000000f200f1a210 */ /* 0x000fc80007f7e0ff */
[----:B------:R-:W-:Y:S02]  /*33c0*/  @!P2 LEA.HI.X.SX32 R242, R242, RZ, 0x1, P3 ;  /* 0x000000fff2f2a211 */ /* 0x000fe400018f0eff */
[----:B0-----:R-:W-:-:S04]  /*33d0*/  @!P2 LEA R240, P3, R241, R116, 0x2 ;  /* 0x00000074f1f0a211 */ /* 0x001fc800078610ff */
[----:B------:R-:W-:Y:S02]  /*33e0*/  @!P2 LEA.HI.X R241, R241, R117, R242, 0x2, P3 ;  /* 0x00000075f1f1a211 */ /* 0x000fe400018f14f2 */
[----:B------:R-:W-:Y:S02]  /*33f0*/  PLOP3.LUT P3, PT, PT, PT, UP0, 0x80, 0x8 ;  /* 0x000000000008781c */ /* 0x000fe40003f6f008 */
[----:B------:R-:W-:Y:S01]  /*3400*/  CS2R R116, SRZ ;  /* 0x0000000000747805 */ /* 0x000fe2000001ff00 */
[----:B-1----:R-:W-:Y:S01]  /*3410*/  @P4 IMAD R242, R119, UR38, R118 ;  /* 0x0000002677f24c24 */ /* 0x002fe2000f8e0276 */
[----:B------:R-:W-:Y:S02]  /*3420*/  CS2R R118, SRZ ;  /* 0x0000000000767805 */ /* 0x000fe4000001ff00 */
[----:B------:R-:W-:-:S04]  /*3430*/  PLOP3.LUT P4, PT, PT, PT, UP0, 0x80, 0x8 ;  /* 0x000000000008781c */ /* 0x000fc80003f8f008 */
[----:B------:R0:W4:Y:S03]  /*3440*/  @!P2 LDG.E.128 R116, desc[UR36][R240.64] ;  /* 0x00000024f074a981 */ /* 0x000126000c1e1d00 */
[----:B0-----:R-:W0:Y:S01]  /*3450*/  @P3 LDC.64 R240, c[0x0][0x450] ;  /* 0x00011400fff03b82 */ /* 0x001e220000000a00 */
[----:B------:R-:W-:-:S05]  /*3460*/  PLOP3.LUT P3, PT, PT, PT, UP0, 0x80, 0x8 ;  /* 0x000000000008781c */ /* 0x000fca0003f6f008 */
[----:B------:R-:W-:Y:S01]  /*3470*/  @P4 IMAD R242, R242, 0x50, RZ ;  /* 0x00000050f2f24824 */ /* 0x000fe200078e02ff */
[----:B------:R-:W-:-:S07]  /*3480*/  PLOP3.LUT P4, PT, PT, PT, UP0, 0x80, 0x8 ;  /* 0x000000000008781c */ /* 0x000fce0003f8f008 */
[----:B0-----:R-:W-:-:S06]  /*3490*/  @P3 IMAD.WIDE R240, R242, 0x4, R240 ;  /* 0x00000004f2f03825 */ /* 0x001fcc00078e02f0 */
[----:B------:R-:W5:Y:S01]  /*34a0*/  @P4 LDG.E.128 R240, desc[UR36][R240.64] ;  /* 0x00000024f0f04981 */ /* 0x000f62000c1e1d00 */
[----:B------:R-:W-:Y:S01]  /*34b0*/  PLOP3.LUT P3, PT, PT, PT, UP0, 0x80, 0x8 ;  /* 0x000000000008781c */ /* 0x000fe20003f6f008 */
[----:B----4-:R-:W-:Y:S02]  /*34c0*/  FADD.FTZ R116, R250, R116 ;  /* 0x00000074fa747221 */ /* 0x010fe40000010000 */
[----:B------:R-:W0:Y:S10]  /*34d0*/  LDC R250, c[0x0][0x3f4] ;  /* 0x0000fd00fffa7b82 */ /* 0x000e340000000800 */
[----:B-----5:R-:W-:-:S02]  /*34e0*/  @P3 FMUL.FTZ R116, R116, R240 ;  /* 0x000000f074743220 */ /* 0x020fc40000410000 */
[----:B------:R-:W4:Y:S01]  /*34f0*/  LDL R240, [R1+0x38] ;  /* 0x0000380001f07983 */ /* 0x000f220000100800 */
[----:B------:R-:W-:Y:S02]  /*3500*/  PLOP3.LUT P3, PT, PT, PT, UP0, 0x80, 0x8 ;  /* 0x000000000008781c */ /* 0x000fe40003f6f008 */
[----:B------:R-:W-:Y:S02]  /*3510*/  PLOP3.LUT P4, PT, PT, PT, UP0, 0x80, 0x8 ;  /* 0x000000000008781c */ /* 0x000fe40003f8f008 */
[----:B------:R-:W-:Y:S01]  /*3520*/  PLOP3.LUT P5, PT, PT, PT, UP0, 0x80, 0x8 ;  /* 0x000000000008781c */ /* 0x000fe20003faf008 */
[----:B---3--:R-:W-:Y:S01]  /*3530*/  FADD.FTZ R117, R252, R117 ;  /* 0x00000075fc757221 */ /* 0x008fe20000010000 */
[----:B--2---:R-:W-:Y:S01]  /*3540*/  FADD.FTZ R119, R248, R119 ;  /* 0x00000077f8777221 */ /* 0x004fe20000010000 */
[----:B0-----:R-:W-:-:S06]  /*3550*/  IMAD R252, R250, 0x50, RZ ;  /* 0x00000050fafc7824 */ /* 0x001fcc00078e02ff */
[----:B------:R-:W-:-:S04]  /*3560*/  @P3 FMUL.FTZ R117, R117, R241 ;  /* 0x000000f175753220 */ /* 0x000fc80000410000 */
[----:B------:R-:W-:Y:S01]  /*3570*/  @P5 FMUL.FTZ R119, R119, R243 ;  /* 0x000000f377775220 */ /* 0x000fe20000410000 */
[----:B----4-:R-:W-:-:S04]  /*3580*/  FADD.FTZ R118, R240, R118 ;  /* 0x00000076f0767221 */ /* 0x010fc80000010000 */
        /* <DEDUP_REMOVED lines=14> */
.L_x_1817:
[----:B------:R-:W-:Y:S05]  /*3670*/  BSYNC.RECONVERGENT B2 ;  /* 0x0000000000027941 */ /* 0x000fea0003800200 */
.L_x_1816:
[----:B------:R-:W-:Y:S04]  /*3680*/  BSSY.RECONVERGENT B2, `(.L_x_1818) ;  /* 0x000003e000027945 */ /* 0x000fe80003800200 */
[----:B------:R-:W-:Y:S05]  /*3690*/  @P1 BRA `(.L_x_1819) ;  /* 0x0000000000f01947 */ /* 0x000fea0003800000 */
[----:B------:R-:W-:Y:S01]  /*36a0*/  ISETP.NE.AND P2, PT, R2, RZ, PT ;  /* 0x000000ff0200720c */ /* 0x000fe20003f45270 */
[----:B------:R-:W-:-:S12]  /*36b0*/  IMAD.SHL.U32 R248, R3, 0x4, RZ ;  /* 0x0000000403f87824 */ /* 0x000fd800078e00ff */
[----:B------:R-:W-:Y:S01]  /*36c0*/  VOTEU.ANY UP0, P2 ;  /* 0x0000000000ff7886 */ /* 0x000fe20001000100 */
[----:B------:R-:W-:Y:S02]  /*36d0*/  ISETP.GE.AND P2, PT, R248, R252, PT ;  /* 0x000000fcf800720c */ /* 0x000fe40003f46270 */
[----:B------:R-:W-:Y:S01]  /*36e0*/  PLOP3.LUT P3, PT, PT, PT, UP0, 0x80, 0x8 ;  /* 0x000000000008781c */ /* 0x000fe20003f6f008 */
[----:B------:R-:W2:Y:S01]  /*36f0*/  LDL R252, [R1+0x24] ;  /* 0x0000240001fc7983 */ /* 0x000ea20000100800 */
[----:B------:R-:W-:-:S09]  /*3700*/  PLOP3.LUT P4, PT, PT, PT, UP0, 0x80, 0x8 ;  /* 0x000000000008781c */ /* 0x000fd20003f8f008 */
[----:B------:R-:W1:Y:S01]  /*3710*/  @!P2 LDC.64 R4, c[0x0][0x3b8] ;  /* 0x0000ee00ff04ab82 */ /* 0x000e620000000a00 */
[----:B------:R-:W-:Y:S01]  /*3720*/  @!P2 IMAD R242, R250, UR35, RZ ;  /* 0x00000023faf2ac24 */ /* 0x000fe2000f8e02ff */
[----:B------:R-:W3:Y:S06]  /*3730*/  @P3 S2R R7, SR_CTAID.X ;  /* 0x0000000000073919 */ /* 0x000eec0000002500 */
[----:B------:R-:W3:Y:S01]  /*3740*/  @P4 LDC R6, c[0x0][0x3f8] ;  /* 0x0000fe00ff064b82 */ /* 0x000ee20000000800 */
[----:B0-----:R-:W-:Y:S01]  /*3750*/  @!P2 SHF.R.S32.HI R240, RZ, 0x1f, R248 ;  /* 0x0000001ffff0a819 */ /* 0x001fe200000114f8 */
[----:B------:R-:W4:Y:S01]  /*3760*/  LDL R250, [R1+0x20] ;  /* 0x0000200001fa7983 */ /* 0x000f220000100800 */
[----:B------:R-:W-:-:S02]  /*3770*/  @!P2 IADD3 R241, P3, PT, R242, R248, RZ ;  /* 0x000000f8f2f1a210 */ /* 0x000fc40007f7e0ff */
[----:B------:R-:W-:Y:S02]  /*3780*/  PLOP3.LUT P4, PT, PT, PT, UP0, 0x80, 0x8 ;  /* 0x000000000008781c */ /* 0x000fe40003f8f008 */
[----:B------:R-:W-:Y:S02]  /*3790*/  @!P2 LEA.HI.X.SX32 R242, R242, R240, 0x1, P3 ;  /* 0x000000f0f2f2a211 */ /* 0x000fe400018f0eff */
[----:B-1----:R-:W-:-:S04]  /*37a0*/  @!P2 LEA R240, P3, R241, R4, 0x2 ;  /* 0x00000004f1f0a211 */ /* 0x002fc800078610ff */
[----:B------:R-:W-:Y:S02]  /*37b0*/  @!P2 LEA.HI.X R241, R241, R5, R242, 0x2, P3 ;  /* 0x00000005f1f1a211 */ /* 0x000fe400018f14f2 */
[----:B------:R-:W-:Y:S02]  /*37c0*/  CS2R R4, SRZ ;  /* 0x0000000000047805 */ /* 0x000fe4000001ff00 */
[----:B------:R-:W-:Y:S01]  /*37d0*/  PLOP3.LUT P3, PT, PT, PT, UP0, 0x80, 0x8 ;  /* 0x000000000008781c */ /* 0x000fe20003f6f008 */
[----:B---3--:R-:W-:Y:S01]  /*37e0*/  @P4 IMAD R242, R6, UR38, R7 ;  /* 0x0000002606f24c24 */ /* 0x008fe2000f8e0207 */
[----:B------:R-:W-:Y:S02]  /*37f0*/  CS2R R6, SRZ ;  /* 0x0000000000067805 */ /* 0x000fe4000001ff00 */
[----:B------:R-:W-:-:S04]  /*3800*/  PLOP3.LUT P4, PT, PT, PT, UP0, 0x80, 0x8 ;  /* 0x000000000008781c */ /* 0x000fc80003f8f008 */
[----:B------:R0:W4:Y:S09]  /*3810*/  @!P2 LDG.E.128 R4, desc[UR36][R240.64] ;  /* 0x00000024f004a981 */ /* 0x000132000c1e1d00 */
[----:B------:R-:W-:Y:S01]  /*3820*/  @P4 IMAD R242, R242, 0x50, RZ ;  /* 0x00000050f2f24824 */ /* 0x000fe200078e02ff */
[----:B------:R-:W-:Y:S01]  /*3830*/  PLOP3.LUT P4, PT, PT, PT, UP0, 0x80, 0x8 ;  /* 0x000000000008781c */ /* 0x000fe20003f8f008 */
[----:B0-----:R-:W0:Y:S01]  /*3840*/  @P3 LDC.64 R240, c[0x0][0x450] ;  /* 0x00011400fff03b82 */ /* 0x001e220000000a00 */
[----:B------:R-:W-:-:S13]  /*3850*/  PLOP3.LUT P3, PT, PT, PT, UP0, 0x80, 0x8 ;  /* 0x000000000008781c */ /* 0x000fda0003f6f008 */
[----:B0-----:R-:W-:-:S06]  /*3860*/  @P3 IMAD.WIDE R240, R242, 0x4, R240 ;  /* 0x00000004f2f03825 */ /* 0x001fcc00078e02f0 */
[----:B------:R-:W3:Y:S01]  /*3870*/  @P4 LDG.E.128 R240, desc[UR36][R240.64+0x10] ;  /* 0x00001024f0f04981 */ /* 0x000ee2000c1e1d00 */
[----:B------:R-:W-:Y:S01]  /*3880*/  PLOP3.LUT P3, PT, PT, PT, UP0, 0x80, 0x8 ;  /* 0x000000000008781c */ /* 0x000fe20003f6f008 */
[----:B----4-:R-:W-:Y:S01]  /*3890*/  FADD.FTZ R4, R250, R4 ;  /* 0x00000004fa047221 */ /* 0x010fe20000010000 */
[----:B--2---:R-:W-:Y:S01]  /*38a0*/  FADD.FTZ R5, R252, R5 ;  /* 0x00000005fc057221 */ /* 0x004fe20000010000 */
[----:B------:R-:W0:Y:S10]  /*38b0*/  LDC R250, c[0x0][0x3f4] ;  /* 0x0000fd00fffa7b82 */ /* 0x000e340000000800 */
[----:B---3--:R-:W-:Y:S01]  /*38c0*/  @P3 FMUL.FTZ R4, R4, R240 ;  /* 0x000000f004043220 */ /* 0x008fe20000410000 */
[----:B------:R-:W-:Y:S01]  /*38d0*/  PLOP3.LUT P3, PT, PT, PT, UP0, 0x80, 0x8 ;  /* 0x000000000008781c */ /* 0x000fe20003f6f008 */
[----:B------:R-:W2:Y:S01]  /*38e0*/  LDL R240, [R1+0x2c] ;  /* 0x00002c0001f07983 */ /* 0x000ea20000100800 */
[----:B------:R-:W-:Y:S01]  /*38f0*/  PLOP3.LUT P4, PT, PT, PT, UP0, 0x80, 0x8 ;  /* 0x000000000008781c */ /* 0x000fe20003f8f008 */
[----:B0-----:R-:W-:Y:S01]  /*3900*/  IMAD R252, R250, 0x50, RZ ;  /* 0x00000050fafc7824 */ /* 0x001fe200078e02ff */
[----:B------:R-:W-:-:S09]  /*3910*/  PLOP3.LUT P5, PT, PT, PT, UP0, 0x80, 0x8 ;  /* 0x000000000008781c */ /* 0x000fd20003faf008 */
[----:B------:R-:W-:Y:S02]  /*3920*/  @P3 FMUL.FTZ R5, R5, R241 ;  /* 0x000000f105053220 */ /* 0x000fe40000410000 */
[----:B------:R-:W3:Y:S01]  /*3930*/  LDL R241, [R1+0x28] ;  /* 0x0000280001f17983 */ /* 0x000ee20000100800 */
[----:B--2---:R-:W-:-:S04]  /*3940*/  FADD.FTZ R7, R240, R7 ;  /* 0x00000007f0077221 */ /* 0x004fc80000010000 */
[----:B------:R-:W-:Y:S01]  /*3950*/  @P5 FMUL.FTZ R7, R7, R243 ;  /* 0x000000f307075220 */ /* 0x000fe20000410000 */
[----:B---3--:R-:W-:-:S04]  /*3960*/  FADD.FTZ R6, R241, R6 ;  /* 0x00000006f1067221 */ /* 0x008fc80000010000 */
        /* <DEDUP_REMOVED lines=15> */
.L_x_1819:
[----:B------:R-:W-:Y:S05]  /*3a60*/  BSYNC.RECONVERGENT B2 ;  /* 0x0000000000027941 */ /* 0x000fea0003800200 */
.L_x_1818:
[----:B------:R-:W-:Y:S04]  /*3a70*/  BSSY.RECONVERGENT B2, `(.L_x_1820) ;  /* 0x000003f000027945 */ /* 0x000fe80003800200 */
[----:B------:R-:W-:Y:S05]  /*3a80*/  @P1 BRA `(.L_x_1821) ;  /* 0x0000000000f41947 */ /* 0x000fea0003800000 */
[----:B------:R-:W-:Y:S01]  /*3a90*/  ISETP.NE.AND P2, PT, R2, RZ, PT ;  /* 0x000000ff0200720c */ /* 0x000fe20003f45270 */
[----:B------:R-:W-:-:S05]  /*3aa0*/  IMAD R248, R250, 0x8, R0 ;  /* 0x00000008faf87824 */ /* 0x000fca00078e0200 */
[----:B------:R-:W-:Y:S02]  /*3ab0*/  ISETP.GE.AND P3, PT, R248, R252, PT ;  /* 0x000000fcf800720c */ /* 0x000fe40003f66270 */
[----:B------:R-:W2:Y:S05]  /*3ac0*/  LDL R252, [R1+0x14] ;  /* 0x0000140001fc7983 */ /* 0x000eaa0000100800 */
[----:B------:R-:W-:Y:S01]  /*3ad0*/  VOTEU.ANY UP0, P2 ;  /* 0x0000000000ff7886 */ /* 0x000fe20001000100 */
[----:B------:R-:W-:Y:S02]  /*3ae0*/  PLOP3.LUT P2, PT, PT, PT, UP0, 0x80, 0x8 ;  /* 0x000000000008781c */ /* 0x000fe40003f4f008 */
[----:B------:R-:W-:-:S03]  /*3af0*/  PLOP3.LUT P4, PT, PT, PT, UP0, 0x80, 0x8 ;  /* 0x000000000008781c */ /* 0x000fc60003f8f008 */
[----:B------:R-:W3:Y:S08]  /*3b00*/  @!P3 LDC.64 R120, c[0x0][0x3b8] ;  /* 0x0000ee00ff78bb82 */ /* 0x000ef00000000a00 */
[----:B------:R-:W4:Y:S02]  /*3b10*/  @P2 S2R R123, SR_CTAID.X ;  /* 0x00000000007b2919 */ /* 0x000f240000002500 */
[----:B------:R-:W4:Y:S01]  /*3b20*/  @P4 LDC R122, c[0x0][0x3f8] ;  /* 0x0000fe00ff7a4b82 */ /* 0x000f220000000800 */
[----:B------:R-:W-:Y:S01]  /*3b30*/  @!P3 IMAD R242, R250, UR35, RZ ;  /* 0x00000023faf2bc24 */ /* 0x000fe2000f8e02ff */
[----:B01----:R-:W-:Y:S01]  /*3b40*/  @!P3 SHF.R.S32.HI R240, RZ, 0x1f, R248 ;  /* 0x0000001ffff0b819 */ /* 0x003fe200000114f8 */
[----:B------:R-:W5:Y:S01]  /*3b50*/  LDL R250, [R1+0x10] ;  /* 0x0000100001fa7983 */ /* 0x000f620000100800 */
[----:B------:R-:W-:-:S02]  /*3b60*/  PLOP3.LUT P2, PT, PT, PT, UP0, 0x80, 0x8 ;  /* 0x000000000008781c */ /* 0x000fc40003f4f008 */
[----:B------:R-:W-:-:S04]  /*3b70*/  @!P3 IADD3 R241, P4, PT, R242, R248, RZ ;  /* 0x000000f8f2f1b210 */ /* 0x000fc80007f9e0ff */
[----:B------:R-:W-:Y:S02]  /*3b80*/  @!P3 LEA.HI.X.SX32 R242, R242, R240, 0x1, P4 ;  /* 0x000000f0f2f2b211 */ /* 0x000fe400020f0eff */
[----:B---3--:R-:W-:-:S04]  /*3b90*/  @!P3 LEA R240, P4, R241, R120, 0x2 ;  /* 0x00000078f1f0b211 */ /* 0x008fc800078810ff */
[----:B------:R-:W-:Y:S02]  /*3ba0*/  @!P3 LEA.HI.X R241, R241, R121, R242, 0x2, P4 ;  /* 0x00000079f1f1b211 */ /* 0x000fe400020f14f2 */
[----:B------:R-:W-:Y:S02]  /*3bb0*/  PLOP3.LUT P4, PT, PT, PT, UP0, 0x80, 0x8 ;  /* 0x000000000008781c */ /* 0x000fe40003f8f008 */
[----:B------:R-:W-:Y:S01]  /*3bc0*/  CS2R R120, SRZ ;  /* 0x0000000000787805 */ /* 0x000fe2000001ff00 */
[----:B----4-:R-:W-:Y:S01]  /*3bd0*/  @P2 IMAD R242, R122, UR38, R123 ;  /* 0x000000267af22c24 */ /* 0x010fe2000f8e027b */
[----:B------:R-:W-:-:S06]  /*3be0*/  CS2R R122, SRZ ;  /* 0x00000000007a7805 */ /* 0x000fcc000001ff00 */
[----:B------:R0:W5:Y:S01]  /*3bf0*/  @!P3 LDG.E.128 R120, desc[UR36][R240.64] ;  /* 0x00000024f078b981 */ /* 0x000162000c1e1d00 */
[----:B------:R-:W-:Y:S02]  /*3c00*/  PLOP3.LUT P2, PT, PT, PT, UP0, 0x80, 0x8 ;  /* 0x000000000008781c */ /* 0x000fe40003f4f008 */
[----:B0-----:R-:W0:Y:S01]  /*3c10*/  @P4 LDC.64 R240, c[0x0][0x450] ;  /* 0x00011400fff04b82 */ /* 0x001e220000000a00 */
[----:B------:R-:W-:Y:S02]  /*3c20*/  PLOP3.LUT P3, PT, PT, PT, UP0, 0x80, 0x8 ;  /* 0x000000000008781c */ /* 0x000fe40003f6f008 */
[----:B------:R-:W-:-:S08]  /*3c30*/  PLOP3.LUT P4, PT, PT, PT, UP0, 0x80, 0x8 ;  /* 0x000000000008781c */ /* 0x000fd00003f8f008 */
[----:B------:R-:W-:-:S04]  /*3c40*/  @P2 IMAD R242, R242, 0x50, RZ ;  /* 0x00000050f2f22824 */ /* 0x000fc800078e02ff */
[----:B0-----:R-:W-:-:S06]  /*3c50*/  @P3 IMAD.WIDE R240, R242, 0x4, R240 ;  /* 0x00000004f2f03825 */ /* 0x001fcc00078e02f0 */
[----:B------:R-:W3:Y:S01]  /*3c60*/  @P4 LDG.E.128 R240, desc[UR36][R240.64+0x20] ;  /* 0x00002024f0f04981 */ /* 0x000ee2000c1e1d00 */
[----:B------:R-:W-:Y:S02]  /*3c70*/  PLOP3.LUT P2, PT, PT, PT, UP0, 0x80, 0x8 ;  /* 0x000000000008781c */ /* 0x000fe40003f4f008 */
[----:B------:R-:W-:Y:S01]  /*3c80*/  PLOP3.LUT P4, PT, PT, PT, UP0, 0x80, 0x8 ;  /* 0x000000000008781c */ /* 0x000fe20003f8f008 */
[----:B-----5:R-:W-:Y:S01]  /*3c90*/  FADD.FTZ R120, R250, R120 ;  /* 0x00000078fa787221 */ /* 0x020fe20000010000 */
[----:B--2---:R-:W-:Y:S01]  /*3ca0*/  FADD.FTZ R121, R252, R121 ;  /* 0x00000079fc797221 */ /* 0x004fe20000010000 */
[----:B------:R-:W0:Y:S08]  /*3cb0*/  LDC R250, c[0x0][0x3f4] ;  /* 0x0000fd00fffa7b82 */ /* 0x000e300000000800 */
[----:B---3--:R-:W-:-:S02]  /*3cc0*/  @P2 FMUL.FTZ R120, R120, R240 ;  /* 0x000000f078782220 */ /* 0x008fc40000410000 */
[----:B------:R-:W-:Y:S01]  /*3cd0*/  @P4 FMUL.FTZ R121, R121, R241 ;  /* 0x000000f179794220 */ /* 0x000fe20000410000 */
[----:B------:R-:W2:Y:S04]  /*3ce0*/  LDL R240, [R1+0x1c] ;  /* 0x00001c0001f07983 */ /* 0x000ea80000100800 */
[----:B------:R-:W3:Y:S01]  /*3cf0*/  LDL R241, [R1+0x18] ;  /* 0x0000180001f17983 */ /* 0x000ee20000100800 */
[----:B0-----:R-:W-:Y:S01]  /*3d00*/  IMAD R252, R250, 0x50, RZ ;  /* 0x00000050fafc7824 */ /* 0x001fe200078e02ff */
[----:B------:R-:W-:Y:S02]  /*3d10*/  PLOP3.LUT P2, PT, PT, PT, UP0, 0x80, 0x8 ;  /* 0x000000000008781c */ /* 0x000fe40003f4f008 */
[----:B------:R-:W-:Y:S02]  /*3d20*/  PLOP3.LUT P3, PT, PT, PT, UP0, 0x80, 0x8 ;  /* 0x000000000008781c */ /* 0x000fe40003f6f008 */
[----:B------:R-:W-:Y:S01]  /*3d30*/  ISETP.GE.AND P4, PT, R248, R252, PT ;  /* 0x000000fcf800720c */ /* 0x000fe20003f86270 */
[----:B--2---:R-:W-:Y:S01]  /*3d40*/  FADD.FTZ R123, R240, R123 ;  /* 0x0000007bf07b7221 */ /* 0x004fe20000010000 */
[----:B---3--:R-:W-:-:S09]  /*3d50*/  FADD.FTZ R122, R241, R122 ;  /* 0x0000007af17a7221 */ /* 0x008fd20000010000 */
[----:B------:R-:W-:Y:S01]  /*3d60*/  @P3 FMUL.FTZ R123, R123, R243 ;  /* 0x000000f37b7b3220 */ /* 0x000fe20000410000 */
        /* <DEDUP_REMOVED lines=15> */
.L_x_1821:
[----:B------:R-:W-:Y:S05]  /*3e60*/  BSYNC.RECONVERGENT B2 ;  /* 0x0000000000027941 */ /* 0x000fea0003800200 */
.L_x_1820:
[----:B------:R-:W-:Y:S04]  /*3e70*/  BSSY.RECONVERGENT B2, `(.L_x_1822) ;  /* 0x0000040000027945 */ /* 0x000fe80003800200 */
[----:B------:R-:W-:Y:S05]  /*3e80*/  @P1 BRA `(.L_x_1823) ;  /* 0x0000000000f81947 */ /* 0x000fea0003800000 */
[----:B------:R-:W-:Y:S02]  /*3e90*/  ISETP.NE.AND P2, PT, R2, RZ, PT ;  /* 0x000000ff0200720c */ /* 0x000fe40003f45270 */
[----:B------:R-:W-:-:S05]  /*3ea0*/  LEA R124, R250, R3, 0x1 ;  /* 0x00000003fa7c7211 */ /* 0x000fca00078e08ff */
[----:B------:R-:W-:-:S05]  /*3eb0*/  IMAD.SHL.U32 R248, R124, 0x4, RZ ;  /* 0x000000047cf87824 */ /* 0x000fca00078e00ff */
[----:B------:R-:W-:Y:S01]  /*3ec0*/  ISETP.GE.AND P3, PT, R248, R252, PT ;  /* 0x000000fcf800720c */ /* 0x000fe20003f66270 */
[----:B------:R-:W-:Y:S01]  /*3ed0*/  VOTEU.ANY UP0, P2 ;  /* 0x0000000000ff7886 */ /* 0x000fe20001000100 */
[----:B------:R-:W-:Y:S01]  /*3ee0*/  PLOP3.LUT P2, PT, PT, PT, UP0, 0x80, 0x8 ;  /* 0x000000000008781c */ /* 0x000fe20003f4f008 */
[----:B------:R-:W3:Y:S01]  /*3ef0*/  LDL R252, [R1+0x4] ;  /* 0x0000040001fc7983 */ /* 0x000ee20000100800 */
[----:B------:R-:W-:-:S09]  /*3f00*/  PLOP3.LUT P4, PT, PT, PT, UP0, 0x80, 0x8 ;  /* 0x000000000008781c */ /* 0x000fd20003f8f008 */
[----:B------:R-:W4:Y:S01]  /*3f10*/  @!P3 LDC.64 R124, c[0x0][0x3b8] ;  /* 0x0000ee00ff7cbb82 */ /* 0x000f220000000a00 */
[----:B------:R-:W-:Y:S01]  /*3f20*/  @!P3 IMAD R242, R250, UR35, RZ ;  /* 0x00000023faf2bc24 */ /* 0x000fe2000f8e02ff */
[----:B------:R-:W5:Y:S06]  /*3f30*/  @P2 S2R R127, SR_CTAID.X ;  /* 0x00000000007f2919 */ /* 0x000f6c0000002500 */
[----:B------:R-:W5:Y:S01]  /*3f40*/  @P4 LDC R126, c[0x0][0x3f8] ;  /* 0x0000fe00ff7e4b82 */ /* 0x000f620000000800 */
[----:B012---:R-:W-:Y:S01]  /*3f50*/  @!P3 SHF.R.S32.HI R240, RZ, 0x1f, R248 ;  /* 0x0000001ffff0b819 */ /* 0x007fe200000114f8 */
[----:B------:R-:W2:Y:S01]  /*3f60*/  LDL R250, [R1] ;  /* 0x0000000001fa7983 */ /* 0x000ea20000100800 */
[----:B------:R-:W-:-:S02]  /*3f70*/  @!P3 IADD3 R241, P4, PT, R242, R248, RZ ;  /* 0x000000f8f2f1b210 */ /* 0x000fc40007f9e0ff */
[----:B------:R-:W-:Y:S02]  /*3f80*/  PLOP3.LUT P2, PT, PT, PT, UP0, 0x80, 0x8 ;  /* 0x000000000008781c */ /* 0x000fe40003f4f008 */
[----:B------:R-:W-:Y:S02]  /*3f90*/  @!P3 LEA.HI.X.SX32 R242, R242, R240, 0x1, P4 ;  /* 0x000000f0f2f2b211 */ /* 0x000fe400020f0eff */
[----:B----4-:R-:W-:-:S04]  /*3fa0*/  @!P3 LEA R240, P4, R241, R124, 0x2 ;  /* 0x0000007cf1f0b211 */ /* 0x010fc800078810ff */
[----:B------:R-:W-:Y:S02]  /*3fb0*/  @!P3 LEA.HI.X R241, R241, R125, R242, 0x2, P4 ;  /* 0x0000007df1f1b211 */ /* 0x000fe400020f14f2 */
[----:B------:R-:W-:Y:S02]  /*3fc0*/  CS2R R124, SRZ ;  /* 0x00000000007c7805 */ /* 0x000fe4000001ff00 */
[----:B------:R-:W-:Y:S01]  /*3fd0*/  PLOP3.LUT P4, PT, PT, PT, UP0, 0x80, 0x8 ;  /* 0x000000000008781c */ /* 0x000fe20003f8f008 */
[----:B-----5:R-:W-:Y:S01]  /*3fe0*/  @P2 IMAD R242, R126, UR38, R127 ;  /* 0x000000267ef22c24 */ /* 0x020fe2000f8e027f */
[----:B------:R-:W-:-:S06]  /*3ff0*/  CS2R R126, SRZ ;  /* 0x00000000007e7805 */ /* 0x000fcc000001ff00 */
[----:B------:R0:W2:Y:S01]  /*4000*/  @!P3 LDG.E.128 R124, desc[UR36][R240.64] ;  /* 0x00000024f07cb981 */ /* 0x0000a2000c1e1d00 */
[----:B------:R-:W-:Y:S02]  /*4010*/  PLOP3.LUT P2, PT, PT, PT, UP0, 0x80, 0x8 ;  /* 0x000000000008781c */ /* 0x000fe40003f4f008 */
[----:B------:R-:W-:Y:S02]  /*4020*/  PLOP3.LUT P3, PT, PT, PT, UP0, 0x80, 0x8 ;  /* 0x000000000008781c */ /* 0x000fe40003f6f008 */
[----:B0-----:R-:W0:Y:S01]  /*4030*/  @P4 LDC.64 R240, c[0x0][0x450] ;  /* 0x00011400fff04b82 */ /* 0x001e220000000a00 */
[----:B------:R-:W-:-:S08]  /*4040*/  PLOP3.LUT P4, PT, PT, PT, UP0, 0x80, 0x8 ;  /* 0x000000000008781c */ /* 0x000fd00003f8f008 */
[----:B------:R-:W-:-:S04]  /*4050*/  @P2 IMAD R242, R242, 0x50, RZ ;  /* 0x00000050f2f22824 */ /* 0x000fc800078e02ff */
[----:B0-----:R-:W-:-:S06]  /*4060*/  @P3 IMAD.WIDE R240, R242, 0x4, R240 ;  /* 0x00000004f2f03825 */ /* 0x001fcc00078e02f0 */
[----:B------:R-:W4:Y:S01]  /*4070*/  @P4 LDG.E.128 R240, desc[UR36][R240.64+0x30] ;  /* 0x00003024f0f04981 */ /* 0x000f22000c1e1d00 */
[----:B------:R-:W-:Y:S02]  /*4080*/  PLOP3.LUT P2, PT, PT, PT, UP0, 0x80, 0x8 ;  /* 0x000000000008781c */ /* 0x000fe40003f4f008 */
[----:B------:R-:W-:Y:S01]  /*4090*/  PLOP3.LUT P4, PT, PT, PT, UP0, 0x80, 0x8 ;  /* 0x000000000008781c */ /* 0x000fe20003f8f008 */
[----:B--2---:R-:W-:Y:S01]  /*40a0*/  FADD.FTZ R124, R250, R124 ;  /* 0x0000007cfa7c7221 */ /* 0x004fe20000010000 */
[----:B---3--:R-:W-:Y:S01]  /*40b0*/  FADD.FTZ R125, R252, R125 ;  /* 0x0000007dfc7d7221 */ /* 0x008fe20000010000 */
[----:B------:R-:W0:Y:S08]  /*40c0*/  LDC R250, c[0x0][0x3f4] ;  /* 0x0000fd00fffa7b82 */ /* 0x000e300000000800 */
[----:B----4-:R-:W-:-:S02]  /*40d0*/  @P2 FMUL.FTZ R124, R124, R240 ;  /* 0x000000f07c7c2220 */ /* 0x010fc40000410000 */
[----:B------:R-:W-:Y:S01]  /*40e0*/  @P4 FMUL.FTZ R125, R125, R241 ;  /* 0x000000f17d7d4220 */ /* 0x000fe20000410000 */
[----:B------:R-:W2:Y:S01]  /*40f0*/  LDL R240, [R1+0xc] ;  /* 0x00000c0001f07983 */ /* 0x000ea20000100800 */
[----:B0-----:R-:W-:Y:S01]  /*4100*/  IMAD R252, R250, 0x50, RZ ;  /* 0x00000050fafc7824 */ /* 0x001fe200078e02ff */
[----:B------:R-:W-:Y:S02]  /*4110*/  PLOP3.LUT P2, PT, PT, PT, UP0, 0x80, 0x8 ;  /* 0x000000000008781c */ /* 0x000fe40003f4f008 */
[----:B------:R-:W3:Y:S01]  /*4120*/  LDL R241, [R1+0x8] ;  /* 0x0000080001f17983 */ /* 0x000ee20000100800 */
        /* <DEDUP_REMOVED lines=20> */
.L_x_1823:
[----:B------:R-:W-:Y:S05]  /*4270*/  BSYNC.RECONVERGENT B2 ;  /* 0x0000000000027941 */ /* 0x000fea0003800200 */
.L_x_1822:
[----:B------:R-:W-:Y:S01]  /*4280*/  BSSY.RECONVERGENT B2, `(.L_x_1824) ;  /* 0x000003a000027945 */ /* 0x000fe20003800200 */
[----:B------:R-:W-:-:S03]  /*4290*/  IMAD R3, R250, 0x4, R3 ;  /* 0x00000004fa037824 */ /* 0x000fc600078e0203 */
[----:B------:R-:W-:Y:S05]  /*42a0*/  @P1 BRA `(.L_x_1825) ;  /* 0x0000000000dc1947 */ /* 0x000fea0003800000 */
[----:B------:R-:W-:Y:S01]  /*42b0*/  ISETP.NE.AND P2, PT, R2, RZ, PT ;  /* 0x000000ff0200720c */ /* 0x000fe20003f45270 */
[----:B------:R-:W-:-:S05]  /*42c0*/  IMAD R248, R250, 0x10, R0 ;  /* 0x00000010faf87824 */ /* 0x000fca00078e0200 */
[----:B------:R-:W-:-:S07]  /*42d0*/  ISETP.GE.AND P3, PT, R248, R252, PT ;  /* 0x000000fcf800720c */ /* 0x000fce0003f66270 */
[----:B------:R-:W-:Y:S01]  /*42e0*/  VOTEU.ANY UP0, P2 ;  /* 0x0000000000ff7886 */ /* 0x000fe20001000100 */
[----:B------:R-:W-:Y:S02]  /*42f0*/  PLOP3.LUT P2, PT, PT, PT, UP0, 0x80, 0x8 ;  /* 0x000000000008781c */ /* 0x000fe40003f4f008 */
[----:B------:R-:W-:-:S03]  /*4300*/  PLOP3.LUT P4, PT, PT, PT, UP0, 0x80, 0x8 ;  /* 0x000000000008781c */ /* 0x000fc60003f8f008 */
[----:B------:R-:W4:Y:S01]  /*4310*/  @!P3 LDC.64 R128, c[0x0][0x3b8] ;  /* 0x0000ee00ff80bb82 */ /* 0x000f220000000a00 */
[----:B------:R-:W-:Y:S01]  /*4320*/  @!P3 IMAD R242, R250, UR35, RZ ;  /* 0x00000023faf2bc24 */ /* 0x000fe2000f8e02ff */
[----:B0123--:R-:W-:-:S06]  /*4330*/  @!P3 SHF.R.S32.HI R240, RZ, 0x1f, R248 ;  /* 0x0000001ffff0b819 */ /* 0x00ffcc00000114f8 */
[----:B------:R-:W0:Y:S01]  /*4340*/  @P2 S2R R131, SR_CTAID.X ;  /* 0x0000000000832919 */ /* 0x000e220000002500 */
[----:B------:R-:W-:Y:S01]  /*4350*/  PLOP3.LUT P2, PT, PT, PT, UP0, 0x80, 0x8 ;  /* 0x000000000008781c */ /* 0x000fe20003f4f008 */
[----:B------:R-:W0:Y:S01]  /*4360*/  @P4 LDC R130, c[0x0][0x3f8] ;  /* 0x0000fe00ff824b82 */ /* 0x000e220000000800 */
[----:B------:R-:W-:-:S04]  /*4370*/  @!P3 IADD3 R241, P4, PT, R242, R248, RZ ;  /* 0x000000f8f2f1b210 */ /* 0x000fc80007f9e0ff */
[----:B------:R-:W-:Y:S02]  /*4380*/  @!P3 LEA.HI.X.SX32 R242, R242, R240, 0x1, P4 ;  /* 0x000000f0f2f2b211 */ /* 0x000fe400020f0eff */
[----:B----4-:R-:W-:-:S04]  /*4390*/  @!P3 LEA R240, P4, R241, R128, 0x2 ;  /* 0x00000080f1f0b211 */ /* 0x010fc800078810ff */
[----:B------:R-:W-:Y:S02]  /*43a0*/  @!P3 LEA.HI.X R241, R241, R129, R242, 0x2, P4 ;  /* 0x00000081f1f1b211 */ /* 0x000fe400020f14f2 */
[----:B------:R-:W-:Y:S02]  /*43b0*/  CS2R R128, SRZ ;  /* 0x0000000000807805 */ /* 0x000fe4000001ff00 */
[----:B------:R-:W-:Y:S01]  /*43c0*/  PLOP3.LUT P4, PT, PT, PT, UP0, 0x80, 0x8 ;  /* 0x000000000008781c */ /* 0x000fe20003f8f008 */
[----:B0-----:R-:W-:Y:S01]  /*43d0*/  @P2 IMAD R242, R130, UR38, R131 ;  /* 0x0000002682f22c24 */ /* 0x001fe2000f8e0283 */
        /* <DEDUP_REMOVED lines=8> */
[----:B------:R-:W3:Y:S01]  /*4460*/  @P4 LDG.E.128 R240, desc[UR36][R240.64+0x40] ;  /* 0x00004024f0f04981 */ /* 0x000ee2000c1e1d00 */
[----:B------:R-:W-:Y:S02]  /*4470*/  PLOP3.LUT P4, PT, PT, PT, UP0, 0x80, 0x8 ;  /* 0x000000000008781c */ /* 0x000fe40003f8f008 */
[----:B------:R-:W-:Y:S02]  /*4480*/  PLOP3.LUT P2, PT, PT, PT, UP0, 0x80, 0x8 ;  /* 0x000000000008781c */ /* 0x000fe40003f4f008 */
[----:B------:R-:W-:Y:S01]  /*4490*/  PLOP3.LUT P3, PT, PT, PT, UP0, 0x80, 0x8 ;  /* 0x000000000008781c */ /* 0x000fe20003f6f008 */
[----:B--2---:R-:W-:Y:S01]  /*44a0*/  FADD.FTZ R129, R245, R129 ;  /* 0x00000081f5817221 */ /* 0x004fe20000010000 */
[----:B------:R-:W-:Y:S01]  /*44b0*/  FADD.FTZ R128, R244, R128 ;  /* 0x00000080f4807221 */ /* 0x000fe20000010000 */
[----:B------:R-:W-:Y:S01]  /*44c0*/  FADD.FTZ R130, R246, R130 ;  /* 0x00000082f6827221 */ /* 0x000fe20000010000 */
[----:B------:R-:W-:-:S05]  /*44d0*/  FADD.FTZ R131, R247, R131 ;  /* 0x00000083f7837221 */ /* 0x000fca0000010000 */
[----:B---3--:R-:W-:Y:S01]  /*44e0*/  @P4 FMUL.FTZ R129, R129, R241 ;  /* 0x000000f181814220 */ /* 0x008fe20000410000 */
        /* <DEDUP_REMOVED lines=19> */
.L_x_1825:
[----:B------:R-:W-:Y:S05]  /*4620*/  BSYNC.RECONVERGENT B2 ;  /* 0x0000000000027941 */ /* 0x000fea0003800200 */
.L_x_1824:
[----:B------:R-:W-:Y:S04]  /*4630*/  BSSY.RECONVERGENT B2, `(.L_x_1826) ;  /* 0x0000038000027945 */ /* 0x000fe80003800200 */
[----:B------:R-:W-:Y:S05]  /*4640*/  @P1 BRA `(.L_x_1827) ;  /* 0x0000000000d81947 */ /* 0x000fea0003800000 */
[----:B------:R-:W-:Y:S01]  /*4650*/  ISETP.NE.AND P2, PT, R2, RZ, PT ;  /* 0x000000ff0200720c */ /* 0x000fe20003f45270 */
[----:B------:R-:W-:-:S12]  /*4660*/  IMAD.SHL.U32 R248, R3, 0x4, RZ ;  /* 0x0000000403f87824 */ /* 0x000fd800078e00ff */
[----:B------:R-:W-:Y:S01]  /*4670*/  VOTEU.ANY UP0, P2 ;  /* 0x0000000000ff7886 */ /* 0x000fe20001000100 */
[----:B------:R-:W-:Y:S02]  /*4680*/  ISETP.GE.AND P2, PT, R248, R252, PT ;  /* 0x000000fcf800720c */ /* 0x000fe40003f46270 */
[----:B------:R-:W-:Y:S02]  /*4690*/  PLOP3.LUT P3, PT, PT, PT, UP0, 0x80, 0x8 ;  /* 0x000000000008781c */ /* 0x000fe40003f6f008 */
[----:B------:R-:W-:-:S09]  /*46a0*/  PLOP3.LUT P4, PT, PT, PT, UP0, 0x80, 0x8 ;  /* 0x000000000008781c */ /* 0x000fd20003f8f008 */
[----:B------:R-:W5:Y:S01]  /*46b0*/  @!P2 LDC.64 R132, c[0x0][0x3b8] ;  /* 0x0000ee00ff84ab82 */ /* 0x000f620000000a00 */
[----:B------:R-:W-:Y:S01]  /*46c0*/  @!P2 IMAD R242, R250, UR35, RZ ;  /* 0x00000023faf2ac24 */ /* 0x000fe2000f8e02ff */
[----:B------:R-:W5:Y:S01]  /*46d0*/  @P3 S2R R135, SR_CTAID.X ;  /* 0x0000000000873919 */ /* 0x000f620000002500 */
[----:B01234-:R-:W-:-:S03]  /*46e0*/  @!P2 SHF.R.S32.HI R240, RZ, 0x1f, R248 ;  /* 0x0000001ffff0a819 */ /* 0x01ffc600000114f8 */
[C---:B------:R-:W-:Y:S02]  /*46f0*/  @!P2 IADD3 R241, P3, PT, R242.reuse, R248, RZ ;  /* 0x000000f8f2f1a210 */ /* 0x040fe40007f7e0ff */
[----:B------:R-:W0:Y:S01]  /*4700*/  @P4 LDC R134, c[0x0][0x3f8] ;  /* 0x0000fe00ff864b82 */ /* 0x000e220000000800 */
[----:B------:R-:W-:Y:S02]  /*4710*/  PLOP3.LUT P4, PT, PT, PT, UP0, 0x80, 0x8 ;  /* 0x000000000008781c */ /* 0x000fe40003f8f008 */
[----:B------:R-:W-:Y:S02]  /*4720*/  @!P2 LEA.HI.X.SX32 R242, R242, R240, 0x1, P3 ;  /* 0x000000f0f2f2a211 */ /* 0x000fe400018f0eff */
[----:B-----5:R-:W-:-:S04]  /*4730*/  @!P2 LEA R240, P3, R241, R132, 0x2 ;  /* 0x00000084f1f0a211 */ /* 0x020fc800078610ff */
[----:B------:R-:W-:Y:S02]  /*4740*/  @!P2 LEA.HI.X R241, R241, R133, R242, 0x2, P3 ;  /* 0x00000085f1f1a211 */ /* 0x000fe400018f14f2 */
[----:B------:R-:W-:Y:S02]  /*4750*/  CS2R R132, SRZ ;  /* 0x0000000000847805 */ /* 0x000fe4000001ff00 */
[----:B------:R-:W-:Y:S01]  /*4760*/  PLOP3.LUT P3, PT, PT, PT, UP0, 0x80, 0x8 ;  /* 0x000000000008781c */ /* 0x000fe20003f6f008 */
[----:B0-----:R-:W-:Y:S01]  /*4770*/  @P4 IMAD R242, R134, UR38, R135 ;  /* 0x0000002686f24c24 */ /* 0x001fe2000f8e0287 */
[----:B------:R-:W-:Y:S02]  /*4780*/  CS2R R134, SRZ ;  /* 0x0000000000867805 */ /* 0x000fe4000001ff00 */
[----:B------:R-:W-:-:S04]  /*4790*/  PLOP3.LUT P4, PT, PT, PT, UP0, 0x80, 0x8 ;  /* 0x000000000008781c */ /* 0x000fc80003f8f008 */
[----:B------:R0:W2:Y:S09]  /*47a0*/  @!P2 LDG.E.128 R132, desc[UR36][R240.64] ;  /* 0x00000024f084a981 */ /* 0x0000b2000c1e1d00 */
[----:B------:R-:W-:Y:S01]  /*47b0*/  @P4 IMAD R242, R242, 0x50, RZ ;  /* 0x00000050f2f24824 */ /* 0x000fe200078e02ff */
[----:B------:R-:W-:Y:S01]  /*47c0*/  PLOP3.LUT P4, PT, PT, PT, UP0, 0x80, 0x8 ;  /* 0x000000000008781c */ /* 0x000fe20003f8f008 */
[----:B0-----:R-:W0:Y:S01]  /*47d0*/  @P3 LDC.64 R240, c[0x0][0x450] ;  /* 0x00011400fff03b82 */ /* 0x001e220000000a00 */
[----:B------:R-:W-:-:S13]  /*47e0*/  PLOP3.LUT P3, PT, PT, PT, UP0, 0x80, 0x8 ;  /* 0x000000000008781c */ /* 0x000fda0003f6f008 */
        /* <DEDUP_REMOVED lines=28> */
.L_x_1827:
[----:B------:R-:W-:Y:S05]  /*49b0*/  BSYNC.RECONVERGENT B2 ;  /* 0x0000000000027941 */ /* 0x000fea0003800200 */
.L_x_1826:
[----:B------:R-:W-:Y:S01]  /*49c0*/  BSSY.RECONVERGENT B2, `(.L_x_1828) ;  /* 0x0000039000027945 */ /* 0x000fe20003800200 */
[----:B------:R-:W-:-:S03]  /*49d0*/  IMAD.IADD R3, R3, 0x1, R250 ;  /* 0x0000000103037824 */ /* 0x000fc600078e02fa */
[----:B------:R-:W-:Y:S05]  /*49e0*/  @P1 BRA `(.L_x_1829) ;  /* 0x0000000000d81947 */ /* 0x000fea0003800000 */
[----:B------:R-:W-:Y:S02]  /*49f0*/  ISETP.NE.AND P2, PT, R2, RZ, PT ;  /* 0x000000ff0200720c */ /* 0x000fe40003f45270 */
[----:B------:R-:W-:-:S11]  /*4a00*/  SHF.L.U32 R248, R3, 0x2, RZ ;  /* 0x0000000203f87819 */ /* 0x000fd600000006ff */
        /* <DEDUP_REMOVED lines=52> */
.L_x_1829:
[----:B------:R-:W-:Y:S05]  /*4d50*/  BSYNC.RECONVERGENT B2 ;  /* 0x0000000000027941 */ /* 0x000fea0003800200 */
.L_x_1828:
[----:B------:R-:W-:Y:S01]  /*4d60*/  BSSY.RECONVERGENT B2, `(.L_x_1830) ;  /* 0x0000039000027945 */ /* 0x000fe20003800200 */
[----:B------:R-:W-:-:S03]  /*4d70*/  IMAD.IADD R3, R3, 0x1, R250 ;  /* 0x0000000103037824 */ /* 0x000fc600078e02fa */
        /* <DEDUP_REMOVED lines=55> */
.L_x_1831:
[----:B------:R-:W-:Y:S05]  /*50f0*/  BSYNC.RECONVERGENT B2 ;  /* 0x0000000000027941 */ /* 0x000fea0003800200 */
.L_x_1830:
[----:B------:R-:W-:Y:S04]  /*5100*/  BSSY.RECONVERGENT B2, `(.L_x_1832) ;  /* 0x0000039000027945 */ /* 0x000fe80003800200 */
[----:B------:R-:W-:Y:S05]  /*5110*/  @P1 BRA `(.L_x_1833) ;  /* 0x0000000000dc1947 */ /* 0x000fea0003800000 */
[----:B------:R-:W-:Y:S01]  /*5120*/  ISETP.NE.AND P2, PT, R2, RZ, PT ;  /* 0x000000ff0200720c */ /* 0x000fe20003f45270 */
[----:B------:R-:W-:-:S05]  /*5130*/  IMAD R248, R250, 0x20, R0 ;  /* 0x00000020faf87824 */ /* 0x000fca00078e0200 */
[----:B------:R-:W-:-:S07]  /*5140*/  ISETP.GE.AND P3, PT, R248, R252, PT ;  /* 0x000000fcf800720c */ /* 0x000fce0003f66270 */
[----:B------:R-:W-:Y:S01]  /*5150*/  VOTEU.ANY UP0, P2 ;  /* 0x0000000000ff7886 */ /* 0x000fe20001000100 */
[----:B------:R-:W-:Y:S02]  /*5160*/  PLOP3.LUT P2, PT, PT, PT, UP0, 0x80, 0x8 ;  /* 0x000000000008781c */ /* 0x000fe40003f4f008 */
[----:B------:R-:W-:-:S03]  /*5170*/  PLOP3.LUT P4, PT, PT, PT, UP0, 0x80, 0x8 ;  /* 0x000000000008781c */ /* 0x000fc60003f8f008 */
[----:B------:R-:W5:Y:S01]  /*5180*/  @!P3 LDC.64 R144, c[0x0][0x3b8] ;  /* 0x0000ee00ff90bb82 */ /* 0x000f620000000a00 */
[----:B------:R-:W-:Y:S01]  /*5190*/  @!P3 IMAD R242, R250, UR35, RZ ;  /* 0x00000023faf2bc24 */ /* 0x000fe2000f8e02ff */
[----:B01234-:R-:W-:-:S06]  /*51a0*/  @!P3 SHF.R.S32.HI R240, RZ, 0x1f, R248 ;  /* 0x0000001ffff0b819 */ /* 0x01ffcc00000114f8 */
[----:B------:R-:W0:Y:S01]  /*51b0*/  @P2 S2R R147, SR_CTAID.X ;  /* 0x0000000000932919 */ /* 0x000e220000002500 */
[----:B------:R-:W-:Y:S01]  /*51c0*/  PLOP3.LUT P2, PT, PT, PT, UP0, 0x80, 0x8 ;  /* 0x000000000008781c */ /* 0x000fe20003f4f008 */
[----:B------:R-:W0:Y:S01]  /*51d0*/  @P4 LDC R146, c[0x0][0x3f8] ;  /* 0x0000fe00ff924b82 */ /* 0x000e220000000800 */
[----:B------:R-:W-:-:S04]  /*51e0*/  @!P3 IADD3 R241, P4, PT, R242, R248, RZ ;  /* 0x000000f8f2f1b210 */ /* 0x000fc80007f9e0ff */
[----:B------:R-:W-:Y:S02]  /*51f0*/  @!P3 LEA.HI.X.SX32 R242, R242, R240, 0x1, P4 ;  /* 0x000000f0f2f2b211 */ /* 0x000fe400020f0eff */
[----:B-----5:R-:W-:-:S04]  /*5200*/  @!P3 LEA R240, P4, R241, R144, 0x2 ;  /* 0x00000090f1f0b211 */ /* 0x020fc800078810ff */
        /* <DEDUP_REMOVED lines=40> */
.L_x_1833:
[----:B------:R-:W-:Y:S05]  /*5490*/  BSYNC.RECONVERGENT B2 ;  /* 0x0000000000027941 */ /* 0x000fea0003800200 */
.L_x_1832:
[----:B------:R-:W-:Y:S01]  /*54a0*/  BSSY.RECONVERGENT B2, `(.L_x_1834) ;  /* 0x000003a000027945 */ /* 0x000fe20003800200 */
[C---:B------:R-:W-:Y:S02]  /*54b0*/  IMAD R0, R250.reuse, 0x40, R0 ;  /* 0x00000040fa007824 */ /* 0x040fe400078e0200 */
[----:B------:R-:W-:Y:S01]  /*54c0*/  IMAD R3, R250, 0x2, R3 ;  /* 0x00000002fa037824 */ /* 0x000fe200078e0203 */
[----:B------:R-:W-:Y:S06]  /*54d0*/  @P1 BRA `(.L_x_1835) ;  /* 0x0000000000d81947 */ /* 0x000fec0003800000 */
        /* <DEDUP_REMOVED lines=54> */
.L_x_1835:
[----:B------:R-:W-:Y:S05]  /*5840*/  BSYNC.RECONVERGENT B2 ;  /* 0x0000000000027941 */ /* 0x000fea0003800200 */
.L_x_1834:
        /* <DEDUP_REMOVED lines=57> */
.L_x_1837:
[----:B------:R-:W-:Y:S05]  /*5be0*/  BSYNC.RECONVERGENT B2 ;  /* 0x0000000000027941 */ /* 0x000fea0003800200 */
.L_x_1836:
        /* <DEDUP_REMOVED lines=57> */
.L_x_1839:
[----:B------:R-:W-:Y:S05]  /*5f80*/  BSYNC.RECONVERGENT B2 ;  /* 0x0000000000027941 */ /* 0x000fea0003800200 */
.L_x_1838:
        /* <DEDUP_REMOVED lines=57> */
.L_x_1841:
[----:B------:R-:W-:Y:S05]  /*6320*/  BSYNC.RECONVERGENT B2 ;  /* 0x0000000000027941 */ /* 0x000fea0003800200 */
.L_x_1840:
        /* <DEDUP_REMOVED lines=57> */
.L_x_1843:
[----:B------:R-:W-:Y:S05]  /*66c0*/  BSYNC.RECONVERGENT B2 ;  /* 0x0000000000027941 */ /* 0x000fea0003800200 */
.L_x_1842:
        /* <DEDUP_REMOVED lines=57> */
.L_x_1845:
[----:B------:R-:W-:Y:S05]  /*6a60*/  BSYNC.RECONVERGENT B2 ;  /* 0x0000000000027941 */ /* 0x000fea0003800200 */
.L_x_1844:
        /* <DEDUP_REMOVED lines=57> */
.L_x_1847:
[----:B------:R-:W-:Y:S05]  /*6e00*/  BSYNC.RECONVERGENT B2 ;  /* 0x0000000000027941 */ /* 0x000fea0003800200 */
.L_x_1846:
[----:B------:R-:W-:Y:S04]  /*6e10*/  BSSY.RECONVERGENT B2, `(.L_x_1848) ;  /* 0x0000037000027945 */ /* 0x000fe80003800200 */
[----:B------:R-:W-:Y:S05]  /*6e20*/  @P1 BRA `(.L_x_1849) ;  /* 0x0000000000d41947 */ /* 0x000fea0003800000 */
[----:B------:R-:W-:-:S13]  /*6e30*/  ISETP.NE.AND P2, PT, R2, RZ, PT ;  /* 0x000000ff0200720c */ /* 0x000fda0003f45270 */
        /* <DEDUP_REMOVED lines=52> */
.L_x_1849:
[----:B------:R-:W-:Y:S05]  /*7180*/  BSYNC.RECONVERGENT B2 ;  /* 0x0000000000027941 */ /* 0x000fea0003800200 */
.L_x_1848:
[----:B------:R-:W-:Y:S01]  /*7190*/  BSSY.RECONVERGENT B2, `(.L_x_1850) ;  /* 0x0000039000027945 */ /* 0x000fe20003800200 */
[----:B------:R-:W-:-:S03]  /*71a0*/  IMAD R3, R250, 0x2, R3 ;  /* 0x00000002fa037824 */ /* 0x000fc600078e0203 */
        /* <DEDUP_REMOVED lines=55> */
.L_x_1851:
[----:B------:R-:W-:Y:S05]  /*7520*/  BSYNC.RECONVERGENT B2 ;  /* 0x0000000000027941 */ /* 0x000fea0003800200 */
.L_x_1850:
        /* <DEDUP_REMOVED lines=57> */
.L_x_1853:
[----:B------:R-:W-:Y:S05]  /*78c0*/  BSYNC.RECONVERGENT B2 ;  /* 0x0000000000027941 */ /* 0x000fea0003800200 */
.L_x_1852:
        /* <DEDUP_REMOVED lines=57> */
.L_x_1855:
[----:B------:R-:W-:Y:S05]  /*7c60*/  BSYNC.RECONVERGENT B2 ;  /* 0x0000000000027941 */ /* 0x000fea0003800200 */
.L_x_1854:
        /* <DEDUP_REMOVED lines=57> */
.L_x_1857:
[----:B------:R-:W-:Y:S05]  /*8000*/  BSYNC.RECONVERGENT B2 ;  /* 0x0000000000027941 */ /* 0x000fea0003800200 */
.L_x_1856:
        /* <DEDUP_REMOVED lines=57> */
.L_x_1859:
[----:B------:R-:W-:Y:S05]  /*83a0*/  BSYNC.RECONVERGENT B2 ;  /* 0x0000000000027941 */ /* 0x000fea0003800200 */
.L_x_1858:
        /* <DEDUP_REMOVED lines=57> */
.L_x_1861:
[----:B------:R-:W-:Y:S05]  /*8740*/  BSYNC.RECONVERGENT B2 ;  /* 0x0000000000027941 */ /* 0x000fea0003800200 */
.L_x_1860:
        /* <DEDUP_REMOVED lines=57> */
.L_x_1863:
[----:B------:R-:W-:Y:S05]  /*8ae0*/  BSYNC.RECONVERGENT B2 ;  /* 0x0000000000027941 */ /* 0x000fea0003800200 */
.L_x_1862:
        /* <DEDUP_REMOVED lines=57> */
.L_x_1865:
[----:B------:R-:W-:Y:S05]  /*8e80*/  BSYNC.RECONVERGENT B2 ;  /* 0x0000000000027941 */ /* 0x000fea0003800200 */
.L_x_1864:
        /* <DEDUP_REMOVED lines=57> */
.L_x_1867:
[----:B------:R-:W-:Y:S05]  /*9220*/  BSYNC.RECONVERGENT B2 ;  /* 0x0000000000027941 */ /* 0x000fea0003800200 */
.L_x_1866:
        /* <DEDUP_REMOVED lines=57> */
.L_x_1869:
[----:B------:R-:W-:Y:S05]  /*95c0*/  BSYNC.RECONVERGENT B2 ;  /* 0x0000000000027941 */ /* 0x000fea0003800200 */
.L_x_1868:
        /* <DEDUP_REMOVED lines=57> */
.L_x_1871:
[----:B------:R-:W-:Y:S05]  /*9960*/  BSYNC.RECONVERGENT B2 ;  /* 0x0000000000027941 */ /* 0x000fea0003800200 */
.L_x_1870:
        /* <DEDUP_REMOVED lines=57> */
.L_x_1873:
[----:B------:R-:W-:Y:S05]  /*9d00*/  BSYNC.RECONVERGENT B2 ;  /* 0x0000000000027941 */ /* 0x000fea0003800200 */
.L_x_1872:
        /* <DEDUP_REMOVED lines=57> */
.L_x_1875:
[----:B------:R-:W-:Y:S05]  /*a0a0*/  BSYNC.RECONVERGENT B2 ;  /* 0x0000000000027941 */ /* 0x000fea0003800200 */
.L_x_1874:
        /* <DEDUP_REMOVED lines=57> */
.L_x_1877:
[----:B------:R-:W-:Y:S05]  /*a440*/  BSYNC.RECONVERGENT B2 ;  /* 0x0000000000027941 */ /* 0x000fea0003800200 */
.L_x_1876:
[----:B------:R-:W-:Y:S05]  /*a450*/  @P1 BRA `(.L_x_1878) ;  /* 0x0000002c00c81947 */ /* 0x000fea0003800000 */
[----:B------:R-:W-:Y:S01]  /*a460*/  ISETP.NE.AND P2, PT, R2, RZ, PT ;  /* 0x000000ff0200720c */ /* 0x000fe20003f45270 */
[----:B------:R-:W-:-:S05]  /*a470*/  IMAD.IADD R0, R3, 0x1, R250 ;  /* 0x0000000103007824 */ /* 0x000fca00078e02fa */
[----:B------:R-:W-:-:S07]  /*a480*/  SHF.L.U32 R0, R0, 0x2, RZ ;  /* 0x0000000200007819 */ /* 0x000fce00000006ff */
[----:B------:R-:W-:Y:S01]  /*a490*/  VOTEU.ANY UP0, P2 ;  /* 0x0000000000ff7886 */ /* 0x000fe20001000100 */
[----:B------:R-:W-:Y:S02]  /*a4a0*/  ISETP.GE.AND P2, PT, R0, R252, PT ;  /* 0x000000fc0000720c */ /* 0x000fe40003f46270 */
[----:B------:R-:W-:Y:S02]  /*a4b0*/  PLOP3.LUT P3, PT, PT, PT, UP0, 0x80, 0x8 ;  /* 0x000000000008781c */ /* 0x000fe40003f6f008 */
[----:B------:R-:W-:-:S09]  /*a4c0*/  PLOP3.LUT P4, PT, PT, PT, UP0, 0x80, 0x8 ;  /* 0x000000000008781c */ /* 0x000fd20003f8f008 */
[----:B------:R-:W5:Y:S01]  /*a4d0*/  @!P2 LDC.64 R236, c[0x0][0x3b8] ;  /* 0x0000ee00ffecab82 */ /* 0x000f620000000a00 */
[----:B01234-:R-:W-:Y:S01]  /*a4e0*/  @!P2 IMAD R241, R250, UR35, RZ ;  /* 0x00000023faf1ac24 */ /* 0x01ffe2000f8e02ff */
[----:B------:R-:W0:Y:S01]  /*a4f0*/  @P3 S2R R3, SR_CTAID.X ;  /* 0x0000000000033919 */ /* 0x000e220000002500 */
[----:B------:R-:W-:-:S03]  /*a500*/  @!P2 SHF.R.S32.HI R240, RZ, 0x1f, R0 ;  /* 0x0000001ffff0a819 */ /* 0x000fc60000011400 */
        /* <DEDUP_REMOVED lines=45> */
.L_x_1815:
[----:B------:R-:W-:Y:S01]  /*a7e0*/  ISETP.GE.AND P1, PT, R249, UR39, PT ;  /* 0x00000027f9007c0c */ /* 0x000fe2000bf26270 */
[----:B------:R-:W-:Y:S01]  /*a7f0*/  BSSY.RECONVERGENT B2, `(.L_x_1879) ;  /* 0x0000015000027945 */ /* 0x000fe20003800200 */
[C---:B------:R-:W-:Y:S02]  /*a800*/  IMAD.SHL.U32 R240, R3.reuse, 0x4, RZ ;  /* 0x0000000403f07824 */ /* 0x040fe400078e00ff */
[----:B------:R-:W-:Y:S02]  /*a810*/  IMAD.IADD R3, R3, 0x1, R250 ;  /* 0x0000000103037824 */ /* 0x000fe400078e02fa */
[----:B------:R-:W-:-:S07]  /*a820*/  IMAD R0, R250, 0x50, RZ ;  /* 0x00000050fa007824 */ /* 0x000fce00078e02ff */
        /* <DEDUP_REMOVED lines=10> */
[----:B------:R-:W0:Y:S01]  /*a8d0*/  LDCU.64 UR42, c[0x0][0x3b8] ;  /* 0x00007700ff2a77ac */ /* 0x000e220008000a00 */
[----:B------:R-:W-:-:S05]  /*a8e0*/  IMAD R118, R250, UR35, RZ ;  /* 0x00000023fa767c24 */ /* 0x000fca000f8e02ff */
[----:B------:R-:W-:-:S04]  /*a8f0*/  IADD3 R117, P2, PT, R118, R240, RZ ;  /* 0x000000f076757210 */ /* 0x000fc80007f5e0ff */
[----:B------:R-:W-:Y:S02]  /*a900*/  LEA.HI.X.SX32 R118, R118, RZ, 0x1, P2 ;  /* 0x000000ff76767211 */ /* 0x000fe400010f0eff */
[----:B0-----:R-:W-:-:S04]  /*a910*/  LEA R116, P2, R117, UR42, 0x2 ;  /* 0x0000002a75747c11 */ /* 0x001fc8000f8410ff */
[----:B------:R-:W-:-:S06]  /*a920*/  LEA.HI.X R117, R117, UR43, R118, 0x2, P2 ;  /* 0x0000002b75757c11 */ /* 0x000fcc00090f1476 */
[----:B------:R-:W5:Y:S03]  /*a930*/  LDG.E.128 R116, desc[UR36][R116.64] ;  /* 0x0000002474747981 */ /* 0x000f66000c1e1d00 */
.L_x_1880:
[----:B------:R-:W-:Y:S05]  /*a940*/  BSYNC.RECONVERGENT B2 ;  /* 0x0000000000027941 */ /* 0x000fea0003800200 */
.L_x_1879:
[----:B------:R-:W-:Y:S04]  /*a950*/  BSSY.RECONVERGENT B2, `(.L_x_1881) ;  /* 0x0000014000027945 */ /* 0x000fe80003800200 */
        /* <DEDUP_REMOVED lines=11> */
[----:B------:R-:W0:Y:S01]  /*aa10*/  LDCU.64 UR42, c[0x0][0x3b8] ;  /* 0x00007700ff2a77ac */ /* 0x000e220008000a00 */
[----:B------:R-:W-:Y:S01]  /*aa20*/  IMAD R4, R250, UR35, RZ ;  /* 0x00000023fa047c24 */ /* 0x000fe2000f8e02ff */
[----:B------:R-:W-:-:S04]  /*aa30*/  SHF.R.S32.HI R6, RZ, 0x1f, R241 ;  /* 0x0000001fff067819 */ /* 0x000fc800000114f1 */
[----:B------:R-:W-:-:S04]  /*aa40*/  IADD3 R5, P2, PT, R4, R241, RZ ;  /* 0x000000f104057210 */ /* 0x000fc80007f5e0ff */
[----:B------:R-:W-:Y:S02]  /*aa50*/  LEA.HI.X.SX32 R6, R4, R6, 0x1, P2 ;  /* 0x0000000604067211 */ /* 0x000fe400010f0eff */
[----:B0-----:R-:W-:-:S04]  /*aa60*/  LEA R4, P2, R5, UR42, 0x2 ;  /* 0x0000002a05047c11 */ /* 0x001fc8000f8410ff */
[----:B------:R-:W-:-:S06]  /*aa70*/  LEA.HI.X R5, R5, UR43, R6, 0x2, P2 ;  /* 0x0000002b05057c11 */ /* 0x000fcc00090f1406 */
[----:B------:R-:W5:Y:S03]  /*aa80*/  LDG.E.128 R4, desc[UR36][R4.64] ;  /* 0x0000002404047981 */ /* 0x000f66000c1e1d00 */
.L_x_1882:
[----:B------:R-:W-:Y:S05]  /*aa90*/  BSYNC.RECONVERGENT B2 ;  /* 0x0000000000027941 */ /* 0x000fea0003800200 */
.L_x_1881:
[----:B------:R-:W-:Y:S04]  /*aaa0*/  BSSY.RECONVERGENT B2, `(.L_x_1883) ;  /* 0x0000014000027945 */ /* 0x000fe80003800200 */
[----:B------:R-:W-:Y:S05]  /*aab0*/  @P1 BRA `(.L_x_1884) ;  /* 0x0000000000481947 */ /* 0x000fea0003800000 */
[----:B------:R-:W-:Y:S01]  /*aac0*/  LEA R241, R250, R240, 0x3 ;  /* 0x000000f0faf17211 */ /* 0x000fe200078e18ff */
        /* <DEDUP_REMOVED lines=17> */
.L_x_1884:
[----:B------:R-:W-:Y:S05]  /*abe0*/  BSYNC.RECONVERGENT B2 ;  /* 0x0000000000027941 */ /* 0x000fea0003800200 */
.L_x_1883:
[----:B------:R-:W-:Y:S04]  /*abf0*/  BSSY.RECONVERGENT B2, `(.L_x_1885) ;  /* 0x0000015000027945 */ /* 0x000fe80003800200 */
[----:B------:R-:W-:Y:S05]  /*ac00*/  @P1 BRA `(.L_x_1886) ;  /* 0x00000000004c1947 */ /* 0x000fea0003800000 */
[----:B------:R-:W-:Y:S01]  /*ac10*/  IMAD R124, R250, 0x2, R3 ;  /* 0x00000002fa7c7824 */ /* 0x000fe200078e0203 */
[----:B------:R-:W-:Y:S01]  /*ac20*/  UMOV UR44, URZ ;  /* 0x000000ff002c7c82 */ /* 0x000fe20008000000 */
[----:B------:R-:W-:Y:S01]  /*ac30*/  UMOV UR43, URZ ;  /* 0x000000ff002b7c82 */ /* 0x000fe20008000000 */
[----:B------:R-:W-:Y:S01]  /*ac40*/  UMOV UR42, URZ ;  /* 0x000000ff002a7c82 */ /* 0x000fe20008000000 */
[----:B------:R-:W-:Y:S01]  /*ac50*/  IMAD.U32 R127, RZ, RZ, UR44 ;  /* 0x0000002cff7f7e24 */ /* 0x000fe2000f8e00ff */
[----:B------:R-:W-:Y:S01]  /*ac60*/  SHF.L.U32 R241, R124, 0x2, RZ ;  /* 0x000000027cf17819 */ /* 0x000fe200000006ff */
[----:B------:R-:W-:Y:S02]  /*ac70*/  IMAD.U32 R126, RZ, RZ, UR43 ;  /* 0x0000002bff7e7e24 */ /* 0x000fe4000f8e00ff */
[----:B------:R-:W-:Y:S01]  /*ac80*/  IMAD.U32 R125, RZ, RZ, UR42 ;  /* 0x0000002aff7d7e24 */ /* 0x000fe2000f8e00ff */
[----:B------:R-:W-:Y:S01]  /*ac90*/  ISETP.GE.AND P2, PT, R241, R0, PT ;  /* 0x00000000f100720c */ /* 0x000fe20003f46270 */
[----:B------:R-:W-:-:S12]  /*aca0*/  IMAD.U32 R124, RZ, RZ, UR44 ;  /* 0x0000002cff7c7e24 */ /* 0x000fd8000f8e00ff */
        /* <DEDUP_REMOVED lines=9> */
.L_x_1886:
[----:B------:R-:W-:Y:S05]  /*ad40*/  BSYNC.RECONVERGENT B2 ;  /* 0x0000000000027941 */ /* 0x000fea0003800200 */
.L_x_1885:
[----:B------:R-:W-:Y:S01]  /*ad50*/  BSSY.RECONVERGENT B2, `(.L_x_1887) ;  /* 0x0000015000027945 */ /* 0x000fe20003800200 */
[----:B------:R-:W-:-:S03]  /*ad60*/  IMAD R3, R250, 0x4, R3 ;  /* 0x00000004fa037824 */ /* 0x000fc600078e0203 */
        /* <DEDUP_REMOVED lines=19> */
.L_x_1888:
[----:B------:R-:W-:Y:S05]  /*aea0*/  BSYNC.RECONVERGENT B2 ;  /* 0x0000000000027941 */ /* 0x000fea0003800200 */
.L_x_1887:
[----:B------:R-:W-:Y:S04]  /*aeb0*/  BSSY.RECONVERGENT B2, `(.L_x_1889) ;  /* 0x0000014000027945 */ /* 0x000fe80003800200 */
        /* <DEDUP_REMOVED lines=19> */
.L_x_1890:
[----:B------:R-:W-:Y:S05]  /*aff0*/  BSYNC.RECONVERGENT B2 ;  /* 0x0000000000027941 */ /* 0x000fea0003800200 */
.L_x_1889:
        /* <DEDUP_REMOVED lines=21> */
.L_x_1892:
[----:B------:R-:W-:Y:S05]  /*b150*/  BSYNC.RECONVERGENT B2 ;  /* 0x0000000000027941 */ /* 0x000fea0003800200 */
.L_x_1891:
        /* <DEDUP_REMOVED lines=21> */
.L_x_1894:
[----:B------:R-:W-:Y:S05]  /*b2b0*/  BSYNC.RECONVERGENT B2 ;  /* 0x0000000000027941 */ /* 0x000fea0003800200 */
.L_x_1893:
        /* <DEDUP_REMOVED lines=20> */
.L_x_1896:
[----:B------:R-:W-:Y:S05]  /*b400*/  BSYNC.RECONVERGENT B2 ;  /* 0x0000000000027941 */ /* 0x000fea0003800200 */
.L_x_1895:
        /* <DEDUP_REMOVED lines=22> */
.L_x_1898:
[----:B------:R-:W-:Y:S05]  /*b570*/  BSYNC.RECONVERGENT B2 ;  /* 0x0000000000027941 */ /* 0x000fea0003800200 */
.L_x_1897:
        /* <DEDUP_REMOVED lines=21> */
.L_x_1900:
[----:B------:R-:W-:Y:S05]  /*b6d0*/  BSYNC.RECONVERGENT B2 ;  /* 0x0000000000027941 */ /* 0x000fea0003800200 */
.L_x_1899:
        /* <DEDUP_REMOVED lines=21> */
.L_x_1902:
[----:B------:R-:W-:Y:S05]  /*b830*/  BSYNC.RECONVERGENT B2 ;  /* 0x0000000000027941 */ /* 0x000fea0003800200 */
.L_x_1901:
        /* <DEDUP_REMOVED lines=21> */
.L_x_1904:
[----:B------:R-:W-:Y:S05]  /*b990*/  BSYNC.RECONVERGENT B2 ;  /* 0x0000000000027941 */ /* 0x000fea0003800200 */
.L_x_1903:
        /* <DEDUP_REMOVED lines=21> */
.L_x_1906:
[----:B------:R-:W-:Y:S05]  /*baf0*/  BSYNC.RECONVERGENT B2 ;  /* 0x0000000000027941 */ /* 0x000fea0003800200 */
.L_x_1905:
        /* <DEDUP_REMOVED lines=21> */
.L_x_1908:
[----:B------:R-:W-:Y:S05]  /*bc50*/  BSYNC.RECONVERGENT B2 ;  /* 0x0000000000027941 */ /* 0x000fea0003800200 */
.L_x_1907:
        /* <DEDUP_REMOVED lines=21> */
.L_x_1910:
[----:B------:R-:W-:Y:S05]  /*bdb0*/  BSYNC.RECONVERGENT B2 ;  /* 0x0000000000027941 */ /* 0x000fea0003800200 */
.L_x_1909:
        /* <DEDUP_REMOVED lines=19> */
.L_x_1912:
[----:B------:R-:W-:Y:S05]  /*bef0*/  BSYNC.RECONVERGENT B2 ;  /* 0x0000000000027941 */ /* 0x000fea0003800200 */
.L_x_1911:
        /* <DEDUP_REMOVED lines=21> */
.L_x_1914:
[----:B------:R-:W-:Y:S05]  /*c050*/  BSYNC.RECONVERGENT B2 ;  /* 0x0000000000027941 */ /* 0x000fea0003800200 */
.L_x_1913:
        /* <DEDUP_REMOVED lines=21> */
.L_x_1916:
[----:B------:R-:W-:Y:S05]  /*c1b0*/  BSYNC.RECONVERGENT B2 ;  /* 0x0000000000027941 */ /* 0x000fea0003800200 */
.L_x_1915:
        /* <DEDUP_REMOVED lines=21> */
.L_x_1918:
[----:B------:R-:W-:Y:S05]  /*c310*/  BSYNC.RECONVERGENT B2 ;  /* 0x0000000000027941 */ /* 0x000fea0003800200 */
.L_x_1917:
        /* <DEDUP_REMOVED lines=21> */
.L_x_1920:
[----:B------:R-:W-:Y:S05]  /*c470*/  BSYNC.RECONVERGENT B2 ;  /* 0x0000000000027941 */ /* 0x000fea0003800200 */
.L_x_1919:
        /* <DEDUP_REMOVED lines=21> */
.L_x_1922:
[----:B------:R-:W-:Y:S05]  /*c5d0*/  BSYNC.RECONVERGENT B2 ;  /* 0x0000000000027941 */ /* 0x000fea0003800200 */
.L_x_1921:
        /* <DEDUP_REMOVED lines=21> */
.L_x_1924:
[----:B------:R-:W-:Y:S05]  /*c730*/  BSYNC.RECONVERGENT B2 ;  /* 0x0000000000027941 */ /* 0x000fea0003800200 */
.L_x_1923:
        /* <DEDUP_REMOVED lines=21> */
.L_x_1926:
[----:B------:R-:W-:Y:S05]  /*c890*/  BSYNC.RECONVERGENT B2 ;  /* 0x0000000000027941 */ /* 0x000fea0003800200 */
.L_x_1925:
        /* <DEDUP_REMOVED lines=21> */
.L_x_1928:
[----:B------:R-:W-:Y:S05]  /*c9f0*/  BSYNC.RECONVERGENT B2 ;  /* 0x0000000000027941 */ /* 0x000fea0003800200 */
.L_x_1927:
        /* <DEDUP_REMOVED lines=21> */
.L_x_1930:
[----:B------:R-:W-:Y:S05]  /*cb50*/  BSYNC.RECONVERGENT B2 ;  /* 0x0000000000027941 */ /* 0x000fea0003800200 */
.L_x_1929:
        /* <DEDUP_REMOVED lines=21> */
.L_x_1932:
[----:B------:R-:W-:Y:S05]  /*ccb0*/  BSYNC.RECONVERGENT B2 ;  /* 0x0000000000027941 */ /* 0x000fea0003800200 */
.L_x_1931:
        /* <DEDUP_REMOVED lines=21> */
.L_x_1934:
[----:B------:R-:W-:Y:S05]  /*ce10*/  BSYNC.RECONVERGENT B2 ;  /* 0x0000000000027941 */ /* 0x000fea0003800200 */
.L_x_1933:
        /* <DEDUP_REMOVED lines=21> */
.L_x_1936:
[----:B------:R-:W-:Y:S05]  /*cf70*/  BSYNC.RECONVERGENT B2 ;  /* 0x0000000000027941 */ /* 0x000fea0003800200 */
.L_x_1935:
        /* <DEDUP_REMOVED lines=21> */
.L_x_1938:
[----:B------:R-:W-:Y:S05]  /*d0d0*/  BSYNC.RECONVERGENT B2 ;  /* 0x0000000000027941 */ /* 0x000fea0003800200 */
.L_x_1937:
        /* <DEDUP_REMOVED lines=21> */
.L_x_1940:
[----:B------:R-:W-:Y:S05]  /*d230*/  BSYNC.RECONVERGENT B2 ;  /* 0x0000000000027941 */ /* 0x000fea0003800200 */
.L_x_1939:
        /* <DEDUP_REMOVED lines=20> */
.L_x_1878:
[----:B------:R-:W-:Y:S05]  /*d380*/  BSYNC.RECONVERGENT B0 ;  /* 0x0000000000007941 */ /* 0x000fea0003800200 */
.L_x_1814:
        /* <DEDUP_REMOVED lines=9> */
[----:B------:R-:W2:Y:S04]  /*d420*/  LDL R248, [R1+0x124] ;  /* 0x0001240001f87983 */ /* 0x000ea80000100800 */
[----:B------:R-:W2:Y:S04]  /*d430*/  LDL R243, [R1+0x110] ;  /* 0x0001100001f37983 */ /* 0x000ea80000100800 */
[----:B------:R-:W2:Y:S04]  /*d440*/  LDL R242, [R1+0x114] ;  /* 0x0001140001f27983 */ /* 0x000ea80000100800 */
[----:B01234-:R-:W2:Y:S04]  /*d450*/  LDL R241, [R1+0x100] ;  /* 0x0001000001f17983 */ /* 0x01fea80000100800 */
[----:B------:R-:W3:Y:S04]  /*d460*/  LDL R240, [R1+0x104] ;  /* 0x0001040001f07983 */ /* 0x000ee80000100800 */
[----:B------:R0:W-:Y:S04]  /*d470*/  STL [R1+0x1bc], R24 ;  /* 0x0001bc1801007387 */ /* 0x0001e80000100800 */
[----:B0-----:R-:W4:Y:S04]  /*d480*/  LDL R24, [R1+0x140] ;  /* 0x0001400001187983 */ /* 0x001f280000100800 */
[----:B------:R0:W-:Y:S04]  /*d490*/  STL [R1+0x1b8], R23 ;  /* 0x0001b81701007387 */ /* 0x0001e80000100800 */
[----:B0-----:R-:W2:Y:S04]  /*d4a0*/  LDL R23, [R1+0x164] ;  /* 0x0001640001177983 */ /* 0x001ea80000100800 */
[----:B------:R0:W-:Y:S04]  /*d4b0*/  STL [R1+0x1b4], R22 ;  /* 0x0001b41601007387 */ /* 0x0001e80000100800 */
        /* <DEDUP_REMOVED lines=15> */
[----:B0-----:R-:W3:Y:S04]  /*d5b0*/  LDL R22, [R1+0xe0] ;  /* 0x0000e00001167983 */ /* 0x001ee80000100800 */
[----:B-1----:R-:W3:Y:S04]  /*d5c0*/  LDL R21, [R1+0xe4] ;  /* 0x0000e40001157983 */ /* 0x002ee80000100800 */
[----:B------:R-:W3:Y:S04]  /*d5d0*/  LDL R20, [R1+0xd0] ;  /* 0x0000d00001147983 */ /* 0x000ee80000100800 */
        /* <DEDUP_REMOVED lines=12> */
[----:B------:R-:W3:Y:S01]  /*d6a0*/  LDL R2, [R1+0x170] ;  /* 0x0001700001027983 */ /* 0x000ee20000100800 */
[----:B-----5:R-:W-:Y:S01]  /*d6b0*/  FMUL.FTZ R3, R3, R4 ;  /* 0x0000000403037220 */ /* 0x020fe20000410000 */
[----:B------:R-:W-:-:S04]  /*d6c0*/  FMUL.FTZ R0, R0, R5 ;  /* 0x0000000500007220 */ /* 0x000fc80000410000 */
[----:B------:R-:W-:Y:S02]  /*d6d0*/  FFMA.FTZ R0, R252, R117, R0 ;  /* 0x00000075fc007223 */ /* 0x000fe40000010000 */
[----:B------:R-:W3:Y:S02]  /*d6e0*/  LDL R252, [R1+0xb4] ;  /* 0x0000b40001fc7983 */ /* 0x000ee40000100800 */
[----:B------:R-:W-:Y:S02]  /*d6f0*/  FFMA.FTZ R0, R248, R121, R0 ;  /* 0x00000079f8007223 */ /* 0x000fe40000010000 */
[----:B------:R-:W3:Y:S01]  /*d700*/  LDL R248, [R1+0xa4] ;  /* 0x0000a40001f87983 */ /* 0x000ee20000100800 */
[----:B----4-:R-:W-:-:S03]  /*d710*/  FFMA.FTZ R3, R24, R116, R3 ;  /* 0x0000007418037223 */ /* 0x010fc60000010003 */
[----:B------:R-:W4:Y:S01]  /*d720*/  LDL R24, [R1+0xf0] ;  /* 0x0000f00001187983 */ /* 0x000f220000100800 */
[----:B--2---:R-:W-:-:S03]  /*d730*/  R2UR UR76, R23 ;  /* 0x00000000174c72ca */ /* 0x004fc600000e0000 */
[----:B------:R-:W2:Y:S01]  /*d740*/  LDL R23, [R1+0xf4] ;  /* 0x0000f40001177983 */ /* 0x000ea20000100800 */
[----:B------:R-:W-:-:S03]  /*d750*/  FFMA.FTZ R3, R250, R120, R3 ;  /* 0x00000078fa037223 */ /* 0x000fc60000010003 */
[----:B------:R-:W2:Y:S01]  /*d760*/  LDL R250, [R1+0xa0] ;  /* 0x0000a00001fa7983 */ /* 0x000ea20000100800 */
[----:B------:R-:W-:Y:S01]  /*d770*/  FFMA.FTZ R3, R243, R124, R3 ;  /* 0x0000007cf3037223 */ /* 0x000fe20000010003 */
[----:B------:R-:W-:Y:S02]  /*d780*/  FFMA.FTZ R0, R242, R125, R0 ;  /* 0x0000007df2007223 */ /* 0x000fe40000010000 */
[----:B------:R-:W2:Y:S01]  /*d790*/  LDL R243, [R1+0x90] ;  /* 0x0000900001f37983 */ /* 0x000ea20000100800 */
[----:B------:R-:W-:-:S03]  /*d7a0*/  FFMA.FTZ R3, R241, R128, R3 ;  /* 0x00000080f1037223 */ /* 0x000fc60000010003 */
[----:B------:R-:W2:Y:S01]  /*d7b0*/  LDL R242, [R1+0x94] ;  /* 0x0000940001f27983 */ /* 0x000ea20000100800 */
[----:B---3--:R-:W-:-:S03]  /*d7c0*/  FFMA.FTZ R0, R240, R129, R0 ;  /* 0x00000081f0007223 */ /* 0x008fc60000010000 */
[----:B------:R-:W3:Y:S04]  /*d7d0*/  LDL R241, [R1+0x80] ;  /* 0x0000800001f17983 */ /* 0x000ee80000100800 */
[----:B------:R-:W3:Y:S01]  /*d7e0*/  LDL R240, [R1+0x84] ;  /* 0x0000840001f07983 */ /* 0x000ee20000100800 */
[----:B----4-:R-:W-:-:S03]  /*d7f0*/  FFMA.FTZ R3, R24, R132, R3 ;  /* 0x0000008418037223 */ /* 0x010fc60000010003 */
[----:B------:R-:W5:Y:S01]  /*d800*/  LDL.LU R24, [R1+0x1bc] ;  /* 0x0001bc0001187983 */ /* 0x000f620000300800 */
[----:B------:R-:W-:Y:S01]  /*d810*/  FFMA.FTZ R3, R22, R136, R3 ;  /* 0x0000008816037223 */ /* 0x000fe20000010003 */
[----:B--2---:R-:W-:-:S03]  /*d820*/  FFMA.FTZ R0, R23, R133, R0 ;  /* 0x0000008517007223 */ /* 0x004fc60000010000 */
[----:B------:R-:W-:Y:S01]  /*d830*/  FFMA.FTZ R3, R20, R140, R3 ;  /* 0x0000008c14037223 */ /* 0x000fe20000010003 */
[----:B------:R-:W5:Y:S01]  /*d840*/  LDL.LU R23, [R1+0x1b8] ;  /* 0x0001b80001177983 */ /* 0x000f620000300800 */
[----:B------:R-:W-:Y:S02]  /*d850*/  FFMA.FTZ R0, R21, R137, R0 ;  /* 0x0000008915007223 */ /* 0x000fe40000010000 */
[----:B------:R-:W-:Y:S01]  /*d860*/  FFMA.FTZ R3, R18, R144, R3 ;  /* 0x0000009012037223 */ /* 0x000fe20000010003 */
[----:B------:R-:W5:Y:S01]  /*d870*/  LDL.LU R22, [R1+0x1b4] ;  /* 0x0001b40001167983 */ /* 0x000f620000300800 */
[----:B------:R-:W-:Y:S02]  /*d880*/  FFMA.FTZ R0, R19, R141, R0 ;  /* 0x0000008d13007223 */ /* 0x000fe40000010000 */
[----:B------:R-:W-:Y:S01]  /*d890*/  FFMA.FTZ R3, R16, R148, R3 ;  /* 0x0000009410037223 */ /* 0x000fe20000010003 */
[----:B------:R-:W5:Y:S01]  /*d8a0*/  LDL.LU R21, [R1+0x1b0] ;  /* 0x0001b00001157983 */ /* 0x000f620000300800 */
[----:B------:R-:W-:-:S02]  /*d8b0*/  FFMA.FTZ R0, R17, R145, R0 ;  /* 0x0000009111007223 */ /* 0x000fc40000010000 */
[----:B------:R-:W-:Y:S01]  /*d8c0*/  FFMA.FTZ R3, R250, R152, R3 ;  /* 0x00000098fa037223 */ /* 0x000fe20000010003 */
[----:B------:R-:W5:Y:S01]  /*d8d0*/  LDL.LU R20, [R1+0x1ac] ;  /* 0x0001ac0001147983 */ /* 0x000f620000300800 */
[----:B------:R-:W-:Y:S02]  /*d8e0*/  FFMA.FTZ R0, R252, R149, R0 ;  /* 0x00000095fc007223 */ /* 0x000fe40000010000 */
[----:B------:R-:W-:Y:S01]  /*d8f0*/  FFMA.FTZ R3, R243, R156, R3 ;  /* 0x0000009cf3037223 */ /* 0x000fe20000010003 */
[----:B------:R-:W5:Y:S01]  /*d900*/  LDL.LU R19, [R1+0x1a8] ;  /* 0x0001a80001137983 */ /* 0x000f620000300800 */
[----:B------:R-:W-:Y:S02]  /*d910*/  FFMA.FTZ R0, R248, R153, R0 ;  /* 0x00000099f8007223 */ /* 0x000fe40000010000 */
[----:B---3--:R-:W-:Y:S01]  /*d920*/  FFMA.FTZ R3, R241, R160, R3 ;  /* 0x000000a0f1037223 */ /* 0x008fe20000010003 */
        /* <DEDUP_REMOVED lines=8> */
[----:B------:R-:W-:Y:S01]  /*d9b0*/  FFMA.FTZ R3, R11, R172, R3 ;  /* 0x000000ac0b037223 */ /* 0x000fe20000010003 */
[----:B------:R-:W2:Y:S01]  /*d9c0*/  LDL R252, [R1+0x148] ;  /* 0x0001480001fc7983 */ /* 0x000ea20000100800 */
[----:B------:R-:W-:-:S02]  /*d9d0*/  FFMA.FTZ R0, R12, R169, R0 ;  /* 0x000000a90c007223 */ /* 0x000fc40000010000 */
[----:B------:R-:W-:Y:S01]  /*d9e0*/  FFMA.FTZ R3, R9, R176, R3 ;  /* 0x000000b009037223 */ /* 0x000fe20000010003 */
[----:B------:R-:W3:Y:S01]  /*d9f0*/  LDL R250, [R1+0x128] ;  /* 0x0001280001fa7983 */ /* 0x000ee20000100800 */
[----:B------:R-:W-:Y:S02]  /*da00*/  FFMA.FTZ R0, R10, R173, R0 ;  /* 0x000000ad0a007223 */ /* 0x000fe40000010000 */
[----:B------:R-:W-:Y:S01]  /*da10*/  FFMA.FTZ R3, R2, R180, R3 ;  /* 0x000000b402037223 */ /* 0x000fe20000010003 */
[----:B------:R-:W4:Y:S01]  /*da20*/  LDL R248, [R1+0x118] ;  /* 0x0001180001f87983 */ /* 0x000f220000100800 */
[----:B------:R-:W-:Y:S02]  /*da30*/  FFMA.FTZ R0, R8, R177, R0 ;  /* 0x000000b108007223 */ /* 0x000fe40000010000 */
[----:B------:R-:W-:Y:S01]  /*da40*/  FFMA.FTZ R3, R184, UR69, R3 ;  /* 0x00000045b8037c23 */ /* 0x000fe20008010003 */
[----:B------:R-:W4:Y:S01]  /*da50*/  LDL R243, [R1+0x108] ;  /* 0x0001080001f37983 */ /* 0x000f220000100800 */
[----:B------:R-:W-:-:S02]  /*da60*/  FFMA.FTZ R0, R181, UR72, R0 ;  /* 0x00000048b5007c23 */ /* 0x000fc40008010000 */
[----:B------:R-:W-:Y:S01]  /*da70*/  FFMA.FTZ R3, R188, UR65, R3 ;  /* 0x00000041bc037c23 */ /* 0x000fe20008010003 */
[----:B------:R-:W4:Y:S01]  /*da80*/  LDL R242, [R1+0xf8] ;  /* 0x0000f80001f27983 */ /* 0x000f220000100800 */
[----:B------:R-:W-:Y:S02]  /*da90*/  FFMA.FTZ R0, R185, UR68, R0 ;  /* 0x00000044b9007c23 */ /* 0x000fe40008010000 */
[----:B------:R-:W-:Y:S01]  /*daa0*/  FFMA.FTZ R3, R192, UR61, R3 ;  /* 0x0000003dc0037c23 */ /* 0x000fe20008010003 */
[----:B------:R-:W4:Y:S01]  /*dab0*/  LDL R241, [R1+0xe8] ;  /* 0x0000e80001f17983 */ /* 0x000f220000100800 */
[----:B------:R-:W-:Y:S02]  /*dac0*/  FFMA.FTZ R0, R189, UR64, R0 ;  /* 0x00000040bd007c23 */ /* 0x000fe40008010000 */
        /* <DEDUP_REMOVED lines=30> */
[----:B------:R-:W-:Y:S02]  /*dcb0*/  FFMA.FTZ R3, R236, UR34, R3 ;  /* 0x00000022ec037c23 */ /* 0x000fe40008010003 */
[----:B------:R-:W-:-:S04]  /*dcc0*/  FFMA.FTZ R0, R233, UR29, R0 ;  /* 0x0000001de9007c23 */ /* 0x000fc80008010000 */
[----:B------:R-:W-:-:S04]  /*dcd0*/  FFMA.FTZ R0, R237, UR33, R0 ;  /* 0x00000021ed007c23 */ /* 0x000fc80008010000 */
[----:B------:R-:W-:Y:S02]  /*dce0*/  FADD.FTZ R0, R3, R0 ;  /* 0x0000000003007221 */ /* 0x000fe40000010000 */
[----:B------:R-:W2:Y:S02]  /*dcf0*/  LDL R3, [R1+0x138] ;  /* 0x0001380001037983 */ /* 0x000ea40000100800 */
[----:B--2---:R-:W-:-:S04]  /*dd00*/  FMUL.FTZ R3, R3, R6 ;  /* 0x0000000603037220 */ /* 0x004fc80000410000 */
[----:B------:R-:W-:Y:S02]  /*dd10*/  FFMA.FTZ R3, R252, R118, R3 ;  /* 0x00000076fc037223 */ /* 0x000fe40000010003 */
[----:B------:R-:W2:Y:S02]  /*dd20*/  LDL R252, [R1+0xac] ;  /* 0x0000ac0001fc7983 */ /* 0x000ea40000100800 */
[----:B---3--:R-:W-:Y:S02]  /*dd30*/  FFMA.FTZ R3, R250, R122, R3 ;  /* 0x0000007afa037223 */ /* 0x008fe40000010003 */
[----:B------:R-:W3:Y:S02]  /*dd40*/  LDL R250, [R1+0x9c] ;  /* 0x00009c0001fa7983 */ /* 0x000ee40000100800 */
[----:B----4-:R-:W-:Y:S02]  /*dd50*/  FFMA.FTZ R3, R248, R126, R3 ;  /* 0x0000007ef8037223 */ /* 0x010fe40000010003 */
[----:B------:R-:W4:Y:S02]  /*dd60*/  LDL R248, [R1+0x8c] ;  /* 0x00008c0001f87983 */ /* 0x000f240000100800 */
[----:B------:R-:W-:-:S02]  /*dd70*/  FFMA.FTZ R3, R243, R130, R3 ;  /* 0x00000082f3037223 */ /* 0x000fc40000010003 */
[----:B------:R-:W4:Y:S02]  /*dd80*/  LDL R243, [R1+0x7c] ;  /* 0x00007c0001f37983 */ /* 0x000f240000100800 */
[----:B------:R-:W-:Y:S02]  /*dd90*/  FFMA.FTZ R3, R242, R134, R3 ;  /* 0x00000086f2037223 */ /* 0x000fe40000010003 */
[----:B------:R-:W4:Y:S02]  /*dda0*/  LDL R242, [R1+0x6c] ;  /* 0x00006c0001f27983 */ /* 0x000f240000100800 */
[----:B------:R-:W-:Y:S02]  /*ddb0*/  FFMA.FTZ R3, R241, R138, R3 ;  /* 0x0000008af1037223 */ /* 0x000fe40000010003 */
[----:B------:R-:W4:Y:S02]  /*ddc0*/  LDL R241, [R1+0x5c] ;  /* 0x00005c0001f17983 */ /* 0x000f240000100800 */
[----:B------:R-:W-:-:S02]  /*ddd0*/  FFMA.FTZ R3, R240, R142, R3 ;  /* 0x0000008ef0037223 */ /* 0x000fc40000010003 */
[----:B------:R-:W2:Y:S02]  /*dde0*/  LDL R240, [R1+0x13c] ;  /* 0x00013c0001f07983 */ /* 0x000ea40000100800 */
[----:B------:R-:W-:Y:S02]  /*ddf0*/  FFMA.FTZ R3, R15, R146, R3 ;  /* 0x000000920f037223 */ /* 0x000fe40000010003 */
[----:B------:R-:W3:Y:S02]  /*de00*/  LDL R15, [R1+0x14c] ;  /* 0x00014c00010f7983 */ /* 0x000ee40000100800 */
[----:B------:R-:W-:Y:S02]  /*de10*/  FFMA.FTZ R3, R14, R150, R3 ;  /* 0x000000960e037223 */ /* 0x000fe40000010003 */
        /* <DEDUP_REMOVED lines=31> */
[----:B--2---:R-:W-:Y:S02]  /*e010*/  FMUL.FTZ R3, R240, R7 ;  /* 0x00000007f0037220 */ /* 0x004fe40000410000 */
[----:B------:R-:W2:Y:S02]  /*e020*/  LDL R240, [R1+0x4c] ;  /* 0x00004c0001f07983 */ /* 0x000ea40000100800 */
[----:B---3--:R-:W-:Y:S02]  /*e030*/  FFMA.FTZ R3, R15, R119, R3 ;  /* 0x000000770f037223 */ /* 0x008fe40000010003 */
[----:B------:R-:W5:Y:S02]  /*e040*/  LDL.LU R15, [R1+0x198] ;  /* 0x00019800010f7983 */ /* 0x000f640000300800 */
[----:B----4-:R-:W-:Y:S02]  /*e050*/  FFMA.FTZ R3, R14, R123, R3 ;  /* 0x0000007b0e037223 */ /* 0x010fe40000010003 */
[----:B------:R-:W5:Y:S02]  /*e060*/  LDL.LU R14, [R1+0x194] ;  /* 0x00019400010e7983 */ /* 0x000f640000300800 */
[----:B------:R-:W-:-:S02]  /*e070*/  FFMA.FTZ R3, R13, R127, R3 ;  /* 0x0000007f0d037223 */ /* 0x000fc40000010003 */
[----:B------:R-:W5:Y:S02]  /*e080*/  LDL.LU R13, [R1+0x190] ;  /* 0x00019000010d7983 */ /* 0x000f640000300800 */
[----:B------:R-:W-:Y:S02]  /*e090*/  FFMA.FTZ R3, R12, R131, R3 ;  /* 0x000000830c037223 */ /* 0x000fe40000010003 */
        /* <DEDUP_REMOVED lines=11> */
[----:B------:R-:W-:-:S04]  /*e150*/  FFMA.FTZ R3, R252, R155, R3 ;  /* 0x0000009bfc037223 */ /* 0x000fc80000010003 */
[----:B------:R-:W-:-:S04]  /*e160*/  FFMA.FTZ R3, R250, R159, R3 ;  /* 0x0000009ffa037223 */ /* 0x000fc80000010003 */
[----:B------:R-:W-:Y:S02]  /*e170*/  FFMA.FTZ R3, R248, R163, R3 ;  /* 0x000000a3f8037223 */ /* 0x000fe40000010003 */
[----:B------:R-:W3:Y:S02]  /*e180*/  LDL R248, [R1+0x158] ;  /* 0x0001580001f87983 */ /* 0x000ee40000100800 */
[----:B------:R-:W-:Y:S01]  /*e190*/  FFMA.FTZ R3, R243, R167, R3 ;  /* 0x000000a7f3037223 */ /* 0x000fe20000010003 */
[----:B------:R-:W-:Y:S01]  /*e1a0*/  ISETP.NE.U32.AND P1, PT, RZ, UR44, PT ;  /* 0x0000002cff007c0c */ /* 0x000fe2000bf25070 */
[----:B------:R-:W4:Y:S02]  /*e1b0*/  LDL R243, [R1+0x15c] ;  /* 0x00015c0001f37983 */ /* 0x000f240000100800 */
[----:B------:R-:W-:Y:S01]  /*e1c0*/  FFMA.FTZ R3, R242, R171, R3 ;  /* 0x000000abf2037223 */ /* 0x000fe20000010003 */
[----:B------:R-:W-:Y:S01]  /*e1d0*/  ISETP.NE.U32.AND P2, PT, RZ, UR42, PT ;  /* 0x0000002aff007c0c */ /* 0x000fe2000bf45070 */
[----:B------:R-:W0:Y:S01]  /*e1e0*/  LDCU UR42, c[0x0][0x410] ;  /* 0x00008200ff2a77ac */ /* 0x000e220008000800 */
[----:B------:R-:W-:Y:S01]  /*e1f0*/  ISETP.NE.AND.EX P1, PT, RZ, UR45, PT, P1 ;  /* 0x0000002dff007c0c */ /* 0x000fe2000bf25310 */
[----:B------:R-:W-:Y:S01]  /*e200*/  FFMA.FTZ R3, R241, R175, R3 ;  /* 0x000000aff1037223 */ /* 0x000fe20000010003 */
[----:B------:R-:W-:Y:S01]  /*e210*/  ISETP.NE.AND.EX P2, PT, RZ, UR43, PT, P2 ;  /* 0x0000002bff007c0c */ /* 0x000fe2000bf45320 */
[----:B------:R-:W4:Y:S02]  /*e220*/  LDL R242, [R1+0x160] ;  /* 0x0001600001f27983 */ /* 0x000f240000100800 */
[----:B--2---:R-:W-:-:S02]  /*e230*/  FFMA.FTZ R3, R240, R179, R3 ;  /* 0x000000b3f0037223 */ /* 0x004fc40000010003 */
[----:B------:R-:W1:Y:S02]  /*e240*/  LDC R240, c[0x0][0x430] ;  /* 0x00010c00fff07b82 */ /* 0x000e640000000800 */
[----:B-1----:R-:W-:-:S05]  /*e250*/  VIADD R240, R240, UR77 ;  /* 0x0000004df0f07c36 */ /* 0x002fca0008000000 */
[----:B------:R-:W-:Y:S02]  /*e260*/  @P1 ISETP.GE.AND P3, PT, R249, R240, PT ;  /* 0x000000f0f900120c */ /* 0x000fe40003f66270 */
[----:B------:R-:W3:Y:S02]  /*e270*/  @P2 LDC.64 R240, c[0x0][0x438] ;  /* 0x00010e00fff02b82 */ /* 0x000ee40000000a00 */
[----:B---3--:R-:W-:-:S06]  /*e280*/  @P2 IMAD.WIDE R240, R248, 0x4, R240 ;  /* 0x00000004f8f02825 */ /* 0x008fcc00078e02f0 */
        /* <DEDUP_REMOVED lines=27> */
[----:B----4-:R-:W-:Y:S01]  /*e440*/  @!P6 FMNMX.FTZ R242, R242, R0, !PT ;  /* 0x00000000f2f2e209 */ /* 0x010fe20007810000 */
[----:B------:R0:W-:Y:S04]  /*e450*/  STS [R243], R0 ;  /* 0x00000000f3007388 */ /* 0x0001e80000000800 */
[----:B------:R0:W-:Y:S02]  /*e460*/  @!P6 STL [R1+0x160], R242 ;  /* 0x000160f20100e387 */ /* 0x0001e40000100800 */
.L_x_1942:
[----:B------:R-:W-:Y:S05]  /*e470*/  BSYNC.RECONVERGENT B0 ;  /* 0x0000000000007941 */ /* 0x000fea0003800200 */
.L_x_1941:
[----:B------:R-:W1:Y:S04]  /*e480*/  LDL.LU R3, [R1+0x15c] ;  /* 0x00015c0001037983 */ /* 0x000e680000300800 */
[----:B0-----:R-:W2:Y:S04]  /*e490*/  LDL.LU R0, [R1+0x158] ;  /* 0x0001580001007983 */ /* 0x001ea80000300800 */
[----:B------:R-:W2:Y:S04]  /*e4a0*/  LDL R243, [R1+0x16c] ;  /* 0x00016c0001f37983 */ /* 0x000ea80000100800 */
[----:B------:R-:W2:Y:S02]  /*e4b0*/  LDL.LU R242, [R1+0x154] ;  /* 0x0001540001f27983 */ /* 0x000ea40000300800 */
[----:B-1234-:R-:W-:-:S02]  /*e4c0*/  IMAD.MOV.U32 R241, RZ, RZ, R3 ;  /* 0x000000fffff17224 */ /* 0x01efc400078e0003 */
[----:B------:R-:W2:Y:S01]  /*e4d0*/  LDL.LU R3, [R1+0x150] ;  /* 0x0001500001037983 */ /* 0x000ea20000300800 */
[----:B------:R-:W-:Y:S02]  /*e4e0*/  IMAD.MOV.U32 R240, RZ, RZ, R0 ;  /* 0x000000fffff07224 */ /* 0x000fe400078e0000 */
[----:B------:R-:W-:Y:S02]  /*e4f0*/  VIADD R241, R241, 0x400 ;  /* 0x00000400f1f17836 */ /* 0x000fe40000000000 */
[----:B------:R-:W-:Y:S01]  /*e500*/  VIADD R240, R240, 0x100 ;  /* 0x00000100f0f07836 */ /* 0x000fe20000000000 */
[----:B------:R-:W-:Y:S01]  /*e510*/  IADD3 R242, P2, PT, R242, 0x100, RZ ;  /* 0x00000100f2f27810 */ /* 0x000fe20007f5e0ff */
[----:B------:R-:W-:-:S04]  /*e520*/  VIADD R0, R251, 0xff ;  /* 0x000000fffb007836 */ /* 0x000fc80000000000 */
[----:B------:R3:W-:Y:S04]  /*e530*/  STL [R1+0x154], R242 ;  /* 0x000154f201007387 */ /* 0x0007e80000100800 */
[----:B------:R3:W-:Y:S04]  /*e540*/  STL [R1+0x15c], R241 ;  /* 0x00015cf101007387 */ /* 0x0007e80000100800 */
[----:B------:R3:W-:Y:S01]  /*e550*/  STL [R1+0x158], R240 ;  /* 0x000158f001007387 */ /* 0x0007e20000100800 */
[----:B------:R-:W-:Y:S02]  /*e560*/  ISETP.GE.AND P1, PT, R0, R243, PT ;  /* 0x000000f30000720c */ /* 0x000fe40003f26270 */
[----:B------:R-:W-:-:S05]  /*e570*/  IADD3 R0, PT, PT, R251, 0x100, RZ ;  /* 0x00000100fb007810 */ /* 0x000fca0007ffe0ff */
[----:B------:R-:W-:Y:S02]  /*e580*/  IMAD.MOV.U32 R251, RZ, RZ, R0 ;  /* 0x000000fffffb7224 */ /* 0x000fe400078e0000 */
[----:B--2---:R-:W-:-:S05]  /*e590*/  IMAD.X R3, RZ, RZ, R3, P2 ;  /* 0x000000ffff037224 */ /* 0x004fca00010e0603 */
[----:B------:R3:W-:Y:S01]  /*e5a0*/  STL [R1+0x150], R3 ;  /* 0x0001500301007387 */ /* 0x0007e20000100800 */
[----:B------:R-:W-:Y:S05]  /*e5b0*/  @!P1 BRA `(.L_x_1943) ;  /* 0xffffff4800bc9947 */ /* 0x000fea000383ffff */
.L_x_1813:
[----:B------:R-:W-:Y:S05]  /*e5c0*/  BSYNC.RECONVERGENT B1 ;  /* 0x0000000000017941 */ /* 0x000fea0003800200 */
.L_x_1812:
[----:B---3--:R-:W3:Y:S01]  /*e5d0*/  LDL.LU R3, [R1+0x160] ;  /* 0x0001600001037983 */ /* 0x008ee20000300800 */
[----:B0----5:R-:W-:Y:S01]  /*e5e0*/  MOV R14, 0x400 ;  /* 0x00000400000e7802 */ /* 0x021fe20000000f00 */
[----:B------:R-:W0:Y:S01]  /*e5f0*/  LDCU UR4, c[0x0][0x3f4] ;  /* 0x00007e80ff0477ac */ /* 0x000e220008000800 */
[----:B------:R-:W-:Y:S01]  /*e600*/  BSSY.RECONVERGENT B0, `(.L_x_1944) ;  /* 0x0000172000007945 */ /* 0x000fe20003800200 */
[----:B------:R-:W1:Y:S01]  /*e610*/  S2R R15, SR_CgaCtaId ;  /* 0x00000000000f7919 */ /* 0x000e620000008800 */
[----:B0-----:R-:W-:-:S04]  /*e620*/  IMAD.U32 R11, RZ, RZ, UR4 ;  /* 0x00000004ff0b7e24 */ /* 0x001fc8000f8e00ff */
[----:B------:R-:W-:Y:S01]  /*e630*/  IMAD.MOV R11, RZ, RZ, -R11 ;  /* 0x000000ffff0b7224 */ /* 0x000fe200078e0a0b */
[----:B-1----:R-:W-:Y:S01]  /*e640*/  LEA R7, R15, R14, 0x18 ;  /* 0x0000000e0f077211 */ /* 0x002fe200078ec0ff */
[----:B---3--:R-:W0:Y:S02]  /*e650*/  SHFL.BFLY PT, R0, R3, 0x10, 0x1f ;  /* 0x0e001f0003007f89 */ /* 0x008e2400000e0000 */
[----:B0-----:R-:W-:-:S05]  /*e660*/  FMNMX.FTZ R3, R0, R3, !PT ;  /* 0x0000000300037209 */ /* 0x001fca0007810000 */
[----:B------:R-:W0:Y:S02]  /*e670*/  SHFL.BFLY PT, R0, R3, 0x8, 0x1f ;  /* 0x0d001f0003007f89 */ /* 0x000e2400000e0000 */
[----:B0-----:R-:W-:Y:S02]  /*e680*/  FMNMX.FTZ R4, R3, R0, !PT ;  /* 0x0000000003047209 */ /* 0x001fe40007810000 */
[----:B------:R-:W0:Y:S03]  /*e690*/  S2R R0, SR_TID.X ;  /* 0x0000000000007919 */ /* 0x000e260000002100 */
[----:B------:R-:W1:Y:S02]  /*e6a0*/  SHFL.BFLY PT, R5, R4, 0x4, 0x1f ;  /* 0x0c801f0004057f89 */ /* 0x000e6400000e0000 */
[----:B-1----:R-:W-:Y:S01]  /*e6b0*/  FMNMX.FTZ R5, R4, R5, !PT ;  /* 0x0000000504057209 */ /* 0x002fe20007810000 */
[----:B------:R-:W-:Y:S01]  /*e6c0*/  IMAD.MOV.U32 R4, RZ, RZ, -0x800001 ;  /* 0xff7fffffff047424 */ /* 0x000fe200078e00ff */
[----:B0-----:R-:W-:-:S03]  /*e6d0*/  LOP3.LUT P0, R8, R0, 0x1f, RZ, 0xc0, !PT ;  /* 0x0000001f00087812 */ /* 0x001fc6000780c0ff */
[----:B------:R-:W0:Y:S01]  /*e6e0*/  SHFL.BFLY PT, R6, R5, 0x2, 0x1f ;  /* 0x0c401f0005067f89 */ /* 0x000e2200000e0000 */
[----:B------:R-:W-:-:S09]  /*e6f0*/  ISETP.GT.U32.AND P1, PT, R8, 0x7, PT ;  /* 0x000000070800780c */ /* 0x000fd20003f24070 */
[----:B------:R-:W-:Y:S02]  /*e700*/  @!P0 LEA.HI R3, R0, R7, RZ, 0x1d ;  /* 0x0000000700038211 */ /* 0x000fe400078fe8ff */
[----:B0-----:R-:W-:-:S05]  /*e710*/  FMNMX.FTZ R9, R5, R6, !PT ;  /* 0x0000000605097209 */ /* 0x001fca0007810000 */
[----:B------:R-:W0:Y:S02]  /*e720*/  SHFL.BFLY PT, R6, R9, 0x1, 0x1f ;  /* 0x0c201f0009067f89 */ /* 0x000e2400000e0000 */
[----:B0-----:R-:W-:Y:S02]  /*e730*/  FMNMX.FTZ R12, R9, R6, !PT ;  /* 0x00000006090c7209 */ /* 0x001fe40007810000 */
[----:B------:R-:W-:-:S03]  /*e740*/  LEA R6, R8, R7, 0x2 ;  /* 0x0000000708067211 */ /* 0x000fc600078e10ff */
[----:B------:R0:W-:Y:S01]  /*e750*/  @!P0 STS [R3], R12 ;  /* 0x0000000c03008388 */ /* 0x0001e20000000800 */
[----:B------:R-:W-:Y:S01]  /*e760*/  BAR.SYNC.DEFER_BLOCKING 0x0 ;  /* 0x0000000000007b1d */ /* 0x000fe20000010000 */
[----:B0-----:R-:W-:Y:S02]  /*e770*/  IMAD.MOV.U32 R3, RZ, RZ, R11 ;  /* 0x000000ffff037224 */ /* 0x001fe400078e000b */
[----:B------:R-:W-:-:S03]  /*e780*/  IMAD.MOV.U32 R12, RZ, RZ, RZ ;  /* 0x000000ffff0c7224 */ /* 0x000fc600078e00ff */
[----:B------:R-:W-:Y:S01]  /*e790*/  VIADDMNMX R3, R3, UR40, RZ, !PT ;  /* 0x0000002803037c46 */ /* 0x000fe2000f8001ff */
[----:B------:R-:W0:Y:S04]  /*e7a0*/  @!P1 LDS R4, [R6] ;  /* 0x0000000006049984 */ /* 0x000e280000000800 */
[----:B0-----:R-:W0:Y:S02]  /*e7b0*/  SHFL.BFLY PT, R5, R4, 0x4, 0x1f ;  /* 0x0c801f0004057f89 */ /* 0x001e2400000e0000 */
[----:B0-----:R-:W-:Y:S02]  /*e7c0*/  FMNMX.FTZ R5, R5, R4, !PT ;  /* 0x0000000405057209 */ /* 0x001fe40007810000 */
[----:B------:R-:W-:-:S03]  /*e7d0*/  SHF.L.U32 R4, R0, 0x2, RZ ;  /* 0x0000000200047819 */ /* 0x000fc600000006ff */
[----:B------:R-:W0:Y:S02]  /*e7e0*/  SHFL.BFLY PT, R10, R5, 0x2, 0x1f ;  /* 0x0c401f00050a7f89 */ /* 0x000e2400000e0000 */
[----:B0-----:R-:W-:Y:S01]  /*e7f0*/  FMNMX.FTZ R10, R5, R10, !PT ;  /* 0x0000000a050a7209 */ /* 0x001fe20007810000 */
[----:B------:R-:W-:-:S04]  /*e800*/  IMAD.IADD R5, R0, 0x1, R3 ;  /* 0x0000000100057824 */ /* 0x000fc800078e0203 */
[----:B------:R-:W0:Y:S01]  /*e810*/  SHFL.BFLY PT, R9, R10, 0x1, 0x1f ;  /* 0x0c201f000a097f89 */ /* 0x000e2200000e0000 */
[----:B------:R-:W-:Y:S02]  /*e820*/  ISETP.GE.AND P0, PT, R5, UR40, PT ;  /* 0x0000002805007c0c */ /* 0x000fe4000bf06270 */
[----:B0-----:R-:W-:-:S05]  /*e830*/  FMNMX.FTZ R9, R10, R9, !PT ;  /* 0x000000090a097209 */ /* 0x001fca0007810000 */
[----:B------:R0:W1:Y:S06]  /*e840*/  SHFL.IDX PT, R39, R9, RZ, 0x1f ;  /* 0x00001fff09277589 */ /* 0x00006c00000e0000 */
[----:B------:R-:W-:Y:S05]  /*e850*/  @P0 BRA `(.L_x_1945) ;  /* 0x0000001400300947 */ /* 0x000fea0003800000 */
[----:B------:R-:W3:Y:S02]  /*e860*/  LDC.64 R10, c[0x0][0x420] ;  /* 0x00010800ff0a7b82 */ /* 0x000ee40000000a00 */
[----:B---3--:R-:W-:-:S04]  /*e870*/  ISETP.NE.U32.AND P0, PT, R10, RZ, PT ;  /* 0x000000ff0a00720c */ /* 0x008fc80003f05070 */
[----:B------:R-:W-:-:S13]  /*e880*/  ISETP.NE.AND.EX P0, PT, R11, RZ, PT, P0 ;  /* 0x000000ff0b00720c */ /* 0x000fda0003f05300 */
[----:B------:R-:W-:Y:S05]  /*e890*/  @P0 BRA `(.L_x_1946) ;  /* 0x0000000c00940947 */ /* 0x000fea0003800000 */
[----:B------:R-:W-:Y:S01]  /*e8a0*/  IMAD.MOV.U32 R10, RZ, RZ, 0x100 ;  /* 0x00000100ff0a7424 */ /* 0x000fe200078e00ff */
[----:B0-----:R-:W-:Y:S01]  /*e8b0*/  LOP3.LUT R9, RZ, R0, RZ, 0x33, !PT ;  /* 0x00000000ff097212 */ /* 0x001fe200078e33ff */
[----:B------:R-:W-:Y:S01]  /*e8c0*/  BSSY.RECONVERGENT B1, `(.L_x_1947) ;  /* 0x000001c000017945 */ /* 0x000fe20003800200 */
[----:B------:R-:W-:Y:S02]  /*e8d0*/  IMAD.MOV.U32 R12, RZ, RZ, RZ ;  /* 0x000000ffff0c7224 */ /* 0x000fe400078e00ff */
[----:B------:R-:W-:-:S04]  /*e8e0*/  VIADDMNMX R10, R5, R10, UR40, !PT ;  /* 0x00000028050a7e46 */ /* 0x000fc8000f80010a */
        /* <DEDUP_REMOVED lines=8> */
[----:B------:R-:W-:Y:S01]  /*e970*/  LEA R11, R15, R12, 0x18 ;  /* 0x0000000c0f0b7211 */ /* 0x000fe200078ec0ff */
[----:B------:R-:W-:Y:S01]  /*e980*/  IMAD.MOV.U32 R12, RZ, RZ, RZ ;  /* 0x000000ffff0c7224 */ /* 0x000fe200078e00ff */
[----:B------:R-:W-:Y:S02]  /*e990*/  LOP3.LUT R10, R9, 0x3, RZ, 0xc0, !PT ;  /* 0x00000003090a7812 */ /* 0x000fe400078ec0ff */
[----:B------:R-:W-:Y:S01]  /*e9a0*/  MOV R9, R5 ;  /* 0x0000000500097202 */ /* 0x000fe20000000f00 */
[----:B------:R-:W-:Y:S02]  /*e9b0*/  IMAD.IADD R11, R4, 0x1, R11 ;  /* 0x00000001040b7824 */ /* 0x000fe400078e020b */
[----:B------:R-:W-:-:S07]  /*e9c0*/  IMAD.MOV R10, RZ, RZ, -R10 ;  /* 0x000000ffff0a7224 */ /* 0x000fce00078e0a0a */
.L_x_1949:
        /* <DEDUP_REMOVED lines=11> */
.L_x_1948:
[----:B------:R-:W-:Y:S05]  /*ea80*/  BSYNC.RECONVERGENT B1 ;  /* 0x0000000000017941 */ /* 0x000fea0003800200 */
.L_x_1947:
        /* <DEDUP_REMOVED lines=14> */
.L_x_1952:
[----:B------:R-:W1:Y:S01]  /*eb70*/  LDS R11, [R10+-0x800] ;  /* 0xfff800000a0b7984 */ /* 0x000e620000000800 */
[----:B------:R-:W-:-:S03]  /*eb80*/  VIADD R9, R9, 0x1000 ;  /* 0x0000100009097836 */ /* 0x000fc60000000000 */
[----:B------:R-:W0:Y:S02]  /*eb90*/  LDS R13, [R10+-0x400] ;  /* 0xfffc00000a0d7984 */ /* 0x000e240000000800 */
[----:B------:R-:W-:Y:S02]  /*eba0*/  ISETP.GE.AND P1, PT, R9, R34, PT ;  /* 0x000000220900720c */ /* 0x000fe40003f26270 */
[----:B------:R-:W3:Y:S04]  /*ebb0*/  LDS R14, [R10] ;  /* 0x000000000a0e7984 */ /* 0x000ee80000000800 */
[----:B------:R-:W4:Y:S04]  /*ebc0*/  LDS R15, [R10+0x400] ;  /* 0x000400000a0f7984 */ /* 0x000f280000000800 */
[----:B------:R-:W5:Y:S04]  /*ebd0*/  LDS R16, [R10+0x800] ;  /* 0x000800000a107984 */ /* 0x000f680000000800 */
[----:B------:R-:W5:Y:S04]  /*ebe0*/  LDS R18, [R10+0xc00] ;  /* 0x000c00000a127984 */ /* 0x000f680000000800 */
[----:B--2---:R-:W2:Y:S04]  /*ebf0*/  LDS R20, [R10+0x1000] ;  /* 0x001000000a147984 */ /* 0x004ea80000000800 */
[----:B------:R-:W2:Y:S04]  /*ec00*/  LDS R22, [R10+0x1400] ;  /* 0x001400000a167984 */ /* 0x000ea80000000800 */
[----:B------:R-:W2:Y:S04]  /*ec10*/  LDS R24, [R10+0x1800] ;  /* 0x001800000a187984 */ /* 0x000ea80000000800 */
[----:B------:R-:W2:Y:S01]  /*ec20*/  LDS R25, [R10+0x1c00] ;  /* 0x001c00000a197984 */ /* 0x000ea20000000800 */
[----:B-1----:R-:W-:-:S03]  /*ec30*/  FADD.FTZ R11, -R39, R11 ;  /* 0x0000000b270b7221 */ /* 0x002fc60000010100 */
[----:B------:R-:W1:Y:S01]  /*ec40*/  LDS R27, [R10+0x2000] ;  /* 0x002000000a1b7984 */ /* 0x000e620000000800 */
[----:B0-----:R-:W-:Y:S01]  /*ec50*/  FADD.FTZ R13, -R39, R13 ;  /* 0x0000000d270d7221 */ /* 0x001fe20000010100 */
[----:B------:R-:W-:Y:S02]  /*ec60*/  FMUL.FTZ R11, R11, 1.4426950216293334961 ;  /* 0x3fb8aa3b0b0b7820 */ /* 0x000fe40000410000 */
[----:B------:R-:W0:Y:S01]  /*ec70*/  LDS R28, [R10+0x2400] ;  /* 0x002400000a1c7984 */ /* 0x000e220000000800 */
[----:B------:R-:W-:Y:S01]  /*ec80*/  FMUL.FTZ R13, R13, 1.4426950216293334961 ;  /* 0x3fb8aa3b0d0d7820 */ /* 0x000fe20000410000 */
[C---:B---3--:R-:W-:Y:S02]  /*ec90*/  FADD.FTZ R14, -R39.reuse, R14 ;  /* 0x0000000e270e7221 */ /* 0x048fe40000010100 */
[----:B------:R-:W3:Y:S01]  /*eca0*/  LDS R30, [R10+0x2800] ;  /* 0x002800000a1e7984 */ /* 0x000ee20000000800 */
[----:B------:R-:W2:Y:S01]  /*ecb0*/  MUFU.EX2 R11, R11 ;  /* 0x0000000b000b7308 */ /* 0x000ea20000000800 */
[C---:B----4-:R-:W-:Y:S01]  /*ecc0*/  FADD.FTZ R15, -R39.reuse, R15 ;  /* 0x0000000f270f7221 */ /* 0x050fe20000010100 */
[----:B------:R-:W-:Y:S01]  /*ecd0*/  FMUL.FTZ R14, R14, 1.4426950216293334961 ;  /* 0x3fb8aa3b0e0e7820 */ /* 0x000fe20000410000 */
[----:B------:R-:W4:Y:S01]  /*ece0*/  LDS R31, [R10+0x2c00] ;  /* 0x002c00000a1f7984 */ /* 0x000f220000000800 */
[----:B------:R-:W2:Y:S01]  /*ecf0*/  MUFU.EX2 R13, R13 ;  /* 0x0000000d000d7308 */ /* 0x000ea20000000800 */
[----:B-----5:R-:W-:Y:S01]  /*ed00*/  FADD.FTZ R17, -R39, R16 ;  /* 0x0000001027117221 */ /* 0x020fe20000010100 */
[----:B------:R-:W-:Y:S01]  /*ed10*/  FMUL.FTZ R16, R15, 1.4426950216293334961 ;  /* 0x3fb8aa3b0f107820 */ /* 0x000fe20000410000 */
[----:B------:R-:W5:Y:S01]  /*ed20*/  LDS R32, [R10+0x3000] ;  /* 0x003000000a207984 */ /* 0x000f620000000800 */
[----:B------:R-:W1:Y:S01]  /*ed30*/  MUFU.EX2 R15, R14 ;  /* 0x0000000e000f7308 */ /* 0x000e620000000800 */
[----:B------:R-:W-:Y:S01]  /*ed40*/  FADD.FTZ R19, -R39, R18 ;  /* 0x0000001227137221 */ /* 0x000fe20000010100 */
[----:B------:R-:W-:Y:S01]  /*ed50*/  FMUL.FTZ R18, R17, 1.4426950216293334961 ;  /* 0x3fb8aa3b11127820 */ /* 0x000fe20000410000 */
[----:B------:R-:W5:Y:S01]  /*ed60*/  LDS R33, [R10+0x3400] ;  /* 0x003400000a217984 */ /* 0x000f620000000800 */
[----:B------:R-:W1:Y:S01]  /*ed70*/  MUFU.EX2 R17, R16 ;  /* 0x0000001000117308 */ /* 0x000e620000000800 */
[----:B--2---:R-:W-:Y:S01]  /*ed80*/  FADD.FTZ R21, -R39, R20 ;  /* 0x0000001427157221 */ /* 0x004fe20000010100 */
[----:B------:R-:W-:Y:S01]  /*ed90*/  FADD.FTZ R12, R11, R12 ;  /* 0x0000000c0b0c7221 */ /* 0x000fe20000010000 */
[----:B------:R-:W-:Y:S01]  /*eda0*/  FMUL.FTZ R20, R19, 1.4426950216293334961 ;  /* 0x3fb8aa3b13147820 */ /* 0x000fe20000410000 */
[----:B------:R2:W-:Y:S01]  /*edb0*/  STS [R10+-0x800], R11 ;  /* 0xfff8000b0a007388 */ /* 0x0005e20000000800 */
[----:B------:R-:W2:Y:S01]  /*edc0*/  MUFU.EX2 R19, R18 ;  /* 0x0000001200137308 */ /* 0x000ea20000000800 */
        /* <DEDUP_REMOVED lines=13> */
[----:B--2---:R-:W-:Y:S01]  /*eea0*/  FADD.FTZ R12, R12, R19 ;  /* 0x000000130c0c7221 */ /* 0x004fe20000010000 */
[C---:B------:R-:W-:Y:S01]  /*eeb0*/  FADD.FTZ R16, -R39.reuse, R27 ;  /* 0x0000001b27107221 */ /* 0x040fe20000010100 */
[----:B------:R2:W-:Y:S01]  /*eec0*/  STS [R10+-0x400], R13 ;  /* 0xfffc000d0a007388 */ /* 0x0005e20000000800 */
[----:B------:R-:W5:Y:S01]  /*eed0*/  MUFU.EX2 R27, R24 ;  /* 0x00000018001b7308 */ /* 0x000f620000000800 */
[C---:B0-----:R-:W-:Y:S01]  /*eee0*/  FADD.FTZ R28, -R39.reuse, R28 ;  /* 0x0000001c271c7221 */ /* 0x041fe20000010100 */
[----:B------:R-:W-:Y:S01]  /*eef0*/  FADD.FTZ R12, R12, R21 ;  /* 0x000000150c0c7221 */ /* 0x000fe20000010000 */
[----:B------:R-:W-:Y:S01]  /*ef00*/  FMUL.FTZ R16, R16, 1.4426950216293334961 ;  /* 0x3fb8aa3b10107820 */ /* 0x000fe20000410000 */
[----:B------:R-:W0:Y:S01]  /*ef10*/  MUFU.EX2 R29, R26 ;  /* 0x0000001a001d7308 */ /* 0x000e220000000800 */
[C---:B---3--:R-:W-:Y:S01]  /*ef20*/  FADD.FTZ R30, -R39.reuse, R30 ;  /* 0x0000001e271e7221 */ /* 0x048fe20000010100 */
[----:B-1----:R-:W-:Y:S01]  /*ef30*/  FADD.FTZ R12, R12, R23 ;  /* 0x000000170c0c7221 */ /* 0x002fe20000010000 */
[----:B------:R-:W-:Y:S01]  /*ef40*/  FMUL.FTZ R28, R28, 1.4426950216293334961 ;  /* 0x3fb8aa3b1c1c7820 */ /* 0x000fe20000410000 */
[----:B------:R-:W1:Y:S01]  /*ef50*/  MUFU.EX2 R11, R16 ;  /* 0x00000010000b7308 */ /* 0x000e620000000800 */
[----:B----4-:R-:W-:Y:S01]  /*ef60*/  FADD.FTZ R31, -R39, R31 ;  /* 0x0000001f271f7221 */ /* 0x010fe20000010100 */
[----:B------:R-:W-:Y:S01]  /*ef70*/  FADD.FTZ R12, R12, R25 ;  /* 0x000000190c0c7221 */ /* 0x000fe20000010000 */
[----:B------:R-:W-:Y:S01]  /*ef80*/  FMUL.FTZ R30, R30, 1.4426950216293334961 ;  /* 0x3fb8aa3b1e1e7820 */ /* 0x000fe20000410000 */
[----:B--2---:R-:W2:Y:S01]  /*ef90*/  MUFU.EX2 R13, R28 ;  /* 0x0000001c000d7308 */ /* 0x004ea20000000800 */
[----:B------:R-:W-:Y:S01]  /*efa0*/  FMUL.FTZ R14, R31, 1.4426950216293334961 ;  /* 0x3fb8aa3b1f0e7820 */ /* 0x000fe20000410000 */
[----:B-----5:R-:W-:Y:S01]  /*efb0*/  FADD.FTZ R12, R12, R27 ;  /* 0x0000001b0c0c7221 */ /* 0x020fe20000010000 */
        /* <DEDUP_REMOVED lines=31> */
.L_x_1951:
[----:B------:R-:W-:Y:S05]  /*f1b0*/  BSYNC.RECONVERGENT B1 ;  /* 0x0000000000017941 */ /* 0x000fea0003800200 */
.L_x_1950:
        /* <DEDUP_REMOVED lines=8> */
[----:B------:R-:W3:Y:S04]  /*f240*/  LDS R14, [R10] ;  /* 0x000000000a0e7984 */ /* 0x000ee80000000800 */
[----:B------:R-:W4:Y:S04]  /*f250*/  LDS R15, [R10+0x400] ;  /* 0x000400000a0f7984 */ /* 0x000f280000000800 */
[----:B------:R-:W5:Y:S04]  /*f260*/  LDS R16, [R10+0x800] ;  /* 0x000800000a107984 */ /* 0x000f680000000800 */
[----:B------:R-:W5:Y:S04]  /*f270*/  LDS R18, [R10+0xc00] ;  /* 0x000c00000a127984 */ /* 0x000f680000000800 */
[----:B--2---:R-:W2:Y:S04]  /*f280*/  LDS R20, [R10+0x1000] ;  /* 0x001000000a147984 */ /* 0x004ea80000000800 */
[----:B------:R-:W2:Y:S01]  /*f290*/  LDS R22, [R10+0x1400] ;  /* 0x001400000a167984 */ /* 0x000ea20000000800 */
[C---:B-1----:R-:W-:Y:S01]  /*f2a0*/  FADD.FTZ R11, -R39.reuse, R11 ;  /* 0x0000000b270b7221 */ /* 0x042fe20000010100 */
[----:B0-----:R-:W-:-:S03]  /*f2b0*/  FADD.FTZ R13, -R39, R13 ;  /* 0x0000000d270d7221 */ /* 0x001fc60000010100 */
[----:B------:R-:W-:Y:S01]  /*f2c0*/  FMUL.FTZ R11, R11, 1.4426950216293334961 ;  /* 0x3fb8aa3b0b0b7820 */ /* 0x000fe20000410000 */
[----:B------:R-:W-:Y:S01]  /*f2d0*/  FMUL.FTZ R13, R13, 1.4426950216293334961 ;  /* 0x3fb8aa3b0d0d7820 */ /* 0x000fe20000410000 */
[----:B---3--:R-:W-:-:S04]  /*f2e0*/  FADD.FTZ R14, -R39, R14 ;  /* 0x0000000e270e7221 */ /* 0x008fc80000010100 */
[----:B------:R-:W0:Y:S01]  /*f2f0*/  MUFU.EX2 R11, R11 ;  /* 0x0000000b000b7308 */ /* 0x000e220000000800 */
[C---:B----4-:R-:W-:Y:S01]  /*f300*/  FADD.FTZ R15, -R39.reuse, R15 ;  /* 0x0000000f270f7221 */ /* 0x050fe20000010100 */
[----:B------:R-:W-:Y:S02]  /*f310*/  FMUL.FTZ R14, R14, 1.4426950216293334961 ;  /* 0x3fb8aa3b0e0e7820 */ /* 0x000fe40000410000 */
[----:B------:R-:W1:Y:S01]  /*f320*/  MUFU.EX2 R13, R13 ;  /* 0x0000000d000d7308 */ /* 0x000e620000000800 */
[----:B-----5:R-:W-:Y:S01]  /*f330*/  FADD.FTZ R17, -R39, R16 ;  /* 0x0000001027117221 */ /* 0x020fe20000010100 */
[----:B------:R-:W-:Y:S02]  /*f340*/  FMUL.FTZ R16, R15, 1.4426950216293334961 ;  /* 0x3fb8aa3b0f107820 */ /* 0x000fe40000410000 */
[----:B------:R-:W3:Y:S01]  /*f350*/  MUFU.EX2 R15, R14 ;  /* 0x0000000e000f7308 */ /* 0x000ee20000000800 */
[----:B------:R-:W-:Y:S01]  /*f360*/  FADD.FTZ R19, -R39, R18 ;  /* 0x0000001227137221 */ /* 0x000fe20000010100 */
[----:B------:R-:W-:-:S02]  /*f370*/  FMUL.FTZ R18, R17, 1.4426950216293334961 ;  /* 0x3fb8aa3b11127820 */ /* 0x000fc40000410000 */
[----:B------:R-:W4:Y:S01]  /*f380*/  MUFU.EX2 R17, R16 ;  /* 0x0000001000117308 */ /* 0x000f220000000800 */
[----:B--2---:R-:W-:Y:S01]  /*f390*/  FADD.FTZ R21, -R39, R20 ;  /* 0x0000001427157221 */ /* 0x004fe20000010100 */
        /* <DEDUP_REMOVED lines=9> */
[----:B---3--:R-:W-:Y:S01]  /*f430*/  FADD.FTZ R12, R12, R15 ;  /* 0x0000000f0c0c7221 */ /* 0x008fe20000010000 */
[----:B------:R-:W-:Y:S01]  /*f440*/  FMUL.FTZ R24, R23, 1.4426950216293334961 ;  /* 0x3fb8aa3b17187820 */ /* 0x000fe20000410000 */
[----:B------:R-:W-:Y:S01]  /*f450*/  STS [R10], R15 ;  /* 0x0000000f0a007388 */ /* 0x000fe20000000800 */
[----:B------:R-:W2:Y:S01]  /*f460*/  MUFU.EX2 R23, R22 ;  /* 0x0000001600177308 */ /* 0x000ea20000000800 */
[----:B----4-:R-:W-:-:S02]  /*f470*/  FADD.FTZ R12, R12, R17 ;  /* 0x000000110c0c7221 */ /* 0x010fc40000010000 */
        /* <DEDUP_REMOVED lines=11> */
.L_x_1954:
[----:B------:R-:W-:Y:S05]  /*f530*/  BSYNC.RECONVERGENT B1 ;  /* 0x0000000000017941 */ /* 0x000fea0003800200 */
.L_x_1953:
[----:B------:R-:W-:-:S13]  /*f540*/  ISETP.LT.OR P0, PT, R9, UR40, P0 ;  /* 0x0000002809007c0c */ /* 0x000fda0008701670 */
[----:B------:R-:W-:Y:S05]  /*f550*/  @!P0 BRA `(.L_x_1945) ;  /* 0x0000000400f08947 */ /* 0x000fea0003800000 */
[----:B------:R-:W1:Y:S04]  /*f560*/  LDS R9, [R10+-0x800] ;  /* 0xfff800000a097984 */ /* 0x000e680000000800 */
[----:B------:R-:W0:Y:S04]  /*f570*/  LDS R11, [R10+-0x400] ;  /* 0xfffc00000a0b7984 */ /* 0x000e280000000800 */
[----:B------:R-:W3:Y:S04]  /*f580*/  LDS R13, [R10] ;  /* 0x000000000a0d7984 */ /* 0x000ee80000000800 */
[----:B------:R-:W4:Y:S01]  /*f590*/  LDS R14, [R10+0x400] ;  /* 0x000400000a0e7984 */ /* 0x000f220000000800 */
[C---:B-1----:R-:W-:Y:S01]  /*f5a0*/  FADD.FTZ R9, -R39.reuse, R9 ;  /* 0x0000000927097221 */ /* 0x042fe20000010100 */
[----:B0-----:R-:W-:-:S03]  /*f5b0*/  FADD.FTZ R11, -R39, R11 ;  /* 0x0000000b270b7221 */ /* 0x001fc60000010100 */
[----:B------:R-:W-:Y:S01]  /*f5c0*/  FMUL.FTZ R9, R9, 1.4426950216293334961 ;  /* 0x3fb8aa3b09097820 */ /* 0x000fe20000410000 */
[----:B---3--:R-:W-:Y:S01]  /*f5d0*/  FADD.FTZ R13, -R39, R13 ;  /* 0x0000000d270d7221 */ /* 0x008fe20000010100 */
[----:B------:R-:W-:-:S04]  /*f5e0*/  FMUL.FTZ R11, R11, 1.4426950216293334961 ;  /* 0x3fb8aa3b0b0b7820 */ /* 0x000fc80000410000 */
[----:B------:R-:W0:Y:S01]  /*f5f0*/  MUFU.EX2 R9, R9 ;  /* 0x0000000900097308 */ /* 0x000e220000000800 */
[----:B----4-:R-:W-:Y:S01]  /*f600*/  FADD.FTZ R14, -R39, R14 ;  /* 0x0000000e270e7221 */ /* 0x010fe20000010100 */
[----:B------:R-:W-:Y:S02]  /*f610*/  FMUL.FTZ R13, R13, 1.4426950216293334961 ;  /* 0x3fb8aa3b0d0d7820 */ /* 0x000fe40000410000 */
[----:B------:R-:W1:Y:S01]  /*f620*/  MUFU.EX2 R11, R11 ;  /* 0x0000000b000b7308 */ /* 0x000e620000000800 */
[----:B------:R-:W-:-:S03]  /*f630*/  FMUL.FTZ R14, R14, 1.4426950216293334961 ;  /* 0x3fb8aa3b0e0e7820 */ /* 0x000fc60000410000 */
[----:B------:R-:W3:Y:S04]  /*f640*/  MUFU.EX2 R13, R13 ;  /* 0x0000000d000d7308 */ /* 0x000ee80000000800 */
[----:B------:R-:W4:Y:S01]  /*f650*/  MUFU.EX2 R15, R14 ;  /* 0x0000000e000f7308 */ /* 0x000f220000000800 */
[----:B0-----:R0:W-:Y:S01]  /*f660*/  STS [R10+-0x800], R9 ;  /* 0xfff800090a007388 */ /* 0x0011e20000000800 */
[----:B------:R-:W-:-:S03]  /*f670*/  FADD.FTZ R12, R12, R9 ;  /* 0x000000090c0c7221 */ /* 0x000fc60000010000 */
[----:B-1----:R0:W-:Y:S01]  /*f680*/  STS [R10+-0x400], R11 ;  /* 0xfffc000b0a007388 */ /* 0x0021e20000000800 */
[----:B------:R-:W-:-:S03]  /*f690*/  FADD.FTZ R12, R12, R11 ;  /* 0x0000000b0c0c7221 */ /* 0x000fc60000010000 */
[----:B---3--:R0:W-:Y:S01]  /*f6a0*/  STS [R10], R13 ;  /* 0x0000000d0a007388 */ /* 0x0081e20000000800 */
[----:B------:R-:W-:-:S03]  /*f6b0*/  FADD.FTZ R12, R12, R13 ;  /* 0x0000000d0c0c7221 */ /* 0x000fc60000010000 */
[----:B----4-:R0:W-:Y:S01]  /*f6c0*/  STS [R10+0x400], R15 ;  /* 0x0004000f0a007388 */ /* 0x0101e20000000800 */
[----:B------:R-:W-:Y:S01]  /*f6d0*/  FADD.FTZ R12, R12, R15 ;  /* 0x0000000f0c0c7221 */ /* 0x000fe20000010000 */
[----:B------:R-:W-:Y:S06]  /*f6e0*/  BRA `(.L_x_1945) ;  /* 0x00000004008c7947 */ /* 0x000fec0003800000 */
.L_x_1946:
[----:B------:R-:W-:Y:S01]  /*f6f0*/  IMAD.MOV.U32 R12, RZ, RZ, 0x100 ;  /* 0x00000100ff0c7424 */ /* 0x000fe200078e00ff */
[----:B------:R-:W3:Y:S01]  /*f700*/  S2UR UR4, SR_CTAID.Y ;  /* 0x00000000000479c3 */ /* 0x000ee20000002600 */
[----:B------:R-:W-:Y:S01]  /*f710*/  LOP3.LUT R13, RZ, R0, RZ, 0x33, !PT ;  /* 0x00000000ff0d7212 */ /* 0x000fe200078e33ff */
[----:B------:R-:W-:Y:S02]  /*f720*/  BSSY.RECONVERGENT B1, `(.L_x_1955) ;  /* 0x0000027000017945 */ /* 0x000fe40003800200 */
[----:B------:R-:W-:-:S04]  /*f730*/  VIADDMNMX R12, R5, R12, UR40, !PT ;  /* 0x00000028050c7e46 */ /* 0x000fc8000f80010c */
[----:B0-----:R-:W3:Y:S01]  /*f740*/  LDC R9, c[0x0][0x3f4] ;  /* 0x0000fd00ff097b82 */ /* 0x001ee20000000800 */
[----:B------:R-:W-:-:S04]  /*f750*/  IADD3 R13, PT, PT, -R3, R12, R13 ;  /* 0x0000000c030d7210 */ /* 0x000fc80007ffe10d */
[C---:B------:R-:W-:Y:S02]  /*f760*/  LOP3.LUT R12, R13.reuse, 0x300, RZ, 0xc0, !PT ;  /* 0x000003000d0c7812 */ /* 0x040fe400078ec0ff */
[----:B------:R-:W-:Y:S02]  /*f770*/  ISETP.GE.U32.AND P0, PT, R13, 0x300, PT ;  /* 0x000003000d00780c */ /* 0x000fe40003f06070 */
[----:B------:R-:W-:Y:S01]  /*f780*/  ISETP.NE.AND P1, PT, R12, 0x300, PT ;  /* 0x000003000c00780c */ /* 0x000fe20003f25270 */
[----:B------:R-:W-:Y:S02]  /*f790*/  IMAD.MOV.U32 R12, RZ, RZ, RZ ;  /* 0x000000ffff0c7224 */ /* 0x000fe400078e00ff */
[----:B---3--:R-:W-:Y:S02]  /*f7a0*/  IMAD R18, R9, UR4, RZ ;  /* 0x0000000409127c24 */ /* 0x008fe4000f8e02ff */
[----:B------:R-:W-:-:S03]  /*f7b0*/  IMAD.MOV.U32 R9, RZ, RZ, R5 ;  /* 0x000000ffff097224 */ /* 0x000fc600078e0005 */
[----:B--2---:R-:W-:-:S05]  /*f7c0*/  SHF.R.S32.HI R20, RZ, 0x1f, R18 ;  /* 0x0000001fff147819 */ /* 0x004fca0000011412 */
[----:B------:R-:W-:Y:S05]  /*f7d0*/  @!P1 BRA `(.L_x_1956) ;  /* 0x00000000006c9947 */ /* 0x000fea0003800000 */
[----:B------:R-:W-:Y:S01]  /*f7e0*/  IADD3 R14, PT, PT, R14, 0x440, RZ ;  /* 0x000004400e0e7810 */ /* 0x000fe20007ffe0ff */
[----:B------:R-:W-:Y:S01]  /*f7f0*/  IMAD.MOV.U32 R12, RZ, RZ, RZ ;  /* 0x000000ffff0c7224 */ /* 0x000fe200078e00ff */
[----:B------:R-:W-:Y:S02]  /*f800*/  LEA.HI R9, R13, 0x1, RZ, 0x18 ;  /* 0x000000010d097811 */ /* 0x000fe400078fc0ff */
[--C-:B------:R-:W-:Y:S02]  /*f810*/  IADD3 R17, P1, P2, R18, R10, R5.reuse ;  /* 0x0000000a12117210 */ /* 0x100fe40007a3e005 */
[----:B------:R-:W-:Y:S02]  /*f820*/  LEA R13, R15, R14, 0x18 ;  /* 0x0000000e0f0d7211 */ /* 0x000fe400078ec0ff */
[----:B------:R-:W-:Y:S01]  /*f830*/  LOP3.LUT R10, R9, 0x3, RZ, 0xc0, !PT ;  /* 0x00000003090a7812 */ /* 0x000fe200078ec0ff */
[----:B------:R-:W-:Y:S01]  /*f840*/  IMAD.MOV.U32 R9, RZ, RZ, R5 ;  /* 0x000000ffff097224 */ /* 0x000fe200078e0005 */
[----:B------:R-:W-:Y:S01]  /*f850*/  IADD3.X R11, PT, PT, R20, R11, RZ, P1, P2 ;  /* 0x0000000b140b7210 */ /* 0x000fe20000fe44ff */
[----:B------:R-:W-:-:S02]  /*f860*/  IMAD.IADD R13, R4, 0x1, R13 ;  /* 0x00000001040d7824 */ /* 0x000fc400078e020d */
[----:B------:R-:W-:-:S07]  /*f870*/  IMAD.MOV R14, RZ, RZ, -R10 ;  /* 0x000000ffff0e7224 */ /* 0x000fce00078e0a0a */
.L_x_1957:
        /* <DEDUP_REMOVED lines=17> */
.L_x_1956:
[----:B------:R-:W-:Y:S05]  /*f990*/  BSYNC.RECONVERGENT B1 ;  /* 0x0000000000017941 */ /* 0x000fea0003800200 */
.L_x_1955:
[----:B------:R-:W-:Y:S05]  /*f9a0*/  @!P0 BRA `(.L_x_1945) ;  /* 0x0000000000dc8947 */ /* 0x000fea0003800000 */
[----:B------:R-:W0:Y:S01]  /*f9b0*/  S2R R14, SR_CgaCtaId ;  /* 0x00000000000e7919 */ /* 0x000e220000008800 */
[----:B------:R-:W2:Y:S01]  /*f9c0*/  LDCU.64 UR4, c[0x0][0x420] ;  /* 0x00008400ff0477ac */ /* 0x000ea20008000a00 */
        /* <DEDUP_REMOVED lines=10> */
.L_x_1958:
[----:B------:R-:W-:-:S05]  /*fa70*/  IMAD.MOV.U32 R10, RZ, RZ, R15 ;  /* 0x000000ffff0a7224 */ /* 0x000fca00078e000f */
[----:B------:R-:W2:Y:S04]  /*fa80*/  LDG.E.U8 R17, desc[UR36][R10.64+-0x200] ;  /* 0xfffe00240a117981 */ /* 0x000ea8000c1e1100 */
[----:B------:R-:W3:Y:S04]  /*fa90*/  LDG.E.U8 R14, desc[UR36][R10.64+-0x100] ;  /* 0xffff00240a0e7981 */ /* 0x000ee8000c1e1100 */
[----:B------:R-:W4:Y:S04]  /*faa0*/  LDG.E.U8 R15, desc[UR36][R10.64] ;  /* 0x000000240a0f7981 */ /* 0x000f28000c1e1100 */
[----:B------:R-:W5:Y:S01]  /*fab0*/  LDG.E.U8 R16, desc[UR36][R10.64+0x100] ;  /* 0x000100240a107981 */ /* 0x000f62000c1e1100 */
[----:B------:R-:W-:Y:S01]  /*fac0*/  VIADD R9, R9, 0x400 ;  /* 0x0000040009097836 */ /* 0x000fe20000000000 */
[----:B--2---:R-:W-:-:S02]  /*fad0*/  ISETP.NE.AND P0, PT, R17, RZ, PT ;  /* 0x000000ff1100720c */ /* 0x004fc40003f05270 */
        /* <DEDUP_REMOVED lines=10> */
[----:B0-----:R-:W-:Y:S01]  /*fb80*/  @!P1 FADD.FTZ R17, -R39, R16 ;  /* 0x0000001027119221 */ /* 0x001fe20000010100 */
[----:B------:R-:W-:Y:S02]  /*fb90*/  IMAD.MOV.U32 R16, RZ, RZ, RZ ;  /* 0x000000ffff107224 */ /* 0x000fe400078e00ff */
[----:B------:R-:W0:Y:S01]  /*fba0*/  @!P0 MUFU.EX2 R14, R15 ;  /* 0x0000000f000e8308 */ /* 0x000e220000000800 */
[----:B------:R-:W-:Y:S01]  /*fbb0*/  @!P1 FMUL.FTZ R17, R17, 1.4426950216293334961 ;  /* 0x3fb8aa3b11119820 */ /* 0x000fe20000410000 */
[C---:B--2---:R-:W-:Y:S01]  /*fbc0*/  @!P2 FADD.FTZ R19, -R39.reuse, R18 ;  /* 0x000000122713a221 */ /* 0x044fe20000010100 */
[----:B------:R-:W-:Y:S01]  /*fbd0*/  MOV R18, RZ ;  /* 0x000000ff00127202 */ /* 0x000fe20000000f00 */
[----:B---3--:R-:W-:Y:S01]  /*fbe0*/  @!P3 FADD.FTZ R21, -R39, R20 ;  /* 0x000000142715b221 */ /* 0x008fe20000010100 */
[----:B------:R-:W1:Y:S01]  /*fbf0*/  @!P1 MUFU.EX2 R16, R17 ;  /* 0x0000001100109308 */ /* 0x000e620000000800 */
[----:B------:R-:W-:Y:S01]  /*fc00*/  @!P2 FMUL.FTZ R19, R19, 1.4426950216293334961 ;  /* 0x3fb8aa3b1313a820 */ /* 0x000fe20000410000 */
[----:B------:R-:W-:-:S02]  /*fc10*/  IMAD.MOV.U32 R20, RZ, RZ, RZ ;  /* 0x000000ffff147224 */ /* 0x000fc400078e00ff */
[----:B------:R-:W-:Y:S01]  /*fc20*/  @!P3 FMUL.FTZ R21, R21, 1.4426950216293334961 ;  /* 0x3fb8aa3b1515b820 */ /* 0x000fe20000410000 */
[----:B------:R-:W-:Y:S01]  /*fc30*/  ISETP.GE.AND P0, PT, R9, UR40, PT ;  /* 0x0000002809007c0c */ /* 0x000fe2000bf06270 */
        /* <DEDUP_REMOVED lines=14> */
.L_x_1945:
[----:B------:R-:W-:Y:S05]  /*fd20*/  BSYNC.RECONVERGENT B0 ;  /* 0x0000000000007941 */ /* 0x000fea0003800200 */
.L_x_1944:
[----:B0-----:R-:W0:Y:S01]  /*fd30*/  SHFL.BFLY PT, R9, R12, 0x10, 0x1f ;  /* 0x0e001f000c097f89 */ /* 0x001e2200000e0000 */
[C---:B------:R-:W-:Y:S01]  /*fd40*/  ISETP.NE.AND P0, PT, R8.reuse, RZ, PT ;  /* 0x000000ff0800720c */ /* 0x040fe20003f05270 */
[----:B------:R-:W3:Y:S01]  /*fd50*/  LDCU.U8 UR10, c[0x0][0x48c] ;  /* 0x00009180ff0a77ac */ /* 0x000ee20008000000 */
[----:B------:R-:W-:Y:S01]  /*fd60*/  ISETP.GT.U32.AND P1, PT, R8, 0x7, PT ;  /* 0x000000070800780c */ /* 0x000fe20003f24070 */
[----:B------:R-:W4:Y:S01]  /*fd70*/  S2UR UR9, SR_CTAID.X ;  /* 0x00000000000979c3 */ /* 0x000f220000002500 */
[----:B------:R-:W-:Y:S01]  /*fd80*/  UMOV UR4, URZ ;  /* 0x000000ff00047c82 */ /* 0x000fe20008000000 */
[----:B------:R-:W-:Y:S01]  /*fd90*/  UMOV UR5, URZ ;  /* 0x000000ff00057c82 */ /* 0x000fe20008000000 */
[----:B---3--:R-:W-:Y:S01]  /*fda0*/  UISETP.NE.AND UP0, UPT, UR10, URZ, UPT ;  /* 0x000000ff0a00728c */ /* 0x008fe2000bf05270 */
        /* <DEDUP_REMOVED lines=23> */
[----:B--2---:R0:W2:Y:S01]  /*ff20*/  MUFU.RCP R31, R8 ;  /* 0x00000008001f7308 */ /* 0x0040a20000001000 */
[----:B----4-:R-:W-:Y:S05]  /*ff30*/  BRA.U !UP0, `(.L_x_1959) ;  /* 0x0000000108247547 */ /* 0x010fea000b800000 */
[----:B------:R-:W3:Y:S01]  /*ff40*/  S2UR UR5, SR_CTAID.Y ;  /* 0x00000000000579c3 */ /* 0x000ee20000002600 */
        /* <DEDUP_REMOVED lines=8> */
.L_x_1959:
[----:B------:R-:W-:Y:S04]  /*ffd0*/  BSSY.RECONVERGENT B0, `(.L_x_1960) ;  /* 0x0000158000007945 */ /* 0x000fe80003800200 */
[----:B------:R-:W-:Y:S05]  /*ffe0*/  @P0 BRA `(.L_x_1961) ;  /* 0x0000001400580947 */ /* 0x000fea0003800000 */
[----:B------:R-:W-:-:S09]  /*fff0*/  UISETP.NE.AND UP0, UPT, UR10, URZ, UPT ;  /* 0x000000ff0a00728c */ /* 0x000fd2000bf05270 */
[----:B------:R-:W-:Y:S05]  /*10000*/  BRA.U UP0, `(.L_x_1962) ;  /* 0x0000000900407547 */ /* 0x000fea000b800000 */
[----:B------:R-:W-:Y:S01]  /*10010*/  HFMA2 R6, -RZ, RZ, 0, 1.52587890625e-05 ;  /* 0x00000100ff067431 */ /* 0x000fe200000001ff */
[----:B------:R-:W-:Y:S01]  /*10020*/  LOP3.LUT R7, RZ, R0, RZ, 0x33, !PT ;  /* 0x00000000ff077212 */ /* 0x000fe200078e33ff */
[----:B------:R-:W-:Y:S03]  /*10030*/  BSSY.RECONVERGENT B1, `(.L_x_1963) ;  /* 0x0000019000017945 */ /* 0x000fe60003800200 */
[----:B------:R-:W-:-:S04]  /*10040*/  VIADDMNMX R6, R5, R6, UR40, !PT ;  /* 0x0000002805067e46 */ /* 0x000fc8000f800106 */
        /* <DEDUP_REMOVED lines=11> */
[----:B0-----:R-:W-:Y:S01]  /*10100*/  LOP3.LUT R8, R7, 0x300, RZ, 0xc0, !PT ;  /* 0x0000030007087812 */ /* 0x001fe200078ec0ff */
[----:B------:R-:W-:-:S04]  /*10110*/  IMAD.MOV R7, RZ, RZ, -R6 ;  /* 0x000000ffff077224 */ /* 0x000fc800078e0a06 */
[----:B------:R-:W-:Y:S01]  /*10120*/  IMAD.IADD R5, R5, 0x1, R8 ;  /* 0x0000000105057824 */ /* 0x000fe200078e0208 */
[----:B---3--:R-:W-:-:S06]  /*10130*/  ULEA UR6, UR7, UR6, 0x18 ;  /* 0x0000000607067291 */ /* 0x008fcc000f8ec0ff */
[----:B------:R-:W-:-:S07]  /*10140*/  VIADD R6, R4, UR6 ;  /* 0x0000000604067c36 */ /* 0x000fce0008000000 */
.L_x_1965:
[----:B------:R-:W2:Y:S01]  /*10150*/  LDS R8, [R6] ;  /* 0x0000000006087984 */ /* 0x000ea20000000800 */
[----:B------:R-:W-:-:S05]  /*10160*/  VIADD R7, R7, 0x1 ;  /* 0x0000000107077836 */ /* 0x000fca0000000000 */
[----:B------:R-:W-:Y:S01]  /*10170*/  ISETP.NE.AND P0, PT, R7, RZ, PT ;  /* 0x000000ff0700720c */ /* 0x000fe20003f05270 */
[----:B--2---:R-:W-:-:S05]  /*10180*/  FMUL.FTZ R9, R8, R31 ;  /* 0x0000001f08097220 */ /* 0x004fca0000410000 */
[----:B------:R0:W-:Y:S02]  /*10190*/  STS [R6], R9 ;  /* 0x0000000906007388 */ /* 0x0001e40000000800 */
[----:B0-----:R-:W-:-:S05]  /*101a0*/  IADD3 R6, PT, PT, R6, 0x400, RZ ;  /* 0x0000040006067810 */ /* 0x001fca0007ffe0ff */
[----:B------:R-:W-:Y:S05]  /*101b0*/  @P0 BRA `(.L_x_1965) ;  /* 0xfffffffc00e40947 */ /* 0x000fea000383ffff */
.L_x_1964:
[----:B------:R-:W-:Y:S05]  /*101c0*/  BSYNC.RECONVERGENT B1 ;  /* 0x0000000000017941 */ /* 0x000fea0003800200 */
.L_x_1963:
[----:B------:R-:W-:Y:S05]  /*101d0*/  @!P1 BRA `(.L_x_1961) ;  /* 0x0000001000dc9947 */ /* 0x000fea0003800000 */
[----:B0-----:R-:W0:Y:S01]  /*101e0*/  S2R R8, SR_CgaCtaId ;  /* 0x0000000000087919 */ /* 0x001e220000008800 */
[----:B------:R-:W-:Y:S01]  /*101f0*/  IADD3 R6, PT, PT, -R5, UR40, RZ ;  /* 0x0000002805067c10 */ /* 0x000fe2000fffe1ff */
        /* <DEDUP_REMOVED lines=13> */
.L_x_1968:
        /* <DEDUP_REMOVED lines=52> */
.L_x_1967:
[----:B------:R-:W-:Y:S05]  /*10610*/  BSYNC.RECONVERGENT B1 ;  /* 0x0000000000017941 */ /* 0x000fea0003800200 */
.L_x_1966:
        /* <DEDUP_REMOVED lines=31> */
.L_x_1970:
[----:B------:R-:W-:Y:S05]  /*10810*/  BSYNC.RECONVERGENT B1 ;  /* 0x0000000000017941 */ /* 0x000fea0003800200 */
.L_x_1969:
        /* <DEDUP_REMOVED lines=15> */
.L_x_1962:
[----:B------:R-:W-:Y:S01]  /*10910*/  IMAD.MOV.U32 R6, RZ, RZ, 0x100 ;  /* 0x00000100ff067424 */ /* 0x000fe200078e00ff */
        /* <DEDUP_REMOVED lines=9> */
[----:B------:R-:W4:Y:S01]  /*109b0*/  LDCU.64 UR12, c[0x0][0x480] ;  /* 0x00009000ff0c77ac */ /* 0x000f220008000a00 */
[----:B------:R-:W-:Y:S02]  /*109c0*/  LEA.HI R6, R6, 0x1, RZ, 0x18 ;  /* 0x0000000106067811 */ /* 0x000fe400078fc0ff */
[----:B------:R-:W-:Y:S01]  /*109d0*/  IADD3 R13, P0, PT, R5, UR4, RZ ;  /* 0x00000004050d7c10 */ /* 0x000fe2000ff1e0ff */
[----:B------:R-:W-:Y:S02]  /*109e0*/  UMOV UR6, 0x400 ;  /* 0x0000040000067882 */ /* 0x000fe40000000000 */
[C---:B------:R-:W-:Y:S01]  /*109f0*/  IMAD.SHL.U32 R7, R6.reuse, 0x100, RZ ;  /* 0x0000010006077824 */ /* 0x040fe200078e00ff */
[----:B------:R-:W-:Y:S01]  /*10a00*/  UIADD3 UR6, UPT, UPT, UR6, 0x440, URZ ;  /* 0x0000044006067890 */ /* 0x000fe2000fffe0ff */
[----:B------:R-:W-:Y:S02]  /*10a10*/  IADD3.X R14, PT, PT, RZ, UR5, RZ, P0, !PT ;  /* 0x00000005ff0e7c10 */ /* 0x000fe400087fe4ff */
[----:B------:R-:W-:-:S02]  /*10a20*/  LOP3.LUT R6, R6, 0x3, RZ, 0xc0, !PT ;  /* 0x0000000306067812 */ /* 0x000fc400078ec0ff */
[----:B0-----:R-:W-:-:S03]  /*10a30*/  LOP3.LUT R8, R7, 0x300, RZ, 0xc0, !PT ;  /* 0x0000030007087812 */ /* 0x001fc600078ec0ff */
[----:B------:R-:W-:Y:S02]  /*10a40*/  IMAD.MOV R9, RZ, RZ, -R6 ;  /* 0x000000ffff097224 */ /* 0x000fe400078e0a06 */
[----:B------:R-:W-:Y:S01]  /*10a50*/  IMAD.IADD R5, R5, 0x1, R8 ;  /* 0x0000000105057824 */ /* 0x000fe200078e0208 */
[----:B----4-:R-:W-:-:S04]  /*10a60*/  LEA R10, P0, R13, UR12, 0x2 ;  /* 0x0000000c0d0a7c11 */ /* 0x010fc8000f8010ff */
[----:B------:R-:W-:Y:S01]  /*10a70*/  LEA.HI.X R13, R13, UR13, R14, 0x2, P0 ;  /* 0x0000000d0d0d7c11 */ /* 0x000fe200080f140e */
[----:B---3--:R-:W-:-:S06]  /*10a80*/  ULEA UR6, UR7, UR6, 0x18 ;  /* 0x0000000607067291 */ /* 0x008fcc000f8ec0ff */
[----:B------:R-:W-:-:S07]  /*10a90*/  VIADD R8, R4, UR6 ;  /* 0x0000000604087c36 */ /* 0x000fce0008000000 */
.L_x_1973:
        /* <DEDUP_REMOVED lines=12> */
.L_x_1972:
[----:B------:R-:W-:Y:S05]  /*10b60*/  BSYNC.RECONVERGENT B1 ;  /* 0x0000000000017941 */ /* 0x000fea0003800200 */
.L_x_1971:
[----:B------:R-:W-:Y:S05]  /*10b70*/  @!P1 BRA `(.L_x_1961) ;  /* 0x0000000800749947 */ /* 0x000fea0003800000 */
[----:B------:R-:W4:Y:S01]  /*10b80*/  S2R R10, SR_CgaCtaId ;  /* 0x00000000000a7919 */ /* 0x000f220000008800 */
[----:B------:R-:W5:Y:S01]  /*10b90*/  LDCU.64 UR6, c[0x0][0x480] ;  /* 0x00009000ff0677ac */ /* 0x000f620008000a00 */
[C---:B---3--:R-:W-:Y:S01]  /*10ba0*/  IADD3 R7, P0, PT, R5.reuse, UR4, RZ ;  /* 0x0000000405077c10 */ /* 0x048fe2000ff1e0ff */
[----:B------:R-:W-:Y:S01]  /*10bb0*/  BSSY.RECONVERGENT B1, `(.L_x_1974) ;  /* 0x000005b000017945 */ /* 0x000fe20003800200 */
[----:B------:R-:W-:Y:S02]  /*10bc0*/  IADD3 R13, PT, PT, -R5, UR40, RZ ;  /* 0x00000028050d7c10 */ /* 0x000fe4000fffe1ff */
[----:B------:R-:W-:Y:S01]  /*10bd0*/  MOV R6, 0x400 ;  /* 0x0000040000067802 */ /* 0x000fe20000000f00 */
[----:B0-----:R-:W-:Y:S01]  /*10be0*/  IMAD.X R8, RZ, RZ, UR5, P0 ;  /* 0x00000005ff087e24 */ /* 0x001fe200080e06ff */
[----:B------:R-:W-:Y:S02]  /*10bf0*/  ISETP.GT.AND P1, PT, R13, 0xc00, PT ;  /* 0x00000c000d00780c */ /* 0x000fe40003f24270 */
[----:B-----5:R-:W-:-:S04]  /*10c00*/  LEA R9, P0, R7, UR6, 0x2 ;  /* 0x0000000607097c11 */ /* 0x020fc8000f8010ff */
[----:B------:R-:W-:Y:S01]  /*10c10*/  LEA.HI.X R11, R7, UR7, R8, 0x2, P0 ;  /* 0x00000007070b7c11 */ /* 0x000fe200080f1408 */
[----:B------:R-:W-:Y:S01]  /*10c20*/  VIADD R7, R6, 0x440 ;  /* 0x0000044006077836 */ /* 0x000fe20000000000 */
[----:B------:R-:W-:Y:S01]  /*10c30*/  IADD3 R6, P0, PT, R9, 0x800, RZ ;  /* 0x0000080009067810 */ /* 0x000fe20007f1e0ff */
[----:B------:R-:W-:-:S05]  /*10c40*/  IMAD.SHL.U32 R8, R3, 0x4, RZ ;  /* 0x0000000403087824 */ /* 0x000fca00078e00ff */
[----:B------:R-:W-:Y:S02]  /*10c50*/  LEA R8, R5, -R8, 0x2 ;  /* 0x8000000805087211 */ /* 0x000fe400078e10ff */
[----:B----4-:R-:W-:Y:S01]  /*10c60*/  LEA R9, R10, R7, 0x18 ;  /* 0x000000070a097211 */ /* 0x010fe200078ec0ff */
[----:B------:R-:W-:Y:S01]  /*10c70*/  IMAD.X R7, RZ, RZ, R11, P0 ;  /* 0x000000ffff077224 */ /* 0x000fe200000e060b */
[----:B------:R-:W-:Y:S02]  /*10c80*/  PLOP3.LUT P0, PT, PT, PT, PT, 0x80, 0x8 ;  /* 0x000000000008781c */ /* 0x000fe40003f0f070 */
[----:B------:R-:W-:Y:S01]  /*10c90*/  IADD3 R8, PT, PT, R8, 0x800, R9 ;  /* 0x0000080008087810 */ /* 0x000fe20007ffe009 */
[----:B------:R-:W-:Y:S10]  /*10ca0*/  @!P1 BRA `(.L_x_1975) ;  /* 0x00000004002c9947 */ /* 0x000ff40003800000 */
[----:B------:R-:W-:Y:S01]  /*10cb0*/  IMAD.U32 R32, RZ, RZ, UR40 ;  /* 0x00000028ff207e24 */ /* 0x000fe2000f8e00ff */
[----:B------:R-:W-:-:S03]  /*10cc0*/  PLOP3.LUT P0, PT, PT, PT, PT, 0x8, 0x80 ;  /* 0x000000000080781c */ /* 0x000fc60003f0e170 */
[----:B------:R-:W-:-:S10]  /*10cd0*/  VIADD R32, R32, 0xfffff400 ;  /* 0xfffff40020207836 */ /* 0x000fd40000000000 */
.L_x_1976:
[----:B------:R-:W2:Y:S01]  /*10ce0*/  LDS R9, [R8+-0x800] ;  /* 0xfff8000008097984 */ /* 0x000ea20000000800 */
[----:B------:R-:W-:-:S03]  /*10cf0*/  VIADD R5, R5, 0x1000 ;  /* 0x0000100005057836 */ /* 0x000fc60000000000 */
[----:B------:R-:W0:Y:S02]  /*10d00*/  LDS R10, [R8+-0x400] ;  /* 0xfffc0000080a7984 */ /* 0x000e240000000800 */
[----:B------:R-:W-:Y:S02]  /*10d10*/  ISETP.GE.AND P2, PT, R5, R32, PT ;  /* 0x000000200500720c */ /* 0x000fe40003f46270 */
[----:B------:R-:W3:Y:S04]  /*10d20*/  LDS R13, [R8] ;  /* 0x00000000080d7984 */ /* 0x000ee80000000800 */
[----:B------:R-:W4:Y:S04]  /*10d30*/  LDS R14, [R8+0x400] ;  /* 0x00040000080e7984 */ /* 0x000f280000000800 */
[----:B------:R-:W-:Y:S04]  /*10d40*/  LDS R22, [R8+0x1400] ;  /* 0x0014000008167984 */ /* 0x000fe80000000800 */
[----:B------:R-:W-:Y:S04]  /*10d50*/  LDS R24, [R8+0x1c00] ;  /* 0x001c000008187984 */ /* 0x000fe80000000800 */
[----:B------:R-:W5:Y:S04]  /*10d60*/  LDS R16, [R8+0x800] ;  /* 0x0008000008107984 */ /* 0x000f680000000800 */
[----:B------:R-:W1:Y:S04]  /*10d70*/  LDS R18, [R8+0xc00] ;  /* 0x000c000008127984 */ /* 0x000e680000000800 */
[----:B------:R-:W1:Y:S04]  /*10d80*/  LDS R20, [R8+0x1000] ;  /* 0x0010000008147984 */ /* 0x000e680000000800 */
[----:B------:R-:W1:Y:S04]  /*10d90*/  LDS R23, [R8+0x1800] ;  /* 0x0018000008177984 */ /* 0x000e680000000800 */
[----:B------:R-:W1:Y:S01]  /*10da0*/  LDS R25, [R8+0x2000] ;  /* 0x0020000008197984 */ /* 0x000e620000000800 */
[----:B--2---:R-:W-:-:S03]  /*10db0*/  FMUL.FTZ R9, R31, R9 ;  /* 0x000000091f097220 */ /* 0x004fc60000410000 */
[----:B------:R-:W-:Y:S01]  /*10dc0*/  LDS R26, [R8+0x2400] ;  /* 0x00240000081a7984 */ /* 0x000fe20000000800 */
[C---:B0-----:R-:W-:Y:S01]  /*10dd0*/  FMUL.FTZ R11, R31.reuse, R10 ;  /* 0x0000000a1f0b7220 */ /* 0x041fe20000410000 */
[----:B------:R-:W-:Y:S02]  /*10de0*/  IADD3 R10, P1, PT, R6, 0x4000, RZ ;  /* 0x00004000060a7810 */ /* 0x000fe40007f3e0ff */
[----:B------:R-:W0:Y:S01]  /*10df0*/  LDS R27, [R8+0x2800] ;  /* 0x00280000081b7984 */ /* 0x000e220000000800 */
[----:B---3--:R-:W-:-:S03]  /*10e00*/  FMUL.FTZ R13, R31, R13 ;  /* 0x0000000d1f0d7220 */ /* 0x008fc60000410000 */
[----:B------:R-:W-:Y:S01]  /*10e10*/  LDS R28, [R8+0x2c00] ;  /* 0x002c0000081c7984 */ /* 0x000fe20000000800 */
[----:B----4-:R-:W-:-:S03]  /*10e20*/  FMUL.FTZ R15, R31, R14 ;  /* 0x0000000e1f0f7220 */ /* 0x010fc60000410000 */
[----:B------:R-:W2:Y:S04]  /*10e30*/  LDS R29, [R8+0x3000] ;  /* 0x00300000081d7984 */ /* 0x000ea80000000800 */
[----:B------:R-:W3:Y:S04]  /*10e40*/  LDS R30, [R8+0x3400] ;  /* 0x00340000081e7984 */ /* 0x000ee80000000800 */
[----:B------:R-:W-:Y:S01]  /*10e50*/  STG.E desc[UR36][R6.64+-0x800], R9 ;  /* 0xfff8000906007986 */ /* 0x000fe2000c101924 */
[----:B-----5:R-:W-:-:S03]  /*10e60*/  FMUL.FTZ R17, R31, R16 ;  /* 0x000000101f117220 */ /* 0x020fc60000410000 */
[----:B------:R4:W-:Y:S01]  /*10e70*/  STS [R8+-0x800], R9 ;  /* 0xfff8000908007388 */ /* 0x0009e20000000800 */
[----:B-1----:R-:W-:-:S03]  /*10e80*/  FMUL.FTZ R19, R31, R18 ;  /* 0x000000121f137220 */ /* 0x002fc60000410000 */
[----:B------:R-:W-:Y:S01]  /*10e90*/  STG.E desc[UR36][R6.64+-0x400], R11 ;  /* 0xfffc000b06007986 */ /* 0x000fe2000c101924 */
[----:B------:R-:W-:-:S03]  /*10ea0*/  FMUL.FTZ R21, R31, R20 ;  /* 0x000000141f157220 */ /* 0x000fc60000410000 */
[----:B------:R1:W-:Y:S01]  /*10eb0*/  STS [R8+-0x400], R11 ;  /* 0xfffc000b08007388 */ /* 0x0003e20000000800 */
[C---:B------:R-:W-:Y:S01]  /*10ec0*/  FMUL.FTZ R23, R31.reuse, R23 ;  /* 0x000000171f177220 */ /* 0x040fe20000410000 */
[C---:B----4-:R-:W-:Y:S02]  /*10ed0*/  FMUL.FTZ R9, R31.reuse, R22 ;  /* 0x000000161f097220 */ /* 0x050fe40000410000 */
[----:B------:R-:W-:Y:S01]  /*10ee0*/  STG.E desc[UR36][R6.64], R13 ;  /* 0x0000000d06007986 */ /* 0x000fe2000c101924 */
[----:B------:R-:W-:-:S03]  /*10ef0*/  FMUL.FTZ R25, R31, R25 ;  /* 0x000000191f197220 */ /* 0x000fc60000410000 */
[----:B------:R4:W-:Y:S01]  /*10f00*/  STS [R8], R13 ;  /* 0x0000000d08007388 */ /* 0x0009e20000000800 */
[----:B-1----:R-:W-:-:S03]  /*10f10*/  FMUL.FTZ R11, R31, R24 ;  /* 0x000000181f0b7220 */ /* 0x002fc60000410000 */
[----:B------:R-:W-:Y:S01]  /*10f20*/  STG.E desc[UR36][R6.64+0x400], R15 ;  /* 0x0004000f06007986 */ /* 0x000fe2000c101924 */
[----:B0-----:R-:W-:-:S03]  /*10f30*/  FMUL.FTZ R27, R31, R27 ;  /* 0x0000001b1f1b7220 */ /* 0x001fc60000410000 */
[----:B------:R3:W-:Y:S01]  /*10f40*/  STS [R8+0x400], R15 ;  /* 0x0004000f08007388 */ /* 0x0007e20000000800 */
[----:B----4-:R-:W-:-:S03]  /*10f50*/  FMUL.FTZ R13, R31, R26 ;  /* 0x0000001a1f0d7220 */ /* 0x010fc60000410000 */
[----:B------:R-:W-:Y:S01]  /*10f60*/  STG.E desc[UR36][R6.64+0x1400], R9 ;  /* 0x0014000906007986 */ /* 0x000fe2000c101924 */
[----:B--2---:R-:W-:-:S03]  /*10f70*/  FMUL.FTZ R29, R31, R29 ;  /* 0x0000001d1f1d7220 */ /* 0x004fc60000410000 */
        /* <DEDUP_REMOVED lines=30> */
.L_x_1975:
[----:B------:R-:W-:Y:S05]  /*11160*/  BSYNC.RECONVERGENT B1 ;  /* 0x0000000000017941 */ /* 0x000fea0003800200 */
.L_x_1974:
        /* <DEDUP_REMOVED lines=15> */
[----:B0-----:R-:W-:Y:S01]  /*11260*/  FMUL.FTZ R11, R31, R10 ;  /* 0x0000000a1f0b7220 */ /* 0x001fe20000410000 */
[----:B------:R-:W-:-:S03]  /*11270*/  IADD3 R10, P1, PT, R6, 0x2000, RZ ;  /* 0x00002000060a7810 */ /* 0x000fc60007f3e0ff */
[----:B------:R-:W-:Y:S01]  /*11280*/  STG.E desc[UR36][R6.64+-0x800], R9 ;  /* 0xfff8000906007986 */ /* 0x000fe2000c101924 */
[----:B---3--:R-:W-:-:S03]  /*11290*/  FMUL.FTZ R13, R31, R13 ;  /* 0x0000000d1f0d7220 */ /* 0x008fc60000410000 */
[----:B------:R0:W-:Y:S01]  /*112a0*/  STS [R8+-0x800], R9 ;  /* 0xfff8000908007388 */ /* 0x0001e20000000800 */
        /* <DEDUP_REMOVED lines=8> */
[----:B0-----:R-:W-:Y:S01]  /*11330*/  FMUL.FTZ R9, R31, R22 ;  /* 0x000000161f097220 */ /* 0x001fe20000410000 */
[----:B--2---:R-:W-:Y:S02]  /*11340*/  IMAD.X R11, RZ, RZ, R7, P1 ;  /* 0x000000ffff0b7224 */ /* 0x004fe400008e0607 */
        /* <DEDUP_REMOVED lines=13> */
.L_x_1978:
[----:B------:R-:W-:Y:S05]  /*11420*/  BSYNC.RECONVERGENT B1 ;  /* 0x0000000000017941 */ /* 0x000fea0003800200 */
.L_x_1977:
        /* <DEDUP_REMOVED lines=18> */
.L_x_1961:
[----:B------:R-:W-:Y:S05]  /*11550*/  BSYNC.RECONVERGENT B0 ;  /* 0x0000000000007941 */ /* 0x000fea0003800200 */
.L_x_1960:
[----:B------:R-:W-:Y:S01]  /*11560*/  USHF.R.S32.HI UR4, URZ, 0x1f, UR39 ;  /* 0x0000001fff047899 */ /* 0x000fe20008011427 */
[----:B------:R-:W4:Y:S01]  /*11570*/  S2UR UR5, SR_CTAID.Y ;  /* 0x00000000000579c3 */ /* 0x000f220000002600 */
[----:B------:R-:W5:Y:S01]  /*11580*/  LDCU UR13, c[0x0][0x40c] ;  /* 0x00008180ff0d77ac */ /* 0x000f620008000800 */
[----:B0-----:R-:W-:Y:S01]  /*11590*/  LOP3.LUT R13, R4, 0x7c, RZ, 0xc0, !PT ;  /* 0x0000007c040d7812 */ /* 0x001fe200078ec0ff */
[----:B------:R-:W-:Y:S01]  /*115a0*/  IMAD.SHL.U32 R18, R0, 0x10, RZ ;  /* 0x0000001000127824 */ /* 0x000fe200078e00ff */
[----:B------:R-:W-:Y:S01]  /*115b0*/  BSSY.RECONVERGENT B0, `(.L_x_1979) ;  /* 0x0000021000007945 */ /* 0x000fe20003800200 */
[----:B------:R-:W-:Y:S01]  /*115c0*/  ULEA.HI UR4, UR4, UR39, URZ, 0x3 ;  /* 0x0000002704047291 */ /* 0x000fe2000f8f18ff */
[----:B---3--:R-:W-:Y:S01]  /*115d0*/  CS2R R6, SRZ ;  /* 0x0000000000067805 */ /* 0x008fe2000001ff00 */
[----:B------:R-:W4:Y:S01]  /*115e0*/  LDCU UR12, c[0x0][0x3f8] ;  /* 0x00007f00ff0c77ac */ /* 0x000f220008000800 */
[----:B------:R-:W0:Y:S01]  /*115f0*/  S2UR UR15, SR_CgaCtaId ;  /* 0x00000000000f79c3 */ /* 0x000e220000008800 */
[----:B------:R-:W-:-:S02]  /*11600*/  CS2R R4, SRZ ;  /* 0x0000000000047805 */ /* 0x000fc4000001ff00 */
[----:B------:R-:W-:Y:S01]  /*11610*/  LOP3.LUT R18, R18, 0x1f0, RZ, 0xc0, !PT ;  /* 0x000001f012127812 */ /* 0x000fe200078ec0ff */
[----:B------:R-:W-:Y:S01]  /*11620*/  ULOP3.LUT UR4, UR4, 0xfffffff8, URZ, 0xc0, !UPT ;  /* 0xfffffff804047892 */ /* 0x000fe2000f8ec0ff */
[----:B------:R-:W3:Y:S03]  /*11630*/  LDCU UR8, c[0x0][0x3f4] ;  /* 0x00007e80ff0877ac */ /* 0x000ee60008000800 */
[----:B------:R-:W-:Y:S01]  /*11640*/  UIADD3 UR4, UPT, UPT, UR39, -UR4, URZ ;  /* 0x8000000427047290 */ /* 0x000fe2000fffe0ff */
[----:B------:R-:W-:Y:S02]  /*11650*/  UMOV UR14, 0x400 ;  /* 0x00000400000e7882 */ /* 0x000fe40000000000 */
[----:B------:R-:W-:-:S03]  /*11660*/  UIADD3 UR7, UPT, UPT, UR14, 0x240, URZ ;  /* 0x000002400e077890 */ /* 0x000fc6000fffe0ff */
[----:B------:R-:W-:Y:S01]  /*11670*/  ISETP.NE.AND P0, PT, R12, UR4, PT ;  /* 0x000000040c007c0c */ /* 0x000fe2000bf05270 */
[----:B----4-:R-:W-:-:S03]  /*11680*/  UIMAD UR5, UR5, UR12, UR9 ;  /* 0x0000000c050572a4 */ /* 0x010fc6000f8e0209 */
[----:B-----5:R-:W-:Y:S01]  /*11690*/  ISETP.NE.OR P0, PT, RZ, UR13, P0 ;  /* 0x0000000dff007c0c */ /* 0x020fe20008705670 */
[----:B------:R-:W-:-:S03]  /*116a0*/  UIMAD UR6, UR5, 0x50, URZ ;  /* 0x00000050050678a4 */ /* 0x000fc6000f8e02ff */
[----:B------:R-:W-:Y:S01]  /*116b0*/  ISETP.GT.U32.OR P0, PT, R13, 0x4f, P0 ;  /* 0x0000004f0d00780c */ /* 0x000fe20000704470 */
[----:B---3--:R-:W-:Y:S01]  /*116c0*/  IMAD.U32 R14, RZ, RZ, UR8 ;  /* 0x00000008ff0e7e24 */ /* 0x008fe2000f8e00ff */
[----:B0-----:R-:W-:-:S03]  /*116d0*/  ULEA UR7, UR15, UR7, 0x18 ;  /* 0x000000070f077291 */ /* 0x001fc6000f8ec0ff */
[C-C-:B------:R-:W-:Y:S02]  /*116e0*/  IMAD R25, R14.reuse, UR35, R13.reuse ;  /* 0x000000230e197c24 */ /* 0x140fe4000f8e020d */
[----:B------:R-:W-:-:S06]  /*116f0*/  IMAD R23, R14, UR6, R13 ;  /* 0x000000060e177c24 */ /* 0x000fcc000f8e020d */
[----:B------:R-:W-:Y:S05]  /*11700*/  @P0 BRA `(.L_x_1980) ;  /* 0x00000000002c0947 */ /* 0x000fea0003800000 */
[----:B------:R-:W0:Y:S01]  /*11710*/  LDCU.64 UR10, c[0x0][0x3b0] ;  /* 0x00007600ff0a77ac */ /* 0x000e220008000a00 */
[----:B------:R-:W-:Y:S01]  /*11720*/  IMAD.MOV.U32 R7, RZ, RZ, RZ ;  /* 0x000000ffff077224 */ /* 0x000fe200078e00ff */
        /* <DEDUP_REMOVED lines=8> */
.L_x_1981:
[----:B-----5:R0:W-:Y:S02]  /*117b0*/  STS.128 [R18+UR7], R4 ;  /* 0x0000000412007988 */ /* 0x0201e40008000c07 */
.L_x_1980:
[----:B------:R-:W-:Y:S05]  /*117c0*/  BSYNC.RECONVERGENT B0 ;  /* 0x0000000000007941 */ /* 0x000fea0003800200 */
.L_x_1979:
[----:B------:R-:W-:Y:S01]  /*117d0*/  BAR.SYNC.DEFER_BLOCKING 0x0 ;  /* 0x0000000000007b1d */ /* 0x000fe20000010000 */
[----:B------:R-:W-:Y:S02]  /*117e0*/  ISETP.GT.U32.AND P0, PT, R13, 0x4f, PT ;  /* 0x0000004f0d00780c */ /* 0x000fe40003f04070 */
[----:B------:R-:W-:Y:S02]  /*117f0*/  CS2R R10, SRZ ;  /* 0x00000000000a7805 */ /* 0x000fe4000001ff00 */
[----:B------:R-:W-:Y:S01]  /*11800*/  CS2R R8, SRZ ;  /* 0x0000000000087805 */ /* 0x000fe2000001ff00 */
[----:B------:R-:W3:Y:S01]  /*11810*/  LDCU UR16, c[0x0][0x40c] ;  /* 0x00008180ff1077ac */ /* 0x000ee20008000800 */
[----:B------:R-:W-:Y:S07]  /*11820*/  BSSY.RECONVERGENT B0, `(.L_x_1982) ;  /* 0x00001d9000007945 */ /* 0x000fee0003800200 */
[----:B------:R-:W-:Y:S05]  /*11830*/  @P0 BRA `(.L_x_1983) ;  /* 0x0000001c005c0947 */ /* 0x000fea0003800000 */
[----:B------:R-:W4:Y:S01]  /*11840*/  LDC.64 R16, c[0x0][0x3c0] ;  /* 0x0000f000ff107b82 */ /* 0x000f220000000a00 */
[----:B------:R-:W-:Y:S01]  /*11850*/  IMAD.IADD R28, R12, 0x1, R3 ;  /* 0x000000010c1c7824 */ /* 0x000fe200078e0203 */
[----:B------:R-:W-:Y:S01]  /*11860*/  VIMNMX R19, PT, PT, R14, UR39, PT ;  /* 0x000000270e137c48 */ /* 0x000fe2000bfe0100 */
[----:B------:R-:W-:Y:S01]  /*11870*/  BSSY.RECONVERGENT B1, `(.L_x_1984) ;  /* 0x00000cd000017945 */ /* 0x000fe20003800200 */
[----:B------:R-:W-:Y:S02]  /*11880*/  HFMA2 R11, -RZ, RZ, 0, 0 ;  /* 0x00000000ff0b7431 */ /* 0x000fe400000001ff */
[----:B------:R-:W-:Y:S01]  /*11890*/  ISETP.GE.AND P0, PT, R28, R19, PT ;  /* 0x000000131c00720c */ /* 0x000fe20003f06270 */
[----:B----4-:R-:W-:-:S04]  /*118a0*/  IMAD.WIDE R14, R23, 0x4, R16 ;  /* 0x00000004170e7825 */ /* 0x010fc800078e0210 */
[----:B------:R-:W-:-:S08]  /*118b0*/  IMAD.WIDE R16, R25, 0x4, R16 ;  /* 0x0000000419107825 */ /* 0x000fd000078e0210 */
[----:B------:R-:W-:Y:S05]  /*118c0*/  @P0 BRA `(.L_x_1985) ;  /* 0x0000000c001c0947 */ /* 0x000fea0003800000 */
[----:B------:R-:W-:Y:S01]  /*118d0*/  VIADDMNMX R11, R28, 0x8, R19, !PT ;  /* 0x000000081c0b7846 */ /* 0x000fe20007800113 */
[----:B------:R-:W4:Y:S01]  /*118e0*/  LDC.64 R8, c[0x0][0x458] ;  /* 0x00011600ff087b82 */ /* 0x000f220000000a00 */
[----:B------:R-:W-:Y:S01]  /*118f0*/  LOP3.LUT R10, RZ, R3, RZ, 0x33, !PT ;  /* 0x00000003ff0a7212 */ /* 0x000fe200078e33ff */
[----:B------:R-:W-:Y:S01]  /*11900*/  UIMAD UR5, UR38, UR12, UR9 ;  /* 0x0000000c260572a4 */ /* 0x000fe2000f8e0209 */
[----:B------:R-:W-:Y:S01]  /*11910*/  BSSY.RECONVERGENT B2, `(.L_x_1986) ;  /* 0x0000043000027945 */ /* 0x000fe20003800200 */
[----:B------:R-:W-:Y:S01]  /*11920*/  IMAD.MOV.U32 R30, RZ, RZ, R28 ;  /* 0x000000ffff1e7224 */ /* 0x000fe200078e001c */
[----:B------:R-:W-:-:S03]  /*11930*/  IADD3 R24, PT, PT, -R12, R11, R10 ;  /* 0x0000000b0c187210 */ /* 0x000fc60007ffe10a */
[----:B------:R-:W-:Y:S01]  /*11940*/  IMAD.U32 R10, RZ, RZ, UR5 ;  /* 0x00000005ff0a7e24 */ /* 0x000fe2000f8e00ff */
[----:B------:R-:W-:-:S03]  /*11950*/  LOP3.LUT R11, R24, 0x18, RZ, 0xc0, !PT ;  /* 0x00000018180b7812 */ /* 0x000fc600078ec0ff */
[----:B------:R-:W-:Y:S01]  /*11960*/  IMAD R27, R10, 0x50, R13 ;  /* 0x000000500a1b7824 */ /* 0x000fe200078e020d */
[----:B------:R-:W-:Y:S02]  /*11970*/  ISETP.NE.AND P0, PT, R11, 0x18, PT ;  /* 0x000000180b00780c */ /* 0x000fe40003f05270 */
[----:B------:R-:W-:Y:S01]  /*11980*/  CS2R R10, SRZ ;  /* 0x00000000000a7805 */ /* 0x000fe2000001ff00 */
[----:B----4-:R-:W-:Y:S01]  /*11990*/  IMAD.WIDE R26, R27, 0x4, R8 ;  /* 0x000000041b1a7825 */ /* 0x010fe200078e0208 */
[----:B------:R-:W-:-:S09]  /*119a0*/  CS2R R8, SRZ ;  /* 0x0000000000087805 */ /* 0x000fd2000001ff00 */
[----:B------:R-:W-:Y:S05]  /*119b0*/  @!P0 BRA `(.L_x_1987) ;  /* 0x0000000000e08947 */ /* 0x000fea0003800000 */
[----:B------:R-:W2:Y:S01]  /*119c0*/  LDCU.64 UR10, c[0x0][0x3c0] ;  /* 0x00007800ff0a77ac */ /* 0x000ea20008000a00 */
[----:B------:R-:W-:Y:S01]  /*119d0*/  IMAD R20, R28, 0x50, RZ ;  /* 0x000000501c147824 */ /* 0x000fe200078e02ff */
[----:B------:R-:W-:Y:S01]  /*119e0*/  LEA.HI R8, R24, 0x1, RZ, 0x1d ;  /* 0x0000000118087811 */ /* 0x000fe200078fe8ff */
[----:B------:R-:W-:Y:S01]  /*119f0*/  IMAD.MOV.U32 R30, RZ, RZ, R28 ;  /* 0x000000ffff1e7224 */ /* 0x000fe200078e001c */
[----:B------:R-:W-:Y:S01]  /*11a00*/  UIADD3 UR5, UPT, UPT, UR14, 0x440, URZ ;  /* 0x000004400e057890 */ /* 0x000fe2000fffe0ff */
[----:B------:R-:W-:-:S03]  /*11a10*/  IMAD.WIDE.U32 R20, R20, 0x4, RZ ;  /* 0x0000000414147825 */ /* 0x000fc600078e00ff */
[----:B------:R-:W-:Y:S01]  /*11a20*/  ULEA UR5, UR15, UR5, 0x18 ;  /* 0x000000050f057291 */ /* 0x000fe2000f8ec0ff */
[----:B------:R-:W-:-:S04]  /*11a30*/  IMAD.WIDE R22, R23, 0x4, R20 ;  /* 0x0000000417167825 */ /* 0x000fc800078e0214 */
[----:B------:R-:W-:Y:S01]  /*11a40*/  IMAD.WIDE R20, R25, 0x4, R20 ;  /* 0x0000000419147825 */ /* 0x000fe200078e0214 */
[----:B--2---:R-:W-:Y:S02]  /*11a50*/  IADD3 R31, P0, PT, R22, UR10, RZ ;  /* 0x0000000a161f7c10 */ /* 0x004fe4000ff1e0ff */
[----:B------:R-:W-:Y:S02]  /*11a60*/  IADD3 R29, P1, PT, R20, UR10, RZ ;  /* 0x0000000a141d7c10 */ /* 0x000fe4000ff3e0ff */
[----:B------:R-:W-:Y:S01]  /*11a70*/  LOP3.LUT R20, R8, 0x3, RZ, 0xc0, !PT ;  /* 0x0000000308147812 */ /* 0x000fe200078ec0ff */
[----:B------:R-:W-:Y:S01]  /*11a80*/  IMAD.MOV.U32 R8, RZ, RZ, RZ ;  /* 0x000000ffff087224 */ /* 0x000fe200078e00ff */
[----:B------:R-:W-:Y:S02]  /*11a90*/  IADD3.X R46, PT, PT, R23, UR11, RZ, P0, !PT ;  /* 0x0000000b172e7c10 */ /* 0x000fe400087fe4ff */
[----:B------:R-:W-:Y:S01]  /*11aa0*/  IADD3.X R44, PT, PT, R21, UR11, RZ, P1, !PT ;  /* 0x0000000b152c7c10 */ /* 0x000fe20008ffe4ff */
[----:B------:R-:W-:Y:S01]  /*11ab0*/  IMAD.MOV R23, RZ, RZ, -R20 ;  /* 0x000000ffff177224 */ /* 0x000fe200078e0a14 */
[----:B------:R-:W-:-:S07]  /*11ac0*/  LEA R22, R12, UR5, 0x2 ;  /* 0x000000050c167c11 */ /* 0x000fce000f8e10ff */
.L_x_1989:
[----:B--2---:R-:W-:Y:S01]  /*11ad0*/  MOV R20, R29 ;  /* 0x0000001d00147202 */ /* 0x004fe20000000f00 */
[----:B------:R-:W-:Y:S01]  /*11ae0*/  IMAD.MOV.U32 R21, RZ, RZ, R44 ;  /* 0x000000ffff157224 */ /* 0x000fe200078e002c */
[----:B------:R2:W4:Y:S04]  /*11af0*/  LDS R25, [R22] ;  /* 0x0000000016197984 */ /* 0x0005280000000800 */
[----:B------:R2:W5:Y:S01]  /*11b00*/  LDG.E.128 R32, desc[UR36][R20.64] ;  /* 0x0000002414207981 */ /* 0x000562000c1e1d00 */
[----:B------:R-:W-:Y:S01]  /*11b10*/  UISETP.NE.AND UP0, UPT, UR13, URZ, UPT ;  /* 0x000000ff0d00728c */ /* 0x000fe2000bf05270 */
[----:B------:R-:W-:-:S08]  /*11b20*/  VIADD R23, R23, 0x1 ;  /* 0x0000000117177836 */ /* 0x000fd00000000000 */
[----:B--2---:R-:W-:Y:S05]  /*11b30*/  BRA.U UP0, `(.L_x_1988) ;  /* 0x0000000100507547 */ /* 0x004fea000b800000 */
[----:B------:R-:W-:Y:S01]  /*11b40*/  ISETP.NE.AND P0, PT, R2, RZ, PT ;  /* 0x000000ff0200720c */ /* 0x000fe20003f05270 */
[----:B-1----:R-:W1:-:S12]  /*11b50*/  LDS.128 R36, [R18+UR7] ;  /* 0x0000000712247984 */ /* 0x002e580008000c00 */
[----:B------:R-:W-:Y:S01]  /*11b60*/  VOTEU.ANY UP0, P0 ;  /* 0x0000000000ff7886 */ /* 0x000fe20000000100 */
[----:B------:R-:W-:-:S13]  /*11b70*/  PLOP3.LUT P0, PT, PT, PT, UP0, 0x80, 0x8 ;  /* 0x000000000008781c */ /* 0x000fda0003f0f008 */
[----:B------:R-:W2:Y:S01]  /*11b80*/  @P0 LDG.E.128 R40, desc[UR36][R26.64] ;  /* 0x000000241a280981 */ /* 0x000ea2000c1e1d00 */
[----:B------:R-:W-:Y:S01]  /*11b90*/  PLOP3.LUT P0, PT, PT, PT, UP0, 0x80, 0x8 ;  /* 0x000000000008781c */ /* 0x000fe20003f0f008 */
[----:B------:R-:W-:Y:S01]  /*11ba0*/  IMAD.MOV.U32 R20, RZ, RZ, R31 ;  /* 0x000000ffff147224 */ /* 0x000fe200078e001f */
[----:B------:R-:W-:Y:S01]  /*11bb0*/  PLOP3.LUT P1, PT, PT, PT, UP0, 0x80, 0x8 ;  /* 0x000000000008781c */ /* 0x000fe20003f2f008 */
[----:B------:R-:W-:Y:S01]  /*11bc0*/  IMAD.MOV.U32 R21, RZ, RZ, R46 ;  /* 0x000000ffff157224 */ /* 0x000fe200078e002e */
        /* <DEDUP_REMOVED lines=11> */
.L_x_1988:
[----:B------:R-:W-:Y:S01]  /*11c80*/  ISETP.NE.AND P0, PT, R23, RZ, PT ;  /* 0x000000ff1700720c */ /* 0x000fe20003f05270 */
[----:B----45:R-:W-:Y:S01]  /*11c90*/  FFMA.FTZ R8, R25, R32, R8 ;  /* 0x0000002019087223 */ /* 0x030fe20000010008 */
[----:B------:R-:W-:Y:S01]  /*11ca0*/  IADD3 R29, P2, PT, R29, 0xa00, RZ ;  /* 0x00000a001d1d7810 */ /* 0x000fe20007f5e0ff */
[----:B------:R-:W-:Y:S01]  /*11cb0*/  FFMA.FTZ R9, R25, R33, R9 ;  /* 0x0000002119097223 */ /* 0x000fe20000010009 */
[----:B------:R-:W-:Y:S01]  /*11cc0*/  IADD3 R31, P1, PT, R31, 0xa00, RZ ;  /* 0x00000a001f1f7810 */ /* 0x000fe20007f3e0ff */
[C---:B------:R-:W-:Y:S01]  /*11cd0*/  FFMA.FTZ R10, R25.reuse, R34, R10 ;  /* 0x00000022190a7223 */ /* 0x040fe2000001000a */
[----:B------:R-:W-:Y:S01]  /*11ce0*/  FFMA.FTZ R11, R25, R35, R11 ;  /* 0x00000023190b7223 */ /* 0x000fe2000001000b */
[----:B------:R-:W-:Y:S01]  /*11cf0*/  VIADD R30, R30, 0x8 ;  /* 0x000000081e1e7836 */ /* 0x000fe20000000000 */
[----:B------:R-:W-:Y:S01]  /*11d00*/  IADD3 R22, PT, PT, R22, 0x20, RZ ;  /* 0x0000002016167810 */ /* 0x000fe20007ffe0ff */
[----:B------:R-:W-:Y:S02]  /*11d10*/  IMAD.X R44, RZ, RZ, R44, P2 ;  /* 0x000000ffff2c7224 */ /* 0x000fe400010e062c */
[----:B------:R-:W-:-:S02]  /*11d20*/  IMAD.X R46, RZ, RZ, R46, P1 ;  /* 0x000000ffff2e7224 */ /* 0x000fc400008e062e */
[----:B------:R-:W-:Y:S05]  /*11d30*/  @P0 BRA `(.L_x_1989) ;  /* 0xfffffffc00640947 */ /* 0x000fea000383ffff */
.L_x_1987:
[----:B---3--:R-:W-:Y:S05]  /*11d40*/  BSYNC.RECONVERGENT B2 ;  /* 0x0000000000027941 */ /* 0x008fea0003800200 */
.L_x_1986:
[----:B------:R-:W-:-:S13]  /*11d50*/  ISETP.GE.U32.AND P0, PT, R24, 0x18, PT ;  /* 0x000000181800780c */ /* 0x000fda0003f06070 */
[----:B------:R-:W-:Y:S05]  /*11d60*/  @!P0 BRA `(.L_x_1985) ;  /* 0x0000000400f48947 */ /* 0x000fea0003800000 */
[----:B------:R-:W3:Y:S02]  /*11d70*/  LDCU UR5, c[0x0][0x40c] ;  /* 0x00008180ff0577ac */ /* 0x000ee40008000800 */
[----:B---3--:R-:W-:-:S06]  /*11d80*/  UISETP.NE.AND UP0, UPT, UR5, URZ, UPT ;  /* 0x000000ff0500728c */ /* 0x008fcc000bf05270 */
[----:B------:R-:W-:-:S13]  /*11d90*/  PLOP3.LUT P0, PT, PT, PT, UP0, 0x80, 0x8 ;  /* 0x000000000008781c */ /* 0x000fda0003f0f008 */
.L_x_1995:
[----:B------:R-:W-:Y:S01]  /*11da0*/  IMAD R25, R30, 0x50, RZ ;  /* 0x000000501e197824 */ /* 0x000fe200078e02ff */
[----:B------:R-:W-:-:S03]  /*11db0*/  ISETP.NE.AND P5, PT, R2, RZ, PT ;  /* 0x000000ff0200720c */ /* 0x000fc60003fa5270 */
[----:B--2---:R-:W-:-:S05]  /*11dc0*/  IMAD.WIDE.U32 R20, R25, 0x4, R16 ;  /* 0x0000000419147825 */ /* 0x004fca00078e0010 */
[----:B------:R2:W5:Y:S01]  /*11dd0*/  LDG.E.128 R32, desc[UR36][R20.64] ;  /* 0x0000002414207981 */ /* 0x000562000c1e1d00 */
[----:B------:R-:W-:Y:S04]  /*11de0*/  BSSY.RECONVERGENT B2, `(.L_x_1990) ;  /* 0x0000014000027945 */ /* 0x000fe80003800200 */
[----:B------:R-:W-:Y:S05]  /*11df0*/  @P0 BRA `(.L_x_1991) ;  /* 0x0000000000480947 */ /* 0x000fea0003800000 */
[----:B------:R-:W-:Y:S01]  /*11e00*/  VOTEU.ANY UP0, P5 ;  /* 0x0000000000ff7886 */ /* 0x000fe20002800100 */
[----:B------:R-:W-:Y:S01]  /*11e10*/  PLOP3.LUT P0, PT, PT, PT, UP0, 0x80, 0x8 ;  /* 0x000000000008781c */ /* 0x000fe20003f0f008 */
[----:B--2---:R-:W2:-:S12]  /*11e20*/  LDS.128 R20, [R18+UR7] ;  /* 0x0000000712147984 */ /* 0x004e980008000c00 */
[----:B-1----:R-:W3:Y:S01]  /*11e30*/  @P0 LDG.E.128 R36, desc[UR36][R26.64] ;  /* 0x000000241a240981 */ /* 0x002ee2000c1e1d00 */
[----:B------:R-:W-:Y:S02]  /*11e40*/  PLOP3.LUT P0, PT, PT, PT, UP0, 0x80, 0x8 ;  /* 0x000000000008781c */ /* 0x000fe40003f0f008 */
[----:B------:R-:W-:Y:S02]  /*11e50*/  PLOP3.LUT P1, PT, PT, PT, UP0, 0x80, 0x8 ;  /* 0x000000000008781c */ /* 0x000fe40003f2f008 */
[----:B------:R-:W-:Y:S02]  /*11e60*/  PLOP3.LUT P2, PT, PT, PT, UP0, 0x80, 0x8 ;  /* 0x000000000008781c */ /* 0x000fe40003f4f008 */
[----:B------:R-:W-:Y:S01]  /*11e70*/  PLOP3.LUT P3, PT, PT, PT, UP0, 0x80, 0x8 ;  /* 0x000000000008781c */ /* 0x000fe20003f6f008 */
[----:B--2--5:R-:W-:Y:S01]  /*11e80*/  FADD.FTZ R32, R32, R20 ;  /* 0x0000001420207221 */ /* 0x024fe20000010000 */
[----:B------:R-:W-:Y:S01]  /*11e90*/  FADD.FTZ R33, R33, R21 ;  /* 0x0000001521217221 */ /* 0x000fe20000010000 */
[----:B------:R-:W-:Y:S01]  /*11ea0*/  FADD.FTZ R34, R34, R22 ;  /* 0x0000001622227221 */ /* 0x000fe20000010000 */
[----:B------:R-:W-:Y:S01]  /*11eb0*/  FADD.FTZ R35, R35, R23 ;  /* 0x0000001723237221 */ /* 0x000fe20000010000 */
[----:B------:R-:W-:-:S04]  /*11ec0*/  IMAD.WIDE.U32 R20, R25, 0x4, R14 ;  /* 0x0000000419147825 */ /* 0x000fc800078e000e */
[----:B---3--:R-:W-:Y:S01]  /*11ed0*/  @P0 FMUL.FTZ R32, R32, R36 ;  /* 0x0000002420200220 */ /* 0x008fe20000410000 */
[----:B------:R-:W-:Y:S01]  /*11ee0*/  @P1 FMUL.FTZ R33, R33, R37 ;  /* 0x0000002521211220 */ /* 0x000fe20000410000 */
[----:B------:R-:W-:Y:S02]  /*11ef0*/  @P2 FMUL.FTZ R34, R34, R38 ;  /* 0x0000002622222220 */ /* 0x000fe40000410000 */
[----:B------:R-:W-:-:S05]  /*11f00*/  @P3 FMUL.FTZ R35, R35, R39 ;  /* 0x0000002723233220 */ /* 0x000fca0000410000 */
[----:B------:R3:W-:Y:S02]  /*11f10*/  STG.E.128 desc[UR36][R20.64], R32 ;  /* 0x0000002014007986 */ /* 0x0007e4000c101d24 */
.L_x_1991:
[----:B------:R-:W-:Y:S05]  /*11f20*/  BSYNC.RECONVERGENT B2 ;  /* 0x0000000000027941 */ /* 0x000fea0003800200 */
.L_x_1990:
[----:B------:R-:W-:Y:S01]  /*11f30*/  VIADD R31, R25, 0x280 ;  /* 0x00000280191f7836 */ /* 0x000fe20000000000 */
[----:B------:R-:W4:Y:S01]  /*11f40*/  S2UR UR8, SR_CgaCtaId ;  /* 0x00000000000879c3 */ /* 0x000f220000008800 */
[----:B------:R-:W-:Y:S01]  /*11f50*/  UISETP.NE.AND UP0, UPT, UR16, URZ, UPT ;  /* 0x000000ff1000728c */ /* 0x000fe2000bf05270 */
[----:B------:R-:W-:Y:S01]  /*11f60*/  IADD3 R29, PT, PT, R30, -R3, RZ ;  /* 0x800000031e1d7210 */ /* 0x000fe20007ffe0ff */
[----:B--23--:R-:W-:Y:S01]  /*11f70*/  IMAD.WIDE.U32 R20, R31, 0x4, R16 ;  /* 0x000000041f147825 */ /* 0x00cfe200078e0010 */
[----:B------:R-:W-:Y:S02]  /*11f80*/  UMOV UR5, 0x400 ;  /* 0x0000040000057882 */ /* 0x000fe40000000000 */
[----:B------:R-:W-:Y:S01]  /*11f90*/  UIADD3 UR5, UPT, UPT, UR5, 0x440, URZ ;  /* 0x0000044005057890 */ /* 0x000fe2000fffe0ff */
[----:B------:R-:W-:Y:S01]  /*11fa0*/  PLOP3.LUT P0, PT, PT, PT, UP0, 0x80, 0x8 ;  /* 0x000000000008781c */ /* 0x000fe20003f0f008 */
[----:B-1----:R1:W5:Y:S01]  /*11fb0*/  LDG.E.128 R36, desc[UR36][R20.64] ;  /* 0x0000002414247981 */ /* 0x002362000c1e1d00 */
[----:B------:R-:W-:-:S02]  /*11fc0*/  VIADD R45, R25, 0x500 ;  /* 0x00000500192d7836 */ /* 0x000fc40000000000 */
[----:B------:R-:W-:Y:S02]  /*11fd0*/  VIADD R49, R25, 0x780 ;  /* 0x0000078019317836 */ /* 0x000fe40000000000 */
[----:B------:R-:W-:-:S04]  /*11fe0*/  IMAD.WIDE.U32 R22, R45, 0x4, R16 ;  /* 0x000000042d167825 */ /* 0x000fc800078e0010 */
[----:B------:R-:W-:Y:S01]  /*11ff0*/  IMAD.WIDE.U32 R24, R49, 0x4, R16 ;  /* 0x0000000431187825 */ /* 0x000fe200078e0010 */
[----:B----4-:R-:W-:-:S06]  /*12000*/  ULEA UR5, UR8, UR5, 0x18 ;  /* 0x0000000508057291 */ /* 0x010fcc000f8ec0ff */
[----:B------:R-:W-:Y:S01]  /*12010*/  LEA R29, R29, UR5, 0x2 ;  /* 0x000000051d1d7c11 */ /* 0x000fe2000f8e10ff */
[----:B-1----:R-:W-:Y:S06]  /*12020*/  @P0 BRA `(.L_x_1992) ;  /* 0x0000000000480947 */ /* 0x002fec0003800000 */
[----:B------:R-:W-:Y:S01]  /*12030*/  VOTEU.ANY UP0, P5 ;  /* 0x0000000000ff7886 */ /* 0x000fe20002800100 */
[----:B------:R-:W-:Y:S01]  /*12040*/  PLOP3.LUT P1, PT, PT, PT, UP0, 0x80, 0x8 ;  /* 0x000000000008781c */ /* 0x000fe20003f2f008 */
[----:B------:R-:W1:-:S12]  /*12050*/  LDS.128 R52, [R18+UR7] ;  /* 0x0000000712347984 */ /* 0x000e580008000c00 */
[----:B------:R-:W2:Y:S01]  /*12060*/  @P1 LDG.E.128 R40, desc[UR36][R26.64] ;  /* 0x000000241a281981 */ /* 0x000ea2000c1e1d00 */
[----:B------:R-:W-:Y:S01]  /*12070*/  PLOP3.LUT P1, PT, PT, PT, UP0, 0x80, 0x8 ;  /* 0x000000000008781c */ /* 0x000fe20003f2f008 */
[----:B------:R-:W-:Y:S01]  /*12080*/  IMAD.WIDE.U32 R20, R31, 0x4, R14 ;  /* 0x000000041f147825 */ /* 0x000fe200078e000e */
        /* <DEDUP_REMOVED lines=12> */
.L_x_1992:
[----:B------:R2:W5:Y:S01]  /*12150*/  LDG.E.128 R40, desc[UR36][R22.64] ;  /* 0x0000002416287981 */ /* 0x000562000c1e1d00 */
[----:B------:R-:W-:Y:S05]  /*12160*/  @P0 BRA `(.L_x_1993) ;  /* 0x0000000000480947 */ /* 0x000fea0003800000 */
[----:B------:R-:W-:Y:S01]  /*12170*/  VOTEU.ANY UP0, P5 ;  /* 0x0000000000ff7886 */ /* 0x000fe20002800100 */
[----:B------:R-:W-:Y:S01]  /*12180*/  PLOP3.LUT P1, PT, PT, PT, UP0, 0x80, 0x8 ;  /* 0x000000000008781c */ /* 0x000fe20003f2f008 */
[----:B------:R-:W3:-:S12]  /*12190*/  LDS.128 R52, [R18+UR7] ;  /* 0x0000000712347984 */ /* 0x000ed80008000c00 */
[----:B-12---:R-:W2:Y:S01]  /*121a0*/  @P1 LDG.E.128 R20, desc[UR36][R26.64] ;  /* 0x000000241a141981 */ /* 0x006ea2000c1e1d00 */
[----:B------:R-:W-:Y:S02]  /*121b0*/  PLOP3.LUT P1, PT, PT, PT, UP0, 0x80, 0x8 ;  /* 0x000000000008781c */ /* 0x000fe40003f2f008 */
[----:B------:R-:W-:Y:S02]  /*121c0*/  PLOP3.LUT P2, PT, PT, PT, UP0, 0x80, 0x8 ;  /* 0x000000000008781c */ /* 0x000fe40003f4f008 */
[----:B------:R-:W-:Y:S02]  /*121d0*/  PLOP3.LUT P3, PT, PT, PT, UP0, 0x80, 0x8 ;  /* 0x000000000008781c */ /* 0x000fe40003f6f008 */
[----:B------:R-:W-:Y:S01]  /*121e0*/  PLOP3.LUT P4, PT, PT, PT, UP0, 0x80, 0x8 ;  /* 0x000000000008781c */ /* 0x000fe20003f8f008 */
[----:B---3-5:R-:W-:Y:S01]  /*121f0*/  FADD.FTZ R40, R52, R40 ;  /* 0x0000002834287221 */ /* 0x028fe20000010000 */
        /* <DEDUP_REMOVED lines=9> */
.L_x_1993:
[----:B------:R4:W5:Y:S04]  /*12290*/  LDG.E.128 R44, desc[UR36][R24.64] ;  /* 0x00000024182c7981 */ /* 0x000968000c1e1d00 */
[----:B-1-3--:R-:W1:Y:S04]  /*122a0*/  LDS R21, [R29] ;  /* 0x000000001d157984 */ /* 0x00ae680000000800 */
[----:B------:R-:W3:Y:S04]  /*122b0*/  LDS R20, [R29+0x20] ;  /* 0x000020001d147984 */ /* 0x000ee80000000800 */
[----:B--2---:R-:W2:Y:S01]  /*122c0*/  LDS R22, [R29+0x40] ;  /* 0x000040001d167984 */ /* 0x004ea20000000800 */
[C---:B-1---5:R-:W-:Y:S01]  /*122d0*/  FFMA.FTZ R23, R21.reuse, R32, R8 ;  /* 0x0000002015177223 */ /* 0x062fe20000010008 */
[C---:B------:R-:W-:Y:S01]  /*122e0*/  FFMA.FTZ R8, R21.reuse, R33, R9 ;  /* 0x0000002115087223 */ /* 0x040fe20000010009 */
[C---:B------:R-:W-:Y:S01]  /*122f0*/  FFMA.FTZ R9, R21.reuse, R34, R10 ;  /* 0x0000002215097223 */ /* 0x040fe2000001000a */
[----:B------:R-:W-:Y:S01]  /*12300*/  FFMA.FTZ R10, R21, R35, R11 ;  /* 0x00000023150a7223 */ /* 0x000fe2000001000b */
[C---:B---3--:R-:W-:Y:S01]  /*12310*/  FFMA.FTZ R23, R20.reuse, R36, R23 ;  /* 0x0000002414177223 */ /* 0x048fe20000010017 */
[C---:B------:R-:W-:Y:S01]  /*12320*/  FFMA.FTZ R8, R20.reuse, R37, R8 ;  /* 0x0000002514087223 */ /* 0x040fe20000010008 */
[C---:B------:R-:W-:Y:S01]  /*12330*/  FFMA.FTZ R9, R20.reuse, R38, R9 ;  /* 0x0000002614097223 */ /* 0x040fe20000010009 */
[----:B------:R-:W-:Y:S01]  /*12340*/  FFMA.FTZ R10, R20, R39, R10 ;  /* 0x00000027140a7223 */ /* 0x000fe2000001000a */
[C---:B--2---:R-:W-:Y:S01]  /*12350*/  FFMA.FTZ R40, R22.reuse, R40, R23 ;  /* 0x0000002816287223 */ /* 0x044fe20000010017 */
[C---:B------:R-:W-:Y:S01]  /*12360*/  FFMA.FTZ R20, R22.reuse, R41, R8 ;  /* 0x0000002916147223 */ /* 0x040fe20000010008 */
[C---:B------:R-:W-:Y:S01]  /*12370*/  FFMA.FTZ R21, R22.reuse, R42, R9 ;  /* 0x0000002a16157223 */ /* 0x040fe20000010009 */
[----:B------:R-:W-:Y:S01]  /*12380*/  FFMA.FTZ R22, R22, R43, R10 ;  /* 0x0000002b16167223 */ /* 0x000fe2000001000a */
[----:B----4-:R-:W-:Y:S06]  /*12390*/  @P0 BRA `(.L_x_1994) ;  /* 0x0000000000480947 */ /* 0x010fec0003800000 */
[----:B------:R-:W-:Y:S01]  /*123a0*/  VOTEU.ANY UP0, P5 ;  /* 0x0000000000ff7886 */ /* 0x000fe20002800100 */
[----:B------:R-:W-:Y:S01]  /*123b0*/  PLOP3.LUT P1, PT, PT, PT, UP0, 0x80, 0x8 ;  /* 0x000000000008781c */ /* 0x000fe20003f2f008 */
[----:B------:R-:W1:-:S12]  /*123c0*/  LDS.128 R32, [R18+UR7] ;  /* 0x0000000712207984 */ /* 0x000e580008000c00 */
        /* <DEDUP_REMOVED lines=15> */
.L_x_1994:
[----:B------:R-:W1:Y:S01]  /*124c0*/  LDS R11, [R29+0x60] ;  /* 0x000060001d0b7984 */ /* 0x000e620000000800 */
[----:B------:R-:W-:-:S05]  /*124d0*/  VIADD R30, R30, 0x20 ;  /* 0x000000201e1e7836 */ /* 0x000fca0000000000 */
[----:B------:R-:W-:Y:S01]  /*124e0*/  ISETP.GE.AND P1, PT, R30, R19, PT ;  /* 0x000000131e00720c */ /* 0x000fe20003f26270 */
[C---:B-1----:R-:W-:Y:S01]  /*124f0*/  FFMA.FTZ R8, R11.reuse, R44, R40 ;  /* 0x0000002c0b087223 */ /* 0x042fe20000010028 */
[C---:B------:R-:W-:Y:S01]  /*12500*/  FFMA.FTZ R9, R11.reuse, R45, R20 ;  /* 0x0000002d0b097223 */ /* 0x040fe20000010014 */
[C---:B------:R-:W-:Y:S01]  /*12510*/  FFMA.FTZ R10, R11.reuse, R46, R21 ;  /* 0x0000002e0b0a7223 */ /* 0x040fe20000010015 */
[----:B------:R-:W-:-:S09]  /*12520*/  FFMA.FTZ R11, R11, R47, R22 ;  /* 0x0000002f0b0b7223 */ /* 0x000fd20000010016 */
[----:B------:R-:W-:Y:S05]  /*12530*/  @!P1 BRA `(.L_x_1995) ;  /* 0xfffffff800189947 */ /* 0x000fea000383ffff */
.L_x_1985:
[----:B---3--:R-:W-:Y:S05]  /*12540*/  BSYNC.RECONVERGENT B1 ;  /* 0x0000000000017941 */ /* 0x008fea0003800200 */
.L_x_1984:
[----:B------:R-:W-:Y:S01]  /*12550*/  ISETP.GE.AND P0, PT, R28, UR39, PT ;  /* 0x000000271c007c0c */ /* 0x000fe2000bf06270 */
[----:B------:R-:W-:-:S12]  /*12560*/  BSSY.RECONVERGENT B1, `(.L_x_1996) ;  /* 0x00000d4000017945 */ /* 0x000fd80003800200 */
[----:B------:R-:W-:Y:S05]  /*12570*/  @P0 BRA `(.L_x_1997) ;  /* 0x0000000c00480947 */ /* 0x000fea0003800000 */
[----:B------:R-:W3:Y:S01]  /*12580*/  LDCU UR5, c[0x0][0x3f8] ;  /* 0x00007f00ff0577ac */ /* 0x000ee20008000800 */
[----:B------:R-:W-:Y:S01]  /*12590*/  VIADD R19, R28, 0x8 ;  /* 0x000000081c137836 */ /* 0x000fe20000000000 */
[----:B--2---:R-:W2:Y:S01]  /*125a0*/  LDC.64 R20, c[0x0][0x458] ;  /* 0x00011600ff147b82 */ /* 0x004ea20000000a00 */
[----:B------:R-:W-:Y:S01]  /*125b0*/  LOP3.LUT R24, RZ, R3, RZ, 0x33, !PT ;  /* 0x00000003ff187212 */ /* 0x000fe200078e33ff */
[----:B------:R-:W-:Y:S01]  /*125c0*/  BSSY.RECONVERGENT B2, `(.L_x_1998) ;  /* 0x0000049000027945 */ /* 0x000fe20003800200 */
[----:B------:R-:W-:Y:S01]  /*125d0*/  IMAD.MOV.U32 R25, RZ, RZ, R28 ;  /* 0x000000ffff197224 */ /* 0x000fe200078e001c */
[----:B------:R-:W-:-:S04]  /*125e0*/  VIMNMX R23, PT, PT, R19, UR39, !PT ;  /* 0x0000002713177c48 */ /* 0x000fc8000ffe0100 */
[----:B------:R-:W-:-:S04]  /*125f0*/  IADD3 R24, PT, PT, -R12, R23, R24 ;  /* 0x000000170c187210 */ /* 0x000fc80007ffe118 */
[----:B------:R-:W-:Y:S01]  /*12600*/  LOP3.LUT P0, RZ, R24, 0x8, RZ, 0xc0, !PT ;  /* 0x0000000818ff7812 */ /* 0x000fe2000780c0ff */
[----:B---3--:R-:W-:-:S06]  /*12610*/  UIMAD UR5, UR38, UR5, UR9 ;  /* 0x00000005260572a4 */ /* 0x008fcc000f8e0209 */
[----:B------:R-:W-:-:S04]  /*12620*/  IMAD.U32 R22, RZ, RZ, UR5 ;  /* 0x00000005ff167e24 */ /* 0x000fc8000f8e00ff */
[----:B------:R-:W-:-:S04]  /*12630*/  IMAD R23, R22, 0x50, R13 ;  /* 0x0000005016177824 */ /* 0x000fc800078e020d */
[----:B--2---:R-:W-:Y:S01]  /*12640*/  IMAD.WIDE R22, R23, 0x4, R20 ;  /* 0x0000000417167825 */ /* 0x004fe200078e0214 */
[----:B------:R-:W-:Y:S06]  /*12650*/  @P0 BRA `(.L_x_1999) ;  /* 0x0000000000fc0947 */ /* 0x000fec0003800000 */
[----:B------:R-:W2:Y:S01]  /*12660*/  LDC R27, c[0x0][0x3f4] ;  /* 0x0000fd00ff1b7b82 */ /* 0x000ea20000000800 */
[----:B------:R-:W-:Y:S01]  /*12670*/  IMAD.MOV.U32 R25, RZ, RZ, R19 ;  /* 0x000000ffff197224 */ /* 0x000fe200078e0013 */
[----:B--2---:R-:W-:-:S13]  /*12680*/  ISETP.GE.AND P0, PT, R28, R27, PT ;  /* 0x0000001b1c00720c */ /* 0x004fda0003f06270 */
[----:B------:R-:W-:Y:S05]  /*12690*/  @!P0 BRA `(.L_x_1999) ;  /* 0x0000000000ec8947 */ /* 0x000fea0003800000 */
[----:B------:R-:W-:Y:S02]  /*126a0*/  IABS R25, R27 ;  /* 0x0000001b00197213 */ /* 0x000fe40000000000 */
        /* <DEDUP_REMOVED lines=18> */
[----:B------:R-:W-:-:S05]  /*127d0*/  @!P0 IADD3 R20, PT, PT, R20, -R25, RZ ;  /* 0x8000001914148210 */ /* 0x000fca0007ffe0ff */
[----:B------:R-:W-:Y:S01]  /*127e0*/  @!P1 IMAD.MOV R20, RZ, RZ, -R20 ;  /* 0x000000ffff149224 */ /* 0x000fe200078e0a14 */
[----:B------:R-:W-:-:S05]  /*127f0*/  @!P2 LOP3.LUT R20, RZ, R27, RZ, 0x33, !PT ;  /* 0x0000001bff14a212 */ /* 0x000fca00078e33ff */
[----:B------:R-:W-:-:S04]  /*12800*/  IMAD R21, R20, 0x50, RZ ;  /* 0x0000005014157824 */ /* 0x000fc800078e02ff */
[----:B------:R-:W-:-:S05]  /*12810*/  IMAD.WIDE.U32 R20, R21, 0x4, R16 ;  /* 0x0000000415147825 */ /* 0x000fca00078e0010 */
[----:B------:R2:W5:Y:S01]  /*12820*/  LDG.E.128 R32, desc[UR36][R20.64] ;  /* 0x0000002414207981 */ /* 0x000562000c1e1d00 */
[----:B------:R-:W3:Y:S01]  /*12830*/  S2UR UR8, SR_CgaCtaId ;  /* 0x00000000000879c3 */ /* 0x000ee20000008800 */
[----:B------:R-:W-:Y:S02]  /*12840*/  UMOV UR5, 0x400 ;  /* 0x0000040000057882 */ /* 0x000fe40000000000 */
[----:B------:R-:W-:-:S04]  /*12850*/  UIADD3 UR5, UPT, UPT, UR5, 0x440, URZ ;  /* 0x0000044005057890 */ /* 0x000fc8000fffe0ff */
[----:B---3--:R-:W-:-:S06]  /*12860*/  ULEA UR5, UR8, UR5, 0x18 ;  /* 0x0000000508057291 */ /* 0x008fcc000f8ec0ff */
[----:B------:R-:W-:-:S05]  /*12870*/  LEA R25, R12, UR5, 0x2 ;  /* 0x000000050c197c11 */ /* 0x000fca000f8e10ff */
[----:B------:R-:W3:Y:S01]  /*12880*/  LDCU UR5, c[0x0][0x40c] ;  /* 0x00008180ff0577ac */ /* 0x000ee20008000800 */
[----:B------:R-:W4:Y:S01]  /*12890*/  LDS R25, [R25] ;  /* 0x0000000019197984 */ /* 0x000f220000000800 */
[----:B---3--:R-:W-:-:S09]  /*128a0*/  UISETP.NE.AND UP0, UPT, UR5, URZ, UPT ;  /* 0x000000ff0500728c */ /* 0x008fd2000bf05270 */
[----:B--2---:R-:W-:Y:S05]  /*128b0*/  BRA.U UP0, `(.L_x_2000) ;  /* 0x0000000100507547 */ /* 0x004fea000b800000 */
[----:B------:R-:W-:Y:S01]  /*128c0*/  ISETP.NE.AND P3, PT, R2, RZ, PT ;  /* 0x000000ff0200720c */ /* 0x000fe20003f65270 */
[----:B------:R-:W2:-:S12]  /*128d0*/  LDS.128 R40, [R18+UR7] ;  /* 0x0000000712287984 */ /* 0x000e980008000c00 */
[----:B------:R-:W-:Y:S01]  /*128e0*/  VOTEU.ANY UP0, P3 ;  /* 0x0000000000ff7886 */ /* 0x000fe20001800100 */
[----:B------:R-:W-:-:S13]  /*128f0*/  PLOP3.LUT P0, PT, PT, PT, UP0, 0x80, 0x8 ;  /* 0x000000000008781c */ /* 0x000fda0003f0f008 */
[----:B-1----:R-:W3:Y:S01]  /*12900*/  @P0 LDG.E.128 R36, desc[UR36][R22.64] ;  /* 0x0000002416240981 */ /* 0x002ee2000c1e1d00 */
[----:B------:R-:W-:Y:S01]  /*12910*/  PLOP3.LUT P0, PT, PT, PT, UP0, 0x80, 0x8 ;  /* 0x000000000008781c */ /* 0x000fe20003f0f008 */
[----:B------:R-:W-:Y:S01]  /*12920*/  IMAD R21, R28, 0x50, RZ ;  /* 0x000000501c157824 */ /* 0x000fe200078e02ff */
[----:B------:R-:W-:Y:S02]  /*12930*/  PLOP3.LUT P1, PT, PT, PT, UP0, 0x80, 0x8 ;  /* 0x000000000008781c */ /* 0x000fe40003f2f008 */
[----:B------:R-:W-:Y:S01]  /*12940*/  PLOP3.LUT P2, PT, PT, PT, UP0, 0x80, 0x8 ;  /* 0x000000000008781c */ /* 0x000fe20003f4f008 */
[----:B------:R-:W-:Y:S01]  /*12950*/  IMAD.WIDE.U32 R20, R21, 0x4, R14 ;  /* 0x0000000415147825 */ /* 0x000fe200078e000e */
[----:B------:R-:W-:-:S03]  /*12960*/  PLOP3.LUT P3, PT, PT, PT, UP0, 0x80, 0x8 ;  /* 0x000000000008781c */ /* 0x000fc60003f6f008 */
[----:B--2--5:R-:W-:Y:S01]  /*12970*/  FADD.FTZ R32, R32, R40 ;  /* 0x0000002820207221 */ /* 0x024fe20000010000 */
[----:B------:R-:W-:Y:S01]  /*12980*/  FADD.FTZ R33, R33, R41 ;  /* 0x0000002921217221 */ /* 0x000fe20000010000 */
[----:B------:R-:W-:Y:S01]  /*12990*/  FADD.FTZ R34, R34, R42 ;  /* 0x0000002a22227221 */ /* 0x000fe20000010000 */
[----:B------:R-:W-:Y:S01]  /*129a0*/  FADD.FTZ R35, R35, R43 ;  /* 0x0000002b23237221 */ /* 0x000fe20000010000 */
[----:B---3--:R-:W-:Y:S02]  /*129b0*/  @P0 FMUL.FTZ R32, R32, R36 ;  /* 0x0000002420200220 */ /* 0x008fe40000410000 */
[----:B------:R-:W-:Y:S02]  /*129c0*/  @P1 FMUL.FTZ R33, R33, R37 ;  /* 0x0000002521211220 */ /* 0x000fe40000410000 */
[----:B------:R-:W-:Y:S02]  /*129d0*/  @P2 FMUL.FTZ R34, R34, R38 ;  /* 0x0000002622222220 */ /* 0x000fe40000410000 */
[----:B------:R-:W-:-:S05]  /*129e0*/  @P3 FMUL.FTZ R35, R35, R39 ;  /* 0x0000002723233220 */ /* 0x000fca0000410000 */
[----:B------:R2:W-:Y:S02]  /*129f0*/  STG.E.128 desc[UR36][R20.64], R32 ;  /* 0x0000002014007986 */ /* 0x0005e4000c101d24 */
.L_x_2000:
[C---:B----45:R-:W-:Y:S01]  /*12a00*/  FFMA.FTZ R8, R25.reuse, R32, R8 ;  /* 0x0000002019087223 */ /* 0x070fe20000010008 */
[C---:B------:R-:W-:Y:S01]  /*12a10*/  FFMA.FTZ R9, R25.reuse, R33, R9 ;  /* 0x0000002119097223 */ /* 0x040fe20000010009 */
[C---:B------:R-:W-:Y:S01]  /*12a20*/  FFMA.FTZ R10, R25.reuse, R34, R10 ;  /* 0x00000022190a7223 */ /* 0x040fe2000001000a */
[----:B------:R-:W-:Y:S01]  /*12a30*/  FFMA.FTZ R11, R25, R35, R11 ;  /* 0x00000023190b7223 */ /* 0x000fe2000001000b */
[----:B------:R-:W-:-:S07]  /*12a40*/  IMAD.MOV.U32 R25, RZ, RZ, R19 ;  /* 0x000000ffff197224 */ /* 0x000fce00078e0013 */
.L_x_1999:
[----:B------:R-:W-:Y:S05]  /*12a50*/  BSYNC.RECONVERGENT B2 ;  /* 0x0000000000027941 */ /* 0x000fea0003800200 */
.L_x_1998:
[----:B------:R-:W-:-:S13]  /*12a60*/  ISETP.GE.U32.AND P0, PT, R24, 0x8, PT ;  /* 0x000000081800780c */ /* 0x000fda0003f06070 */
[----:B------:R-:W-:Y:S05]  /*12a70*/  @!P0 BRA `(.L_x_1997) ;  /* 0x0000000800088947 */ /* 0x000fea0003800000 */
[----:B------:R-:W3:Y:S01]  /*12a80*/  S2R R24, SR_CgaCtaId ;  /* 0x0000000000187919 */ /* 0x000ee20000008800 */
[----:B------:R-:W-:Y:S01]  /*12a90*/  MOV R19, 0x400 ;  /* 0x0000040000137802 */ /* 0x000fe20000000f00 */
[----:B--2---:R-:W-:-:S04]  /*12aa0*/  IMAD.SHL.U32 R20, R3, 0x4, RZ ;  /* 0x0000000403147824 */ /* 0x004fc800078e00ff */
[----:B------:R-:W-:Y:S02]  /*12ab0*/  VIADD R21, R19, 0x440 ;  /* 0x0000044013157836 */ /* 0x000fe40000000000 */
[----:B------:R-:W-:-:S03]  /*12ac0*/  IMAD R19, R25, 0x4, -R20 ;  /* 0x0000000419137824 */ /* 0x000fc600078e0a14 */
[----:B---3--:R-:W-:Y:S02]  /*12ad0*/  LEA R20, R24, R21, 0x18 ;  /* 0x0000001518147211 */ /* 0x008fe400078ec0ff */
[C---:B------:R-:W-:Y:S01]  /*12ae0*/  IADD3 R24, PT, PT, R25.reuse, 0x8, RZ ;  /* 0x0000000819187810 */ /* 0x040fe20007ffe0ff */
[----:B------:R-:W-:Y:S01]  /*12af0*/  IMAD R25, R25, 0x50, RZ ;  /* 0x0000005019197824 */ /* 0x000fe200078e02ff */
[----:B------:R-:W-:-:S07]  /*12b00*/  IADD3 R19, PT, PT, R19, 0x20, R20 ;  /* 0x0000002013137810 */ /* 0x000fce0007ffe014 */
.L_x_2007:
[----:B------:R-:W2:Y:S01]  /*12b10*/  LDC R41, c[0x0][0x3f4] ;  /* 0x0000fd00ff297b82 */ /* 0x000ea20000000800 */
[----:B------:R-:W-:Y:S01]  /*12b20*/  VIADD R26, R24, 0xfffffff8 ;  /* 0xfffffff8181a7836 */ /* 0x000fe20000000000 */
[----:B------:R-:W-:Y:S04]  /*12b30*/  BSSY.RECONVERGENT B2, `(.L_x_2001) ;  /* 0x0000037000027945 */ /* 0x000fe80003800200 */
[----:B--2---:R-:W-:-:S13]  /*12b40*/  ISETP.GE.AND P0, PT, R26, R41, PT ;  /* 0x000000291a00720c */ /* 0x004fda0003f06270 */
[----:B------:R-:W-:Y:S05]  /*12b50*/  @!P0 BRA `(.L_x_2002) ;  /* 0x0000000000d08947 */ /* 0x000fea0003800000 */
[----:B------:R-:W-:Y:S01]  /*12b60*/  IABS R27, R41 ;  /* 0x00000029001b7213 */ /* 0x000fe20000000000 */
[----:B------:R-:W2:Y:S01]  /*12b70*/  LDCU UR5, c[0x0][0x40c] ;  /* 0x00008180ff0577ac */ /* 0x000ea20008000800 */
[----:B------:R-:W-:Y:S02]  /*12b80*/  IABS R30, R26 ;  /* 0x0000001a001e7213 */ /* 0x000fe40000000000 */
        /* <DEDUP_REMOVED lines=17> */
[----:B------:R-:W-:Y:S02]  /*12ca0*/  @!P0 IMAD.IADD R20, R20, 0x1, -R27 ;  /* 0x0000000114148824 */ /* 0x000fe400078e0a1b */
[----:B------:R3:W4:Y:S02]  /*12cb0*/  LDS R27, [R19+-0x20] ;  /* 0xffffe000131b7984 */ /* 0x0007240000000800 */
[----:B------:R-:W-:Y:S01]  /*12cc0*/  @!P1 IMAD.MOV R20, RZ, RZ, -R20 ;  /* 0x000000ffff149224 */ /* 0x000fe200078e0a14 */
[----:B------:R-:W-:-:S05]  /*12cd0*/  @!P2 LOP3.LUT R20, RZ, R41, RZ, 0x33, !PT ;  /* 0x00000029ff14a212 */ /* 0x000fca00078e33ff */
[----:B------:R-:W-:-:S04]  /*12ce0*/  IMAD R21, R20, 0x50, RZ ;  /* 0x0000005014157824 */ /* 0x000fc800078e02ff */
[----:B------:R-:W-:-:S05]  /*12cf0*/  IMAD.WIDE.U32 R20, R21, 0x4, R16 ;  /* 0x0000000415147825 */ /* 0x000fca00078e0010 */
[----:B------:R3:W5:Y:S01]  /*12d00*/  LDG.E.128 R28, desc[UR36][R20.64] ;  /* 0x00000024141c7981 */ /* 0x000762000c1e1d00 */
[----:B--2---:R-:W-:-:S09]  /*12d10*/  UISETP.NE.AND UP0, UPT, UR5, URZ, UPT ;  /* 0x000000ff0500728c */ /* 0x004fd2000bf05270 */
[----:B---3--:R-:W-:Y:S05]  /*12d20*/  BRA.U UP0, `(.L_x_2003) ;  /* 0x00000001004c7547 */ /* 0x008fea000b800000 */
[----:B------:R-:W-:Y:S01]  /*12d30*/  ISETP.NE.AND P3, PT, R2, RZ, PT ;  /* 0x000000ff0200720c */ /* 0x000fe20003f65270 */
[----:B------:R-:W2:-:S12]  /*12d40*/  LDS.128 R32, [R18+UR7] ;  /* 0x0000000712207984 */ /* 0x000e980008000c00 */
[----:B------:R-:W-:Y:S01]  /*12d50*/  VOTEU.ANY UP0, P3 ;  /* 0x0000000000ff7886 */ /* 0x000fe20001800100 */
[----:B------:R-:W-:-:S13]  /*12d60*/  PLOP3.LUT P0, PT, PT, PT, UP0, 0x80, 0x8 ;  /* 0x000000000008781c */ /* 0x000fda0003f0f008 */
[----:B-1----:R-:W3:Y:S01]  /*12d70*/  @P0 LDG.E.128 R36, desc[UR36][R22.64] ;  /* 0x0000002416240981 */ /* 0x002ee2000c1e1d00 */
[----:B------:R-:W-:Y:S01]  /*12d80*/  PLOP3.LUT P0, PT, PT, PT, UP0, 0x80, 0x8 ;  /* 0x000000000008781c */ /* 0x000fe20003f0f008 */
[----:B------:R-:W-:Y:S01]  /*12d90*/  IMAD.WIDE.U32 R20, R25, 0x4, R14 ;  /* 0x0000000419147825 */ /* 0x000fe200078e000e */
        /* <DEDUP_REMOVED lines=12> */
.L_x_2003:
[C---:B----45:R-:W-:Y:S01]  /*12e60*/  FFMA.FTZ R8, R27.reuse, R28, R8 ;  /* 0x0000001c1b087223 */ /* 0x070fe20000010008 */
[C---:B------:R-:W-:Y:S01]  /*12e70*/  FFMA.FTZ R9, R27.reuse, R29, R9 ;  /* 0x0000001d1b097223 */ /* 0x040fe20000010009 */
[C---:B------:R-:W-:Y:S01]  /*12e80*/  FFMA.FTZ R10, R27.reuse, R30, R10 ;  /* 0x0000001e1b0a7223 */ /* 0x040fe2000001000a */
[----:B------:R-:W-:-:S07]  /*12e90*/  FFMA.FTZ R11, R27, R31, R11 ;  /* 0x0000001f1b0b7223 */ /* 0x000fce000001000b */
.L_x_2002:
[----:B------:R-:W-:Y:S05]  /*12ea0*/  BSYNC.RECONVERGENT B2 ;  /* 0x0000000000027941 */ /* 0x000fea0003800200 */
.L_x_2001:
[----:B------:R-:W-:Y:S01]  /*12eb0*/  ISETP.GE.AND P0, PT, R24, R41, PT ;  /* 0x000000291800720c */ /* 0x000fe20003f06270 */
[----:B------:R-:W-:-:S12]  /*12ec0*/  BSSY.RECONVERGENT B2, `(.L_x_2004) ;  /* 0x0000037000027945 */ /* 0x000fd80003800200 */
[----:B------:R-:W-:Y:S05]  /*12ed0*/  @!P0 BRA `(.L_x_2005) ;  /* 0x0000000000d48947 */ /* 0x000fea0003800000 */
[----:B------:R-:W-:Y:S01]  /*12ee0*/  IABS R27, R41 ;  /* 0x00000029001b7213 */ /* 0x000fe20000000000 */
[----:B------:R-:W3:Y:S01]  /*12ef0*/  LDCU UR5, c[0x0][0x40c] ;  /* 0x00008180ff0577ac */ /* 0x000ee20008000800 */
[----:B--2---:R-:W-:Y:S02]  /*12f00*/  IABS R30, R24 ;  /* 0x00000018001e7213 */ /* 0x004fe40000000000 */
[----:B------:R-:W2:Y:S01]  /*12f10*/  I2F.RP R26, R27 ;  /* 0x0000001b001a7306 */ /* 0x000ea20000209400 */
[----:B------:R-:W-:Y:S02]  /*12f20*/  ISETP.GE.AND P1, PT, R24, RZ, PT ;  /* 0x000000ff1800720c */ /* 0x000fe40003f26270 */
[----:B------:R-:W-:-:S05]  /*12f30*/  ISETP.NE.AND P2, PT, R41, RZ, PT ;  /* 0x000000ff2900720c */ /* 0x000fca0003f45270 */
[----:B--2---:R-:W2:Y:S02]  /*12f40*/  MUFU.RCP R26, R26 ;  /* 0x0000001a001a7308 */ /* 0x004ea40000001000 */
[----:B--2---:R-:W-:-:S06]  /*12f50*/  VIADD R28, R26, 0xffffffe ;  /* 0x0ffffffe1a1c7836 */ /* 0x004fcc0000000000 */
[----:B------:R-:W2:Y:S02]  /*12f60*/  F2I.FTZ.U32.TRUNC.NTZ R21, R28 ;  /* 0x0000001c00157305 */ /* 0x000ea4000021f000 */
[----:B--2---:R-:W-:-:S04]  /*12f70*/  IMAD.MOV R20, RZ, RZ, -R21 ;  /* 0x000000ffff147224 */ /* 0x004fc800078e0a15 */
[----:B------:R-:W-:Y:S02]  /*12f80*/  IMAD R29, R20, R27, RZ ;  /* 0x0000001b141d7224 */ /* 0x000fe400078e02ff */
[----:B------:R-:W-:-:S05]  /*12f90*/  HFMA2 R20, -RZ, RZ, 0, 0 ;  /* 0x00000000ff147431 */ /* 0x000fca00000001ff */
        /* <DEDUP_REMOVED lines=8> */
[----:B------:R-:W-:Y:S02]  /*13020*/  @!P0 IMAD.IADD R20, R20, 0x1, -R27 ;  /* 0x0000000114148824 */ /* 0x000fe400078e0a1b */
[----:B------:R2:W4:Y:S02]  /*13030*/  LDS R27, [R19] ;  /* 0x00000000131b7984 */ /* 0x0005240000000800 */
[----:B------:R-:W-:Y:S01]  /*13040*/  @!P1 IMAD.MOV R20, RZ, RZ, -R20 ;  /* 0x000000ffff149224 */ /* 0x000fe200078e0a14 */
[----:B------:R-:W-:-:S05]  /*13050*/  @!P2 LOP3.LUT R20, RZ, R41, RZ, 0x33, !PT ;  /* 0x00000029ff14a212 */ /* 0x000fca00078e33ff */
[----:B------:R-:W-:-:S04]  /*13060*/  IMAD R21, R20, 0x50, RZ ;  /* 0x0000005014157824 */ /* 0x000fc800078e02ff */
[----:B------:R-:W-:-:S05]  /*13070*/  IMAD.WIDE.U32 R20, R21, 0x4, R16 ;  /* 0x0000000415147825 */ /* 0x000fca00078e0010 */
[----:B------:R2:W5:Y:S01]  /*13080*/  LDG.E.128 R28, desc[UR36][R20.64] ;  /* 0x00000024141c7981 */ /* 0x000562000c1e1d00 */
[----:B---3--:R-:W-:-:S09]  /*13090*/  UISETP.NE.AND UP0, UPT, UR5, URZ, UPT ;  /* 0x000000ff0500728c */ /* 0x008fd2000bf05270 */
[----:B--2---:R-:W-:Y:S05]  /*130a0*/  BRA.U UP0, `(.L_x_2006) ;  /* 0x0000000100507547 */ /* 0x004fea000b800000 */
[----:B------:R-:W-:Y:S01]  /*130b0*/  ISETP.NE.AND P3, PT, R2, RZ, PT ;  /* 0x000000ff0200720c */ /* 0x000fe20003f65270 */
[----:B-1----:R-:W1:-:S12]  /*130c0*/  LDS.128 R36, [R18+UR7] ;  /* 0x0000000712247984 */ /* 0x002e580008000c00 */
        /* <DEDUP_REMOVED lines=8> */
[----:B-1---5:R-:W-:Y:S01]  /*13150*/  FADD.FTZ R28, R36, R28 ;  /* 0x0000001c241c7221 */ /* 0x022fe20000010000 */
[----:B------:R-:W-:Y:S01]  /*13160*/  FADD.FTZ R29, R37, R29 ;  /* 0x0000001d251d7221 */ /* 0x000fe20000010000 */
[----:B------:R-:W-:Y:S01]  /*13170*/  FADD.FTZ R30, R38, R30 ;  /* 0x0000001e261e7221 */ /* 0x000fe20000010000 */
[----:B------:R-:W-:Y:S01]  /*13180*/  FADD.FTZ R31, R39, R31 ;  /* 0x0000001f271f7221 */ /* 0x000fe20000010000 */
[----:B------:R-:W-:-:S04]  /*13190*/  IMAD.WIDE.U32 R20, R21, 0x4, R14 ;  /* 0x0000000415147825 */ /* 0x000fc800078e000e */
[----:B--2---:R-:W-:Y:S01]  /*131a0*/  @P0 FMUL.FTZ R28, R28, R32 ;  /* 0x000000201c1c0220 */ /* 0x004fe20000410000 */
[----:B------:R-:W-:Y:S01]  /*131b0*/  @P1 FMUL.FTZ R29, R29, R33 ;  /* 0x000000211d1d1220 */ /* 0x000fe20000410000 */
[----:B------:R-:W-:Y:S01]  /*131c0*/  @P2 FMUL.FTZ R30, R30, R34 ;  /* 0x000000221e1e2220 */ /* 0x000fe20000410000 */
[----:B------:R-:W-:-:S05]  /*131d0*/  @P3 FMUL.FTZ R31, R31, R35 ;  /* 0x000000231f1f3220 */ /* 0x000fca0000410000 */
[----:B------:R2:W-:Y:S02]  /*131e0*/  STG.E.128 desc[UR36][R20.64], R28 ;  /* 0x0000001c14007986 */ /* 0x0005e4000c101d24 */
.L_x_2006:
[C---:B----45:R-:W-:Y:S01]  /*131f0*/  FFMA.FTZ R8, R27.reuse, R28, R8 ;  /* 0x0000001c1b087223 */ /* 0x070fe20000010008 */
[C---:B------:R-:W-:Y:S01]  /*13200*/  FFMA.FTZ R9, R27.reuse, R29, R9 ;  /* 0x0000001d1b097223 */ /* 0x040fe20000010009 */
[C---:B------:R-:W-:Y:S01]  /*13210*/  FFMA.FTZ R10, R27.reuse, R30, R10 ;  /* 0x0000001e1b0a7223 */ /* 0x040fe2000001000a */
[----:B------:R-:W-:-:S07]  /*13220*/  FFMA.FTZ R11, R27, R31, R11 ;  /* 0x0000001f1b0b7223 */ /* 0x000fce000001000b */
.L_x_2005:
[----:B------:R-:W-:Y:S05]  /*13230*/  BSYNC.RECONVERGENT B2 ;  /* 0x0000000000027941 */ /* 0x000fea0003800200 */
.L_x_2004:
[C---:B--2---:R-:W-:Y:S02]  /*13240*/  VIADD R20, R24.reuse, 0x8 ;  /* 0x0000000818147836 */ /* 0x044fe40000000000 */
[----:B------:R-:W-:Y:S02]  /*13250*/  VIADD R24, R24, 0x10 ;  /* 0x0000001018187836 */ /* 0x000fe40000000000 */
[----:B------:R-:W-:Y:S01]  /*13260*/  VIADD R25, R25, 0x500 ;  /* 0x0000050019197836 */ /* 0x000fe20000000000 */
[----:B------:R-:W-:Y:S01]  /*13270*/  ISETP.GE.AND P0, PT, R20, UR39, PT ;  /* 0x0000002714007c0c */ /* 0x000fe2000bf06270 */
[----:B------:R-:W-:-:S12]  /*13280*/  VIADD R19, R19, 0x40 ;  /* 0x0000004013137836 */ /* 0x000fd80000000000 */
[----:B------:R-:W-:Y:S05]  /*13290*/  @!P0 BRA `(.L_x_2007) ;  /* 0xfffffff8001c8947 */ /* 0x000fea000383ffff */
.L_x_1997:
[----:B------:R-:W-:Y:S05]  /*132a0*/  BSYNC.RECONVERGENT B1 ;  /* 0x0000000000017941 */ /* 0x000fea0003800200 */
.L_x_1996:
[----:B------:R-:W-:-:S13]  /*132b0*/  ISETP.NE.AND P0, PT, R12, UR4, PT ;  /* 0x000000040c007c0c */ /* 0x000fda000bf05270 */
[----:B------:R-:W-:Y:S05]  /*132c0*/  @P0 BRA `(.L_x_1983) ;  /* 0x0000000000b80947 */ /* 0x000fea0003800000 */
[----:B------:R-:W-:Y:S02]  /*132d0*/  UMOV UR5, 0x50 ;  /* 0x0000005000057882 */ /* 0x000fe40000000000 */
[----:B------:R-:W-:-:S06]  /*132e0*/  UIMAD UR5, UR40, UR5, -0x50 ;  /* 0xffffffb0280574a4 */ /* 0x000fcc000f8e0205 */
[----:B------:R-:W-:-:S04]  /*132f0*/  IMAD.U32 R17, RZ, RZ, UR5 ;  /* 0x00000005ff117e24 */ /* 0x000fc8000f8e00ff */
[----:B------:R-:W-:Y:S01]  /*13300*/  IMAD.WIDE R16, R17, 0x4, R14 ;  /* 0x0000000411107825 */ /* 0x000fe200078e020e */
[----:B--2---:R-:W2:Y:S01]  /*13310*/  S2R R21, SR_CgaCtaId ;  /* 0x0000000000157919 */ /* 0x004ea20000008800 */
[----:B------:R-:W-:Y:S01]  /*13320*/  MOV R2, 0x400 ;  /* 0x0000040000027802 */ /* 0x000fe20000000f00 */
[----:B------:R-:W3:Y:S03]  /*13330*/  LDCU UR5, c[0x0][0x40c] ;  /* 0x00008180ff0577ac */ /* 0x000ee60008000800 */
[----:B0-----:R-:W5:Y:S01]  /*13340*/  LDG.E.128 R16, desc[UR36][R16.64] ;  /* 0x0000002410107981 */ /* 0x001f62000c1e1d00 */
[----:B------:R-:W-:Y:S02]  /*13350*/  IADD3 R2, PT, PT, R2, 0x440, RZ ;  /* 0x0000044002027810 */ /* 0x000fe40007ffe0ff */
[----:B------:R-:W-:Y:S01]  /*13360*/  IADD3 R3, PT, PT, -R3, UR40, RZ ;  /* 0x0000002803037c10 */ /* 0x000fe2000fffe1ff */
[----:B---3--:R-:W-:Y:S01]  /*13370*/  UISETP.NE.AND UP0, UPT, UR5, URZ, UPT ;  /* 0x000000ff0500728c */ /* 0x008fe2000bf05270 */
[----:B--2---:R-:W-:-:S05]  /*13380*/  LEA R2, R21, R2, 0x18 ;  /* 0x0000000215027211 */ /* 0x004fca00078ec0ff */
[----:B------:R-:W-:-:S05]  /*13390*/  IMAD R2, R3, 0x4, R2 ;  /* 0x0000000403027824 */ /* 0x000fca00078e0202 */
[----:B------:R0:W2:Y:S01]  /*133a0*/  LDS R25, [R2+-0x4] ;  /* 0xfffffc0002197984 */ /* 0x0000a20000000800 */
[----:B------:R-:W-:Y:S05]  /*133b0*/  BRA.U UP0, `(.L_x_2008) ;  /* 0x00000001006c7547 */ /* 0x000fea000b800000 */
[----:B------:R-:W3:Y:S01]  /*133c0*/  LDL R20, [R1+0x174] ;  /* 0x0001740001147983 */ /* 0x000ee20000100800 */
[----:B------:R-:W4:Y:S02]  /*133d0*/  LDCU.64 UR10, c[0x0][0x460] ;  /* 0x00008c00ff0a77ac */ /* 0x000f240008000a00 */
[----:B----4-:R-:W-:-:S04]  /*133e0*/  UISETP.NE.U32.AND UP0, UPT, UR10, URZ, UPT ;  /* 0x000000ff0a00728c */ /* 0x010fc8000bf05070 */
[----:B------:R-:W-:-:S06]  /*133f0*/  UISETP.NE.AND.EX UP0, UPT, UR11, URZ, UPT, UP0 ;  /* 0x000000ff0b00728c */ /* 0x000fcc000bf05300 */
[----:B------:R-:W-:-:S05]  /*13400*/  PLOP3.LUT P0, PT, PT, PT, UP0, 0x80, 0x8 ;  /* 0x000000000008781c */ /* 0x000fca0003f0f008 */
[----:B------:R-:W4:Y:S01]  /*13410*/  @UP0 LDCU UR5, c[0x0][0x3f8] ;  /* 0x00007f00ff0507ac */ /* 0x000f220008000800 */
[----:B------:R-:W0:Y:S01]  /*13420*/  @UP0 LDCU.64 UR10, c[0x0][0x458] ;  /* 0x00008b00ff0a07ac */ /* 0x000e220008000a00 */
[----:B----4-:R-:W-:Y:S01]  /*13430*/  @UP0 UIMAD UR5, UR38, UR5, UR9 ;  /* 0x00000005260502a4 */ /* 0x010fe2000f8e0209 */
[----:B0-----:R-:W-:Y:S02]  /*13440*/  IMAD.U32 R2, RZ, RZ, UR10 ;  /* 0x0000000aff027e24 */ /* 0x001fe4000f8e00ff */
[----:B------:R-:W-:Y:S01]  /*13450*/  IMAD.U32 R3, RZ, RZ, UR11 ;  /* 0x0000000bff037e24 */ /* 0x000fe2000f8e00ff */
[----:B---3--:R-:W-:Y:S02]  /*13460*/  R2UR UR8, R20 ;  /* 0x00000000140872ca */ /* 0x008fe400000e0000 */
[----:B------:R-:W-:-:S04]  /*13470*/  IMAD.U32 R20, RZ, RZ, UR5 ;  /* 0x00000005ff147e24 */ /* 0x000fc8000f8e00ff */
[----:B------:R-:W-:-:S04]  /*13480*/  @P0 IMAD R21, R20, 0x50, R13 ;  /* 0x0000005014150824 */ /* 0x000fc800078e020d */
[----:B------:R-:W-:-:S05]  /*13490*/  @P0 IMAD.WIDE R2, R21, 0x4, R2 ;  /* 0x0000000415020825 */ /* 0x000fca00078e0202 */
[----:B------:R-:W3:Y:S01]  /*134a0*/  @P0 LDG.E.128 R20, desc[UR36][R2.64] ;  /* 0x0000002402140981 */ /* 0x000ee2000c1e1d00 */
[----:B------:R-:W-:Y:S01]  /*134b0*/  UIMAD UR5, UR8, 0x50, URZ ;  /* 0x00000050080578a4 */ /* 0x000fe2000f8e02ff */
[----:B-----5:R-:W-:Y:S01]  /*134c0*/  FADD.FTZ R16, R16, R4 ;  /* 0x0000000410107221 */ /* 0x020fe20000010000 */
[----:B------:R-:W-:Y:S01]  /*134d0*/  FADD.FTZ R17, R17, R5 ;  /* 0x0000000511117221 */ /* 0x000fe20000010000 */
[----:B------:R-:W-:Y:S01]  /*134e0*/  FADD.FTZ R18, R18, R6 ;  /* 0x0000000612127221 */ /* 0x000fe20000010000 */
[----:B------:R-:W-:Y:S02]  /*134f0*/  FADD.FTZ R19, R19, R7 ;  /* 0x0000000713137221 */ /* 0x000fe40000010000 */
[----:B------:R-:W-:-:S04]  /*13500*/  IMAD.U32 R27, RZ, RZ, UR5 ;  /* 0x00000005ff1b7e24 */ /* 0x000fc8000f8e00ff */
[----:B------:R-:W-:-:S04]  /*13510*/  IMAD.WIDE R14, R27, 0x4, R14 ;  /* 0x000000041b0e7825 */ /* 0x000fc800078e020e */
[----:B---3--:R-:W-:Y:S01]  /*13520*/  @P0 FMUL.FTZ R16, R16, R20 ;  /* 0x0000001410100220 */ /* 0x008fe20000410000 */
[----:B------:R-:W-:Y:S01]  /*13530*/  @P0 FMUL.FTZ R17, R17, R21 ;  /* 0x0000001511110220 */ /* 0x000fe20000410000 */
[----:B------:R-:W-:Y:S01]  /*13540*/  @P0 FMUL.FTZ R18, R18, R22 ;  /* 0x0000001612120220 */ /* 0x000fe20000410000 */
[----:B------:R-:W-:-:S05]  /*13550*/  @P0 FMUL.FTZ R19, R19, R23 ;  /* 0x0000001713130220 */ /* 0x000fca0000410000 */
[----:B------:R3:W-:Y:S02]  /*13560*/  STG.E.128 desc[UR36][R14.64], R16 ;  /* 0x000000100e007986 */ /* 0x0007e4000c101d24 */
.L_x_2008:
[C---:B--2--5:R-:W-:Y:S01]  /*13570*/  FFMA.FTZ R8, R25.reuse, R16, R8 ;  /* 0x0000001019087223 */ /* 0x064fe20000010008 */
[C---:B------:R-:W-:Y:S01]  /*13580*/  FFMA.FTZ R9, R25.reuse, R17, R9 ;  /* 0x0000001119097223 */ /* 0x040fe20000010009 */
[C---:B------:R-:W-:Y:S01]  /*13590*/  FFMA.FTZ R10, R25.reuse, R18, R10 ;  /* 0x00000012190a7223 */ /* 0x040fe2000001000a */
[----:B------:R-:W-:-:S07]  /*135a0*/  FFMA.FTZ R11, R25, R19, R11 ;  /* 0x00000013190b7223 */ /* 0x000fce000001000b */
.L_x_1983:
[----:B---3--:R-:W-:Y:S05]  /*135b0*/  BSYNC.RECONVERGENT B0 ;  /* 0x0000000000007941 */ /* 0x008fea0003800200 */
.L_x_1982:
[----:B------:R-:W-:Y:S01]  /*135c0*/  BAR.SYNC.DEFER_BLOCKING 0x0 ;  /* 0x0000000000007b1d */ /* 0x000fe20000010000 */
[----:B------:R-:W-:-:S13]  /*135d0*/  ISETP.GT.U32.AND P0, PT, R13, 0x4f, PT ;  /* 0x0000004f0d00780c */ /* 0x000fda0003f04070 */
[----:B------:R-:W-:Y:S05]  /*135e0*/  @P0 EXIT ;  /* 0x000000000000094d */ /* 0x000fea0003800000 */
[----:B------:R-:W3:Y:S01]  /*135f0*/  S2UR UR5, SR_CgaCtaId ;  /* 0x00000000000579c3 */ /* 0x000ee20000008800 */
[----:B------:R-:W-:Y:S01]  /*13600*/  UMOV UR4, 0x400 ;  /* 0x0000040000047882 */ /* 0x000fe20000000000 */
[----:B0-----:R-:W-:Y:S01]  /*13610*/  LOP3.LUT R2, R0, 0x380, RZ, 0xc0, !PT ;  /* 0x0000038000027812 */ /* 0x001fe200078ec0ff */
[----:B------:R-:W-:Y:S01]  /*13620*/  UIADD3 UR4, UPT, UPT, UR4, 0x440, URZ ;  /* 0x0000044004047890 */ /* 0x000fe2000fffe0ff */
[----:B------:R-:W-:Y:S01]  /*13630*/  IMAD R12, R12, 0x50, R13 ;  /* 0x000000500c0c7824 */ /* 0x000fe200078e020d */
[----:B------:R-:W-:Y:S02]  /*13640*/  ISETP.GT.U32.AND P1, PT, R0, 0x7f, PT ;  /* 0x0000007f0000780c */ /* 0x000fe40003f24070 */
[----:B------:R-:W-:Y:S02]  /*13650*/  ISETP.NE.AND P0, PT, R2, 0x80, PT ;  /* 0x000000800200780c */ /* 0x000fe40003f05270 */
[C---:B------:R-:W-:Y:S02]  /*13660*/  LOP3.LUT R2, R0.reuse, 0x3c0, RZ, 0xc0, !PT ;  /* 0x000003c000027812 */ /* 0x040fe400078ec0ff */
[----:B------:R-:W-:Y:S01]  /*13670*/  ISETP.GT.U32.AND P2, PT, R0, 0x3f, PT ;  /* 0x0000003f0000780c */ /* 0x000fe20003f44070 */
[----:B---3--:R-:W-:-:S06]  /*13680*/  ULEA UR4, UR5, UR4, 0x18 ;  /* 0x0000000405047291 */ /* 0x008fcc000f8ec0ff */
        /* <DEDUP_REMOVED lines=23> */
[----:B------:R0:W3:Y:S02]  /*13800*/  @!P1 LDS.128 R4, [R12] ;  /* 0x000000000c049984 */ /* 0x0000e40000000c00 */
[----:B------:R-:W-:Y:S06]  /*13810*/  BAR.SYNC.DEFER_BLOCKING 0x0 ;  /* 0x0000000000007b1d */ /* 0x000fec0000010000 */
[----:B------:R-:W-:Y:S05]  /*13820*/  @P1 EXIT ;  /* 0x000000000000194d */ /* 0x000fea0003800000 */
[----:B------:R-:W4:Y:S01]  /*13830*/  LDCU UR4, c[0x0][0x478] ;  /* 0x00008f00ff0477ac */ /* 0x000f220008000800 */
[----:B0--3--:R-:W-:Y:S01]  /*13840*/  @!P1 FADD.FTZ R8, R8, R4 ;  /* 0x0000000408089221 */ /* 0x009fe20000010000 */
[----:B------:R-:W-:Y:S01]  /*13850*/  @!P1 FADD.FTZ R9, R9, R5 ;  /* 0x0000000509099221 */ /* 0x000fe20000010000 */
[----:B------:R-:W-:Y:S01]  /*13860*/  @!P1 FADD.FTZ R10, R10, R6 ;  /* 0x000000060a0a9221 */ /* 0x000fe20000010000 */
[----:B------:R-:W-:Y:S01]  /*13870*/  @!P1 FADD.FTZ R11, R11, R7 ;  /* 0x000000070b0b9221 */ /* 0x000fe20000010000 */
[----:B----4-:R-:W-:-:S09]  /*13880*/  UISETP.NE.AND UP0, UPT, UR4, 0x2, UPT ;  /* 0x000000020400788c */ /* 0x010fd2000bf05270 */
[----:B------:R-:W-:Y:S05]  /*13890*/  BRA.U UP0, `(.L_x_2009) ;  /* 0x00000001007c7547 */ /* 0x000fea000b800000 */
[----:B------:R-:W0:Y:S01]  /*138a0*/  LDC.64 R2, c[0x0][0x470] ;  /* 0x00011c00ff027b82 */ /* 0x000e220000000a00 */
[----:B------:R-:W3:Y:S01]  /*138b0*/  LDCU.64 UR4, c[0x0][0x380] ;  /* 0x00007000ff0477ac */ /* 0x000ee20008000a00 */
[----:B0-----:R-:W4:Y:S01]  /*138c0*/  LDG.E R2, desc[UR36][R2.64] ;  /* 0x0000002402027981 */ /* 0x001f22000c1e1900 */
[----:B------:R-:W-:Y:S02]  /*138d0*/  VIADD R13, R13, UR6 ;  /* 0x000000060d0d7c36 */ /* 0x000fe40008000000 */
[C---:B----4-:R-:W-:Y:S01]  /*138e0*/  FMUL.FTZ R10, R2.reuse, R10 ;  /* 0x0000000a020a7220 */ /* 0x050fe20000410000 */
[C---:B------:R-:W-:Y:S01]  /*138f0*/  FMUL.FTZ R11, R2.reuse, R11 ;  /* 0x0000000b020b7220 */ /* 0x040fe20000410000 */
[C---:B------:R-:W-:Y:S01]  /*13900*/  FMUL.FTZ R9, R2.reuse, R9 ;  /* 0x0000000902097220 */ /* 0x040fe20000410000 */
[----:B------:R-:W-:-:S03]  /*13910*/  FMUL.FTZ R8, R2, R8 ;  /* 0x0000000802087220 */ /* 0x000fc60000410000 */
[----:B------:R-:W0:Y:S08]  /*13920*/  F2I.S8.NTZ R10, R10 ;  /* 0x0000000a000a7305 */ /* 0x000e300000202100 */
[----:B------:R-:W4:Y:S01]  /*13930*/  F2I.S8.NTZ R11, R11 ;  /* 0x0000000b000b7305 */ /* 0x000f220000202100 */
[----:B0-----:R-:W-:-:S07]  /*13940*/  PRMT R0, R10, 0x8880, RZ ;  /* 0x000088800a007816 */ /* 0x001fce00000000ff */
[----:B------:R-:W0:Y:S01]  /*13950*/  F2I.S8.NTZ R9, R9 ;  /* 0x0000000900097305 */ /* 0x000e220000202100 */
[----:B------:R-:W-:Y:S02]  /*13960*/  PRMT R0, R0, 0x7710, RZ ;  /* 0x0000771000007816 */ /* 0x000fe400000000ff */
[----:B----4-:R-:W-:-:S05]  /*13970*/  PRMT R3, R11, 0x8880, RZ ;  /* 0x000088800b037816 */ /* 0x010fca00000000ff */
[----:B------:R-:W4:Y:S01]  /*13980*/  F2I.S8.NTZ R8, R8 ;  /* 0x0000000800087305 */ /* 0x000f220000202100 */
[----:B------:R-:W-:Y:S02]  /*13990*/  SHF.L.U32 R2, R0, 0x10, RZ ;  /* 0x0000001000027819 */ /* 0x000fe400000006ff */
[----:B------:R-:W-:Y:S02]  /*139a0*/  PRMT R0, R3, 0x7710, RZ ;  /* 0x0000771003007816 */ /* 0x000fe400000000ff */
[----:B------:R-:W-:Y:S02]  /*139b0*/  LOP3.LUT R3, R2, 0xff0000, RZ, 0xc0, !PT ;  /* 0x00ff000002037812 */ /* 0x000fe400078ec0ff */
[----:B0-----:R-:W-:-:S03]  /*139c0*/  PRMT R9, R9, 0x8880, RZ ;  /* 0x0000888009097816 */ /* 0x001fc600000000ff */
[----:B------:R-:W-:Y:S01]  /*139d0*/  IMAD R3, R0, 0x1000000, R3 ;  /* 0x0100000000037824 */ /* 0x000fe200078e0203 */
[----:B------:R-:W-:Y:S02]  /*139e0*/  PRMT R2, R9, 0x7710, RZ ;  /* 0x0000771009027816 */ /* 0x000fe400000000ff */
[----:B----4-:R-:W-:-:S04]  /*139f0*/  PRMT R4, R8, 0x8880, RZ ;  /* 0x0000888008047816 */ /* 0x010fc800000000ff */
[----:B------:R-:W-:Y:S02]  /*13a00*/  PRMT R0, R4, 0x7710, RZ ;  /* 0x0000771004007816 */ /* 0x000fe400000000ff */
[----:B------:R-:W-:Y:S02]  /*13a10*/  LOP3.LUT R4, R2, 0xff, RZ, 0xc0, !PT ;  /* 0x000000ff02047812 */ /* 0x000fe400078ec0ff */
[----:B------:R-:W-:Y:S02]  /*13a20*/  LOP3.LUT R5, R0, 0xff, RZ, 0xc0, !PT ;  /* 0x000000ff00057812 */ /* 0x000fe400078ec0ff */
[----:B---3--:R-:W-:Y:S01]  /*13a30*/  IADD3 R2, P0, PT, R13, UR4, RZ ;  /* 0x000000040d027c10 */ /* 0x008fe2000ff1e0ff */
[----:B------:R-:W-:-:S03]  /*13a40*/  IMAD R4, R4, 0x100, R3 ;  /* 0x0000010004047824 */ /* 0x000fc600078e0203 */
[----:B------:R-:W-:Y:S01]  /*13a50*/  LEA.HI.X.SX32 R3, R13, UR5, 0x1, P0 ;  /* 0x000000050d037c11 */ /* 0x000fe200080f0eff */
[----:B------:R-:W-:-:S05]  /*13a60*/  IMAD.IADD R5, R4, 0x1, R5 ;  /* 0x0000000104057824 */ /* 0x000fca00078e0205 */
[----:B------:R-:W-:Y:S01]  /*13a70*/  STG.E desc[UR36][R2.64], R5 ;  /* 0x0000000502007986 */ /* 0x000fe2000c101924 */
[----:B------:R-:W-:Y:S05]  /*13a80*/  EXIT ;  /* 0x000000000000794d */ /* 0x000fea0003800000 */
.L_x_2009:
[----:B------:R-:W0:Y:S01]  /*13a90*/  LDC.64 R2, c[0x0][0x380] ;  /* 0x0000e000ff027b82 */ /* 0x000e220000000a00 */
[----:B------:R-:W-:-:S04]  /*13aa0*/  VIADD R13, R13, UR6 ;  /* 0x000000060d0d7c36 */ /* 0x000fc80008000000 */
[----:B0-----:R-:W-:-:S05]  /*13ab0*/  IMAD.WIDE R2, R13, 0x4, R2 ;  /* 0x000000040d027825 */ /* 0x001fca00078e0202 */
[----:B------:R-:W-:Y:S01]  /*13ac0*/  STG.E.128 desc[UR36][R2.64], R8 ;  /* 0x0000000802007986 */ /* 0x000fe2000c101d24 */
[----:B------:R-:W-:Y:S05]  /*13ad0*/  EXIT ;  /* 0x000000000000794d */ /* 0x000fea0003800000 */
.L_x_1809:
[----:B------:R-:W-:Y:S02]  /*13ae0*/  HFMA2 R12, -RZ, RZ, 0, 9.5367431640625e-07 ;  /* 0x00000010ff0c7431 */ /* 0x000fe400000001ff */
[----:B------:R-:W-:Y:S02]  /*13af0*/  IMAD.MOV.U32 R11, RZ, RZ, 0x1f ;  /* 0x0000001fff0b7424 */ /* 0x000fe400078e00ff */
[----:B------:R-:W-:-:S07]  /*13b00*/  IMAD.MOV.U32 R15, RZ, RZ, -0x1 ;  /* 0xffffffffff0f7424 */ /* 0x000fce00078e00ff */
[----:B01----:R-:W-:Y:S05]  /*13b10*/  WARPSYNC.COLLECTIVE R15, `(.L_x_2010) ;  /* 0x000000000f087348 */ /* 0x003fea0003c00000 */
[----:B------:R2:W3:Y:S02]  /*13b20*/  SHFL.BFLY P6, R14, R13, R12, R11 ;  /* 0x0c00000c0d0e7389 */ /* 0x0004e400000c000b */
[----:B0123--:R-:W-:Y:S05]  /*13b30*/  ENDCOLLECTIVE ;  /* 0x000000000000791b */ /* 0x00ffea0003800000 */
.L_x_2010:
[----:B------:R-:W-:Y:S02]  /*13b40*/  IMAD.MOV.U32 R12, RZ, RZ, 0x8 ;  /* 0x00000008ff0c7424 */ /* 0x000fe400078e00ff */
[----:B------:R-:W-:-:S04]  /*13b50*/  FADD.FTZ R0, R13, R14 ;  /* 0x0000000e0d007221 */ /* 0x000fc80000010000 */
[----:B------:R-:W-:-:S07]  /*13b60*/  IMAD.MOV.U32 R13, RZ, RZ, R0 ;  /* 0x000000ffff0d7224 */ /* 0x000fce00078e0000 */
[----:B------:R-:W-:Y:S05]  /*13b70*/  WARPSYNC.COLLECTIVE R15, `(.L_x_2011) ;  /* 0x000000000f087348 */ /* 0x000fea0003c00000 */
[----:B------:R0:W1:Y:S02]  /*13b80*/  SHFL.BFLY P6, R14, R13, R12, R11 ;  /* 0x0c00000c0d0e7389 */ /* 0x00006400000c000b */
[----:B01----:R-:W-:Y:S05]  /*13b90*/  ENDCOLLECTIVE ;  /* 0x000000000000791b */ /* 0x003fea0003800000 */
.L_x_2011:
[----:B------:R-:W-:Y:S01]  /*13ba0*/  MOV R12, 0x4 ;  /* 0x00000004000c7802 */ /* 0x000fe20000000f00 */
[----:B------:R-:W-:-:S04]  /*13bb0*/  FADD.FTZ R3, R0, R14 ;  /* 0x0000000e00037221 */ /* 0x000fc80000010000 */
[----:B------:R-:W-:-:S07]  /*13bc0*/  IMAD.MOV.U32 R13, RZ, RZ, R3 ;  /* 0x000000ffff0d7224 */ /* 0x000fce00078e0003 */
[----:B------:R-:W-:Y:S05]  /*13bd0*/  WARPSYNC.COLLECTIVE R15, `(.L_x_2012) ;  /* 0x000000000f087348 */ /* 0x000fea0003c00000 */
[----:B------:R0:W1:Y:S02]  /*13be0*/  SHFL.BFLY P6, R14, R13, R12, R11 ;  /* 0x0c00000c0d0e7389 */ /* 0x00006400000c000b */
[----:B01----:R-:W-:Y:S05]  /*13bf0*/  ENDCOLLECTIVE ;  /* 0x000000000000791b */ /* 0x003fea0003800000 */
.L_x_2012:
[----:B------:R-:W-:Y:S02]  /*13c00*/  IMAD.MOV.U32 R12, RZ, RZ, 0x2 ;  /* 0x00000002ff0c7424 */ /* 0x000fe400078e00ff */
[----:B------:R-:W-:-:S04]  /*13c10*/  FADD.FTZ R4, R3, R14 ;  /* 0x0000000e03047221 */ /* 0x000fc80000010000 */
[----:B------:R-:W-:-:S07]  /*13c20*/  IMAD.MOV.U32 R13, RZ, RZ, R4 ;  /* 0x000000ffff0d7224 */ /* 0x000fce00078e0004 */
[----:B------:R-:W-:Y:S05]  /*13c30*/  WARPSYNC.COLLECTIVE R15, `(.L_x_2013) ;  /* 0x000000000f087348 */ /* 0x000fea0003c00000 */
[----:B------:R0:W1:Y:S02]  /*13c40*/  SHFL.BFLY P6, R14, R13, R12, R11 ;  /* 0x0c00000c0d0e7389 */ /* 0x00006400000c000b */
[----:B01----:R-:W-:Y:S05]  /*13c50*/  ENDCOLLECTIVE ;  /* 0x000000000000791b */ /* 0x003fea0003800000 */
.L_x_2013:
[----:B------:R-:W-:Y:S02]  /*13c60*/  IMAD.MOV.U32 R12, RZ, RZ, 0x1 ;  /* 0x00000001ff0c7424 */ /* 0x000fe400078e00ff */
[----:B------:R-:W-:-:S04]  /*13c70*/  FADD.FTZ R5, R4, R14 ;  /* 0x0000000e04057221 */ /* 0x000fc80000010000 */
[----:B------:R-:W-:-:S07]  /*13c80*/  IMAD.MOV.U32 R13, RZ, RZ, R5 ;  /* 0x000000ffff0d7224 */ /* 0x000fce00078e0005 */
[----:B------:R-:W-:Y:S05]  /*13c90*/  WARPSYNC.COLLECTIVE R15, `(.L_x_2014) ;  /* 0x000000000f087348 */ /* 0x000fea0003c00000 */
[----:B------:R0:W1:Y:S02]  /*13ca0*/  SHFL.BFLY P6, R14, R13, R12, R11 ;  /* 0x0c00000c0d0e7389 */ /* 0x00006400000c000b */
[----:B01----:R-:W-:Y:S05]  /*13cb0*/  ENDCOLLECTIVE ;  /* 0x000000000000791b */ /* 0x003fea0003800000 */
.L_x_2014:
[----:B------:R-:W-:Y:S05]  /*13cc0*/  BRA `(.L_x_2015) ;  /* 0xfffffee400107947 */ /* 0x000fea000383ffff */
.L_x_2016:
        /* <DEDUP_REMOVED lines=11> */
.L_x_4062:


//--------------------- .text._ZN4mmha33masked_multihead_attention_kernelIfLi80ELi128ELi2ELi32ELi128ELb1ELb0EEEv26Multihead_attention_paramsIT_XT5_EE --------------------------
	.section	.text._ZN4mmha33masked_multihead_attention_kernelIfLi80ELi128ELi2ELi32ELi128ELb1ELb0EEEv26Multihead_attention_paramsIT_XT5_EE,"ax",@progbits
	.align	128
        .global         _ZN4mmha33masked_multihead_attention_kernelIfLi80ELi128ELi2ELi32ELi128ELb1ELb0EEEv26Multihead_attention_paramsIT_XT5_EE
        .type           _ZN4mmha33masked_multihead_attention_kernelIfLi80ELi128ELi2ELi32ELi128ELb1ELb0EEEv26Multihead_attention_paramsIT_XT5_EE,@function
        .size           _ZN4mmha33masked_multihead_attention_kernelIfLi80ELi128ELi2ELi32ELi128ELb1ELb0EEEv26Multihead_attention_paramsIT_XT5_EE,(.L_x_4063 - _ZN4mmha33masked_multihead_attention_kernelIfLi80ELi128ELi2ELi32ELi128ELb1ELb0EEEv26Multihead_attention_paramsIT_XT5_EE)
        .other          _ZN4mmha33masked_multihead_attention_kernelIfLi80ELi128ELi2ELi32ELi128ELb1ELb0EEEv26Multihead_attention_paramsIT_XT5_EE,@"STO_CUDA_ENTRY STV_DEFAULT"
_ZN4mmha33masked_multihead_attention_kernelIfLi80ELi128ELi2ELi32ELi128ELb1ELb0EEEv26Multihead_attention_paramsIT_XT5_EE:
.text._ZN4mmha33masked_multihead_attention_kernelIfLi80ELi128ELi2ELi32ELi128ELb1ELb0EEEv26Multihead_attention_paramsIT_XT5_EE:
        /* <DEDUP_REMOVED lines=12> */
.L_x_2017:
        /* <DEDUP_REMOVED lines=17> */
[----:B-1----:R-:W-:-:S04]  /*01d0*/  VIADD R2, R0, 0xffffffe ;  /* 0x0ffffffe00027836 */ /* 0x002fc80000000000 */
[----:B------:R1:W4:Y:S02]  /*01e0*/  F2I.FTZ.U32.TRUNC.NTZ R3, R2 ;  /* 0x0000000200037305 */ /* 0x000324000021f000 */
[----:B-1----:R-:W-:Y:S02]  /*01f0*/  IMAD.MOV.U32 R2, RZ, RZ, RZ ;  /* 0x000000ffff027224 */ /* 0x002fe400078e00ff */
[----:B----4-:R-:W-:-:S04]  /*0200*/  IMAD.MOV R4, RZ, RZ, -R3 ;  /* 0x000000ffff047224 */ /* 0x010fc800078e0a03 */
[----:B------:R-:W-:Y:S01]  /*0210*/  IMAD R7, R4, R5, RZ ;  /* 0x0000000504077224 */ /* 0x000fe200078e02ff */
[----:B------:R-:W-:-:S03]  /*0220*/  IABS R4, R19 ;  /* 0x0000001300047213 */ /* 0x000fc60000000000 */
[----:B------:R-:W-:-:S06]  /*0230*/  IMAD.HI.U32 R3, R3, R7, R2 ;  /* 0x0000000703037227 */ /* 0x000fcc00078e0002 */
        /* <DEDUP_REMOVED lines=8> */
[----:B------:R-:W1:Y:S01]  /*02c0*/  @P3 LDC.64 R4, c[0x0][0x460] ;  /* 0x00011800ff043b82 */ /* 0x000e620000000a00 */
[----:B------:R-:W-:-:S04]  /*02d0*/  LOP3.LUT R0, R19, R6, RZ, 0x3c, !PT ;  /* 0x0000000613007212 */ /* 0x000fc800078e3cff */
[----:B------:R-:W-:-:S06]  /*02e0*/  ISETP.GE.AND P2, PT, R0, RZ, PT ;  /* 0x000000ff0000720c */ /* 0x000fcc0003f46270 */
[----:B------:R-:W-:-:S04]  /*02f0*/  @P0 VIADD R3, R3, 0x1 ;  /* 0x0000000103030836 */ /* 0x000fc80000000000 */
[----:B------:R-:W-:-:S04]  /*0300*/  IMAD.MOV.U32 R159, RZ, RZ, R3 ;  /* 0x000000ffff9f7224 */ /* 0x000fc800078e0003 */
[----:B------:R-:W-:Y:S01]  /*0310*/  @!P2 IMAD.MOV R159, RZ, RZ, -R159 ;  /* 0x000000ffff9fa224 */ /* 0x000fe200078e0a9f */
[----:B------:R-:W-:Y:S02]  /*0320*/  @!P1 LOP3.LUT R159, RZ, R6, RZ, 0x33, !PT ;  /* 0x00000006ff9f9212 */ /* 0x000fe400078e33ff */
[----:B------:R-:W4:Y:S03]  /*0330*/  LDC R6, c[0x0][0x3e8] ;  /* 0x0000fa00ff067b82 */ /* 0x000f260000000800 */
[----:B-1----:R-:W-:-:S05]  /*0340*/  @P3 IMAD.WIDE R4, R159, 0x4, R4 ;  /* 0x000000049f043825 */ /* 0x002fca00078e0204 */
[----:B------:R2:W5:Y:S01]  /*0350*/  @P3 LDG.E R2, desc[UR36][R4.64] ;  /* 0x0000002404023981 */ /* 0x000562000c1e1900 */
[----:B---3--:R-:W-:Y:S01]  /*0360*/  ISETP.GT.U32.AND P2, PT, R36, 0x13, PT ;  /* 0x000000132400780c */ /* 0x008fe20003f44070 */
[----:B0-----:R-:W-:Y:S01]  /*0370*/  IMAD R38, R19, R20, R37 ;  /* 0x0000001413267224 */ /* 0x001fe200078e0225 */
[----:B----4-:R-:W-:Y:S02]  /*0380*/  ISETP.NE.AND P0, PT, R6, RZ, PT ;  /* 0x000000ff0600720c */ /* 0x010fe40003f05270 */
[----:B------:R-:W-:Y:S02]  /*0390*/  CS2R R34, SRZ ;  /* 0x0000000000227805 */ /* 0x000fe4000001ff00 */
[----:B------:R-:W-:Y:S01]  /*03a0*/  CS2R R32, SRZ ;  /* 0x0000000000207805 */ /* 0x000fe2000001ff00 */
[----:B------:R-:W-:-:S08]  /*03b0*/  IMAD.SHL.U32 R14, R36, 0x4, RZ ;  /* 0x00000004240e7824 */ /* 0x000fd000078e00ff */
[----:B------:R-:W-:Y:S02]  /*03c0*/  @P0 IMAD R6, R19, R6, RZ ;  /* 0x0000000613060224 */ /* 0x000fe400078e02ff */
[----:B------:R-:W-:Y:S02]  /*03d0*/  @!P0 IMAD R0, R38, 0x50, RZ ;  /* 0x0000005026008824 */ /* 0x000fe400078e02ff */
[----:B------:R-:W-:Y:S01]  /*03e0*/  @P0 IMAD R0, R37, 0x50, R6 ;  /* 0x0000005025000824 */ /* 0x000fe200078e0206 */
[----:B--2---:R-:W-:Y:S06]  /*03f0*/  @P2 BRA `(.L_x_2019) ;  /* 0x0000000000502947 */ /* 0x004fec0003800000 */
        /* <DEDUP_REMOVED lines=20> */
.L_x_2019:
[----:B------:R-:W-:Y:S05]  /*0540*/  BSYNC.RECONVERGENT B0 ;  /* 0x0000000000007941 */ /* 0x000fea0003800200 */
.L_x_2018:
        /* <DEDUP_REMOVED lines=9> */
[----:B------:R-:W4:Y:S01]  /*05e0*/  LDC.64 R24, c[0x0][0x418] ;  /* 0x00010600ff187b82 */ /* 0x000f220000000a00 */
[----:B------:R-:W-:-:S02]  /*05f0*/  CS2R R42, SRZ ;  /* 0x00000000002a7805 */ /* 0x000fc4000001ff00 */
[----:B------:R-:W-:-:S05]  /*0600*/  CS2R R40, SRZ ;  /* 0x0000000000287805 */ /* 0x000fca000001ff00 */
[----:B------:R-:W0:Y:S01]  /*0610*/  @!P2 LDC.64 R4, c[0x0][0x3b8] ;  /* 0x0000ee00ff04ab82 */ /* 0x000e220000000a00 */
[----:B-1----:R-:W-:-:S04]  /*0620*/  ISETP.NE.U32.AND P1, PT, RZ, UR6, PT ;  /* 0x00000006ff007c0c */ /* 0x002fc8000bf25070 */
[----:B------:R-:W-:Y:S02]  /*0630*/  ISETP.NE.AND.EX P1, PT, RZ, UR7, PT, P1 ;  /* 0x00000007ff007c0c */ /* 0x000fe4000bf25310 */
[----:B---3--:R-:W-:Y:S01]  /*0640*/  ISETP.NE.U32.AND P0, PT, RZ, UR4, PT ;  /* 0x00000004ff007c0c */ /* 0x008fe2000bf05070 */
[----:B------:R-:W1:Y:S01]  /*0650*/  @!P3 LDC.64 R10, c[0x0][0x450] ;  /* 0x00011400ff0abb82 */ /* 0x000e620000000a00 */
[C---:B------:R-:W-:Y:S01]  /*0660*/  ISETP.GT.U32.OR P1, PT, R36.reuse, 0x13, !P1 ;  /* 0x000000132400780c */ /* 0x040fe20004f24470 */
[-C--:B--2---:R-:W-:Y:S01]  /*0670*/  @!P2 IMAD R0, R36, R21.reuse, R17 ;  /* 0x000000152400a224 */ /* 0x084fe200078e0211 */
[----:B------:R-:W-:Y:S01]  /*0680*/  ISETP.NE.AND.EX P0, PT, RZ, UR5, PT, P0 ;  /* 0x00000005ff007c0c */ /* 0x000fe2000bf05300 */
[----:B------:R-:W2:Y:S01]  /*0690*/  LDCU.U8 UR4, c[0x0][0x404] ;  /* 0x00008080ff0477ac */ /* 0x000ea20008000000 */
[----:B------:R-:W-:Y:S01]  /*06a0*/  ISETP.NE.OR P4, PT, R39, RZ, P1 ;  /* 0x000000ff2700720c */ /* 0x000fe20000f85670 */
[----:B------:R-:W-:Y:S01]  /*06b0*/  @!P2 IMAD.SHL.U32 R3, R0, 0x4, RZ ;  /* 0x000000040003a824 */ /* 0x000fe200078e00ff */
[----:B------:R-:W-:Y:S01]  /*06c0*/  ISETP.GT.U32.OR P0, PT, R36, 0x13, !P0 ;  /* 0x000000132400780c */ /* 0x000fe20004704470 */
[----:B------:R-:W-:Y:S01]  /*06d0*/  @!P3 IMAD R0, R2, R20, RZ ;  /* 0x000000140200b224 */ /* 0x000fe200078e02ff */
[----:B----4-:R-:W-:Y:S01]  /*06e0*/  ISETP.NE.U32.AND P1, PT, R24, RZ, PT ;  /* 0x000000ff1800720c */ /* 0x010fe20003f25070 */
[----:B------:R-:W-:-:S02]  /*06f0*/  @!P2 IMAD R13, R38, R21, R3 ;  /* 0x00000015260da224 */ /* 0x000fc400078e0203 */
[----:B------:R-:W-:Y:S01]  /*0700*/  IMAD R3, R37, 0x50, R14 ;  /* 0x0000005025037824 */ /* 0x000fe200078e020e */
[----:B------:R-:W-:Y:S02]  /*0710*/  ISETP.NE.AND.EX P1, PT, R25, RZ, PT, P1 ;  /* 0x000000ff1900720c */ /* 0x000fe40003f25310 */
[----:B------:R-:W-:Y:S01]  /*0720*/  CS2R R24, SRZ ;  /* 0x0000000000187805 */ /* 0x000fe2000001ff00 */
[----:B0-----:R-:W-:Y:S02]  /*0730*/  @!P2 IMAD.WIDE R4, R13, 0x4, R4 ;  /* 0x000000040d04a825 */ /* 0x001fe400078e0204 */
[----:B------:R-:W0:Y:S02]  /*0740*/  @!P4 LDC.64 R8, c[0x0][0x3a0] ;  /* 0x0000e800ff08cb82 */ /* 0x000e240000000a00 */
[----:B------:R-:W-:Y:S01]  /*0750*/  @!P3 IMAD R15, R0, 0x50, R3 ;  /* 0x00000050000fb824 */ /* 0x000fe200078e0203 */
[----:B------:R3:W4:Y:S05]  /*0760*/  @!P2 LDG.E.128 R28, desc[UR36][R4.64] ;  /* 0x00000024041ca981 */ /* 0x00072a000c1e1d00 */
[----:B------:R-:W2:Y:S01]  /*0770*/  @!P0 LDC.64 R6, c[0x0][0x390] ;  /* 0x0000e400ff068b82 */ /* 0x000ea20000000a00 */
[----:B-1----:R-:W-:-:S05]  /*0780*/  @!P3 IMAD.WIDE R10, R15, 0x4, R10 ;  /* 0x000000040f0ab825 */ /* 0x002fca00078e020a */
[----:B------:R-:W4:Y:S01]  /*0790*/  @!P3 LDG.E.128 R44, desc[UR36][R10.64] ;  /* 0x000000240a2cb981 */ /* 0x000f22000c1e1d00 */
[----:B------:R-:W-:Y:S01]  /*07a0*/  IABS R22, R21 ;  /* 0x0000001500167213 */ /* 0x000fe20000000000 */
[----:B------:R-:W1:Y:S01]  /*07b0*/  @P1 LDC.64 R12, c[0x0][0x418] ;  /* 0x00010600ff0c1b82 */ /* 0x000e620000000a00 */
[----:B0-----:R-:W-:-:S05]  /*07c0*/  @!P4 IMAD.WIDE.U32 R8, R3, 0x4, R8 ;  /* 0x000000040308c825 */ /* 0x001fca00078e0008 */
[----:B------:R-:W4:Y:S01]  /*07d0*/  @!P4 LDG.E.128 R24, desc[UR36][R8.64] ;  /* 0x000000240818c981 */ /* 0x000f22000c1e1d00 */
[----:B--2---:R-:W-:-:S05]  /*07e0*/  @!P0 IMAD.WIDE.U32 R6, R3, 0x4, R6 ;  /* 0x0000000403068825 */ /* 0x004fca00078e0006 */
[----:B------:R0:W2:Y:S01]  /*07f0*/  @!P0 LDG.E.128 R40, desc[UR36][R6.64] ;  /* 0x0000002406288981 */ /* 0x0000a2000c1e1d00 */
[----:B------:R-:W3:Y:S08]  /*0800*/  I2F.RP R0, R22 ;  /* 0x0000001600007306 */ /* 0x000ef00000209400 */
[----:B---3--:R-:W3:Y:S02]  /*0810*/  MUFU.RCP R0, R0 ;  /* 0x0000000000007308 */ /* 0x008ee40000001000 */
[----:B---3--:R-:W-:-:S06]  /*0820*/  VIADD R3, R0, 0xffffffe ;  /* 0x0ffffffe00037836 */ /* 0x008fcc0000000000 */
[----:B------:R3:W0:Y:S01]  /*0830*/  F2I.FTZ.U32.TRUNC.NTZ R5, R3 ;  /* 0x0000000300057305 */ /* 0x000622000021f000 */
[----:B------:R-:W-:Y:S02]  /*0840*/  IMAD.MOV.U32 R4, RZ, RZ, RZ ;  /* 0x000000ffff047224 */ /* 0x000fe400078e00ff */
[----:B-1----:R-:W-:Y:S01]  /*0850*/  @P1 IMAD.WIDE.U32 R12, R19, 0x4, R12 ;  /* 0x00000004130c1825 */ /* 0x002fe200078e000c */
[----:B------:R-:W-:Y:S01]  /*0860*/  IABS R19, R17 ;  /* 0x0000001100137213 */ /* 0x000fe20000000000 */
[----:B---3--:R-:W1:Y:S02]  /*0870*/  LDC R3, c[0x0][0x400] ;  /* 0x00010000ff037b82 */ /* 0x008e640000000800 */
[----:B0-----:R-:W-:-:S04]  /*0880*/  IMAD.MOV R7, RZ, RZ, -R5 ;  /* 0x000000ffff077224 */ /* 0x001fc800078e0a05 */
[----:B------:R-:W-:-:S04]  /*0890*/  IMAD R7, R7, R22, RZ ;  /* 0x0000001607077224 */ /* 0x000fc800078e02ff */
[----:B------:R-:W-:-:S06]  /*08a0*/  IMAD.HI.U32 R4, R5, R7, R4 ;  /* 0x0000000705047227 */ /* 0x000fcc00078e0004 */
[----:B------:R-:W-:-:S04]  /*08b0*/  IMAD.HI.U32 R4, R4, R19, RZ ;  /* 0x0000001304047227 */ /* 0x000fc800078e00ff */
[----:B------:R-:W-:-:S04]  /*08c0*/  IMAD.MOV R4, RZ, RZ, -R4 ;  /* 0x000000ffff047224 */ /* 0x000fc800078e0a04 */
[----:B------:R-:W-:-:S05]  /*08d0*/  IMAD R19, R22, R4, R19 ;  /* 0x0000000416137224 */ /* 0x000fca00078e0213 */
[----:B------:R-:W-:-:S13]  /*08e0*/  ISETP.GT.U32.AND P0, PT, R22, R19, PT ;  /* 0x000000131600720c */ /* 0x000fda0003f04070 */
[----:B------:R-:W-:-:S05]  /*08f0*/  @!P0 IMAD.IADD R19, R19, 0x1, -R22 ;  /* 0x0000000113138824 */ /* 0x000fca00078e0a16 */
[----:B------:R-:W-:Y:S01]  /*0900*/  ISETP.GT.U32.AND P0, PT, R22, R19, PT ;  /* 0x000000131600720c */ /* 0x000fe20003f04070 */
[----:B------:R-:W-:Y:S01]  /*0910*/  IMAD.MOV.U32 R18, RZ, RZ, RZ ;  /* 0x000000ffff127224 */ /* 0x000fe200078e00ff */
[----:B------:R-:W-:-:S05]  /*0920*/  ISETP.GE.AND P4, PT, R17, RZ, PT ;  /* 0x000000ff1100720c */ /* 0x000fca0003f86270 */
[----:B------:R0:W5:Y:S01]  /*0930*/  @P1 LDG.E R18, desc[UR36][R12.64] ;  /* 0x000000240c121981 */ /* 0x000162000c1e1900 */
[----:B------:R-:W-:-:S05]  /*0940*/  ISETP.NE.AND P1, PT, R39, RZ, PT ;  /* 0x000000ff2700720c */ /* 0x000fca0003f25270 */
[----:B------:R-:W-:Y:S01]  /*0950*/  @!P0 IMAD.IADD R19, R19, 0x1, -R22 ;  /* 0x0000000113138824 */ /* 0x000fe200078e0a16 */
[----:B------:R-:W-:Y:S02]  /*0960*/  ISETP.NE.AND P0, PT, RZ, UR4, PT ;  /* 0x00000004ff007c0c */ /* 0x000fe4000bf05270 */
[----:B------:R-:W-:Y:S02]  /*0970*/  ISETP.NE.AND P2, PT, R21, RZ, PT ;  /* 0x000000ff1500720c */ /* 0x000fe40003f45270 */
[----:B-1----:R-:W-:Y:S01]  /*0980*/  ISETP.LT.OR P0, PT, R3, 0x1, P0 ;  /* 0x000000010300780c */ /* 0x002fe20000701670 */
[----:B------:R-:W-:Y:S01]  /*0990*/  BSSY.RECONVERGENT B6, `(.L_x_2020) ;  /* 0x0000122000067945 */ /* 0x000fe20003800200 */
[----:B------:R-:W-:Y:S01]  /*09a0*/  @!P4 IMAD.MOV R19, RZ, RZ, -R19 ;  /* 0x000000ffff13c224 */ /* 0x000fe200078e0a13 */
[----:B------:R-:W-:Y:S01]  /*09b0*/  VIADDMNMX R22, R16, -R21, RZ, !PT ;  /* 0x8000001510167246 */ /* 0x000fe200078001ff */
[----:B------:R-:W-:-:S07]  /*09c0*/  IMAD R159, R159, R20, RZ ;  /* 0x000000149f9f7224 */ /* 0x000fce00078e02ff */
[----:B------:R-:W-:Y:S01]  /*09d0*/  @!P2 LOP3.LUT R19, RZ, R21, RZ, 0x33, !PT ;  /* 0x00000015ff13a212 */ /* 0x000fe200078e33ff */
        /* <DEDUP_REMOVED lines=8> */
[----:B--2---:R-:W-:Y:S01]  /*0a60*/  FADD.FTZ R32, R40, R32 ;  /* 0x0000002028207221 */ /* 0x004fe20000010000 */
        /* <DEDUP_REMOVED lines=9> */
[----:B------:R-:W-:-:S04]  /*0b00*/  I2FP.F32.U32 R14, R14 ;  /* 0x0000000e000e7245 */ /* 0x000fc80000201000 */
[----:B------:R-:W0:Y:S01]  /*0b10*/  MUFU.RCP R3, R3 ;  /* 0x0000000300037308 */ /* 0x000e220000001000 */
[----:B------:R-:W-:-:S05]  /*0b20*/  I2FP.F32.U32 R0, R0 ;  /* 0x0000000000007245 */ /* 0x000fca0000201000 */
[-C--:B0-----:R-:W-:Y:S01]  /*0b30*/  FMUL.FTZ R0, R0, R3.reuse ;  /* 0x0000000300007220 */ /* 0x081fe20000410000 */
[----:B------:R-:W-:-:S03]  /*0b40*/  FMUL.FTZ R14, R14, R3 ;  /* 0x000000030e0e7220 */ /* 0x000fc60000410000 */
[----:B------:R-:W-:Y:S01]  /*0b50*/  FMUL.FTZ R4, R0, 13.28771209716796875 ;  /* 0x41549a7800047820 */ /* 0x000fe20000410000 */
[----:B------:R-:W-:Y:S01]  /*0b60*/  FMUL.FTZ R14, R14, 13.28771209716796875 ;  /* 0x41549a780e0e7820 */ /* 0x000fe20000410000 */
[----:B-----5:R-:W-:Y:S02]  /*0b70*/  IMAD.IADD R0, R39, 0x1, -R18 ;  /* 0x0000000127007824 */ /* 0x020fe400078e0a12 */
[----:B------:R-:W0:Y:S03]  /*0b80*/  MUFU.EX2 R7, -R4 ;  /* 0x8000000400077308 */ /* 0x000e260000000800 */
[----:B------:R-:W-:Y:S01]  /*0b90*/  I2FP.F32.S32 R0, R0 ;  /* 0x0000000000007245 */ /* 0x000fe20000201400 */
[----:B------:R-:W1:Y:S04]  /*0ba0*/  MUFU.EX2 R5, -R14 ;  /* 0x8000000e00057308 */ /* 0x000e680000000800 */
        /* <DEDUP_REMOVED lines=27> */
.L_x_2022:
[----:B------:R-:W-:-:S13]  /*0d60*/  ISETP.GE.AND P0, PT, R14, R3, PT ;  /* 0x000000030e00720c */ /* 0x000fda0003f06270 */
[----:B------:R-:W-:Y:S05]  /*0d70*/  @P0 BRA `(.L_x_2023) ;  /* 0x0000000c008c0947 */ /* 0x000fea0003800000 */
[----:B------:R-:W-:Y:S01]  /*0d80*/  I2FP.F32.U32 R3, R3 ;  /* 0x0000000300037245 */ /* 0x000fe20000201000 */
[----:B------:R-:W-:Y:S01]  /*0d90*/  VIADD R0, R14, 0x2 ;  /* 0x000000020e007836 */ /* 0x000fe20000000000 */
[----:B------:R-:W-:Y:S01]  /*0da0*/  I2FP.F32.U32 R14, R14 ;  /* 0x0000000e000e7245 */ /* 0x000fe20000201000 */
[----:B-----5:R-:W-:-:S03]  /*0db0*/  IMAD.IADD R39, R39, 0x1, -R18 ;  /* 0x0000000127277824 */ /* 0x020fc600078e0a12 */
[----:B------:R-:W0:Y:S01]  /*0dc0*/  MUFU.RCP R3, R3 ;  /* 0x0000000300037308 */ /* 0x000e220000001000 */
[----:B------:R-:W-:Y:S02]  /*0dd0*/  I2FP.F32.U32 R0, R0 ;  /* 0x0000000000007245 */ /* 0x000fe40000201000 */
[----:B------:R-:W-:-:S03]  /*0de0*/  I2FP.F32.S32 R39, R39 ;  /* 0x0000002700277245 */ /* 0x000fc60000201400 */
        /* <DEDUP_REMOVED lines=23> */
.L_x_2021:
        /* <DEDUP_REMOVED lines=53> */
[----:B--2--5:R-:W-:Y:S05]  /*12b0*/  CALL.ABS.NOINC R14 ;  /* 0x000000000e007343 */ /* 0x024fea0003c00000 */
.L_x_2024:
        /* <DEDUP_REMOVED lines=15> */
.L_x_2025:
        /* <DEDUP_REMOVED lines=60> */
[----:B------:R-:W-:Y:S01]  /*1770*/  FFMA.FTZ R31, R31, R8, R14 ;  /* 0x000000081f1f7223 */ /* 0x000fe2000001000e */
[----:B------:R-:W-:Y:S02]  /*1780*/  IMAD.MOV.U32 R34, RZ, RZ, R10 ;  /* 0x000000ffff227224 */ /* 0x000fe400078e000a */
        /* <DEDUP_REMOVED lines=9> */
.L_x_2031:
[----:B------:R-:W-:Y:S05]  /*1820*/  BSYNC.RECONVERGENT B2 ;  /* 0x0000000000027941 */ /* 0x000fea0003800200 */
.L_x_2030:
[----:B-1----:R0:W-:Y:S04]  /*1830*/  STS [R43], R28 ;  /* 0x0000001c2b007388 */ /* 0x0021e80000000800 */
[----:B--2---:R0:W-:Y:S04]  /*1840*/  STS [R43+0x4], R30 ;  /* 0x0000041e2b007388 */ /* 0x0041e80000000800 */
[----:B---3--:R0:W-:Y:S04]  /*1850*/  STS [R42], R29 ;  /* 0x0000001d2a007388 */ /* 0x0081e80000000800 */
[----:B----4-:R0:W-:Y:S01]  /*1860*/  STS [R42+0x4], R31 ;  /* 0x0000041f2a007388 */ /* 0x0101e20000000800 */
[----:B------:R-:W-:Y:S05]  /*1870*/  BRA `(.L_x_2032) ;  /* 0x0000000000847947 */ /* 0x000fea0003800000 */
.L_x_2029:
        /* <DEDUP_REMOVED lines=33> */
.L_x_2032:
[----:B------:R-:W-:Y:S05]  /*1a90*/  BSYNC.RECONVERGENT B1 ;  /* 0x0000000000017941 */ /* 0x000fea0003800200 */
.L_x_2028:
[----:B------:R1:W-:Y:S04]  /*1aa0*/  STS [R21], R32 ;  /* 0x0000002015007388 */ /* 0x0003e80000000800 */
[----:B------:R1:W-:Y:S04]  /*1ab0*/  STS [R21+0x4], R34 ;  /* 0x0000042215007388 */ /* 0x0003e80000000800 */
[----:B------:R1:W-:Y:S04]  /*1ac0*/  STS [R20], R33 ;  /* 0x0000002114007388 */ /* 0x0003e80000000800 */
[----:B------:R1:W-:Y:S02]  /*1ad0*/  STS [R20+0x4], R35 ;  /* 0x0000042314007388 */ /* 0x0003e40000000800 */
.L_x_2027:
[----:B------:R-:W-:Y:S05]  /*1ae0*/  BSYNC.RECONVERGENT B0 ;  /* 0x0000000000007941 */ /* 0x000fea0003800200 */
.L_x_2026:
        /* <DEDUP_REMOVED lines=10> */
.L_x_2034:
[----:B------:R-:W-:Y:S05]  /*1b90*/  BSYNC.RECONVERGENT B0 ;  /* 0x0000000000007941 */ /* 0x000fea0003800200 */
.L_x_2033:
[----:B------:R-:W-:Y:S06]  /*1ba0*/  BAR.SYNC.DEFER_BLOCKING 0x0 ;  /* 0x0000000000007b1d */ /* 0x000fec0000010000 */
.L_x_2023:
[----:B------:R-:W-:Y:S05]  /*1bb0*/  BSYNC.RECONVERGENT B6 ;  /* 0x0000000000067941 */ /* 0x000fea0003800200 */
.L_x_2020:
[----:B------:R-:W0:Y:S01]  /*1bc0*/  S2UR UR7, SR_CgaCtaId ;  /* 0x00000000000779c3 */ /* 0x000e220000008800 */
[----:B------:R-:W-:Y:S01]  /*1bd0*/  ISETP.GT.U32.AND P0, PT, R36, 0x1f, PT ;  /* 0x0000001f2400780c */ /* 0x000fe20003f04070 */
[----:B------:R-:W-:Y:S01]  /*1be0*/  UMOV UR6, 0x400 ;  /* 0x0000040000067882 */ /* 0x000fe20000000000 */
[----:B---3--:R-:W-:Y:S01]  /*1bf0*/  IMAD.IADD R3, R16, 0x1, -R22 ;  /* 0x0000000110037824 */ /* 0x008fe200078e0a16 */
        /* <DEDUP_REMOVED lines=14> */
[----:B------:R-:W0:Y:S08]  /*1ce0*/  @!P0 LDC R9, c[0x0][0x3f4] ;  /* 0x0000fd00ff098b82 */ /* 0x000e300000000800 */
[----:B-1----:R-:W1:Y:S01]  /*1cf0*/  @!P0 LDC.64 R4, c[0x0][0x3b8] ;  /* 0x0000ee00ff048b82 */ /* 0x002e620000000a00 */
[----:B0-----:R-:W-:-:S04]  /*1d00*/  @!P0 IMAD R6, R36, R9, R19 ;  /* 0x0000000924068224 */ /* 0x001fc800078e0213 */
[----:B------:R-:W-:Y:S01]  /*1d10*/  @!P0 IMAD.SHL.U32 R7, R6, 0x4, RZ ;  /* 0x0000000406078824 */ /* 0x000fe200078e00ff */
[----:B------:R-:W-:Y:S01]  /*1d20*/  LEA R6, R36, UR4, 0x4 ;  /* 0x0000000424067c11 */ /* 0x000fe2000f8e20ff */
[----:B------:R-:W-:Y:S02]  /*1d30*/  UMOV UR4, 0xffffffff ;  /* 0xffffffff00047882 */ /* 0x000fe40000000000 */
[----:B------:R-:W-:Y:S01]  /*1d40*/  @!P0 IMAD R9, R38, R9, R7 ;  /* 0x0000000926098224 */ /* 0x000fe200078e0207 */
[----:B------:R-:W-:Y:S01]  /*1d50*/  @!P1 LEA R7, R36, UR5, 0x4 ;  /* 0x0000000524079c11 */ /* 0x000fe2000f8e20ff */
[----:B------:R0:W-:Y:S02]  /*1d60*/  STS.128 [R6], R32 ;  /* 0x0000002006007388 */ /* 0x0001e40000000c00 */
[----:B-1----:R-:W-:-:S04]  /*1d70*/  @!P0 IMAD.WIDE R4, R9, 0x4, R4 ;  /* 0x0000000409048825 */ /* 0x002fc800078e0204 */
[----:B------:R-:W-:Y:S01]  /*1d80*/  FFMA.FTZ R9, R33, R29, R8 ;  /* 0x0000001d21097223 */ /* 0x000fe20000010008 */
[----:B------:R0:W-:Y:S03]  /*1d90*/  @!P1 STS.128 [R7], R24 ;  /* 0x0000001807009388 */ /* 0x0001e60000000c00 */
[----:B------:R-:W-:Y:S01]  /*1da0*/  FFMA.FTZ R8, R34, R30, R9 ;  /* 0x0000001e22087223 */ /* 0x000fe20000010009 */
[----:B------:R0:W-:Y:S03]  /*1db0*/  @!P0 STG.E.128 desc[UR36][R4.64], R28 ;  /* 0x0000001c04008986 */ /* 0x0001e6000c101d24 */
[----:B------:R-:W-:Y:S01]  /*1dc0*/  FFMA.FTZ R13, R35, R31, R8 ;  /* 0x0000001f230d7223 */ /* 0x000fe20000010008 */
[----:B------:R-:W-:Y:S06]  /*1dd0*/  BRA.DIV UR4, `(.L_x_2036) ;  /* 0x000000f204407947 */ /* 0x000fec000b800000 */
        /* <DEDUP_REMOVED lines=9> */
.L_x_2247:
        /* <DEDUP_REMOVED lines=10> */
[----:B------:R-:W2:Y:S01]  /*1f10*/  LDC.64 R4, c[0x0][0x438] ;  /* 0x00010e00ff047b82 */ /* 0x000ea20000000a00 */
[----:B-----5:R-:W-:-:S04]  /*1f20*/  IMAD.IADD R6, R17, 0x1, -R18 ;  /* 0x0000000111067824 */ /* 0x020fc800078e0a12 */
[----:B-1----:R-:W-:-:S04]  /*1f30*/  IMAD R37, R37, UR4, R6 ;  /* 0x0000000425257c24 */ /* 0x002fc8000f8e0206 */
[----:B------:R-:W-:-:S04]  /*1f40*/  IMAD R37, R37, UR4, R6 ;  /* 0x0000000425257c24 */ /* 0x000fc8000f8e0206 */
[----:B--2---:R-:W-:-:S06]  /*1f50*/  IMAD.WIDE R4, R37, 0x4, R4 ;  /* 0x0000000425047825 */ /* 0x004fcc00078e0204 */
[----:B------:R-:W2:Y:S02]  /*1f60*/  LDG.E R5, desc[UR36][R4.64] ;  /* 0x0000002404057981 */ /* 0x000ea4000c1e1900 */
[----:B--2---:R-:W-:-:S07]  /*1f70*/  FADD.FTZ R0, R0, R5 ;  /* 0x0000000500007221 */ /* 0x004fce0000010000 */
.L_x_2037:
[----:B------:R3:W-:Y:S02]  /*1f80*/  STS [R3+-0x4], R0 ;  /* 0xfffffc0003007388 */ /* 0x0007e40000000800 */
.L_x_2035:
[----:B------:R-:W-:Y:S05]  /*1f90*/  WARPSYNC.ALL ;  /* 0x0000000000007948 */ /* 0x000fea0003800000 */
[----:B------:R-:W-:Y:S01]  /*1fa0*/  BAR.SYNC.DEFER_BLOCKING 0x0 ;  /* 0x0000000000007b1d */ /* 0x000fe20000010000 */
[----:B------:R-:W-:Y:S01]  /*1fb0*/  UIADD3 UR4, UPT, UPT, UR6, 0x20, URZ ;  /* 0x0000002006047890 */ /* 0x000fe2000fffe0ff */
[----:B------:R-:W-:-:S03]  /*1fc0*/  IMAD.SHL.U32 R36, R36, 0x8, RZ ;  /* 0x0000000824247824 */ /* 0x000fc600078e00ff */
[----:B------:R-:W-:-:S03]  /*1fd0*/  ULEA UR4, UR7, UR4, 0x18 ;  /* 0x0000000407047291 */ /* 0x000fc6000f8ec0ff */
[----:B------:R-:W0:Y:S01]  /*1fe0*/  LDC.64 R156, c[0x0][0x3f0] ;  /* 0x0000fc00ff9c7b82 */ /* 0x000e220000000a00 */
[----:B-1----:R-:W-:Y:S01]  /*1ff0*/  LOP3.LUT R4, R36, 0x8, RZ, 0xc0, !PT ;  /* 0x0000000824047812 */ /* 0x002fe200078ec0ff */
[----:B------:R-:W1:Y:S01]  /*2000*/  LDCU UR5, c[0x0][0x40c] ;  /* 0x00008180ff0577ac */ /* 0x000e620008000800 */
[----:B------:R-:W0:Y:S03]  /*2010*/  S2R R223, SR_TID.X ;  /* 0x0000000000df7919 */ /* 0x000e260000002100 */
[----:B------:R0:W0:Y:S01]  /*2020*/  LDS.64 R154, [R4+UR4] ;  /* 0x00000004049a7984 */ /* 0x0000220008000a00 */
[----:B-1----:R-:W-:-:S03]  /*2030*/  UISETP.NE.AND UP0, UPT, UR5, URZ, UPT ;  /* 0x000000ff0500728c */ /* 0x002fc6000bf05270 */
        /* <DEDUP_REMOVED lines=31> */
[----:B------:R-:W-:Y:S05]  /*2230*/  BRA.U UP0, `(.L_x_2038) ;  /* 0x0000000100887547 */ /* 0x000fea000b800000 */
[----:B------:R-:W-:-:S04]  /*2240*/  UIADD3 UR6, UPT, UPT, UR6, 0x220, URZ ;  /* 0x0000022006067890 */ /* 0x000fc8000fffe0ff */
[----:B------:R-:W-:-:S09]  /*2250*/  ULEA UR6, UR7, UR6, 0x18 ;  /* 0x0000000607067291 */ /* 0x000fd2000f8ec0ff */
[----:B------:R0:W0:Y:S04]  /*2260*/  LDS.64 R90, [R4+UR6] ;  /* 0x00000006045a7984 */ /* 0x0000280008000a00 */
        /* <DEDUP_REMOVED lines=27> */
[----:B----4-:R4:W0:Y:S04]  /*2420*/  LDS.64 R34, [R4+UR6+0x1c0] ;  /* 0x0001c00604227984 */ /* 0x0108280008000a00 */
[----:B------:R4:W0:Y:S04]  /*2430*/  LDS.64 R32, [R4+UR6+0x1d0] ;  /* 0x0001d00604207984 */ /* 0x0008280008000a00 */
[----:B--2---:R4:W2:Y:S04]  /*2440*/  LDS.64 R30, [R4+UR6+0x1e0] ;  /* 0x0001e006041e7984 */ /* 0x0048a80008000a00 */
[----:B------:R4:W0:Y:S02]  /*2450*/  LDS.64 R28, [R4+UR6+0x1f0] ;  /* 0x0001f006041c7984 */ /* 0x0008240008000a00 */
.L_x_2038:
[----:B01--4-:R-:W-:Y:S01]  /*2460*/  IADD3 R4, PT, PT, R17, 0xf, -R22 ;  /* 0x0000000f11047810 */ /* 0x013fe20007ffe816 */
[----:B------:R-:W0:Y:S01]  /*2470*/  S2UR UR9, SR_CTAID.X ;  /* 0x00000000000979c3 */ /* 0x000e220000002500 */
[----:B------:R-:W-:Y:S01]  /*2480*/  SHF.R.U32.HI R21, RZ, 0x1, R223 ;  /* 0x00000001ff157819 */ /* 0x000fe200000116df */
[----:B------:R-:W1:Y:S01]  /*2490*/  LDCU UR12, c[0x0][0x40c] ;  /* 0x00008180ff0c77ac */ /* 0x000e620008000800 */
[----:B------:R-:W-:Y:S01]  /*24a0*/  SHF.R.S32.HI R5, RZ, 0x1f, R4 ;  /* 0x0000001fff057819 */ /* 0x000fe20000011404 */
[----:B------:R-:W-:Y:S01]  /*24b0*/  BSSY B1, `(.L_x_2039) ;  /* 0x00009b1000017945 */ /* 0x000fe20003800000 */
[----:B------:R-:W4:Y:S02]  /*24c0*/  LDCU UR18, c[0x0][0x3f4] ;  /* 0x00007e80ff1277ac */ /* 0x000f240008000800 */
[----:B------:R-:W-:Y:S01]  /*24d0*/  LEA.HI R5, R5, R4, RZ, 0x4 ;  /* 0x0000000405057211 */ /* 0x000fe200078f20ff */
[----:B------:R-:W1:Y:S03]  /*24e0*/  LDCU UR13, c[0x0][0x410] ;  /* 0x00008200ff0d77ac */ /* 0x000e660008000800 */
[----:B------:R-:W-:Y:S01]  /*24f0*/  LOP3.LUT R11, R5, 0xfffffff0, RZ, 0xc0, !PT ;  /* 0xfffffff0050b7812 */ /* 0x000fe200078ec0ff */
[----:B------:R-:W1:Y:S03]  /*2500*/  LDCU.64 UR14, c[0x0][0x3b8] ;  /* 0x00007700ff0e77ac */ /* 0x000e660008000a00 */
[----:B------:R-:W-:Y:S01]  /*2510*/  ISETP.GE.AND P0, PT, R21, R11, PT ;  /* 0x0000000b1500720c */ /* 0x000fe20003f06270 */
[----:B------:R-:W1:Y:S01]  /*2520*/  LDCU.64 UR16, c[0x0][0x438] ;  /* 0x00008700ff1077ac */ /* 0x000e620008000a00 */
[----:B------:R-:W1:Y:S01]  /*2530*/  LDCU.64 UR10, c[0x0][0x448] ;  /* 0x00008900ff0a77ac */ /* 0x000e620008000a00 */
[----:B0-----:R-:W-:-:S04]  /*2540*/  IMAD R4, R159, R156, UR9 ;  /* 0x000000099f047e24 */ /* 0x001fc8000f8e029c */
[----:B------:R-:W-:-:S06]  /*2550*/  IMAD R4, R4, 0x50, RZ ;  /* 0x0000005004047824 */ /* 0x000fcc00078e02ff */
[----:B----4-:R-:W-:Y:S05]  /*2560*/  @P0 BRA `(.L_x_2040) ;  /* 0x0000009800940947 */ /* 0x010fea0003800000 */
[----:B------:R-:W-:Y:S01]  /*2570*/  IABS R5, R157 ;  /* 0x0000009d00057213 */ /* 0x000fe20000000000 */
[----:B------:R-:W0:Y:S01]  /*2580*/  S2R R6, SR_CTAID.Y ;  /* 0x0000000000067919 */ /* 0x000e220000002600 */
[----:B------:R-:W0:Y:S01]  /*2590*/  LDC R9, c[0x0][0x3f8] ;  /* 0x0000fe00ff097b82 */ /* 0x000e220000000800 */
[----:B------:R-:W4:Y:S01]  /*25a0*/  LDCU.64 UR6, c[0x0][0x420] ;  /* 0x00008400ff0677ac */ /* 0x000f220008000a00 */
[----:B------:R-:W2:Y:S01]  /*25b0*/  I2F.RP R8, R5 ;  /* 0x0000000500087306 */ /* 0x000ea20000209400 */
[----:B------:R-:W-:Y:S01]  /*25c0*/  IMAD.SHL.U32 R223, R223, 0x2, RZ ;  /* 0x00000002dfdf7824 */ /* 0x000fe200078e00ff */
[----:B------:R-:W3:Y:S01]  /*25d0*/  LDCU UR4, c[0x0][0x408] ;  /* 0x00008100ff0477ac */ /* 0x000ee20008000800 */
[C-C-:B------:R-:W-:Y:S01]  /*25e0*/  IMAD.IADD R24, R21.reuse, 0x1, R22.reuse ;  /* 0x0000000115187824 */ /* 0x140fe200078e0216 */
[----:B------:R-:W-:Y:S02]  /*25f0*/  LEA R21, R21, UR8, 0x2 ;  /* 0x0000000815157c11 */ /* 0x000fe4000f8e10ff */
[----:B------:R-:W1:Y:S01]  /*2600*/  LDC R12, c[0x0][0x440] ;  /* 0x00011000ff0c7b82 */ /* 0x000e620000000800 */
[----:B------:R-:W-:-:S07]  /*2610*/  IMAD.IADD R20, R11, 0x1, R22 ;  /* 0x000000010b147824 */ /* 0x000fce00078e0216 */
[----:B------:R-:W1:Y:S01]  /*2620*/  LDC.64 R238, c[0x0][0x450] ;  /* 0x00011400ffee7b82 */ /* 0x000e620000000a00 */
[----:B--2---:R-:W2:Y:S01]  /*2630*/  MUFU.RCP R8, R8 ;  /* 0x0000000800087308 */ /* 0x004ea20000001000 */
[----:B----4-:R-:W-:-:S04]  /*2640*/  ISETP.NE.U32.AND P0, PT, RZ, UR6, PT ;  /* 0x00000006ff007c0c */ /* 0x010fc8000bf05070 */
[----:B------:R-:W-:Y:S02]  /*2650*/  ISETP.NE.AND.EX P0, PT, RZ, UR7, PT, P0 ;  /* 0x00000007ff007c0c */ /* 0x000fe4000bf05300 */
[----:B------:R-:W3:Y:S01]  /*2660*/  LDC R25, c[0x0][0x430] ;  /* 0x00010c00ff197b82 */ /* 0x000ee20000000800 */
[C---:B0-----:R-:W-:Y:S02]  /*2670*/  IMAD R10, R6.reuse, R9, UR9 ;  /* 0x00000009060a7e24 */ /* 0x041fe4000f8e0209 */
[----:B------:R-:W-:Y:S02]  /*2680*/  IMAD R15, R6, R157, RZ ;  /* 0x0000009d060f7224 */ /* 0x000fe400078e02ff */
[----:B--2---:R-:W-:Y:S01]  /*2690*/  VIADD R7, R8, 0xffffffe ;  /* 0x0ffffffe08077836 */ /* 0x004fe20000000000 */
[----:B------:R-:W-:Y:S01]  /*26a0*/  LOP3.LUT R8, R223, 0x2, RZ, 0xc0, !PT ;  /* 0x00000002df087812 */ /* 0x000fe200078ec0ff */
[----:B------:R-:W-:Y:S02]  /*26b0*/  IMAD.MOV.U32 R6, RZ, RZ, RZ ;  /* 0x000000ffff067224 */ /* 0x000fe400078e00ff */
[----:B------:R-:W-:-:S02]  /*26c0*/  IMAD R9, R2, R9, UR9 ;  /* 0x0000000902097e24 */ /* 0x000fc4000f8e0209 */
[----:B------:R-:W0:Y:S01]  /*26d0*/  F2I.FTZ.U32.TRUNC.NTZ R7, R7 ;  /* 0x0000000700077305 */ /* 0x000e22000021f000 */
[----:B------:R-:W-:Y:S01]  /*26e0*/  IMAD R157, R10, R157, RZ ;  /* 0x0000009d0a9d7224 */ /* 0x000fe200078e02ff */
[----:B------:R-:W-:Y:S01]  /*26f0*/  SHF.R.S32.HI R10, RZ, 0x1f, R15 ;  /* 0x0000001fff0a7819 */ /* 0x000fe2000001140f */
[----:B---3--:R-:W-:Y:S02]  /*2700*/  VIADD R25, R25, UR4 ;  /* 0x0000000419197c36 */ /* 0x008fe40008000000 */
[----:B0-----:R-:W-:-:S04]  /*2710*/  IMAD.MOV R14, RZ, RZ, -R7 ;  /* 0x000000ffff0e7224 */ /* 0x001fc800078e0a07 */
[----:B------:R-:W-:-:S04]  /*2720*/  IMAD R13, R14, R5, RZ ;  /* 0x000000050e0d7224 */ /* 0x000fc800078e02ff */
[----:B------:R-:W-:-:S04]  /*2730*/  IMAD.HI.U32 R6, R7, R13, R6 ;  /* 0x0000000d07067227 */ /* 0x000fc800078e0006 */
[--C-:B------:R-:W-:Y:S02]  /*2740*/  IMAD R13, R9, 0x50, R8.reuse ;  /* 0x00000050090d7824 */ /* 0x100fe400078e0208 */
[----:B------:R-:W-:Y:S01]  /*2750*/  IMAD R7, R157, 0x50, R8 ;  /* 0x000000509d077824 */ /* 0x000fe200078e0208 */
[----:B------:R-:W-:Y:S01]  /*2760*/  IADD3 R8, P1, P2, R15, UR6, R24 ;  /* 0x000000060f087c10 */ /* 0x000fe2000fa3e018 */
[----:B-1----:R-:W-:Y:S02]  /*2770*/  IMAD R9, R12, UR9, R17 ;  /* 0x000000090c097c24 */ /* 0x002fe4000f8e0211 */
[----:B------:R-:W-:Y:S01]  /*2780*/  IMAD.WIDE R238, R13, 0x4, R238 ;  /* 0x000000040dee7825 */ /* 0x000fe200078e02ee */
[----:B------:R-:W-:Y:S02]  /*2790*/  IADD3.X R10, PT, PT, R10, UR7, RZ, P1, P2 ;  /* 0x000000070a0a7c10 */ /* 0x000fe40008fe44ff */
[----:B------:R-:W-:Y:S01]  /*27a0*/  SHF.R.S32.HI R26, RZ, 0x1f, R7 ;  /* 0x0000001fff1a7819 */ /* 0x000fe20000011407 */
[----:B------:R-:W-:-:S02]  /*27b0*/  IMAD R9, R9, R12, R24 ;  /* 0x0000000c09097224 */ /* 0x000fc400078e0218 */
[----:B------:R-:W-:-:S07]  /*27c0*/  VIADD R24, R24, 0x1 ;  /* 0x0000000118187836 */ /* 0x000fce0000000000 */
.L_x_2174:
[----:B------:R-:W-:Y:S02]  /*27d0*/  @P0 IMAD.MOV.U32 R12, RZ, RZ, R8 ;  /* 0x000000ffff0c0224 */ /* 0x000fe400078e0008 */
[----:B0-----:R-:W-:-:S05]  /*27e0*/  @P0 IMAD.MOV.U32 R13, RZ, RZ, R10 ;  /* 0x000000ffff0d0224 */ /* 0x001fca00078e000a */
[----:B------:R-:W2:Y:S01]  /*27f0*/  @P0 LDG.E.U8 R12, desc[UR36][R12.64] ;  /* 0x000000240c0c0981 */ /* 0x000ea2000c1e1100 */
[----:B------:R-:W-:Y:S01]  /*2800*/  VIADD R27, R24, 0xffffffff ;  /* 0xffffffff181b7836 */ /* 0x000fe20000000000 */
[----:B------:R-:W-:Y:S01]  /*2810*/  UISETP.NE.AND UP0, UPT, UR12, URZ, UPT ;  /* 0x000000ff0c00728c */ /* 0x000fe2000bf05270 */
[----:B------:R-:W-:Y:S01]  /*2820*/  IMAD.U32 R157, RZ, RZ, UR18 ;  /* 0x00000012ff9d7e24 */ /* 0x000fe2000f8e00ff */
[----:B------:R-:W-:Y:S02]  /*2830*/  BSSY.RECONVERGENT B0, `(.L_x_2041) ;  /* 0x0000911000007945 */ /* 0x000fe40003800200 */
        /* <DEDUP_REMOVED lines=8> */
[----:B------:R-:W-:-:S05]  /*28c0*/  @!P1 IMAD.IADD R14, R14, 0x1, -R223 ;  /* 0x000000010e0e9824 */ /* 0x000fca00078e0adf */
[----:B------:R-:W-:-:S13]  /*28d0*/  ISETP.GT.U32.AND P1, PT, R5, R14, PT ;  /* 0x0000000e0500720c */ /* 0x000fda0003f24070 */
[----:B------:R-:W-:-:S04]  /*28e0*/  @!P1 IMAD.IADD R14, R14, 0x1, -R223 ;  /* 0x000000010e0e9824 */ /* 0x000fc800078e0adf */
[----:B------:R-:W-:Y:S01]  /*28f0*/  @!P2 IMAD.MOV R14, RZ, RZ, -R14 ;  /* 0x000000ffff0ea224 */ /* 0x000fe200078e0a0e */
[----:B------:R-:W-:Y:S02]  /*2900*/  @!P3 LOP3.LUT R14, RZ, R157, RZ, 0x33, !PT ;  /* 0x0000009dff0eb212 */ /* 0x000fe400078e33ff */
[----:B--2---:R-:W-:Y:S01]  /*2910*/  ISETP.NE.AND P4, PT, R12, RZ, P0 ;  /* 0x000000ff0c00720c */ /* 0x004fe20000785270 */
[----:B------:R-:W-:-:S12]  /*2920*/  BRA.U UP0, `(.L_x_2042) ;  /* 0x0000006d00887547 */ /* 0x000fd8000b800000 */
[----:B------:R-:W-:-:S13]  /*2930*/  ISETP.NE.AND P5, PT, R23, RZ, PT ;  /* 0x000000ff1700720c */ /* 0x000fda0003fa5270 */
[----:B------:R-:W-:Y:S05]  /*2940*/  @!P5 BRA `(.L_x_2043) ;  /* 0x00000038007cd947 */ /* 0x000fea0003800000 */
[C---:B------:R-:W-:Y:S01]  /*2950*/  IMAD.IADD R228, R14.reuse, 0x1, R157 ;  /* 0x000000010ee47824 */ /* 0x040fe200078e029d */
[----:B------:R-:W-:Y:S01]  /*2960*/  ISETP.GE.AND P1, PT, R27, R17, PT ;  /* 0x000000111b00720c */ /* 0x000fe20003f26270 */
[----:B------:R-:W-:Y:S01]  /*2970*/  IMAD.SHL.U32 R233, R14, 0x4, RZ ;  /* 0x000000040ee97824 */ /* 0x000fe200078e00ff */
[----:B------:R-:W-:Y:S01]  /*2980*/  BSSY.RECONVERGENT B2, `(.L_x_2044) ;  /* 0x0000028000027945 */ /* 0x000fe20003800200 */
[C---:B------:R-:W-:Y:S02]  /*2990*/  IMAD R230, R157.reuse, 0x4, R228 ;  /* 0x000000049de67824 */ /* 0x040fe400078e02e4 */
[C---:B------:R-:W-:Y:S02]  /*29a0*/  IMAD R13, R157.reuse, 0x40, R233 ;  /* 0x000000409d0d7824 */ /* 0x040fe400078e02e9 */
[----:B------:R-:W-:Y:S02]  /*29b0*/  IMAD.IADD R231, R230, 0x1, R157 ;  /* 0x00000001e6e77824 */ /* 0x000fe400078e029d */
[----:B------:R-:W-:-:S02]  /*29c0*/  IMAD R15, R157, 0x50, RZ ;  /* 0x000000509d0f7824 */ /* 0x000fc400078e02ff */
[----:B------:R-:W-:-:S04]  /*29d0*/  IMAD.IADD R232, R231, 0x1, R157 ;  /* 0x00000001e7e87824 */ /* 0x000fc800078e029d */
[----:B------:R-:W-:-:S04]  /*29e0*/  IMAD R234, R157, 0x2, R232 ;  /* 0x000000029dea7824 */ /* 0x000fc800078e02e8 */
[----:B------:R-:W-:-:S04]  /*29f0*/  IMAD.IADD R235, R234, 0x1, R157 ;  /* 0x00000001eaeb7824 */ /* 0x000fc800078e029d */
[----:B------:R-:W-:-:S04]  /*2a00*/  IMAD.IADD R236, R235, 0x1, R157 ;  /* 0x00000001ebec7824 */ /* 0x000fc800078e029d */
[----:B------:R-:W-:-:S04]  /*2a10*/  IMAD.IADD R229, R236, 0x1, R157 ;  /* 0x00000001ece57824 */ /* 0x000fc800078e029d */
[----:B------:R-:W-:-:S04]  /*2a20*/  IMAD.IADD R227, R229, 0x1, R157 ;  /* 0x00000001e5e37824 */ /* 0x000fc800078e029d */
[----:B------:R-:W-:-:S04]  /*2a30*/  IMAD.IADD R226, R227, 0x1, R157 ;  /* 0x00000001e3e27824 */ /* 0x000fc800078e029d */
[----:B------:R-:W-:-:S04]  /*2a40*/  IMAD.IADD R156, R226, 0x1, R157 ;  /* 0x00000001e29c7824 */ /* 0x000fc800078e029d */
[----:B------:R-:W-:-:S04]  /*2a50*/  IMAD R11, R157, 0x2, R156 ;  /* 0x000000029d0b7824 */ /* 0x000fc800078e029c */
[----:B------:R-:W-:-:S04]  /*2a60*/  IMAD.IADD R12, R11, 0x1, R157 ;  /* 0x000000010b0c7824 */ /* 0x000fc800078e029d */
[----:B------:R-:W-:Y:S01]  /*2a70*/  IMAD.IADD R14, R12, 0x1, R157 ;  /* 0x000000010c0e7824 */ /* 0x000fe200078e029d */
[----:B------:R-:W-:Y:S06]  /*2a80*/  @P1 BRA `(.L_x_2045) ;  /* 0x00000000005c1947 */ /* 0x000fec0003800000 */
[----:B------:R-:W-:-:S13]  /*2a90*/  ISETP.GE.AND P2, PT, R233, R15, PT ;  /* 0x0000000fe900720c */ /* 0x000fda0003f46270 */
[----:B------:R-:W0:Y:S01]  /*2aa0*/  @!P2 S2R R222, SR_TID.X ;  /* 0x0000000000dea919 */ /* 0x000e220000002100 */
[----:B------:R-:W1:Y:S01]  /*2ab0*/  @!P2 LDC.64 R158, c[0x0][0x3b8] ;  /* 0x0000ee00ff9eab82 */ /* 0x000e620000000a00 */
[----:B0-----:R-:W-:-:S05]  /*2ac0*/  @!P2 IMAD.SHL.U32 R222, R222, 0x2, RZ ;  /* 0x00000002dedea824 */ /* 0x001fca00078e00ff */
[----:B------:R-:W-:-:S05]  /*2ad0*/  @!P2 LOP3.LUT R222, R222, 0x2, RZ, 0xc0, !PT ;  /* 0x00000002dedea812 */ /* 0x000fca00078ec0ff */
[----:B------:R-:W-:-:S05]  /*2ae0*/  @!P2 IMAD R222, R4, R157, R222 ;  /* 0x0000009d04dea224 */ /* 0x000fca00078e02de */
[----:B------:R-:W-:-:S04]  /*2af0*/  @!P2 IADD3 R223, P3, PT, R233, R222, RZ ;  /* 0x000000dee9dfa210 */ /* 0x000fc80007f7e0ff */
[----:B------:R-:W-:Y:S02]  /*2b00*/  @!P2 LEA.HI.X.SX32 R224, R222, RZ, 0x1, P3 ;  /* 0x000000ffdee0a211 */ /* 0x000fe400018f0eff */
[----:B-1----:R-:W-:-:S04]  /*2b10*/  @!P2 LEA R222, P3, R223, R158, 0x2 ;  /* 0x0000009edfdea211 */ /* 0x002fc800078610ff */
[----:B------:R-:W-:Y:S02]  /*2b20*/  @!P2 LEA.HI.X R223, R223, R159, R224, 0x2, P3 ;  /* 0x0000009fdfdfa211 */ /* 0x000fe400018f14e0 */
[----:B------:R-:W-:Y:S01]  /*2b30*/  CS2R R158, SRZ ;  /* 0x00000000009e7805 */ /* 0x000fe2000001ff00 */
[----:B------:R-:W0:Y:S05]  /*2b40*/  @!P2 LDC.64 R224, c[0x0][0x3b8] ;  /* 0x0000ee00ffe0ab82 */ /* 0x000e2a0000000a00 */
[----:B------:R-:W2:Y:S04]  /*2b50*/  @!P2 LDG.E.64 R158, desc[UR36][R222.64] ;  /* 0x00000024de9ea981 */ /* 0x000ea8000c1e1b00 */
[----:B------:R-:W3:Y:S01]  /*2b60*/  LDG.E.64 R222, desc[UR36][R238.64] ;  /* 0x00000024eede7981 */ /* 0x000ee2000c1e1b00 */
[----:B------:R-:W-:-:S05]  /*2b70*/  @!P2 IADD3 R237, P3, PT, R7, R233, RZ ;  /* 0x000000e907eda210 */ /* 0x000fca0007f7e0ff */
[----:B------:R-:W-:Y:S01]  /*2b80*/  @!P2 IMAD.X R240, RZ, RZ, R26, P3 ;  /* 0x000000fffff0a224 */ /* 0x000fe200018e061a */
[----:B0-----:R-:W-:-:S04]  /*2b90*/  @!P2 LEA R224, P5, R237, R224, 0x2 ;  /* 0x000000e0ede0a211 */ /* 0x001fc800078a10ff */
[----:B------:R-:W-:Y:S01]  /*2ba0*/  @!P2 LEA.HI.X R225, R237, R225, R240, 0x2, P5 ;  /* 0x000000e1ede1a211 */ /* 0x000fe200028f14f0 */
[----:B--2---:R-:W-:Y:S01]  /*2bb0*/  FADD.FTZ R237, R90, R158 ;  /* 0x0000009e5aed7221 */ /* 0x004fe20000010000 */
[----:B------:R-:W-:-:S03]  /*2bc0*/  FADD.FTZ R240, R91, R159 ;  /* 0x0000009f5bf07221 */ /* 0x000fc60000010000 */
[----:B---3--:R-:W-:Y:S01]  /*2bd0*/  FMUL.FTZ R158, R237, R222 ;  /* 0x000000deed9e7220 */ /* 0x008fe20000410000 */
[----:B------:R-:W-:-:S05]  /*2be0*/  FMUL.FTZ R159, R240, R223 ;  /* 0x000000dff09f7220 */ /* 0x000fca0000410000 */
[----:B------:R0:W-:Y:S02]  /*2bf0*/  @!P2 STG.E.64 desc[UR36][R224.64], R158 ;  /* 0x0000009ee000a986 */ /* 0x0001e4000c101b24 */
.L_x_2045:
[----:B------:R-:W-:Y:S05]  /*2c00*/  BSYNC.RECONVERGENT B2 ;  /* 0x0000000000027941 */ /* 0x000fea0003800200 */
.L_x_2044:
[----:B------:R-:W-:Y:S04]  /*2c10*/  BSSY.RECONVERGENT B2, `(.L_x_2046) ;  /* 0x000001b000027945 */ /* 0x000fe80003800200 */
[----:B------:R-:W-:Y:S05]  /*2c20*/  @P1 BRA `(.L_x_2047) ;  /* 0x0000000000641947 */ /* 0x000fea0003800000 */
[----:B------:R-:W-:-:S05]  /*2c30*/  IMAD.SHL.U32 R240, R228, 0x4, RZ ;  /* 0x00000004e4f07824 */ /* 0x000fca00078e00ff */
[----:B------:R-:W-:-:S13]  /*2c40*/  ISETP.GE.AND P2, PT, R240, R15, PT ;  /* 0x0000000ff000720c */ /* 0x000fda0003f46270 */
[----:B------:R-:W1:Y:S01]  /*2c50*/  @!P2 S2R R222, SR_TID.X ;  /* 0x0000000000dea919 */ /* 0x000e620000002100 */
[----:B------:R-:W2:Y:S01]  /*2c60*/  @!P2 LDC.64 R160, c[0x0][0x3b8] ;  /* 0x0000ee00ffa0ab82 */ /* 0x000ea20000000a00 */
[----:B-1----:R-:W-:-:S05]  /*2c70*/  @!P2 IMAD.SHL.U32 R222, R222, 0x2, RZ ;  /* 0x00000002dedea824 */ /* 0x002fca00078e00ff */
[----:B------:R-:W-:-:S05]  /*2c80*/  @!P2 LOP3.LUT R222, R222, 0x2, RZ, 0xc0, !PT ;  /* 0x00000002dedea812 */ /* 0x000fca00078ec0ff */
[----:B0-----:R-:W-:Y:S01]  /*2c90*/  @!P2 IMAD R225, R4, R157, R222 ;  /* 0x0000009d04e1a224 */ /* 0x001fe200078e02de */
[----:B------:R-:W-:-:S04]  /*2ca0*/  @!P2 SHF.R.S32.HI R222, RZ, 0x1f, R240 ;  /* 0x0000001fffdea819 */ /* 0x000fc800000114f0 */
[----:B------:R-:W-:-:S04]  /*2cb0*/  @!P2 IADD3 R223, P3, PT, R225, R240, RZ ;  /* 0x000000f0e1dfa210 */ /* 0x000fc80007f7e0ff */
[----:B------:R-:W-:Y:S02]  /*2cc0*/  @!P2 LEA.HI.X.SX32 R224, R225, R222, 0x1, P3 ;  /* 0x000000dee1e0a211 */ /* 0x000fe400018f0eff */
[----:B--2---:R-:W-:-:S04]  /*2cd0*/  @!P2 LEA R222, P3, R223, R160, 0x2 ;  /* 0x000000a0dfdea211 */ /* 0x004fc800078610ff */
[----:B------:R-:W-:Y:S02]  /*2ce0*/  @!P2 LEA.HI.X R223, R223, R161, R224, 0x2, P3 ;  /* 0x000000a1dfdfa211 */ /* 0x000fe400018f14e0 */
[----:B------:R-:W-:Y:S01]  /*2cf0*/  CS2R R160, SRZ ;  /* 0x0000000000a07805 */ /* 0x000fe2000001ff00 */
[----:B------:R-:W0:Y:S05]  /*2d00*/  @!P2 LDC.64 R224, c[0x0][0x3b8] ;  /* 0x0000ee00ffe0ab82 */ /* 0x000e2a0000000a00 */
[----:B------:R-:W2:Y:S04]  /*2d10*/  @!P2 LDG.E.64 R160, desc[UR36][R222.64] ;  /* 0x00000024dea0a981 */ /* 0x000ea8000c1e1b00 */
[----:B------:R-:W3:Y:S01]  /*2d20*/  LDG.E.64 R222, desc[UR36][R238.64+0x10] ;  /* 0x00001024eede7981 */ /* 0x000ee2000c1e1b00 */
[----:B------:R-:W-:-:S04]  /*2d30*/  @!P2 IADD3 R237, P3, PT, R7, R240, RZ ;  /* 0x000000f007eda210 */ /* 0x000fc80007f7e0ff */
[----:B------:R-:W-:Y:S02]  /*2d40*/  @!P2 LEA.HI.X.SX32 R240, R240, R26, 0x1, P3 ;  /* 0x0000001af0f0a211 */ /* 0x000fe400018f0eff */
[----:B0-----:R-:W-:-:S04]  /*2d50*/  @!P2 LEA R224, P3, R237, R224, 0x2 ;  /* 0x000000e0ede0a211 */ /* 0x001fc800078610ff */
[----:B------:R-:W-:Y:S01]  /*2d60*/  @!P2 LEA.HI.X R225, R237, R225, R240, 0x2, P3 ;  /* 0x000000e1ede1a211 */ /* 0x000fe200018f14f0 */
[----:B--2---:R-:W-:Y:S01]  /*2d70*/  FADD.FTZ R237, R88, R160 ;  /* 0x000000a058ed7221 */ /* 0x004fe20000010000 */
[----:B------:R-:W-:-:S03]  /*2d80*/  FADD.FTZ R240, R89, R161 ;  /* 0x000000a159f07221 */ /* 0x000fc60000010000 */
[----:B---3--:R-:W-:Y:S01]  /*2d90*/  FMUL.FTZ R160, R237, R222 ;  /* 0x000000deeda07220 */ /* 0x008fe20000410000 */
[----:B------:R-:W-:-:S05]  /*2da0*/  FMUL.FTZ R161, R240, R223 ;  /* 0x000000dff0a17220 */ /* 0x000fca0000410000 */
[----:B------:R1:W-:Y:S02]  /*2db0*/  @!P2 STG.E.64 desc[UR36][R224.64], R160 ;  /* 0x000000a0e000a986 */ /* 0x0003e4000c101b24 */
.L_x_2047:
[----:B------:R-:W-:Y:S05]  /*2dc0*/  BSYNC.RECONVERGENT B2 ;  /* 0x0000000000027941 */ /* 0x000fea0003800200 */
.L_x_2046:
[----:B------:R-:W-:Y:S04]  /*2dd0*/  BSSY.RECONVERGENT B2, `(.L_x_2048) ;  /* 0x000001c000027945 */ /* 0x000fe80003800200 */
[----:B------:R-:W-:Y:S05]  /*2de0*/  @P1 BRA `(.L_x_2049) ;  /* 0x0000000000681947 */ /* 0x000fea0003800000 */
[----:B------:R-:W-:-:S05]  /*2df0*/  IMAD R240, R157, 0x8, R233 ;  /* 0x000000089df07824 */ /* 0x000fca00078e02e9 */
[----:B------:R-:W-:-:S13]  /*2e00*/  ISETP.GE.AND P2, PT, R240, R15, PT ;  /* 0x0000000ff000720c */ /* 0x000fda0003f46270 */
[----:B------:R-:W2:Y:S01]  /*2e10*/  @!P2 S2R R222, SR_TID.X ;  /* 0x0000000000dea919 */ /* 0x000ea20000002100 */
[----:B------:R-:W3:Y:S01]  /*2e20*/  @!P2 LDC.64 R162, c[0x0][0x3b8] ;  /* 0x0000ee00ffa2ab82 */ /* 0x000ee20000000a00 */
[----:B--2---:R-:W-:-:S05]  /*2e30*/  @!P2 IMAD.SHL.U32 R222, R222, 0x2, RZ ;  /* 0x00000002dedea824 */ /* 0x004fca00078e00ff */
[----:B------:R-:W-:-:S05]  /*2e40*/  @!P2 LOP3.LUT R222, R222, 0x2, RZ, 0xc0, !PT ;  /* 0x00000002dedea812 */ /* 0x000fca00078ec0ff */
[----:B01----:R-:W-:Y:S01]  /*2e50*/  @!P2 IMAD R225, R4, R157, R222 ;  /* 0x0000009d04e1a224 */ /* 0x003fe200078e02de */
[----:B------:R-:W-:-:S04]  /*2e60*/  @!P2 SHF.R.S32.HI R222, RZ, 0x1f, R240 ;  /* 0x0000001fffdea819 */ /* 0x000fc800000114f0 */
[----:B------:R-:W-:-:S04]  /*2e70*/  @!P2 IADD3 R223, P3, PT, R225, R240, RZ ;  /* 0x000000f0e1dfa210 */ /* 0x000fc80007f7e0ff */
[----:B------:R-:W-:Y:S02]  /*2e80*/  @!P2 LEA.HI.X.SX32 R224, R225, R222, 0x1, P3 ;  /* 0x000000dee1e0a211 */ /* 0x000fe400018f0eff */
[----:B---3--:R-:W-:-:S04]  /*2e90*/  @!P2 LEA R222, P3, R223, R162, 0x2 ;  /* 0x000000a2dfdea211 */ /* 0x008fc800078610ff */
[----:B------:R-:W-:Y:S02]  /*2ea0*/  @!P2 LEA.HI.X R223, R223, R163, R224, 0x2, P3 ;  /* 0x000000a3dfdfa211 */ /* 0x000fe400018f14e0 */
[----:B------:R-:W-:-:S06]  /*2eb0*/  CS2R R162, SRZ ;  /* 0x0000000000a27805 */ /* 0x000fcc000001ff00 */
[----:B------:R-:W2:Y:S04]  /*2ec0*/  @!P2 LDG.E.64 R162, desc[UR36][R222.64] ;  /* 0x00000024dea2a981 */ /* 0x000ea8000c1e1b00 */
[----:B------:R-:W3:Y:S01]  /*2ed0*/  LDG.E.64 R222, desc[UR36][R238.64+0x20] ;  /* 0x00002024eede7981 */ /* 0x000ee2000c1e1b00 */
[----:B------:R-:W-:-:S13]  /*2ee0*/  ISETP.GE.AND P2, PT, R240, R15, PT ;  /* 0x0000000ff000720c */ /* 0x000fda0003f46270 */
[----:B------:R-:W0:Y:S01]  /*2ef0*/  @!P2 LDC.64 R224, c[0x0][0x3b8] ;  /* 0x0000ee00ffe0ab82 */ /* 0x000e220000000a00 */
        /* <DEDUP_REMOVED lines=9> */
.L_x_2049:
[----:B------:R-:W-:Y:S05]  /*2f90*/  BSYNC.RECONVERGENT B2 ;  /* 0x0000000000027941 */ /* 0x000fea0003800200 */
.L_x_2048:
[----:B------:R-:W-:Y:S04]  /*2fa0*/  BSSY.RECONVERGENT B2, `(.L_x_2050) ;  /* 0x000001d000027945 */ /* 0x000fe80003800200 */
[----:B------:R-:W-:Y:S05]  /*2fb0*/  @P1 BRA `(.L_x_2051) ;  /* 0x00000000006c1947 */ /* 0x000fea0003800000 */
[----:B------:R-:W-:-:S04]  /*2fc0*/  IMAD R228, R157, 0x2, R228 ;  /* 0x000000029de47824 */ /* 0x000fc800078e02e4 */
[----:B------:R-:W-:-:S05]  /*2fd0*/  IMAD.SHL.U32 R240, R228, 0x4, RZ ;  /* 0x00000004e4f07824 */ /* 0x000fca00078e00ff */
[----:B------:R-:W-:-:S13]  /*2fe0*/  ISETP.GE.AND P2, PT, R240, R15, PT ;  /* 0x0000000ff000720c */ /* 0x000fda0003f46270 */
[----:B------:R-:W3:Y:S01]  /*2ff0*/  @!P2 S2R R222, SR_TID.X ;  /* 0x0000000000dea919 */ /* 0x000ee20000002100 */
[----:B------:R-:W4:Y:S01]  /*3000*/  @!P2 LDC.64 R164, c[0x0][0x3b8] ;  /* 0x0000ee00ffa4ab82 */ /* 0x000f220000000a00 */
[----:B---3--:R-:W-:-:S05]  /*3010*/  @!P2 IMAD.SHL.U32 R222, R222, 0x2, RZ ;  /* 0x00000002dedea824 */ /* 0x008fca00078e00ff */
[----:B------:R-:W-:-:S05]  /*3020*/  @!P2 LOP3.LUT R222, R222, 0x2, RZ, 0xc0, !PT ;  /* 0x00000002dedea812 */ /* 0x000fca00078ec0ff */
[----:B012---:R-:W-:Y:S01]  /*3030*/  @!P2 IMAD R225, R4, R157, R222 ;  /* 0x0000009d04e1a224 */ /* 0x007fe200078e02de */
[----:B------:R-:W-:-:S04]  /*3040*/  @!P2 SHF.R.S32.HI R222, RZ, 0x1f, R240 ;  /* 0x0000001fffdea819 */ /* 0x000fc800000114f0 */
[----:B------:R-:W-:-:S04]  /*3050*/  @!P2 IADD3 R223, P3, PT, R225, R240, RZ ;  /* 0x000000f0e1dfa210 */ /* 0x000fc80007f7e0ff */
[----:B------:R-:W-:Y:S02]  /*3060*/  @!P2 LEA.HI.X.SX32 R224, R225, R222, 0x1, P3 ;  /* 0x000000dee1e0a211 */ /* 0x000fe400018f0eff */
[----:B----4-:R-:W-:-:S04]  /*3070*/  @!P2 LEA R222, P3, R223, R164, 0x2 ;  /* 0x000000a4dfdea211 */ /* 0x010fc800078610ff */
        /* <DEDUP_REMOVED lines=15> */
.L_x_2051:
[----:B------:R-:W-:Y:S05]  /*3170*/  BSYNC.RECONVERGENT B2 ;  /* 0x0000000000027941 */ /* 0x000fea0003800200 */
.L_x_2050:
[----:B------:R-:W-:Y:S01]  /*3180*/  BSSY.RECONVERGENT B2, `(.L_x_2052) ;  /* 0x000001d000027945 */ /* 0x000fe20003800200 */
[----:B------:R-:W-:-:S03]  /*3190*/  IMAD.IADD R228, R14, 0x1, R157 ;  /* 0x000000010ee47824 */ /* 0x000fc600078e029d */
[----:B------:R-:W-:Y:S05]  /*31a0*/  @P1 BRA `(.L_x_2053) ;  /* 0x0000000000681947 */ /* 0x000fea0003800000 */
[----:B------:R-:W-:-:S05]  /*31b0*/  IMAD R240, R157, 0x10, R233 ;  /* 0x000000109df07824 */ /* 0x000fca00078e02e9 */
[----:B------:R-:W-:-:S13]  /*31c0*/  ISETP.GE.AND P2, PT, R240, R15, PT ;  /* 0x0000000ff000720c */ /* 0x000fda0003f46270 */
[----:B------:R-:W4:Y:S01]  /*31d0*/  @!P2 S2R R222, SR_TID.X ;  /* 0x0000000000dea919 */ /* 0x000f220000002100 */
[----:B------:R-:W0:Y:S01]  /*31e0*/  @!P2 LDC.64 R166, c[0x0][0x3b8] ;  /* 0x0000ee00ffa6ab82 */ /* 0x000e220000000a00 */
[----:B----4-:R-:W-:-:S05]  /*31f0*/  @!P2 IMAD.SHL.U32 R222, R222, 0x2, RZ ;  /* 0x00000002dedea824 */ /* 0x010fca00078e00ff */
[----:B------:R-:W-:-:S05]  /*3200*/  @!P2 LOP3.LUT R222, R222, 0x2, RZ, 0xc0, !PT ;  /* 0x00000002dedea812 */ /* 0x000fca00078ec0ff */
[----:B0123--:R-:W-:Y:S01]  /*3210*/  @!P2 IMAD R225, R4, R157, R222 ;  /* 0x0000009d04e1a224 */ /* 0x00ffe200078e02de */
[----:B------:R-:W-:-:S04]  /*3220*/  @!P2 SHF.R.S32.HI R222, RZ, 0x1f, R240 ;  /* 0x0000001fffdea819 */ /* 0x000fc800000114f0 */
[----:B------:R-:W-:-:S04]  /*3230*/  @!P2 IADD3 R223, P3, PT, R225, R240, RZ ;  /* 0x000000f0e1dfa210 */ /* 0x000fc80007f7e0ff */
[----:B------:R-:W-:Y:S02]  /*3240*/  @!P2 LEA.HI.X.SX32 R224, R225, R222, 0x1, P3 ;  /* 0x000000dee1e0a211 */ /* 0x000fe400018f0eff */
[----:B------:R-:W-:-:S04]  /*3250*/  @!P2 LEA R222, P3, R223, R166, 0x2 ;  /* 0x000000a6dfdea211 */ /* 0x000fc800078610ff */
        /* <DEDUP_REMOVED lines=15> */
.L_x_2053:
[----:B------:R-:W-:Y:S05]  /*3350*/  BSYNC.RECONVERGENT B2 ;  /* 0x0000000000027941 */ /* 0x000fea0003800200 */
.L_x_2052:
[----:B------:R-:W-:Y:S04]  /*3360*/  BSSY.RECONVERGENT B2, `(.L_x_2054) ;  /* 0x000001b000027945 */ /* 0x000fe80003800200 */
[----:B------:R-:W-:Y:S05]  /*3370*/  @P1 BRA `(.L_x_2055) ;  /* 0x0000000000641947 */ /* 0x000fea0003800000 */
[----:B------:R-:W-:-:S05]  /*3380*/  IMAD.SHL.U32 R230, R230, 0x4, RZ ;  /* 0x00000004e6e67824 */ /* 0x000fca00078e00ff */
[----:B------:R-:W-:-:S13]  /*3390*/  ISETP.GE.AND P2, PT, R230, R15, PT ;  /* 0x0000000fe600720c */ /* 0x000fda0003f46270 */
[----:B------:R-:W0:Y:S01]  /*33a0*/  @!P2 S2R R222, SR_TID.X ;  /* 0x0000000000dea919 */ /* 0x000e220000002100 */
[----:B------:R-:W1:Y:S01]  /*33b0*/  @!P2 LDC.64 R168, c[0x0][0x3b8] ;  /* 0x0000ee00ffa8ab82 */ /* 0x000e620000000a00 */
[----:B0-----:R-:W-:-:S05]  /*33c0*/  @!P2 IMAD.SHL.U32 R222, R222, 0x2, RZ ;  /* 0x00000002dedea824 */ /* 0x001fca00078e00ff */
[----:B------:R-:W-:-:S05]  /*33d0*/  @!P2 LOP3.LUT R222, R222, 0x2, RZ, 0xc0, !PT ;  /* 0x00000002dedea812 */ /* 0x000fca00078ec0ff */
[----:B-1234-:R-:W-:Y:S01]  /*33e0*/  @!P2 IMAD R225, R4, R157, R222 ;  /* 0x0000009d04e1a224 */ /* 0x01efe200078e02de */
[----:B------:R-:W-:-:S04]  /*33f0*/  @!P2 SHF.R.S32.HI R222, RZ, 0x1f, R230 ;  /* 0x0000001fffdea819 */ /* 0x000fc800000114e6 */
[----:B------:R-:W-:-:S04]  /*3400*/  @!P2 IADD3 R223, P3, PT, R225, R230, RZ ;  /* 0x000000e6e1dfa210 */ /* 0x000fc80007f7e0ff */
[----:B------:R-:W-:Y:S02]  /*3410*/  @!P2 LEA.HI.X.SX32 R224, R225, R222, 0x1, P3 ;  /* 0x000000dee1e0a211 */ /* 0x000fe400018f0eff */
[----:B------:R-:W-:-:S04]  /*3420*/  @!P2 LEA R222, P3, R223, R168, 0x2 ;  /* 0x000000a8dfdea211 */ /* 0x000fc800078610ff */
        /* <DEDUP_REMOVED lines=14> */
.L_x_2055:
[----:B------:R-:W-:Y:S05]  /*3510*/  BSYNC.RECONVERGENT B2 ;  /* 0x0000000000027941 */ /* 0x000fea0003800200 */
.L_x_2054:
[----:B------:R-:W-:Y:S01]  /*3520*/  BSSY.RECONVERGENT B2, `(.L_x_2056) ;  /* 0x000001c000027945 */ /* 0x000fe20003800200 */
[----:B------:R-:W-:-:S03]  /*3530*/  IMAD.IADD R230, R228, 0x1, R157 ;  /* 0x00000001e4e67824 */ /* 0x000fc600078e029d */
        /* <DEDUP_REMOVED lines=26> */
.L_x_2057:
[----:B------:R-:W-:Y:S05]  /*36e0*/  BSYNC.RECONVERGENT B2 ;  /* 0x0000000000027941 */ /* 0x000fea0003800200 */
.L_x_2056:
        /* <DEDUP_REMOVED lines=28> */
.L_x_2059:
[----:B------:R-:W-:Y:S05]  /*38b0*/  BSYNC.RECONVERGENT B2 ;  /* 0x0000000000027941 */ /* 0x000fea0003800200 */
.L_x_2058:
[----:B------:R-:W-:Y:S01]  /*38c0*/  BSSY.RECONVERGENT B2, `(.L_x_2060) ;  /* 0x000001d000027945 */ /* 0x000fe20003800200 */
[----:B------:R-:W-:-:S03]  /*38d0*/  IMAD.IADD R232, R231, 0x1, R157 ;  /* 0x00000001e7e87824 */ /* 0x000fc600078e029d */
[----:B------:R-:W-:Y:S05]  /*38e0*/  @P1 BRA `(.L_x_2061) ;  /* 0x0000000000681947 */ /* 0x000fea0003800000 */
[----:B------:R-:W-:-:S05]  /*38f0*/  IMAD R240, R157, 0x20, R233 ;  /* 0x000000209df07824 */ /* 0x000fca00078e02e9 */
        /* <DEDUP_REMOVED lines=25> */
.L_x_2061:
[----:B------:R-:W-:Y:S05]  /*3a90*/  BSYNC.RECONVERGENT B2 ;  /* 0x0000000000027941 */ /* 0x000fea0003800200 */
.L_x_2060:
        /* <DEDUP_REMOVED lines=28> */
.L_x_2063:
[----:B------:R-:W-:Y:S05]  /*3c60*/  BSYNC.RECONVERGENT B2 ;  /* 0x0000000000027941 */ /* 0x000fea0003800200 */
.L_x_2062:
        /* <DEDUP_REMOVED lines=28> */
.L_x_2065:
[----:B------:R-:W-:Y:S05]  /*3e30*/  BSYNC.RECONVERGENT B2 ;  /* 0x0000000000027941 */ /* 0x000fea0003800200 */
.L_x_2064:
        /* <DEDUP_REMOVED lines=28> */
.L_x_2067:
[----:B------:R-:W-:Y:S05]  /*4000*/  BSYNC.RECONVERGENT B2 ;  /* 0x0000000000027941 */ /* 0x000fea0003800200 */
.L_x_2066:
        /* <DEDUP_REMOVED lines=28> */
.L_x_2069:
[----:B------:R-:W-:Y:S05]  /*41d0*/  BSYNC.RECONVERGENT B2 ;  /* 0x0000000000027941 */ /* 0x000fea0003800200 */
.L_x_2068:
        /* <DEDUP_REMOVED lines=28> */
.L_x_2071:
[----:B------:R-:W-:Y:S05]  /*43a0*/  BSYNC.RECONVERGENT B2 ;  /* 0x0000000000027941 */ /* 0x000fea0003800200 */
.L_x_2070:
        /* <DEDUP_REMOVED lines=28> */
.L_x_2073:
[----:B------:R-:W-:Y:S05]  /*4570*/  BSYNC.RECONVERGENT B2 ;  /* 0x0000000000027941 */ /* 0x000fea0003800200 */
.L_x_2072:
        /* <DEDUP_REMOVED lines=28> */
.L_x_2075:
[----:B------:R-:W-:Y:S05]  /*4740*/  BSYNC.RECONVERGENT B2 ;  /* 0x0000000000027941 */ /* 0x000fea0003800200 */
.L_x_2074:
[----:B------:R-:W-:Y:S04]  /*4750*/  BSSY.RECONVERGENT B2, `(.L_x_2076) ;  /* 0x000001a000027945 */ /* 0x000fe80003800200 */
[----:B------:R-:W-:Y:S05]  /*4760*/  @P1 BRA `(.L_x_2077) ;  /* 0x0000000000601947 */ /* 0x000fea0003800000 */
[----:B------:R-:W-:-:S13]  /*4770*/  ISETP.GE.AND P2, PT, R13, R15, PT ;  /* 0x0000000f0d00720c */ /* 0x000fda0003f46270 */
[----:B------:R-:W0:Y:S01]  /*4780*/  @!P2 S2R R156, SR_TID.X ;  /* 0x00000000009ca919 */ /* 0x000e220000002100 */
[----:B------:R-:W0:Y:S08]  /*4790*/  @!P2 LDC.64 R190, c[0x0][0x3b8] ;  /* 0x0000ee00ffbeab82 */ /* 0x000e300000000a00 */
[----:B01234-:R-:W0:Y:S01]  /*47a0*/  @!P2 LDC.64 R224, c[0x0][0x3b8] ;  /* 0x0000ee00ffe0ab82 */ /* 0x01fe220000000a00 */
[----:B------:R-:W-:-:S05]  /*47b0*/  @!P2 IMAD.SHL.U32 R156, R156, 0x2, RZ ;  /* 0x000000029c9ca824 */ /* 0x000fca00078e00ff */
[----:B------:R-:W-:-:S05]  /*47c0*/  @!P2 LOP3.LUT R156, R156, 0x2, RZ, 0xc0, !PT ;  /* 0x000000029c9ca812 */ /* 0x000fca00078ec0ff */
[----:B------:R-:W-:Y:S01]  /*47d0*/  @!P2 IMAD R222, R4, R157, R156 ;  /* 0x0000009d04dea224 */ /* 0x000fe200078e029c */
        /* <DEDUP_REMOVED lines=17> */
.L_x_2077:
[----:B------:R-:W-:Y:S05]  /*48f0*/  BSYNC.RECONVERGENT B2 ;  /* 0x0000000000027941 */ /* 0x000fea0003800200 */
.L_x_2076:
        /* <DEDUP_REMOVED lines=27> */
.L_x_2079:
[----:B------:R-:W-:Y:S05]  /*4ab0*/  BSYNC.RECONVERGENT B2 ;  /* 0x0000000000027941 */ /* 0x000fea0003800200 */
.L_x_2078:
[----:B------:R-:W-:Y:S04]  /*4ac0*/  BSSY.RECONVERGENT B2, `(.L_x_2080) ;  /* 0x000001b000027945 */ /* 0x000fe80003800200 */
[----:B------:R-:W-:Y:S05]  /*4ad0*/  @P1 BRA `(.L_x_2081) ;  /* 0x0000000000641947 */ /* 0x000fea0003800000 */
[----:B------:R-:W-:-:S05]  /*4ae0*/  IMAD.SHL.U32 R156, R12, 0x4, RZ ;  /* 0x000000040c9c7824 */ /* 0x000fca00078e00ff */
[----:B------:R-:W-:-:S13]  /*4af0*/  ISETP.GE.AND P2, PT, R156, R15, PT ;  /* 0x0000000f9c00720c */ /* 0x000fda0003f46270 */
[----:B------:R-:W0:Y:S01]  /*4b00*/  @!P2 S2R R11, SR_TID.X ;  /* 0x00000000000ba919 */ /* 0x000e220000002100 */
[----:B------:R-:W1:Y:S08]  /*4b10*/  @!P2 LDC.64 R194, c[0x0][0x3b8] ;  /* 0x0000ee00ffc2ab82 */ /* 0x000e700000000a00 */
[----:B------:R-:W2:Y:S01]  /*4b20*/  @!P2 LDC.64 R222, c[0x0][0x3b8] ;  /* 0x0000ee00ffdeab82 */ /* 0x000ea20000000a00 */
[----:B0-----:R-:W-:-:S05]  /*4b30*/  @!P2 IMAD.SHL.U32 R11, R11, 0x2, RZ ;  /* 0x000000020b0ba824 */ /* 0x001fca00078e00ff */
[----:B------:R-:W-:-:S05]  /*4b40*/  @!P2 LOP3.LUT R11, R11, 0x2, RZ, 0xc0, !PT ;  /* 0x000000020b0ba812 */ /* 0x000fca00078ec0ff */
[----:B------:R-:W-:Y:S01]  /*4b50*/  @!P2 IMAD R13, R4, R157, R11 ;  /* 0x0000009d040da224 */ /* 0x000fe200078e020b */
[----:B------:R-:W-:-:S04]  /*4b60*/  @!P2 SHF.R.S32.HI R11, RZ, 0x1f, R156 ;  /* 0x0000001fff0ba819 */ /* 0x000fc8000001149c */
[----:B------:R-:W-:-:S04]  /*4b70*/  @!P2 IADD3 R12, P3, PT, R13, R156, RZ ;  /* 0x0000009c0d0ca210 */ /* 0x000fc80007f7e0ff */
[----:B------:R-:W-:Y:S02]  /*4b80*/  @!P2 LEA.HI.X.SX32 R11, R13, R11, 0x1, P3 ;  /* 0x0000000b0d0ba211 */ /* 0x000fe400018f0eff */
[----:B-1----:R-:W-:-:S04]  /*4b90*/  @!P2 LEA R194, P3, R12, R194, 0x2 ;  /* 0x000000c20cc2a211 */ /* 0x002fc800078610ff */
[----:B------:R-:W-:Y:S02]  /*4ba0*/  @!P2 LEA.HI.X R195, R12, R195, R11, 0x2, P3 ;  /* 0x000000c30cc3a211 */ /* 0x000fe400018f140b */
[----:B------:R-:W-:-:S06]  /*4bb0*/  CS2R R12, SRZ ;  /* 0x00000000000c7805 */ /* 0x000fcc000001ff00 */
[----:B------:R-:W3:Y:S04]  /*4bc0*/  @!P2 LDG.E.64 R12, desc[UR36][R194.64] ;  /* 0x00000024c20ca981 */ /* 0x000ee8000c1e1b00 */
[----:B------:R-:W4:Y:S01]  /*4bd0*/  LDG.E.64 R194, desc[UR36][R238.64+0x120] ;  /* 0x00012024eec27981 */ /* 0x000f22000c1e1b00 */
[----:B------:R-:W-:-:S04]  /*4be0*/  @!P2 IADD3 R11, P3, PT, R7, R156, RZ ;  /* 0x0000009c070ba210 */ /* 0x000fc80007f7e0ff */
[----:B------:R-:W-:Y:S02]  /*4bf0*/  @!P2 LEA.HI.X.SX32 R156, R156, R26, 0x1, P3 ;  /* 0x0000001a9c9ca211 */ /* 0x000fe400018f0eff */
[----:B--2---:R-:W-:-:S04]  /*4c00*/  @!P2 LEA R222, P3, R11, R222, 0x2 ;  /* 0x000000de0bdea211 */ /* 0x004fc800078610ff */
[----:B------:R-:W-:Y:S01]  /*4c10*/  @!P2 LEA.HI.X R223, R11, R223, R156, 0x2, P3 ;  /* 0x000000df0bdfa211 */ /* 0x000fe200018f149c */
[----:B---3--:R-:W-:Y:S01]  /*4c20*/  FADD.FTZ R11, R54, R12 ;  /* 0x0000000c360b7221 */ /* 0x008fe20000010000 */
[----:B------:R-:W-:-:S03]  /*4c30*/  FADD.FTZ R12, R55, R13 ;  /* 0x0000000d370c7221 */ /* 0x000fc60000010000 */
[----:B----4-:R-:W-:Y:S01]  /*4c40*/  FMUL.FTZ R194, R11, R194 ;  /* 0x000000c20bc27220 */ /* 0x010fe20000410000 */
[----:B------:R-:W-:-:S05]  /*4c50*/  FMUL.FTZ R195, R12, R195 ;  /* 0x000000c30cc37220 */ /* 0x000fca0000410000 */
[----:B------:R0:W-:Y:S02]  /*4c60*/  @!P2 STG.E.64 desc[UR36][R222.64], R194 ;  /* 0x000000c2de00a986 */ /* 0x0001e4000c101b24 */
.L_x_2081:
[----:B------:R-:W-:Y:S05]  /*4c70*/  BSYNC.RECONVERGENT B2 ;  /* 0x0000000000027941 */ /* 0x000fea0003800200 */
.L_x_2080:
[----:B------:R-:W-:Y:S04]  /*4c80*/  BSSY.RECONVERGENT B2, `(.L_x_2082) ;  /* 0x000001b000027945 */ /* 0x000fe80003800200 */
[----:B------:R-:W-:Y:S05]  /*4c90*/  @P1 BRA `(.L_x_2083) ;  /* 0x0000000000641947 */ /* 0x000fea0003800000 */
[----:B------:R-:W-:-:S05]  /*4ca0*/  IMAD.SHL.U32 R14, R14, 0x4, RZ ;  /* 0x000000040e0e7824 */ /* 0x000fca00078e00ff */
[----:B------:R-:W-:-:S13]  /*4cb0*/  ISETP.GE.AND P2, PT, R14, R15, PT ;  /* 0x0000000f0e00720c */ /* 0x000fda0003f46270 */
[----:B------:R-:W1:Y:S01]  /*4cc0*/  @!P2 S2R R11, SR_TID.X ;  /* 0x00000000000ba919 */ /* 0x000e620000002100 */
[----:B------:R-:W2:Y:S08]  /*4cd0*/  @!P2 LDC.64 R196, c[0x0][0x3b8] ;  /* 0x0000ee00ffc4ab82 */ /* 0x000eb00000000a00 */
[----:B0-----:R-:W0:Y:S01]  /*4ce0*/  @!P2 LDC.64 R222, c[0x0][0x3b8] ;  /* 0x0000ee00ffdeab82 */ /* 0x001e220000000a00 */
[----:B-1----:R-:W-:-:S05]  /*4cf0*/  @!P2 IMAD.SHL.U32 R11, R11, 0x2, RZ ;  /* 0x000000020b0ba824 */ /* 0x002fca00078e00ff */
[----:B------:R-:W-:-:S05]  /*4d00*/  @!P2 LOP3.LUT R11, R11, 0x2, RZ, 0xc0, !PT ;  /* 0x000000020b0ba812 */ /* 0x000fca00078ec0ff */
[----:B------:R-:W-:Y:S01]  /*4d10*/  @!P2 IMAD R13, R4, R157, R11 ;  /* 0x0000009d040da224 */ /* 0x000fe200078e020b */
[----:B------:R-:W-:-:S04]  /*4d20*/  @!P2 SHF.R.S32.HI R11, RZ, 0x1f, R14 ;  /* 0x0000001fff0ba819 */ /* 0x000fc8000001140e */
[----:B------:R-:W-:-:S04]  /*4d30*/  @!P2 IADD3 R12, P3, PT, R13, R14, RZ ;  /* 0x0000000e0d0ca210 */ /* 0x000fc80007f7e0ff */
[----:B------:R-:W-:Y:S02]  /*4d40*/  @!P2 LEA.HI.X.SX32 R11, R13, R11, 0x1, P3 ;  /* 0x0000000b0d0ba211 */ /* 0x000fe400018f0eff */
[----:B--2---:R-:W-:-:S04]  /*4d50*/  @!P2 LEA R196, P3, R12, R196, 0x2 ;  /* 0x000000c40cc4a211 */ /* 0x004fc800078610ff */
        /* <DEDUP_REMOVED lines=13> */
.L_x_2083:
[----:B------:R-:W-:Y:S05]  /*4e30*/  BSYNC.RECONVERGENT B2 ;  /* 0x0000000000027941 */ /* 0x000fea0003800200 */
.L_x_2082:
        /* <DEDUP_REMOVED lines=27> */
.L_x_2085:
[----:B------:R-:W-:Y:S05]  /*4ff0*/  BSYNC.RECONVERGENT B2 ;  /* 0x0000000000027941 */ /* 0x000fea0003800200 */
.L_x_2084:
        /* <DEDUP_REMOVED lines=27> */
.L_x_2087:
[----:B------:R-:W-:Y:S05]  /*51b0*/  BSYNC.RECONVERGENT B2 ;  /* 0x0000000000027941 */ /* 0x000fea0003800200 */
.L_x_2086:
        /* <DEDUP_REMOVED lines=27> */
.L_x_2089:
[----:B------:R-:W-:Y:S05]  /*5370*/  BSYNC.RECONVERGENT B2 ;  /* 0x0000000000027941 */ /* 0x000fea0003800200 */
.L_x_2088:
        /* <DEDUP_REMOVED lines=27> */
.L_x_2091:
[----:B------:R-:W-:Y:S05]  /*5530*/  BSYNC.RECONVERGENT B2 ;  /* 0x0000000000027941 */ /* 0x000fea0003800200 */
.L_x_2090:
        /* <DEDUP_REMOVED lines=27> */
.L_x_2093:
[----:B------:R-:W-:Y:S05]  /*56f0*/  BSYNC.RECONVERGENT B2 ;  /* 0x0000000000027941 */ /* 0x000fea0003800200 */
.L_x_2092:
        /* <DEDUP_REMOVED lines=27> */
.L_x_2095:
[----:B------:R-:W-:Y:S05]  /*58b0*/  BSYNC.RECONVERGENT B2 ;  /* 0x0000000000027941 */ /* 0x000fea0003800200 */
.L_x_2094:
        /* <DEDUP_REMOVED lines=27> */
.L_x_2097:
[----:B------:R-:W-:Y:S05]  /*5a70*/  BSYNC.RECONVERGENT B2 ;  /* 0x0000000000027941 */ /* 0x000fea0003800200 */
.L_x_2096:
        /* <DEDUP_REMOVED lines=13> */
[----:B--234-:R-:W-:-:S04]  /*5b50*/  @!P2 LEA R224, P3, R12, R212, 0x2 ;  /* 0x000000d40ce0a211 */ /* 0x01cfc800078610ff */
[----:B------:R-:W-:Y:S02]  /*5b60*/  @!P2 LEA.HI.X R225, R12, R213, R11, 0x2, P3 ;  /* 0x000000d50ce1a211 */ /* 0x000fe400018f140b */
[----:B------:R-:W-:Y:S01]  /*5b70*/  CS2R R12, SRZ ;  /* 0x00000000000c7805 */ /* 0x000fe2000001ff00 */
[----:B------:R-:W2:Y:S05]  /*5b80*/  LDG.E.64 R212, desc[UR36][R238.64+0x1b0] ;  /* 0x0001b024eed47981 */ /* 0x000eaa000c1e1b00 */
[----:B------:R-:W3:Y:S01]  /*5b90*/  @!P2 LDG.E.64 R12, desc[UR36][R224.64] ;  /* 0x00000024e00ca981 */ /* 0x000ee2000c1e1b00 */
[----:B------:R-:W-:-:S04]  /*5ba0*/  @!P2 IADD3 R14, P3, PT, R7, R236, RZ ;  /* 0x000000ec070ea210 */ /* 0x000fc80007f7e0ff */
[----:B------:R-:W-:Y:S02]  /*5bb0*/  @!P2 LEA.HI.X.SX32 R236, R236, R26, 0x1, P3 ;  /* 0x0000001aececa211 */ /* 0x000fe400018f0eff */
[----:B0-----:R-:W-:-:S04]  /*5bc0*/  @!P2 LEA R222, P3, R14, R222, 0x2 ;  /* 0x000000de0edea211 */ /* 0x001fc800078610ff */
[----:B------:R-:W-:Y:S01]  /*5bd0*/  @!P2 LEA.HI.X R223, R14, R223, R236, 0x2, P3 ;  /* 0x000000df0edfa211 */ /* 0x000fe200018f14ec */
[----:B---3--:R-:W-:Y:S01]  /*5be0*/  FADD.FTZ R11, R36, R12 ;  /* 0x0000000c240b7221 */ /* 0x008fe20000010000 */
[----:B------:R-:W-:-:S03]  /*5bf0*/  FADD.FTZ R12, R37, R13 ;  /* 0x0000000d250c7221 */ /* 0x000fc60000010000 */
[----:B--2---:R-:W-:Y:S01]  /*5c00*/  FMUL.FTZ R212, R11, R212 ;  /* 0x000000d40bd47220 */ /* 0x004fe20000410000 */
[----:B------:R-:W-:-:S05]  /*5c10*/  FMUL.FTZ R213, R12, R213 ;  /* 0x000000d50cd57220 */ /* 0x000fca0000410000 */
[----:B------:R0:W-:Y:S02]  /*5c20*/  @!P2 STG.E.64 desc[UR36][R222.64], R212 ;  /* 0x000000d4de00a986 */ /* 0x0001e4000c101b24 */
.L_x_2099:
[----:B------:R-:W-:Y:S05]  /*5c30*/  BSYNC.RECONVERGENT B2 ;  /* 0x0000000000027941 */ /* 0x000fea0003800200 */
.L_x_2098:
[----:B------:R-:W-:Y:S04]  /*5c40*/  BSSY.RECONVERGENT B2, `(.L_x_2100) ;  /* 0x000001b000027945 */ /* 0x000fe80003800200 */
[----:B------:R-:W-:Y:S05]  /*5c50*/  @P1 BRA `(.L_x_2101) ;  /* 0x0000000000641947 */ /* 0x000fea0003800000 */
[----:B------:R-:W-:Y:S01]  /*5c60*/  IMAD.SHL.U32 R14, R229, 0x4, RZ ;  /* 0x00000004e50e7824 */ /* 0x000fe200078e00ff */
[----:B0-----:R-:W-:-:S04]  /*5c70*/  CS2R R222, SRZ ;  /* 0x0000000000de7805 */ /* 0x001fc8000001ff00 */
[----:B------:R-:W-:-:S13]  /*5c80*/  ISETP.GE.AND P2, PT, R14, R15, PT ;  /* 0x0000000f0e00720c */ /* 0x000fda0003f46270 */
[----:B------:R-:W0:Y:S01]  /*5c90*/  @!P2 S2R R11, SR_TID.X ;  /* 0x00000000000ba919 */ /* 0x000e220000002100 */
[----:B------:R-:W1:Y:S01]  /*5ca0*/  @!P2 LDC.64 R12, c[0x0][0x3b8] ;  /* 0x0000ee00ff0cab82 */ /* 0x000e620000000a00 */
[----:B0-----:R-:W-:-:S05]  /*5cb0*/  @!P2 IMAD.SHL.U32 R11, R11, 0x2, RZ ;  /* 0x000000020b0ba824 */ /* 0x001fca00078e00ff */
[----:B------:R-:W-:-:S05]  /*5cc0*/  @!P2 LOP3.LUT R11, R11, 0x2, RZ, 0xc0, !PT ;  /* 0x000000020b0ba812 */ /* 0x000fca00078ec0ff */
[----:B------:R-:W-:Y:S01]  /*5cd0*/  @!P2 IMAD R214, R4, R157, R11 ;  /* 0x0000009d04d6a224 */ /* 0x000fe200078e020b */
[----:B------:R-:W-:-:S04]  /*5ce0*/  @!P2 SHF.R.S32.HI R11, RZ, 0x1f, R14 ;  /* 0x0000001fff0ba819 */ /* 0x000fc8000001140e */
[----:B------:R-:W-:-:S04]  /*5cf0*/  @!P2 IADD3 R156, P3, PT, R214, R14, RZ ;  /* 0x0000000ed69ca210 */ /* 0x000fc80007f7e0ff */
[----:B------:R-:W-:Y:S02]  /*5d00*/  @!P2 LEA.HI.X.SX32 R11, R214, R11, 0x1, P3 ;  /* 0x0000000bd60ba211 */ /* 0x000fe400018f0eff */
[C---:B-1234-:R-:W-:Y:S01]  /*5d10*/  @!P2 LEA R224, P3, R156.reuse, R12, 0x2 ;  /* 0x0000000c9ce0a211 */ /* 0x05efe200078610ff */
[----:B------:R-:W2:Y:S03]  /*5d20*/  LDG.E.64 R214, desc[UR36][R238.64+0x1c0] ;  /* 0x0001c024eed67981 */ /* 0x000ea6000c1e1b00 */
[----:B------:R-:W-:Y:S02]  /*5d30*/  @!P2 LEA.HI.X R225, R156, R13, R11, 0x2, P3 ;  /* 0x0000000d9ce1a211 */ /* 0x000fe400018f140b */
[----:B------:R-:W0:Y:S03]  /*5d40*/  @!P2 LDC.64 R12, c[0x0][0x3b8] ;  /* 0x0000ee00ff0cab82 */ /* 0x000e260000000a00 */
        /* <DEDUP_REMOVED lines=10> */
.L_x_2101:
[----:B------:R-:W-:Y:S05]  /*5df0*/  BSYNC.RECONVERGENT B2 ;  /* 0x0000000000027941 */ /* 0x000fea0003800200 */
.L_x_2100:
[----:B------:R-:W-:Y:S04]  /*5e00*/  BSSY.RECONVERGENT B2, `(.L_x_2102) ;  /* 0x000001b000027945 */ /* 0x000fe80003800200 */
[----:B------:R-:W-:Y:S05]  /*5e10*/  @P1 BRA `(.L_x_2103) ;  /* 0x0000000000641947 */ /* 0x000fea0003800000 */
[----:B------:R-:W-:Y:S01]  /*5e20*/  IMAD.SHL.U32 R14, R227, 0x4, RZ ;  /* 0x00000004e30e7824 */ /* 0x000fe200078e00ff */
[----:B0-----:R-:W2:Y:S04]  /*5e30*/  LDG.E.64 R222, desc[UR36][R238.64+0x1d0] ;  /* 0x0001d024eede7981 */ /* 0x001ea8000c1e1b00 */
        /* <DEDUP_REMOVED lines=9> */
[----:B------:R-:W-:Y:S02]  /*5ed0*/  CS2R R216, SRZ ;  /* 0x0000000000d87805 */ /* 0x000fe4000001ff00 */
[----:B-1234-:R-:W-:-:S04]  /*5ee0*/  @!P2 LEA R224, P3, R156, R12, 0x2 ;  /* 0x0000000c9ce0a211 */ /* 0x01efc800078610ff */
[----:B------:R-:W-:Y:S02]  /*5ef0*/  @!P2 LEA.HI.X R225, R156, R13, R11, 0x2, P3 ;  /* 0x0000000d9ce1a211 */ /* 0x000fe400018f140b */
[----:B------:R-:W0:Y:S03]  /*5f00*/  @!P2 LDC.64 R12, c[0x0][0x3b8] ;  /* 0x0000ee00ff0cab82 */ /* 0x000e260000000a00 */
[----:B------:R-:W2:Y:S01]  /*5f10*/  @!P2 LDG.E.64 R216, desc[UR36][R224.64] ;  /* 0x00000024e0d8a981 */ /* 0x000ea2000c1e1b00 */
[----:B------:R-:W-:-:S04]  /*5f20*/  @!P2 IADD3 R156, P3, PT, R7, R14, RZ ;  /* 0x0000000e079ca210 */ /* 0x000fc80007f7e0ff */
[----:B------:R-:W-:Y:S02]  /*5f30*/  @!P2 LEA.HI.X.SX32 R227, R14, R26, 0x1, P3 ;  /* 0x0000001a0ee3a211 */ /* 0x000fe400018f0eff */
[----:B0-----:R-:W-:-:S04]  /*5f40*/  @!P2 LEA R12, P3, R156, R12, 0x2 ;  /* 0x0000000c9c0ca211 */ /* 0x001fc800078610ff */
[----:B------:R-:W-:Y:S01]  /*5f50*/  @!P2 LEA.HI.X R13, R156, R13, R227, 0x2, P3 ;  /* 0x0000000d9c0da211 */ /* 0x000fe200018f14e3 */
[----:B--2---:R-:W-:Y:S01]  /*5f60*/  FADD.FTZ R11, R32, R216 ;  /* 0x000000d8200b7221 */ /* 0x004fe20000010000 */
[----:B------:R-:W-:-:S03]  /*5f70*/  FADD.FTZ R14, R33, R217 ;  /* 0x000000d9210e7221 */ /* 0x000fc60000010000 */
[----:B------:R-:W-:Y:S01]  /*5f80*/  FMUL.FTZ R216, R11, R222 ;  /* 0x000000de0bd87220 */ /* 0x000fe20000410000 */
[----:B------:R-:W-:-:S05]  /*5f90*/  FMUL.FTZ R217, R14, R223 ;  /* 0x000000df0ed97220 */ /* 0x000fca0000410000 */
[----:B------:R0:W-:Y:S02]  /*5fa0*/  @!P2 STG.E.64 desc[UR36][R12.64], R216 ;  /* 0x000000d80c00a986 */ /* 0x0001e4000c101b24 */
.L_x_2103:
[----:B------:R-:W-:Y:S05]  /*5fb0*/  BSYNC.RECONVERGENT B2 ;  /* 0x0000000000027941 */ /* 0x000fea0003800200 */
.L_x_2102:
        /* <DEDUP_REMOVED lines=27> */
.L_x_2105:
[----:B------:R-:W-:Y:S05]  /*6170*/  BSYNC.RECONVERGENT B2 ;  /* 0x0000000000027941 */ /* 0x000fea0003800200 */
.L_x_2104:
[----:B------:R-:W-:Y:S05]  /*6180*/  @P1 BRA `(.L_x_2106) ;  /* 0x0000005400ec1947 */ /* 0x000fea0003800000 */
[----:B------:R-:W-:Y:S01]  /*6190*/  IMAD.IADD R226, R226, 0x1, R157 ;  /* 0x00000001e2e27824 */ /* 0x000fe200078e029d */
[----:B------:R-:W2:Y:S03]  /*61a0*/  LDG.E.64 R220, desc[UR36][R238.64+0x1f0] ;  /* 0x0001f024eedc7981 */ /* 0x000ea6000c1e1b00 */
[----:B------:R-:W-:-:S05]  /*61b0*/  IMAD.SHL.U32 R226, R226, 0x4, RZ ;  /* 0x00000004e2e27824 */ /* 0x000fca00078e00ff */
[----:B------:R-:W-:-:S13]  /*61c0*/  ISETP.GE.AND P2, PT, R226, R15, PT ;  /* 0x0000000fe200720c */ /* 0x000fda0003f46270 */
[----:B------:R-:W1:Y:S01]  /*61d0*/  @!P2 S2R R11, SR_TID.X ;  /* 0x00000000000ba919 */ /* 0x000e620000002100 */
[----:B------:R-:W3:Y:S01]  /*61e0*/  @!P2 LDC.64 R14, c[0x0][0x3b8] ;  /* 0x0000ee00ff0eab82 */ /* 0x000ee20000000a00 */
[----:B-1----:R-:W-:-:S05]  /*61f0*/  @!P2 IMAD.SHL.U32 R11, R11, 0x2, RZ ;  /* 0x000000020b0ba824 */ /* 0x002fca00078e00ff */
[----:B------:R-:W-:-:S05]  /*6200*/  @!P2 LOP3.LUT R11, R11, 0x2, RZ, 0xc0, !PT ;  /* 0x000000020b0ba812 */ /* 0x000fca00078ec0ff */
[----:B0-----:R-:W-:Y:S01]  /*6210*/  @!P2 IMAD R13, R4, R157, R11 ;  /* 0x0000009d040da224 */ /* 0x001fe200078e020b */
[----:B------:R-:W-:-:S04]  /*6220*/  @!P2 SHF.R.S32.HI R11, RZ, 0x1f, R226 ;  /* 0x0000001fff0ba819 */ /* 0x000fc800000114e2 */
[----:B------:R-:W-:-:S04]  /*6230*/  @!P2 IADD3 R12, P3, PT, R13, R226, RZ ;  /* 0x000000e20d0ca210 */ /* 0x000fc80007f7e0ff */
[----:B------:R-:W-:Y:S02]  /*6240*/  @!P2 LEA.HI.X.SX32 R11, R13, R11, 0x1, P3 ;  /* 0x0000000b0d0ba211 */ /* 0x000fe400018f0eff */
[----:B---3--:R-:W-:-:S04]  /*6250*/  @!P2 LEA R14, P3, R12, R14, 0x2 ;  /* 0x0000000e0c0ea211 */ /* 0x008fc800078610ff */
[----:B------:R-:W-:Y:S02]  /*6260*/  @!P2 LEA.HI.X R15, R12, R15, R11, 0x2, P3 ;  /* 0x0000000f0c0fa211 */ /* 0x000fe400018f140b */
[----:B------:R-:W-:-:S06]  /*6270*/  CS2R R12, SRZ ;  /* 0x00000000000c7805 */ /* 0x000fcc000001ff00 */
[----:B------:R-:W3:Y:S02]  /*6280*/  @!P2 LDG.E.64 R12, desc[UR36][R14.64] ;  /* 0x000000240e0ca981 */ /* 0x000ee4000c1e1b00 */
[----:B---3--:R-:W-:Y:S01]  /*6290*/  FADD.FTZ R11, R28, R12 ;  /* 0x0000000c1c0b7221 */ /* 0x008fe20000010000 */
[----:B------:R-:W-:-:S03]  /*62a0*/  FADD.FTZ R12, R29, R13 ;  /* 0x0000000d1d0c7221 */ /* 0x000fc60000010000 */
[----:B--2---:R-:W-:Y:S01]  /*62b0*/  FMUL.FTZ R220, R11, R220 ;  /* 0x000000dc0bdc7220 */ /* 0x004fe20000410000 */
[----:B------:R-:W-:Y:S01]  /*62c0*/  FMUL.FTZ R221, R12, R221 ;  /* 0x000000dd0cdd7220 */ /* 0x000fe20000410000 */
[----:B------:R-:W-:Y:S06]  /*62d0*/  @P2 BRA `(.L_x_2106) ;  /* 0x0000005400982947 */ /* 0x000fec0003800000 */
[----:B------:R-:W-:-:S04]  /*62e0*/  IADD3 R11, P2, PT, R7, R226, RZ ;  /* 0x000000e2070b7210 */ /* 0x000fc80007f5e0ff */
[----:B------:R-:W-:Y:S02]  /*62f0*/  LEA.HI.X.SX32 R14, R226, R26, 0x1, P2 ;  /* 0x0000001ae20e7211 */ /* 0x000fe400010f0eff */
[----:B------:R-:W-:-:S04]  /*6300*/  LEA R12, P2, R11, UR14, 0x2 ;  /* 0x0000000e0b0c7c11 */ /* 0x000fc8000f8410ff */
[----:B------:R-:W-:-:S05]  /*6310*/  LEA.HI.X R13, R11, UR15, R14, 0x2, P2 ;  /* 0x0000000f0b0d7c11 */ /* 0x000fca00090f140e */
[----:B------:R0:W-:Y:S01]  /*6320*/  STG.E.64 desc[UR36][R12.64], R220 ;  /* 0x000000dc0c007986 */ /* 0x0001e2000c101b24 */
[----:B------:R-:W-:Y:S05]  /*6330*/  BRA `(.L_x_2106) ;  /* 0x0000005400807947 */ /* 0x000fea0003800000 */
.L_x_2043:
[C---:B------:R-:W-:Y:S01]  /*6340*/  IMAD.IADD R225, R14.reuse, 0x1, R157 ;  /* 0x000000010ee17824 */ /* 0x040fe200078e029d */
[----:B------:R-:W-:Y:S01]  /*6350*/  ISETP.GE.AND P1, PT, R27, R17, PT ;  /* 0x000000111b00720c */ /* 0x000fe20003f26270 */
[----:B------:R-:W-:Y:S01]  /*6360*/  IMAD.SHL.U32 R230, R14, 0x4, RZ ;  /* 0x000000040ee67824 */ /* 0x000fe200078e00ff */
[----:B------:R-:W-:Y:S01]  /*6370*/  BSSY.RECONVERGENT B2, `(.L_x_2107) ;  /* 0x0000025000027945 */ /* 0x000fe20003800200 */
[C---:B------:R-:W-:Y:S02]  /*6380*/  IMAD R227, R157.reuse, 0x4, R225 ;  /* 0x000000049de37824 */ /* 0x040fe400078e02e1 */
[----:B------:R-:W-:Y:S02]  /*6390*/  IMAD R13, R157, 0x40, R230 ;  /* 0x000000409d0d7824 */ /* 0x000fe400078e02e6 */
        /* <DEDUP_REMOVED lines=24> */
[----:B------:R-:W-:-:S06]  /*6520*/  CS2R R158, SRZ ;  /* 0x00000000009e7805 */ /* 0x000fcc000001ff00 */
[----:B------:R0:W2:Y:S01]  /*6530*/  @!P2 LDG.E.64 R158, desc[UR36][R222.64] ;  /* 0x00000024de9ea981 */ /* 0x0000a2000c1e1b00 */
[----:B------:R-:W-:-:S05]  /*6540*/  @!P2 IADD3 R235, P3, PT, R7, R230, RZ ;  /* 0x000000e607eba210 */ /* 0x000fca0007f7e0ff */
[----:B------:R-:W-:Y:S01]  /*6550*/  @!P2 IMAD.X R236, RZ, RZ, R26, P3 ;  /* 0x000000ffffeca224 */ /* 0x000fe200018e061a */
[----:B0-----:R-:W0:Y:S02]  /*6560*/  @!P2 LDC.64 R222, c[0x0][0x3b8] ;  /* 0x0000ee00ffdeab82 */ /* 0x001e240000000a00 */
[----:B0-----:R-:W-:-:S04]  /*6570*/  @!P2 LEA R222, P5, R235, R222, 0x2 ;  /* 0x000000deebdea211 */ /* 0x001fc800078a10ff */
[----:B------:R-:W-:Y:S01]  /*6580*/  @!P2 LEA.HI.X R223, R235, R223, R236, 0x2, P5 ;  /* 0x000000dfebdfa211 */ /* 0x000fe200028f14ec */
[----:B--2---:R-:W-:Y:S01]  /*6590*/  FADD.FTZ R158, R90, R158 ;  /* 0x0000009e5a9e7221 */ /* 0x004fe20000010000 */
[----:B------:R-:W-:-:S05]  /*65a0*/  FADD.FTZ R159, R91, R159 ;  /* 0x0000009f5b9f7221 */ /* 0x000fca0000010000 */
[----:B------:R0:W-:Y:S02]  /*65b0*/  @!P2 STG.E.64 desc[UR36][R222.64], R158 ;  /* 0x0000009ede00a986 */ /* 0x0001e4000c101b24 */
.L_x_2108:
[----:B------:R-:W-:Y:S05]  /*65c0*/  BSYNC.RECONVERGENT B2 ;  /* 0x0000000000027941 */ /* 0x000fea0003800200 */
.L_x_2107:
[----:B------:R-:W-:Y:S04]  /*65d0*/  BSSY.RECONVERGENT B2, `(.L_x_2109) ;  /* 0x0000018000027945 */ /* 0x000fe80003800200 */
[----:B------:R-:W-:Y:S05]  /*65e0*/  @P1 BRA `(.L_x_2110) ;  /* 0x0000000000581947 */ /* 0x000fea0003800000 */
[----:B------:R-:W-:-:S05]  /*65f0*/  IMAD.SHL.U32 R236, R225, 0x4, RZ ;  /* 0x00000004e1ec7824 */ /* 0x000fca00078e00ff */
[----:B------:R-:W-:-:S13]  /*6600*/  ISETP.GE.AND P2, PT, R236, R15, PT ;  /* 0x0000000fec00720c */ /* 0x000fda0003f46270 */
[----:B0-----:R-:W0:Y:S01]  /*6610*/  @!P2 S2R R222, SR_TID.X ;  /* 0x0000000000dea919 */ /* 0x001e220000002100 */
[----:B------:R-:W1:Y:S01]  /*6620*/  @!P2 LDC.64 R160, c[0x0][0x3b8] ;  /* 0x0000ee00ffa0ab82 */ /* 0x000e620000000a00 */
        /* <DEDUP_REMOVED lines=9> */
[----:B------:R0:W2:Y:S01]  /*66c0*/  @!P2 LDG.E.64 R160, desc[UR36][R222.64] ;  /* 0x00000024dea0a981 */ /* 0x0000a2000c1e1b00 */
[----:B------:R-:W-:-:S04]  /*66d0*/  @!P2 IADD3 R235, P3, PT, R7, R236, RZ ;  /* 0x000000ec07eba210 */ /* 0x000fc80007f7e0ff */
[----:B------:R-:W-:Y:S01]  /*66e0*/  @!P2 LEA.HI.X.SX32 R236, R236, R26, 0x1, P3 ;  /* 0x0000001aececa211 */ /* 0x000fe200018f0eff */
[----:B0-----:R-:W0:Y:S02]  /*66f0*/  @!P2 LDC.64 R222, c[0x0][0x3b8] ;  /* 0x0000ee00ffdeab82 */ /* 0x001e240000000a00 */
[----:B0-----:R-:W-:-:S04]  /*6700*/  @!P2 LEA R222, P3, R235, R222, 0x2 ;  /* 0x000000deebdea211 */ /* 0x001fc800078610ff */
[----:B------:R-:W-:Y:S01]  /*6710*/  @!P2 LEA.HI.X R223, R235, R223, R236, 0x2, P3 ;  /* 0x000000dfebdfa211 */ /* 0x000fe200018f14ec */
[----:B--2---:R-:W-:Y:S01]  /*6720*/  FADD.FTZ R160, R88, R160 ;  /* 0x000000a058a07221 */ /* 0x004fe20000010000 */
[----:B------:R-:W-:-:S05]  /*6730*/  FADD.FTZ R161, R89, R161 ;  /* 0x000000a159a17221 */ /* 0x000fca0000010000 */
[----:B------:R1:W-:Y:S02]  /*6740*/  @!P2 STG.E.64 desc[UR36][R222.64], R160 ;  /* 0x000000a0de00a986 */ /* 0x0003e4000c101b24 */
.L_x_2110:
[----:B------:R-:W-:Y:S05]  /*6750*/  BSYNC.RECONVERGENT B2 ;  /* 0x0000000000027941 */ /* 0x000fea0003800200 */
.L_x_2109:
[----:B------:R-:W-:Y:S04]  /*6760*/  BSSY.RECONVERGENT B2, `(.L_x_2111) ;  /* 0x0000019000027945 */ /* 0x000fe80003800200 */
[----:B------:R-:W-:Y:S05]  /*6770*/  @P1 BRA `(.L_x_2112) ;  /* 0x00000000005c1947 */ /* 0x000fea0003800000 */
[----:B------:R-:W-:-:S05]  /*6780*/  IMAD R240, R157, 0x8, R230 ;  /* 0x000000089df07824 */ /* 0x000fca00078e02e6 */
[----:B------:R-:W-:-:S13]  /*6790*/  ISETP.GE.AND P2, PT, R240, R15, PT ;  /* 0x0000000ff000720c */ /* 0x000fda0003f46270 */
[----:B01----:R-:W0:Y:S01]  /*67a0*/  @!P2 S2R R222, SR_TID.X ;  /* 0x0000000000dea919 */ /* 0x003e220000002100 */
        /* <DEDUP_REMOVED lines=11> */
[----:B------:R-:W-:-:S13]  /*6860*/  ISETP.GE.AND P2, PT, R240, R15, PT ;  /* 0x0000000ff000720c */ /* 0x000fda0003f46270 */
[----:B0-----:R-:W0:Y:S01]  /*6870*/  @!P2 LDC.64 R222, c[0x0][0x3b8] ;  /* 0x0000ee00ffdeab82 */ /* 0x001e220000000a00 */
[----:B------:R-:W-:-:S04]  /*6880*/  @!P2 IADD3 R235, P3, PT, R7, R240, RZ ;  /* 0x000000f007eba210 */ /* 0x000fc80007f7e0ff */
[----:B------:R-:W-:Y:S02]  /*6890*/  @!P2 LEA.HI.X.SX32 R236, R240, R26, 0x1, P3 ;  /* 0x0000001af0eca211 */ /* 0x000fe400018f0eff */
[----:B0-----:R-:W-:-:S04]  /*68a0*/  @!P2 LEA R222, P3, R235, R222, 0x2 ;  /* 0x000000deebdea211 */ /* 0x001fc800078610ff */
[----:B------:R-:W-:Y:S01]  /*68b0*/  @!P2 LEA.HI.X R223, R235, R223, R236, 0x2, P3 ;  /* 0x000000dfebdfa211 */ /* 0x000fe200018f14ec */
[----:B--2---:R-:W-:Y:S01]  /*68c0*/  FADD.FTZ R162, R86, R162 ;  /* 0x000000a256a27221 */ /* 0x004fe20000010000 */
[----:B------:R-:W-:-:S05]  /*68d0*/  FADD.FTZ R163, R87, R163 ;  /* 0x000000a357a37221 */ /* 0x000fca0000010000 */
[----:B------:R2:W-:Y:S02]  /*68e0*/  @!P2 STG.E.64 desc[UR36][R222.64], R162 ;  /* 0x000000a2de00a986 */ /* 0x0005e4000c101b24 */
.L_x_2112:
[----:B------:R-:W-:Y:S05]  /*68f0*/  BSYNC.RECONVERGENT B2 ;  /* 0x0000000000027941 */ /* 0x000fea0003800200 */
.L_x_2111:
[----:B------:R-:W-:Y:S04]  /*6900*/  BSSY.RECONVERGENT B2, `(.L_x_2113) ;  /* 0x000001a000027945 */ /* 0x000fe80003800200 */
[----:B------:R-:W-:Y:S05]  /*6910*/  @P1 BRA `(.L_x_2114) ;  /* 0x0000000000601947 */ /* 0x000fea0003800000 */
[----:B------:R-:W-:-:S04]  /*6920*/  IMAD R225, R157, 0x2, R225 ;  /* 0x000000029de17824 */ /* 0x000fc800078e02e1 */
[----:B------:R-:W-:-:S05]  /*6930*/  IMAD.SHL.U32 R240, R225, 0x4, RZ ;  /* 0x00000004e1f07824 */ /* 0x000fca00078e00ff */
[----:B------:R-:W-:-:S13]  /*6940*/  ISETP.GE.AND P2, PT, R240, R15, PT ;  /* 0x0000000ff000720c */ /* 0x000fda0003f46270 */
[----:B012---:R-:W0:Y:S01]  /*6950*/  @!P2 S2R R222, SR_TID.X ;  /* 0x0000000000dea919 */ /* 0x007e220000002100 */
        /* <DEDUP_REMOVED lines=20> */
.L_x_2114:
[----:B------:R-:W-:Y:S05]  /*6aa0*/  BSYNC.RECONVERGENT B2 ;  /* 0x0000000000027941 */ /* 0x000fea0003800200 */
.L_x_2113:
[----:B------:R-:W-:Y:S01]  /*6ab0*/  BSSY.RECONVERGENT B2, `(.L_x_2115) ;  /* 0x000001a000027945 */ /* 0x000fe20003800200 */
[----:B------:R-:W-:-:S03]  /*6ac0*/  IMAD.IADD R225, R14, 0x1, R157 ;  /* 0x000000010ee17824 */ /* 0x000fc600078e029d */
[----:B------:R-:W-:Y:S05]  /*6ad0*/  @P1 BRA `(.L_x_2116) ;  /* 0x00000000005c1947 */ /* 0x000fea0003800000 */
[----:B------:R-:W-:-:S05]  /*6ae0*/  IMAD R240, R157, 0x10, R230 ;  /* 0x000000109df07824 */ /* 0x000fca00078e02e6 */
[----:B------:R-:W-:-:S13]  /*6af0*/  ISETP.GE.AND P2, PT, R240, R15, PT ;  /* 0x0000000ff000720c */ /* 0x000fda0003f46270 */
[----:B0123--:R-:W0:Y:S01]  /*6b00*/  @!P2 S2R R222, SR_TID.X ;  /* 0x0000000000dea919 */ /* 0x00fe220000002100 */
        /* <DEDUP_REMOVED lines=20> */
.L_x_2116:
[----:B------:R-:W-:Y:S05]  /*6c50*/  BSYNC.RECONVERGENT B2 ;  /* 0x0000000000027941 */ /* 0x000fea0003800200 */
.L_x_2115:
[----:B------:R-:W-:Y:S04]  /*6c60*/  BSSY.RECONVERGENT B2, `(.L_x_2117) ;  /* 0x0000018000027945 */ /* 0x000fe80003800200 */
[----:B------:R-:W-:Y:S05]  /*6c70*/  @P1 BRA `(.L_x_2118) ;  /* 0x0000000000581947 */ /* 0x000fea0003800000 */
[----:B------:R-:W-:-:S05]  /*6c80*/  IMAD.SHL.U32 R236, R227, 0x4, RZ ;  /* 0x00000004e3ec7824 */ /* 0x000fca00078e00ff */
[----:B------:R-:W-:-:S13]  /*6c90*/  ISETP.GE.AND P2, PT, R236, R15, PT ;  /* 0x0000000fec00720c */ /* 0x000fda0003f46270 */
[----:B01234-:R-:W0:Y:S01]  /*6ca0*/  @!P2 S2R R222, SR_TID.X ;  /* 0x0000000000dea919 */ /* 0x01fe220000002100 */
        /* <DEDUP_REMOVED lines=19> */
.L_x_2118:
[----:B------:R-:W-:Y:S05]  /*6de0*/  BSYNC.RECONVERGENT B2 ;  /* 0x0000000000027941 */ /* 0x000fea0003800200 */
.L_x_2117:
[----:B------:R-:W-:Y:S01]  /*6df0*/  BSSY.RECONVERGENT B2, `(.L_x_2119) ;  /* 0x0000019000027945 */ /* 0x000fe20003800200 */
[----:B------:R-:W-:-:S03]  /*6e00*/  IMAD.IADD R227, R225, 0x1, R157 ;  /* 0x00000001e1e37824 */ /* 0x000fc600078e029d */
        /* <DEDUP_REMOVED lines=23> */
.L_x_2120:
[----:B------:R-:W-:Y:S05]  /*6f80*/  BSYNC.RECONVERGENT B2 ;  /* 0x0000000000027941 */ /* 0x000fea0003800200 */
.L_x_2119:
        /* <DEDUP_REMOVED lines=25> */
.L_x_2122:
[----:B------:R-:W-:Y:S05]  /*7120*/  BSYNC.RECONVERGENT B2 ;  /* 0x0000000000027941 */ /* 0x000fea0003800200 */
.L_x_2121:
[----:B------:R-:W-:Y:S01]  /*7130*/  BSSY.RECONVERGENT B2, `(.L_x_2123) ;  /* 0x000001a000027945 */ /* 0x000fe20003800200 */
[----:B------:R-:W-:-:S03]  /*7140*/  IMAD.IADD R229, R228, 0x1, R157 ;  /* 0x00000001e4e57824 */ /* 0x000fc600078e029d */
[----:B------:R-:W-:Y:S05]  /*7150*/  @P1 BRA `(.L_x_2124) ;  /* 0x00000000005c1947 */ /* 0x000fea0003800000 */
[----:B------:R-:W-:-:S05]  /*7160*/  IMAD R236, R157, 0x20, R230 ;  /* 0x000000209dec7824 */ /* 0x000fca00078e02e6 */
        /* <DEDUP_REMOVED lines=22> */
.L_x_2124:
[----:B------:R-:W-:Y:S05]  /*72d0*/  BSYNC.RECONVERGENT B2 ;  /* 0x0000000000027941 */ /* 0x000fea0003800200 */
.L_x_2123:
        /* <DEDUP_REMOVED lines=25> */
.L_x_2126:
[----:B------:R-:W-:Y:S05]  /*7470*/  BSYNC.RECONVERGENT B2 ;  /* 0x0000000000027941 */ /* 0x000fea0003800200 */
.L_x_2125:
        /* <DEDUP_REMOVED lines=25> */
.L_x_2128:
[----:B------:R-:W-:Y:S05]  /*7610*/  BSYNC.RECONVERGENT B2 ;  /* 0x0000000000027941 */ /* 0x000fea0003800200 */
.L_x_2127:
        /* <DEDUP_REMOVED lines=25> */
.L_x_2130:
[----:B------:R-:W-:Y:S05]  /*77b0*/  BSYNC.RECONVERGENT B2 ;  /* 0x0000000000027941 */ /* 0x000fea0003800200 */
.L_x_2129:
        /* <DEDUP_REMOVED lines=25> */
.L_x_2132:
[----:B------:R-:W-:Y:S05]  /*7950*/  BSYNC.RECONVERGENT B2 ;  /* 0x0000000000027941 */ /* 0x000fea0003800200 */
.L_x_2131:
        /* <DEDUP_REMOVED lines=25> */
.L_x_2134:
[----:B------:R-:W-:Y:S05]  /*7af0*/  BSYNC.RECONVERGENT B2 ;  /* 0x0000000000027941 */ /* 0x000fea0003800200 */
.L_x_2133:
        /* <DEDUP_REMOVED lines=25> */
.L_x_2136:
[----:B------:R-:W-:Y:S05]  /*7c90*/  BSYNC.RECONVERGENT B2 ;  /* 0x0000000000027941 */ /* 0x000fea0003800200 */
.L_x_2135:
        /* <DEDUP_REMOVED lines=25> */
.L_x_2138:
[----:B------:R-:W-:Y:S05]  /*7e30*/  BSYNC.RECONVERGENT B2 ;  /* 0x0000000000027941 */ /* 0x000fea0003800200 */
.L_x_2137:
[----:B------:R-:W-:Y:S04]  /*7e40*/  BSSY.RECONVERGENT B2, `(.L_x_2139) ;  /* 0x0000017000027945 */ /* 0x000fe80003800200 */
[----:B------:R-:W-:Y:S05]  /*7e50*/  @P1 BRA `(.L_x_2140) ;  /* 0x0000000000541947 */ /* 0x000fea0003800000 */
        /* <DEDUP_REMOVED lines=21> */
.L_x_2140:
[----:B------:R-:W-:Y:S05]  /*7fb0*/  BSYNC.RECONVERGENT B2 ;  /* 0x0000000000027941 */ /* 0x000fea0003800200 */
.L_x_2139:
        /* <DEDUP_REMOVED lines=12> */
[----:B-1234-:R-:W-:-:S04]  /*8080*/  @!P2 LEA R222, P3, R13, R192, 0x2 ;  /* 0x000000c00ddea211 */ /* 0x01efc800078610ff */
        /* <DEDUP_REMOVED lines=11> */
.L_x_2142:
[----:B------:R-:W-:Y:S05]  /*8140*/  BSYNC.RECONVERGENT B2 ;  /* 0x0000000000027941 */ /* 0x000fea0003800200 */
.L_x_2141:
        /* <DEDUP_REMOVED lines=24> */
.L_x_2144:
[----:B------:R-:W-:Y:S05]  /*82d0*/  BSYNC.RECONVERGENT B2 ;  /* 0x0000000000027941 */ /* 0x000fea0003800200 */
.L_x_2143:
[----:B------:R-:W-:Y:S04]  /*82e0*/  BSSY.RECONVERGENT B2, `(.L_x_2145) ;  /* 0x0000018000027945 */ /* 0x000fe80003800200 */
[----:B------:R-:W-:Y:S05]  /*82f0*/  @P1 BRA `(.L_x_2146) ;  /* 0x0000000000581947 */ /* 0x000fea0003800000 */
[----:B------:R-:W-:-:S05]  /*8300*/  IMAD.SHL.U32 R14, R14, 0x4, RZ ;  /* 0x000000040e0e7824 */ /* 0x000fca00078e00ff */
[----:B------:R-:W-:-:S13]  /*8310*/  ISETP.GE.AND P2, PT, R14, R15, PT ;  /* 0x0000000f0e00720c */ /* 0x000fda0003f46270 */
[----:B------:R-:W1:Y:S01]  /*8320*/  @!P2 S2R R11, SR_TID.X ;  /* 0x00000000000ba919 */ /* 0x000e620000002100 */
[----:B0-----:R-:W0:Y:S01]  /*8330*/  @!P2 LDC.64 R12, c[0x0][0x3b8] ;  /* 0x0000ee00ff0cab82 */ /* 0x001e220000000a00 */
[----:B-1----:R-:W-:-:S05]  /*8340*/  @!P2 IMAD.SHL.U32 R11, R11, 0x2, RZ ;  /* 0x000000020b0ba824 */ /* 0x002fca00078e00ff */
[----:B------:R-:W-:-:S05]  /*8350*/  @!P2 LOP3.LUT R11, R11, 0x2, RZ, 0xc0, !PT ;  /* 0x000000020b0ba812 */ /* 0x000fca00078ec0ff */
[----:B------:R-:W-:Y:S01]  /*8360*/  @!P2 IMAD R196, R4, R157, R11 ;  /* 0x0000009d04c4a224 */ /* 0x000fe200078e020b */
[----:B------:R-:W-:-:S04]  /*8370*/  @!P2 SHF.R.S32.HI R11, RZ, 0x1f, R14 ;  /* 0x0000001fff0ba819 */ /* 0x000fc8000001140e */
[----:B------:R-:W-:-:S04]  /*8380*/  @!P2 IADD3 R156, P3, PT, R196, R14, RZ ;  /* 0x0000000ec49ca210 */ /* 0x000fc80007f7e0ff */
[----:B------:R-:W-:Y:S02]  /*8390*/  @!P2 LEA.HI.X.SX32 R11, R196, R11, 0x1, P3 ;  /* 0x0000000bc40ba211 */ /* 0x000fe400018f0eff */
[----:B------:R-:W-:Y:S02]  /*83a0*/  CS2R R196, SRZ ;  /* 0x0000000000c47805 */ /* 0x000fe4000001ff00 */
[----:B0-----:R-:W-:-:S04]  /*83b0*/  @!P2 LEA R12, P3, R156, R12, 0x2 ;  /* 0x0000000c9c0ca211 */ /* 0x001fc800078610ff */
[----:B------:R-:W-:-:S05]  /*83c0*/  @!P2 LEA.HI.X R13, R156, R13, R11, 0x2, P3 ;  /* 0x0000000d9c0da211 */ /* 0x000fca00018f140b */
        /* <DEDUP_REMOVED lines=9> */
.L_x_2146:
[----:B------:R-:W-:Y:S05]  /*8460*/  BSYNC.RECONVERGENT B2 ;  /* 0x0000000000027941 */ /* 0x000fea0003800200 */
.L_x_2145:
        /* <DEDUP_REMOVED lines=24> */
.L_x_2148:
[----:B------:R-:W-:Y:S05]  /*85f0*/  BSYNC.RECONVERGENT B2 ;  /* 0x0000000000027941 */ /* 0x000fea0003800200 */
.L_x_2147:
        /* <DEDUP_REMOVED lines=24> */
.L_x_2150:
[----:B------:R-:W-:Y:S05]  /*8780*/  BSYNC.RECONVERGENT B2 ;  /* 0x0000000000027941 */ /* 0x000fea0003800200 */
.L_x_2149:
[----:B------:R-:W-:Y:S04]  /*8790*/  BSSY.RECONVERGENT B2, `(.L_x_2151) ;  /* 0x0000018000027945 */ /* 0x000fe80003800200 */
[----:B------:R-:W-:Y:S05]  /*87a0*/  @P1 BRA `(.L_x_2152) ;  /* 0x0000000000581947 */ /* 0x000fea0003800000 */
[----:B------:R-:W-:Y:S01]  /*87b0*/  IMAD.SHL.U32 R228, R228, 0x4, RZ ;  /* 0x00000004e4e47824 */ /* 0x000fe200078e00ff */
[----:B------:R-:W-:-:S04]  /*87c0*/  CS2R R202, SRZ ;  /* 0x0000000000ca7805 */ /* 0x000fc8000001ff00 */
        /* <DEDUP_REMOVED lines=20> */
.L_x_2152:
[----:B------:R-:W-:Y:S05]  /*8910*/  BSYNC.RECONVERGENT B2 ;  /* 0x0000000000027941 */ /* 0x000fea0003800200 */
.L_x_2151:
        /* <DEDUP_REMOVED lines=24> */
.L_x_2154:
[----:B------:R-:W-:Y:S05]  /*8aa0*/  BSYNC.RECONVERGENT B2 ;  /* 0x0000000000027941 */ /* 0x000fea0003800200 */
.L_x_2153:
        /* <DEDUP_REMOVED lines=24> */
.L_x_2156:
[----:B------:R-:W-:Y:S05]  /*8c30*/  BSYNC.RECONVERGENT B2 ;  /* 0x0000000000027941 */ /* 0x000fea0003800200 */
.L_x_2155:
        /* <DEDUP_REMOVED lines=24> */
.L_x_2158:
[----:B------:R-:W-:Y:S05]  /*8dc0*/  BSYNC.RECONVERGENT B2 ;  /* 0x0000000000027941 */ /* 0x000fea0003800200 */
.L_x_2157:
        /* <DEDUP_REMOVED lines=24> */
.L_x_2160:
[----:B------:R-:W-:Y:S05]  /*8f50*/  BSYNC.RECONVERGENT B2 ;  /* 0x0000000000027941 */ /* 0x000fea0003800200 */
.L_x_2159:
        /* <DEDUP_REMOVED lines=24> */
.L_x_2162:
[----:B------:R-:W-:Y:S05]  /*90e0*/  BSYNC.RECONVERGENT B2 ;  /* 0x0000000000027941 */ /* 0x000fea0003800200 */
.L_x_2161:
[----:B------:R-:W-:Y:S04]  /*90f0*/  BSSY.RECONVERGENT B2, `(.L_x_2163) ;  /* 0x0000018000027945 */ /* 0x000fe80003800200 */
[----:B------:R-:W-:Y:S05]  /*9100*/  @P1 BRA `(.L_x_2164) ;  /* 0x0000000000581947 */ /* 0x000fea0003800000 */
[----:B------:R-:W-:Y:S01]  /*9110*/  IMAD.SHL.U32 R234, R234, 0x4, RZ ;  /* 0x00000004eaea7824 */ /* 0x000fe200078e00ff */
[----:B------:R-:W-:-:S04]  /*9120*/  CS2R R214, SRZ ;  /* 0x0000000000d67805 */ /* 0x000fc8000001ff00 */
[----:B------:R-:W-:-:S13]  /*9130*/  ISETP.GE.AND P2, PT, R234, R15, PT ;  /* 0x0000000fea00720c */ /* 0x000fda0003f46270 */
[----:B------:R-:W1:Y:S01]  /*9140*/  @!P2 S2R R11, SR_TID.X ;  /* 0x00000000000ba919 */ /* 0x000e620000002100 */
[----:B0-----:R-:W2:Y:S01]  /*9150*/  @!P2 LDC.64 R12, c[0x0][0x3b8] ;  /* 0x0000ee00ff0cab82 */ /* 0x001ea20000000a00 */
        /* <DEDUP_REMOVED lines=15> */
[----:B------:R-:W-:-:S05]  /*9250*/  FADD.FTZ R215, R35, R215 ;  /* 0x000000d723d77221 */ /* 0x000fca0000010000 */
[----:B------:R0:W-:Y:S02]  /*9260*/  @!P2 STG.E.64 desc[UR36][R12.64], R214 ;  /* 0x000000d60c00a986 */ /* 0x0001e4000c101b24 */
.L_x_2164:
[----:B------:R-:W-:Y:S05]  /*9270*/  BSYNC.RECONVERGENT B2 ;  /* 0x0000000000027941 */ /* 0x000fea0003800200 */
.L_x_2163:
        /* <DEDUP_REMOVED lines=24> */
.L_x_2166:
[----:B------:R-:W-:Y:S05]  /*9400*/  BSYNC.RECONVERGENT B2 ;  /* 0x0000000000027941 */ /* 0x000fea0003800200 */
.L_x_2165:
[----:B------:R-:W-:Y:S04]  /*9410*/  BSSY.RECONVERGENT B2, `(.L_x_2167) ;  /* 0x0000018000027945 */ /* 0x000fe80003800200 */
[----:B------:R-:W-:Y:S05]  /*9420*/  @P1 BRA `(.L_x_2168) ;  /* 0x0000000000581947 */ /* 0x000fea0003800000 */
[----:B------:R-:W-:-:S05]  /*9430*/  IMAD.SHL.U32 R14, R224, 0x4, RZ ;  /* 0x00000004e00e7824 */ /* 0x000fca00078e00ff */
        /* <DEDUP_REMOVED lines=9> */
[----:B------:R-:W-:Y:S02]  /*94d0*/  CS2R R218, SRZ ;  /* 0x0000000000da7805 */ /* 0x000fe4000001ff00 */
        /* <DEDUP_REMOVED lines=11> */
.L_x_2168:
[----:B------:R-:W-:Y:S05]  /*9590*/  BSYNC.RECONVERGENT B2 ;  /* 0x0000000000027941 */ /* 0x000fea0003800200 */
.L_x_2167:
[----:B------:R-:W-:Y:S05]  /*95a0*/  @P1 BRA `(.L_x_2106) ;  /* 0x0000002000e41947 */ /* 0x000fea0003800000 */
[----:B------:R-:W-:Y:S01]  /*95b0*/  IMAD.IADD R224, R224, 0x1, R157 ;  /* 0x00000001e0e07824 */ /* 0x000fe200078e029d */
[----:B------:R-:W-:Y:S01]  /*95c0*/  BSSY.RECONVERGENT B2, `(.L_x_2169) ;  /* 0x000000f000027945 */ /* 0x000fe20003800200 */
[----:B0-----:R-:W-:Y:S02]  /*95d0*/  CS2R R12, SRZ ;  /* 0x00000000000c7805 */ /* 0x001fe4000001ff00 */
[----:B------:R-:W-:-:S05]  /*95e0*/  IMAD.SHL.U32 R224, R224, 0x4, RZ ;  /* 0x00000004e0e07824 */ /* 0x000fca00078e00ff */
[----:B------:R-:W-:-:S13]  /*95f0*/  ISETP.GE.AND P2, PT, R224, R15, PT ;  /* 0x0000000fe000720c */ /* 0x000fda0003f46270 */
[----:B------:R-:W-:Y:S05]  /*9600*/  @P2 BRA `(.L_x_2170) ;  /* 0x0000000000282947 */ /* 0x000fea0003800000 */
[----:B------:R-:W0:Y:S02]  /*9610*/  S2R R11, SR_TID.X ;  /* 0x00000000000b7919 */ /* 0x000e240000002100 */
[----:B0-----:R-:W-:-:S05]  /*9620*/  IMAD.SHL.U32 R11, R11, 0x2, RZ ;  /* 0x000000020b0b7824 */ /* 0x001fca00078e00ff */
[----:B------:R-:W-:-:S05]  /*9630*/  LOP3.LUT R11, R11, 0x2, RZ, 0xc0, !PT ;  /* 0x000000020b0b7812 */ /* 0x000fca00078ec0ff */
[----:B------:R-:W-:Y:S01]  /*9640*/  IMAD R14, R4, R157, R11 ;  /* 0x0000009d040e7224 */ /* 0x000fe200078e020b */
[----:B------:R-:W-:-:S04]  /*9650*/  SHF.R.S32.HI R11, RZ, 0x1f, R224 ;  /* 0x0000001fff0b7819 */ /* 0x000fc800000114e0 */
[----:B------:R-:W-:-:S04]  /*9660*/  IADD3 R13, P3, PT, R14, R224, RZ ;  /* 0x000000e00e0d7210 */ /* 0x000fc80007f7e0ff */
[----:B------:R-:W-:Y:S02]  /*9670*/  LEA.HI.X.SX32 R14, R14, R11, 0x1, P3 ;  /* 0x0000000b0e0e7211 */ /* 0x000fe400018f0eff */
[----:B------:R-:W-:-:S04]  /*9680*/  LEA R12, P3, R13, UR14, 0x2 ;  /* 0x0000000e0d0c7c11 */ /* 0x000fc8000f8610ff */
[----:B------:R-:W-:-:S06]  /*9690*/  LEA.HI.X R13, R13, UR15, R14, 0x2, P3 ;  /* 0x0000000f0d0d7c11 */ /* 0x000fcc00098f140e */
[----:B------:R-:W5:Y:S03]  /*96a0*/  LDG.E.64 R12, desc[UR36][R12.64] ;  /* 0x000000240c0c7981 */ /* 0x000f66000c1e1b00 */
.L_x_2170:
[----:B------:R-:W-:Y:S05]  /*96b0*/  BSYNC.RECONVERGENT B2 ;  /* 0x0000000000027941 */ /* 0x000fea0003800200 */
.L_x_2169:
[----:B-----5:R-:W-:Y:S01]  /*96c0*/  FADD.FTZ R220, R28, R12 ;  /* 0x0000000c1cdc7221 */ /* 0x020fe20000010000 */
[----:B------:R-:W-:Y:S01]  /*96d0*/  FADD.FTZ R221, R29, R13 ;  /* 0x0000000d1ddd7221 */ /* 0x000fe20000010000 */
[----:B------:R-:W-:Y:S06]  /*96e0*/  @P2 BRA `(.L_x_2106) ;  /* 0x0000002000942947 */ /* 0x000fec0003800000 */
[----:B------:R-:W-:-:S04]  /*96f0*/  IADD3 R11, P2, PT, R7, R224, RZ ;  /* 0x000000e0070b7210 */ /* 0x000fc80007f5e0ff */
[----:B------:R-:W-:Y:S02]  /*9700*/  LEA.HI.X.SX32 R14, R224, R26, 0x1, P2 ;  /* 0x0000001ae00e7211 */ /* 0x000fe400010f0eff */
[----:B------:R-:W-:-:S04]  /*9710*/  LEA R12, P2, R11, UR14, 0x2 ;  /* 0x0000000e0b0c7c11 */ /* 0x000fc8000f8410ff */
[----:B------:R-:W-:-:S05]  /*9720*/  LEA.HI.X R13, R11, UR15, R14, 0x2, P2 ;  /* 0x0000000f0b0d7c11 */ /* 0x000fca00090f140e */
[----:B------:R0:W-:Y:S01]  /*9730*/  STG.E.64 desc[UR36][R12.64], R220 ;  /* 0x000000dc0c007986 */ /* 0x0001e2000c101b24 */
[----:B------:R-:W-:Y:S05]  /*9740*/  BRA `(.L_x_2106) ;  /* 0x00000020007c7947 */ /* 0x000fea0003800000 */
.L_x_2042:
[----:B------:R-:W-:Y:S02]  /*9750*/  IMAD.SHL.U32 R156, R14, 0x4, RZ ;  /* 0x000000040e9c7824 */ /* 0x000fe400078e00ff */
[C---:B------:R-:W-:Y:S02]  /*9760*/  IMAD R11, R157.reuse, 0x50, RZ ;  /* 0x000000509d0b7824 */ /* 0x040fe400078e02ff */
[C-C-:B------:R-:W-:Y:S02]  /*9770*/  IMAD R224, R157.reuse, 0x8, R156.reuse ;  /* 0x000000089de07824 */ /* 0x140fe400078e029c */
[C-C-:B------:R-:W-:Y:S02]  /*9780*/  IMAD R226, R157.reuse, 0x10, R156.reuse ;  /* 0x000000109de27824 */ /* 0x140fe400078e029c */
[----:B------:R-:W-:Y:S01]  /*9790*/  IMAD R228, R157, 0x20, R156 ;  /* 0x000000209de47824 */ /* 0x000fe200078e029c */
[-C--:B------:R-:W-:Y:S02]  /*97a0*/  ISETP.GE.AND P1, PT, R224, R11.reuse, PT ;  /* 0x0000000be000720c */ /* 0x080fe40003f26270 */
[----:B------:R-:W-:-:S02]  /*97b0*/  ISETP.GE.AND P3, PT, R226, R11, PT ;  /* 0x0000000be200720c */ /* 0x000fc40003f66270 */
[CC--:B------:R-:W-:Y:S02]  /*97c0*/  ISETP.GE.OR P1, PT, R27.reuse, R17.reuse, P1 ;  /* 0x000000111b00720c */ /* 0x0c0fe40000f26670 */
[----:B------:R-:W-:Y:S02]  /*97d0*/  ISETP.GE.OR P3, PT, R27, R17, P3 ;  /* 0x000000111b00720c */ /* 0x000fe40001f66670 */
[----:B------:R-:W-:-:S04]  /*97e0*/  ISETP.GE.AND P2, PT, R228, R11, PT ;  /* 0x0000000be400720c */ /* 0x000fc80003f46270 */
[----:B------:R-:W-:-:S05]  /*97f0*/  ISETP.GE.OR P2, PT, R27, R17, P2 ;  /* 0x000000111b00720c */ /* 0x000fca0001746670 */
[----:B------:R-:W0:Y:S01]  /*9800*/  @!P1 S2R R12, SR_TID.X ;  /* 0x00000000000c9919 */ /* 0x000e220000002100 */
[----:B------:R-:W1:Y:S01]  /*9810*/  @!P1 LDC.64 R222, c[0x0][0x3b8] ;  /* 0x0000ee00ffde9b82 */ /* 0x000e620000000a00 */
[----:B------:R-:W-:Y:S01]  /*9820*/  @!P1 SHF.R.S32.HI R15, RZ, 0x1f, R224 ;  /* 0x0000001fff0f9819 */ /* 0x000fe200000114e0 */
[----:B------:R-:W2:Y:S05]  /*9830*/  @!P3 S2R R227, SR_TID.X ;  /* 0x0000000000e3b919 */ /* 0x000eaa0000002100 */
[----:B------:R-:W3:Y:S01]  /*9840*/  @!P2 S2R R229, SR_TID.X ;  /* 0x0000000000e5a919 */ /* 0x000ee20000002100 */
[----:B0-----:R-:W-:Y:S02]  /*9850*/  @!P1 IMAD.SHL.U32 R12, R12, 0x2, RZ ;  /* 0x000000020c0c9824 */ /* 0x001fe400078e00ff */
[----:B--2---:R-:W-:-:S03]  /*9860*/  @!P3 IMAD.SHL.U32 R227, R227, 0x2, RZ ;  /* 0x00000002e3e3b824 */ /* 0x004fc600078e00ff */
[----:B------:R-:W-:Y:S02]  /*9870*/  @!P1 LOP3.LUT R12, R12, 0x2, RZ, 0xc0, !PT ;  /* 0x000000020c0c9812 */ /* 0x000fe400078ec0ff */
[----:B------:R-:W-:-:S03]  /*9880*/  @!P3 LOP3.LUT R227, R227, 0x2, RZ, 0xc0, !PT ;  /* 0x00000002e3e3b812 */ /* 0x000fc600078ec0ff */
[CC--:B------:R-:W-:Y:S02]  /*9890*/  @!P1 IMAD R225, R4.reuse, R157.reuse, R12 ;  /* 0x0000009d04e19224 */ /* 0x0c0fe400078e020c */
[----:B------:R-:W0:Y:S01]  /*98a0*/  @!P3 LDC.64 R12, c[0x0][0x3b8] ;  /* 0x0000ee00ff0cbb82 */ /* 0x000e220000000a00 */
[----:B------:R-:W-:Y:S02]  /*98b0*/  @!P3 IMAD R227, R4, R157, R227 ;  /* 0x0000009d04e3b224 */ /* 0x000fe400078e02e3 */
[----:B------:R-:W-:-:S04]  /*98c0*/  @!P1 IADD3 R224, P5, PT, R225, R224, RZ ;  /* 0x000000e0e1e09210 */ /* 0x000fc80007fbe0ff */
[----:B------:R-:W-:Y:S02]  /*98d0*/  @!P1 LEA.HI.X.SX32 R15, R225, R15, 0x1, P5 ;  /* 0x0000000fe10f9211 */ /* 0x000fe400028f0eff */
[----:B-1----:R-:W-:-:S04]  /*98e0*/  @!P1 LEA R222, P5, R224, R222, 0x2 ;  /* 0x000000dee0de9211 */ /* 0x002fc800078a10ff */
[----:B------:R-:W-:Y:S02]  /*98f0*/  @!P1 LEA.HI.X R223, R224, R223, R15, 0x2, P5 ;  /* 0x000000dfe0df9211 */ /* 0x000fe400028f140f */
[----:B------:R-:W-:-:S04]  /*9900*/  ISETP.GE.AND P5, PT, R27, R17, PT ;  /* 0x000000111b00720c */ /* 0x000fc80003fa6270 */
[----:B------:R-:W-:Y:S02]  /*9910*/  FSEL R163, R163, RZ, P5 ;  /* 0x000000ffa3a37208 */ /* 0x000fe40002800000 */
[----:B------:R-:W-:Y:S02]  /*9920*/  FSEL R162, R162, RZ, P5 ;  /* 0x000000ffa2a27208 */ /* 0x000fe40002800000 */
[----:B------:R-:W-:-:S04]  /*9930*/  @!P3 SHF.R.S32.HI R15, RZ, 0x1f, R226 ;  /* 0x0000001fff0fb819 */ /* 0x000fc800000114e2 */
[----:B------:R1:W5:Y:S01]  /*9940*/  @!P1 LDG.E.64 R162, desc[UR36][R222.64] ;  /* 0x00000024dea29981 */ /* 0x000362000c1e1b00 */
[----:B------:R-:W-:Y:S01]  /*9950*/  @!P3 IADD3 R224, P1, PT, R227, R226, RZ ;  /* 0x000000e2e3e0b210 */ /* 0x000fe20007f3e0ff */
[----:B---3--:R-:W-:Y:S01]  /*9960*/  @!P2 IMAD.SHL.U32 R229, R229, 0x2, RZ ;  /* 0x00000002e5e5a824 */ /* 0x008fe200078e00ff */
[----:B------:R-:W-:Y:S02]  /*9970*/  FSEL R167, R167, RZ, P5 ;  /* 0x000000ffa7a77208 */ /* 0x000fe40002800000 */
[----:B------:R-:W-:Y:S02]  /*9980*/  @!P3 LEA.HI.X.SX32 R15, R227, R15, 0x1, P1 ;  /* 0x0000000fe30fb211 */ /* 0x000fe400008f0eff */
[C---:B0-----:R-:W-:Y:S02]  /*9990*/  @!P3 LEA R12, P1, R224.reuse, R12, 0x2 ;  /* 0x0000000ce00cb211 */ /* 0x041fe400078210ff */
[----:B------:R-:W-:Y:S02]  /*99a0*/  @!P2 LOP3.LUT R229, R229, 0x2, RZ, 0xc0, !PT ;  /* 0x00000002e5e5a812 */ /* 0x000fe400078ec0ff */
[----:B------:R-:W-:-:S02]  /*99b0*/  @!P3 LEA.HI.X R13, R224, R13, R15, 0x2, P1 ;  /* 0x0000000de00db211 */ /* 0x000fc400008f140f */
[----:B------:R-:W-:Y:S01]  /*99c0*/  ISETP.GE.AND P1, PT, R156, R11, PT ;  /* 0x0000000b9c00720c */ /* 0x000fe20003f26270 */
[----:B------:R-:W0:Y:S01]  /*99d0*/  @!P2 LDC.64 R224, c[0x0][0x3b8] ;  /* 0x0000ee00ffe0ab82 */ /* 0x000e220000000a00 */
[----:B------:R-:W-:Y:S01]  /*99e0*/  FSEL R166, R166, RZ, P5 ;  /* 0x000000ffa6a67208 */ /* 0x000fe20002800000 */
[----:B------:R-:W-:Y:S01]  /*99f0*/  @!P2 IMAD R229, R4, R157, R229 ;  /* 0x0000009d04e5a224 */ /* 0x000fe200078e02e5 */
[----:B------:R-:W-:Y:S02]  /*9a00*/  ISETP.GE.OR P1, PT, R27, R17, P1 ;  /* 0x000000111b00720c */ /* 0x000fe40000f26670 */
[----:B------:R-:W-:Y:S02]  /*9a10*/  @!P2 SHF.R.S32.HI R15, RZ, 0x1f, R228 ;  /* 0x0000001fff0fa819 */ /* 0x000fe400000114e4 */
[----:B------:R2:W5:Y:S09]  /*9a20*/  @!P3 LDG.E.64 R166, desc[UR36][R12.64] ;  /* 0x000000240ca6b981 */ /* 0x000572000c1e1b00 */
[----:B------:R-:W3:Y:S01]  /*9a30*/  @!P1 S2R R227, SR_TID.X ;  /* 0x0000000000e39919 */ /* 0x000ee20000002100 */
[----:B-1----:R-:W-:Y:S01]  /*9a40*/  @!P2 IADD3 R222, P3, PT, R229, R228, RZ ;  /* 0x000000e4e5dea210 */ /* 0x002fe20007f7e0ff */
[----:B------:R-:W-:-:S03]  /*9a50*/  IMAD R226, R157, 0x40, R156 ;  /* 0x000000409de27824 */ /* 0x000fc600078e029c */
[----:B------:R-:W-:Y:S02]  /*9a60*/  @!P2 LEA.HI.X.SX32 R15, R229, R15, 0x1, P3 ;  /* 0x0000000fe50fa211 */ /* 0x000fe400018f0eff */
[----:B0-----:R-:W-:-:S04]  /*9a70*/  @!P2 LEA R224, P3, R222, R224, 0x2 ;  /* 0x000000e0dee0a211 */ /* 0x001fc800078610ff */
[----:B------:R-:W-:Y:S02]  /*9a80*/  @!P2 LEA.HI.X R225, R222, R225, R15, 0x2, P3 ;  /* 0x000000e1dee1a211 */ /* 0x000fe400018f140f */
[----:B------:R-:W-:Y:S01]  /*9a90*/  ISETP.GE.AND P3, PT, R226, R11, PT ;  /* 0x0000000be200720c */ /* 0x000fe20003f66270 */
[----:B------:R-:W0:Y:S03]  /*9aa0*/  @!P1 LDC.64 R222, c[0x0][0x3b8] ;  /* 0x0000ee00ffde9b82 */ /* 0x000e260000000a00 */
[----:B------:R-:W-:Y:S02]  /*9ab0*/  ISETP.GE.OR P3, PT, R27, R17, P3 ;  /* 0x000000111b00720c */ /* 0x000fe40001f66670 */
[----:B------:R-:W-:Y:S02]  /*9ac0*/  FSEL R175, R175, RZ, P5 ;  /* 0x000000ffafaf7208 */ /* 0x000fe40002800000 */
[----:B------:R-:W-:Y:S01]  /*9ad0*/  FSEL R174, R174, RZ, P5 ;  /* 0x000000ffaeae7208 */ /* 0x000fe20002800000 */
[----:B---3--:R-:W-:-:S08]  /*9ae0*/  @!P1 IMAD.SHL.U32 R227, R227, 0x2, RZ ;  /* 0x00000002e3e39824 */ /* 0x008fd000078e00ff */
[----:B------:R-:W1:Y:S01]  /*9af0*/  @!P3 S2R R15, SR_TID.X ;  /* 0x00000000000fb919 */ /* 0x000e620000002100 */
[----:B------:R-:W-:Y:S01]  /*9b00*/  @!P1 LOP3.LUT R227, R227, 0x2, RZ, 0xc0, !PT ;  /* 0x00000002e3e39812 */ /* 0x000fe200078ec0ff */
[----:B------:R3:W5:Y:S04]  /*9b10*/  @!P2 LDG.E.64 R174, desc[UR36][R224.64] ;  /* 0x00000024e0aea981 */ /* 0x000768000c1e1b00 */
[----:B------:R-:W-:Y:S02]  /*9b20*/  @!P1 IMAD R227, R4, R157, R227 ;  /* 0x0000009d04e39224 */ /* 0x000fe400078e02e3 */
[----:B------:R-:W-:-:S03]  /*9b30*/  IMAD.IADD R228, R14, 0x1, R157 ;  /* 0x000000010ee47824 */ /* 0x000fc600078e029d */
[----:B--2---:R-:W-:Y:S01]  /*9b40*/  @!P1 IADD3 R12, P2, PT, R227, R156, RZ ;  /* 0x0000009ce30c9210 */ /* 0x004fe20007f5e0ff */
[----:B------:R-:W-:-:S03]  /*9b50*/  IMAD.SHL.U32 R156, R228, 0x4, RZ ;  /* 0x00000004e49c7824 */ /* 0x000fc600078e00ff */
[----:B------:R-:W-:Y:S02]  /*9b60*/  @!P1 LEA.HI.X.SX32 R13, R227, RZ, 0x1, P2 ;  /* 0x000000ffe30d9211 */ /* 0x000fe400010f0eff */
[----:B0-----:R-:W-:-:S04]  /*9b70*/  @!P1 LEA R222, P2, R12, R222, 0x2 ;  /* 0x000000de0cde9211 */ /* 0x001fc800078410ff */
[----:B------:R-:W-:Y:S02]  /*9b80*/  @!P1 LEA.HI.X R223, R12, R223, R13, 0x2, P2 ;  /* 0x000000df0cdf9211 */ /* 0x000fe400010f140d */
[----:B------:R-:W-:Y:S01]  /*9b90*/  ISETP.GE.AND P2, PT, R156, R11, PT ;  /* 0x0000000b9c00720c */ /* 0x000fe20003f46270 */
[----:B------:R-:W0:Y:S03]  /*9ba0*/  @!P3 LDC.64 R12, c[0x0][0x3b8] ;  /* 0x0000ee00ff0cbb82 */ /* 0x000e260000000a00 */
[----:B------:R-:W-:Y:S01]  /*9bb0*/  ISETP.GE.OR P2, PT, R27, R17, P2 ;  /* 0x000000111b00720c */ /* 0x000fe20001746670 */
[----:B-1----:R-:W-:-:S12]  /*9bc0*/  @!P3 IMAD.SHL.U32 R15, R15, 0x2, RZ ;  /* 0x000000020f0fb824 */ /* 0x002fd800078e00ff */
[----:B------:R-:W1:Y:S01]  /*9bd0*/  @!P2 S2R R227, SR_TID.X ;  /* 0x0000000000e3a919 */ /* 0x000e620000002100 */
[----:B------:R-:W-:Y:S02]  /*9be0*/  @!P3 LOP3.LUT R15, R15, 0x2, RZ, 0xc0, !PT ;  /* 0x000000020f0fb812 */ /* 0x000fe400078ec0ff */
[----:B------:R-:W-:Y:S02]  /*9bf0*/  FSEL R159, R159, RZ, P5 ;  /* 0x000000ff9f9f7208 */ /* 0x000fe40002800000 */
[----:B------:R-:W-:Y:S01]  /*9c00*/  FSEL R158, R158, RZ, P5 ;  /* 0x000000ff9e9e7208 */ /* 0x000fe20002800000 */
[----:B---3--:R-:W-:Y:S01]  /*9c10*/  @!P3 IMAD R225, R4, R157, R15 ;  /* 0x0000009d04e1b224 */ /* 0x008fe200078e020f */
[----:B------:R-:W-:Y:S01]  /*9c20*/  @!P3 SHF.R.S32.HI R14, RZ, 0x1f, R226 ;  /* 0x0000001fff0eb819 */ /* 0x000fe200000114e2 */
[----:B------:R-:W-:-:S03]  /*9c30*/  IMAD R15, R157, 0x2, R228 ;  /* 0x000000029d0f7824 */ /* 0x000fc600078e02e4 */
[----:B------:R2:W5:Y:S01]  /*9c40*/  @!P1 LDG.E.64 R158, desc[UR36][R222.64] ;  /* 0x00000024de9e9981 */ /* 0x000562000c1e1b00 */
[----:B------:R-:W-:Y:S01]  /*9c50*/  @!P3 IADD3 R224, P1, PT, R225, R226, RZ ;  /* 0x000000e2e1e0b210 */ /* 0x000fe20007f3e0ff */
[----:B------:R-:W-:-:S03]  /*9c60*/  IMAD.SHL.U32 R226, R15, 0x4, RZ ;  /* 0x000000040fe27824 */ /* 0x000fc600078e00ff */
[----:B------:R-:W-:Y:S02]  /*9c70*/  @!P3 LEA.HI.X.SX32 R225, R225, R14, 0x1, P1 ;  /* 0x0000000ee1e1b211 */ /* 0x000fe400008f0eff */
[----:B0-----:R-:W-:-:S04]  /*9c80*/  @!P3 LEA R14, P1, R224, R12, 0x2 ;  /* 0x0000000ce00eb211 */ /* 0x001fc800078210ff */
[----:B------:R-:W-:Y:S02]  /*9c90*/  @!P3 LEA.HI.X R15, R224, R13, R225, 0x2, P1 ;  /* 0x0000000de00fb211 */ /* 0x000fe400008f14e1 */
[----:B------:R-:W-:Y:S01]  /*9ca0*/  ISETP.GE.AND P1, PT, R226, R11, PT ;  /* 0x0000000be200720c */ /* 0x000fe20003f26270 */
[----:B------:R-:W0:Y:S03]  /*9cb0*/  @!P2 LDC.64 R12, c[0x0][0x3b8] ;  /* 0x0000ee00ff0cab82 */ /* 0x000e260000000a00 */
[----:B------:R-:W-:Y:S01]  /*9cc0*/  ISETP.GE.OR P1, PT, R27, R17, P1 ;  /* 0x000000111b00720c */ /* 0x000fe20000f26670 */
[----:B-1----:R-:W-:Y:S01]  /*9cd0*/  @!P2 IMAD.SHL.U32 R227, R227, 0x2, RZ ;  /* 0x00000002e3e3a824 */ /* 0x002fe200078e00ff */
[----:B------:R-:W-:-:S04]  /*9ce0*/  FSEL R191, R191, RZ, P5 ;  /* 0x000000ffbfbf7208 */ /* 0x000fc80002800000 */
[----:B------:R-:W-:Y:S02]  /*9cf0*/  @!P2 LOP3.LUT R227, R227, 0x2, RZ, 0xc0, !PT ;  /* 0x00000002e3e3a812 */ /* 0x000fe400078ec0ff */
[----:B------:R-:W-:-:S03]  /*9d00*/  FSEL R190, R190, RZ, P5 ;  /* 0x000000ffbebe7208 */ /* 0x000fc60002800000 */
[----:B------:R-:W-:Y:S02]  /*9d10*/  @!P2 IMAD R227, R4, R157, R227 ;  /* 0x0000009d04e3a224 */ /* 0x000fe400078e02e3 */
[----:B------:R-:W1:Y:S01]  /*9d20*/  @!P1 S2R R225, SR_TID.X ;  /* 0x0000000000e19919 */ /* 0x000e620000002100 */
[----:B--2---:R-:W-:Y:S01]  /*9d30*/  @!P2 SHF.R.S32.HI R222, RZ, 0x1f, R156 ;  /* 0x0000001fffdea819 */ /* 0x004fe2000001149c */
[----:B------:R-:W-:Y:S01]  /*9d40*/  IMAD R228, R157, 0x4, R228 ;  /* 0x000000049de47824 */ /* 0x000fe200078e02e4 */
[----:B------:R2:W5:Y:S01]  /*9d50*/  @!P3 LDG.E.64 R190, desc[UR36][R14.64] ;  /* 0x000000240ebeb981 */ /* 0x000562000c1e1b00 */
[C---:B------:R-:W-:Y:S02]  /*9d60*/  @!P2 IADD3 R223, P3, PT, R227.reuse, R156, RZ ;  /* 0x0000009ce3dfa210 */ /* 0x040fe40007f7e0ff */
[----:B------:R-:W-:Y:S02]  /*9d70*/  IMAD.SHL.U32 R156, R228, 0x4, RZ ;  /* 0x00000004e49c7824 */ /* 0x000fe400078e00ff */
[----:B------:R-:W-:-:S02]  /*9d80*/  @!P2 LEA.HI.X.SX32 R224, R227, R222, 0x1, P3 ;  /* 0x000000dee3e0a211 */ /* 0x000fc400018f0eff */
[----:B0-----:R-:W-:-:S04]  /*9d90*/  @!P2 LEA R222, P3, R223, R12, 0x2 ;  /* 0x0000000cdfdea211 */ /* 0x001fc800078610ff */
[----:B------:R-:W-:Y:S02]  /*9da0*/  @!P2 LEA.HI.X R223, R223, R13, R224, 0x2, P3 ;  /* 0x0000000ddfdfa211 */ /* 0x000fe400018f14e0 */
[----:B------:R-:W-:Y:S01]  /*9db0*/  ISETP.GE.AND P3, PT, R156, R11, PT ;  /* 0x0000000b9c00720c */ /* 0x000fe20003f66270 */
[----:B------:R-:W0:Y:S03]  /*9dc0*/  @!P1 LDC.64 R12, c[0x0][0x3b8] ;  /* 0x0000ee00ff0c9b82 */ /* 0x000e260000000a00 */
[----:B------:R-:W-:Y:S02]  /*9dd0*/  ISETP.GE.OR P3, PT, R27, R17, P3 ;  /* 0x000000111b00720c */ /* 0x000fe40001f66670 */
[----:B------:R-:W-:-:S11]  /*9de0*/  FSEL R161, R161, RZ, P5 ;  /* 0x000000ffa1a17208 */ /* 0x000fd60002800000 */
[----:B------:R-:W3:Y:S01]  /*9df0*/  @!P3 S2R R227, SR_TID.X ;  /* 0x0000000000e3b919 */ /* 0x000ee20000002100 */
[----:B-1----:R-:W-:Y:S01]  /*9e00*/  @!P1 IMAD.SHL.U32 R225, R225, 0x2, RZ ;  /* 0x00000002e1e19824 */ /* 0x002fe200078e00ff */
[----:B------:R-:W-:-:S04]  /*9e10*/  FSEL R160, R160, RZ, P5 ;  /* 0x000000ffa0a07208 */ /* 0x000fc80002800000 */
[----:B------:R-:W-:Y:S02]  /*9e20*/  @!P1 LOP3.LUT R225, R225, 0x2, RZ, 0xc0, !PT ;  /* 0x00000002e1e19812 */ /* 0x000fe400078ec0ff */
[----:B------:R1:W5:Y:S03]  /*9e30*/  @!P2 LDG.E.64 R160, desc[UR36][R222.64] ;  /* 0x00000024dea0a981 */ /* 0x000366000c1e1b00 */
[----:B------:R-:W-:Y:S01]  /*9e40*/  @!P1 IMAD R225, R4, R157, R225 ;  /* 0x0000009d04e19224 */ /* 0x000fe200078e02e1 */
[----:B--2---:R-:W-:Y:S01]  /*9e50*/  @!P1 SHF.R.S32.HI R14, RZ, 0x1f, R226 ;  /* 0x0000001fff0e9819 */ /* 0x004fe200000114e2 */
[----:B------:R-:W-:-:S03]  /*9e60*/  IMAD.IADD R228, R228, 0x1, R157 ;  /* 0x00000001e4e47824 */ /* 0x000fc600078e029d */
        /* <DEDUP_REMOVED lines=8> */
[----:B---3--:R-:W-:Y:S01]  /*9ef0*/  @!P3 IMAD.SHL.U32 R227, R227, 0x2, RZ ;  /* 0x00000002e3e3b824 */ /* 0x008fe200078e00ff */
[----:B------:R-:W-:-:S04]  /*9f00*/  FSEL R165, R165, RZ, P5 ;  /* 0x000000ffa5a57208 */ /* 0x000fc80002800000 */
[----:B------:R-:W-:Y:S02]  /*9f10*/  @!P3 LOP3.LUT R227, R227, 0x2, RZ, 0xc0, !PT ;  /* 0x00000002e3e3b812 */ /* 0x000fe400078ec0ff */
[----:B------:R-:W-:-:S03]  /*9f20*/  FSEL R164, R164, RZ, P5 ;  /* 0x000000ffa4a47208 */ /* 0x000fc60002800000 */
[----:B------:R-:W-:Y:S02]  /*9f30*/  @!P3 IMAD R227, R4, R157, R227 ;  /* 0x0000009d04e3b224 */ /* 0x000fe400078e02e3 */
[----:B------:R-:W2:Y:S01]  /*9f40*/  @!P2 S2R R225, SR_TID.X ;  /* 0x0000000000e1a919 */ /* 0x000ea20000002100 */
[----:B-1----:R-:W-:Y:S01]  /*9f50*/  @!P3 SHF.R.S32.HI R222, RZ, 0x1f, R156 ;  /* 0x0000001fffdeb819 */ /* 0x002fe2000001149c */
[----:B------:R-:W-:Y:S01]  /*9f60*/  IMAD.IADD R228, R228, 0x1, R157 ;  /* 0x00000001e4e47824 */ /* 0x000fe200078e029d */
        /* <DEDUP_REMOVED lines=11> */
[----:B--2---:R-:W-:Y:S01]  /*a020*/  @!P2 IMAD.SHL.U32 R225, R225, 0x2, RZ ;  /* 0x00000002e1e1a824 */ /* 0x004fe200078e00ff */
[----:B------:R-:W-:-:S04]  /*a030*/  FSEL R168, R168, RZ, P5 ;  /* 0x000000ffa8a87208 */ /* 0x000fc80002800000 */
[----:B------:R-:W-:Y:S02]  /*a040*/  @!P2 LOP3.LUT R225, R225, 0x2, RZ, 0xc0, !PT ;  /* 0x00000002e1e1a812 */ /* 0x000fe400078ec0ff */
[----:B------:R2:W5:Y:S03]  /*a050*/  @!P3 LDG.E.64 R168, desc[UR36][R14.64] ;  /* 0x000000240ea8b981 */ /* 0x000566000c1e1b00 */
[----:B------:R-:W-:Y:S01]  /*a060*/  @!P2 IMAD R225, R4, R157, R225 ;  /* 0x0000009d04e1a224 */ /* 0x000fe200078e02e1 */
[----:B-1----:R-:W-:Y:S01]  /*a070*/  @!P2 SHF.R.S32.HI R12, RZ, 0x1f, R224 ;  /* 0x0000001fff0ca819 */ /* 0x002fe200000114e0 */
[----:B------:R-:W-:-:S03]  /*a080*/  IMAD R228, R157, 0x2, R228 ;  /* 0x000000029de47824 */ /* 0x000fc600078e02e4 */
        /* <DEDUP_REMOVED lines=13> */
[----:B------:R-:W1:Y:S01]  /*a160*/  @!P3 S2R R227, SR_TID.X ;  /* 0x0000000000e3b919 */ /* 0x000e620000002100 */
[----:B--2---:R-:W-:Y:S01]  /*a170*/  @!P1 SHF.R.S32.HI R14, RZ, 0x1f, R156 ;  /* 0x0000001fff0e9819 */ /* 0x004fe2000001149c */
        /* <DEDUP_REMOVED lines=283> */
[----:B--2---:R-:W2:Y:S01]  /*b330*/  @!P1 S2R R13, SR_TID.X ;  /* 0x00000000000d9919 */ /* 0x004ea20000002100 */
[----:B-1----:R-:W-:Y:S01]  /*b340*/  @!P2 IMAD.SHL.U32 R225, R225, 0x2, RZ ;  /* 0x00000002e1e1a824 */ /* 0x002fe200078e00ff */
[----:B------:R-:W-:-:S04]  /*b350*/  FSEL R208, R208, RZ, P5 ;  /* 0x000000ffd0d07208 */ /* 0x000fc80002800000 */
[----:B------:R-:W-:Y:S02]  /*b360*/  @!P2 LOP3.LUT R225, R225, 0x2, RZ, 0xc0, !PT ;  /* 0x00000002e1e1a812 */ /* 0x000fe400078ec0ff */
[----:B------:R1:W5:Y:S03]  /*b370*/  @!P3 LDG.E.64 R208, desc[UR36][R14.64] ;  /* 0x000000240ed0b981 */ /* 0x000366000c1e1b00 */
[----:B------:R-:W-:Y:S01]  /*b380*/  @!P2 IMAD R225, R4, R157, R225 ;  /* 0x0000009d04e1a224 */ /* 0x000fe200078e02e1 */
[----:B------:R-:W-:-:S04]  /*b390*/  @!P2 SHF.R.S32.HI R12, RZ, 0x1f, R224 ;  /* 0x0000001fff0ca819 */ /* 0x000fc800000114e0 */
[----:B------:R-:W-:-:S04]  /*b3a0*/  @!P2 IADD3 R224, P3, PT, R225, R224, RZ ;  /* 0x000000e0e1e0a210 */ /* 0x000fc80007f7e0ff */
[----:B------:R-:W-:Y:S02]  /*b3b0*/  @!P2 LEA.HI.X.SX32 R12, R225, R12, 0x1, P3 ;  /* 0x0000000ce10ca211 */ /* 0x000fe400018f0eff */
[----:B0-----:R-:W-:Y:S01]  /*b3c0*/  @!P2 LEA R222, P3, R224, R222, 0x2 ;  /* 0x000000dee0dea211 */ /* 0x001fe200078610ff */
[----:B------:R-:W-:Y:S01]  /*b3d0*/  IMAD.IADD R228, R228, 0x1, R157 ;  /* 0x00000001e4e47824 */ /* 0x000fe200078e029d */
[----:B------:R-:W-:Y:S02]  /*b3e0*/  FSEL R211, R211, RZ, P5 ;  /* 0x000000ffd3d37208 */ /* 0x000fe40002800000 */
[----:B------:R-:W-:Y:S02]  /*b3f0*/  @!P2 LEA.HI.X R223, R224, R223, R12, 0x2, P3 ;  /* 0x000000dfe0dfa211 */ /* 0x000fe400018f140c */
[----:B------:R-:W0:Y:S01]  /*b400*/  @!P1 LDC.64 R224, c[0x0][0x3b8] ;  /* 0x0000ee00ffe09b82 */ /* 0x000e220000000a00 */
[----:B------:R-:W-:Y:S01]  /*b410*/  FSEL R210, R210, RZ, P5 ;  /* 0x000000ffd2d27208 */ /* 0x000fe20002800000 */
[----:B-1----:R-:W-:-:S02]  /*b420*/  IMAD.SHL.U32 R14, R228, 0x4, RZ ;  /* 0x00000004e40e7824 */ /* 0x002fc400078e00ff */
[----:B--2---:R-:W-:-:S03]  /*b430*/  @!P1 IMAD.SHL.U32 R13, R13, 0x2, RZ ;  /* 0x000000020d0d9824 */ /* 0x004fc600078e00ff */
[----:B------:R1:W5:Y:S01]  /*b440*/  @!P2 LDG.E.64 R210, desc[UR36][R222.64] ;  /* 0x00000024ded2a981 */ /* 0x000362000c1e1b00 */
[----:B------:R-:W-:Y:S01]  /*b450*/  ISETP.GE.AND P2, PT, R14, R11, PT ;  /* 0x0000000b0e00720c */ /* 0x000fe20003f46270 */
[----:B------:R-:W-:Y:S01]  /*b460*/  IMAD.IADD R228, R228, 0x1, R157 ;  /* 0x00000001e4e47824 */ /* 0x000fe200078e029d */
[----:B------:R-:W-:Y:S02]  /*b470*/  @!P1 LOP3.LUT R13, R13, 0x2, RZ, 0xc0, !PT ;  /* 0x000000020d0d9812 */ /* 0x000fe400078ec0ff */
[----:B------:R-:W-:Y:S01]  /*b480*/  ISETP.GE.OR P2, PT, R27, R17, P2 ;  /* 0x000000111b00720c */ /* 0x000fe20001746670 */
[----:B------:R-:W-:Y:S02]  /*b490*/  IMAD.SHL.U32 R226, R228, 0x4, RZ ;  /* 0x00000004e4e27824 */ /* 0x000fe400078e00ff */
[----:B------:R-:W-:Y:S01]  /*b4a0*/  @!P1 IMAD R15, R4, R157, R13 ;  /* 0x0000009d040f9224 */ /* 0x000fe200078e020d */
[----:B------:R-:W-:Y:S02]  /*b4b0*/  FSEL R213, R213, RZ, P5 ;  /* 0x000000ffd5d57208 */ /* 0x000fe40002800000 */
[----:B------:R-:W-:-:S02]  /*b4c0*/  FSEL R212, R212, RZ, P5 ;  /* 0x000000ffd4d47208 */ /* 0x000fc40002800000 */
[----:B------:R-:W-:Y:S02]  /*b4d0*/  FSEL R215, R215, RZ, P5 ;  /* 0x000000ffd7d77208 */ /* 0x000fe40002800000 */
[----:B------:R-:W-:Y:S02]  /*b4e0*/  FSEL R214, R214, RZ, P5 ;  /* 0x000000ffd6d67208 */ /* 0x000fe40002800000 */
[----:B------:R-:W-:Y:S01]  /*b4f0*/  FSEL R217, R217, RZ, P5 ;  /* 0x000000ffd9d97208 */ /* 0x000fe20002800000 */
[----:B-1----:R-:W1:Y:S01]  /*b500*/  @!P2 LDC.64 R222, c[0x0][0x3b8] ;  /* 0x0000ee00ffdeab82 */ /* 0x002e620000000a00 */
[----:B------:R-:W-:Y:S02]  /*b510*/  FSEL R216, R216, RZ, P5 ;  /* 0x000000ffd8d87208 */ /* 0x000fe40002800000 */
[----:B------:R-:W-:Y:S02]  /*b520*/  FSEL R219, R219, RZ, P5 ;  /* 0x000000ffdbdb7208 */ /* 0x000fe40002800000 */
[----:B------:R-:W-:-:S02]  /*b530*/  FSEL R218, R218, RZ, P5 ;  /* 0x000000ffdada7208 */ /* 0x000fc40002800000 */
[----:B------:R-:W-:Y:S02]  /*b540*/  ISETP.GE.AND P3, PT, R226, R11, PT ;  /* 0x0000000be200720c */ /* 0x000fe40003f66270 */
[----:B------:R-:W-:Y:S02]  /*b550*/  @!P1 SHF.R.S32.HI R12, RZ, 0x1f, R156 ;  /* 0x0000001fff0c9819 */ /* 0x000fe4000001149c */
[----:B------:R-:W-:Y:S01]  /*b560*/  @!P1 IADD3 R13, P5, PT, R15, R156, RZ ;  /* 0x0000009c0f0d9210 */ /* 0x000fe20007fbe0ff */
[----:B------:R-:W-:Y:S01]  /*b570*/  IMAD.IADD R156, R228, 0x1, R157 ;  /* 0x00000001e49c7824 */ /* 0x000fe200078e029d */
[----:B------:R-:W-:Y:S02]  /*b580*/  ISETP.GE.OR P3, PT, R27, R17, P3 ;  /* 0x000000111b00720c */ /* 0x000fe40001f66670 */
[----:B------:R-:W-:Y:S01]  /*b590*/  @!P1 LEA.HI.X.SX32 R12, R15, R12, 0x1, P5 ;  /* 0x0000000c0f0c9211 */ /* 0x000fe200028f0eff */
[----:B------:R-:W-:Y:S01]  /*b5a0*/  IMAD.SHL.U32 R228, R156, 0x4, RZ ;  /* 0x000000049ce47824 */ /* 0x000fe200078e00ff */
[C---:B0-----:R-:W-:Y:S01]  /*b5b0*/  @!P1 LEA R224, P5, R13.reuse, R224, 0x2 ;  /* 0x000000e00de09211 */ /* 0x041fe200078a10ff */
[----:B------:R-:W0:Y:S03]  /*b5c0*/  @!P2 S2R R15, SR_TID.X ;  /* 0x00000000000fa919 */ /* 0x000e260000002100 */
[----:B------:R-:W-:-:S02]  /*b5d0*/  @!P1 LEA.HI.X R225, R13, R225, R12, 0x2, P5 ;  /* 0x000000e10de19211 */ /* 0x000fc400028f140c */
[----:B------:R-:W-:-:S03]  /*b5e0*/  ISETP.GE.AND P5, PT, R228, R11, PT ;  /* 0x0000000be400720c */ /* 0x000fc60003fa6270 */
[----:B------:R-:W2:Y:S01]  /*b5f0*/  @!P3 S2R R227, SR_TID.X ;  /* 0x0000000000e3b919 */ /* 0x000ea20000002100 */
[----:B------:R-:W-:Y:S01]  /*b600*/  ISETP.GE.OR P5, PT, R27, R17, P5 ;  /* 0x000000111b00720c */ /* 0x000fe20002fa6670 */
[----:B------:R-:W3:Y:S01]  /*b610*/  @!P3 LDC.64 R12, c[0x0][0x3b8] ;  /* 0x0000ee00ff0cbb82 */ /* 0x000ee20000000a00 */
[----:B------:R4:W5:Y:S11]  /*b620*/  @!P1 LDG.E.64 R212, desc[UR36][R224.64] ;  /* 0x00000024e0d49981 */ /* 0x000976000c1e1b00 */
[----:B------:R-:W4:Y:S01]  /*b630*/  @!P5 S2R R232, SR_TID.X ;  /* 0x0000000000e8d919 */ /* 0x000f220000002100 */
[----:B0-----:R-:W-:-:S05]  /*b640*/  @!P2 IMAD.SHL.U32 R15, R15, 0x2, RZ ;  /* 0x000000020f0fa824 */ /* 0x001fca00078e00ff */
[----:B------:R-:W-:-:S05]  /*b650*/  @!P2 LOP3.LUT R15, R15, 0x2, RZ, 0xc0, !PT ;  /* 0x000000020f0fa812 */ /* 0x000fca00078ec0ff */
[----:B------:R-:W-:Y:S02]  /*b660*/  @!P2 IMAD R230, R4, R157, R15 ;  /* 0x0000009d04e6a224 */ /* 0x000fe400078e020f */
[----:B--2---:R-:W-:Y:S01]  /*b670*/  @!P3 IMAD.SHL.U32 R15, R227, 0x2, RZ ;  /* 0x00000002e30fb824 */ /* 0x004fe200078e00ff */
[----:B------:R-:W-:Y:S02]  /*b680*/  @!P2 SHF.R.S32.HI R227, RZ, 0x1f, R14 ;  /* 0x0000001fffe3a819 */ /* 0x000fe4000001140e */
[C---:B------:R-:W-:Y:S02]  /*b690*/  @!P2 IADD3 R229, P1, PT, R230.reuse, R14, RZ ;  /* 0x0000000ee6e5a210 */ /* 0x040fe40007f3e0ff */
[----:B------:R-:W-:Y:S02]  /*b6a0*/  @!P3 LOP3.LUT R231, R15, 0x2, RZ, 0xc0, !PT ;  /* 0x000000020fe7b812 */ /* 0x000fe400078ec0ff */
[----:B------:R-:W0:Y:S01]  /*b6b0*/  @!P5 LDC.64 R14, c[0x0][0x3b8] ;  /* 0x0000ee00ff0edb82 */ /* 0x000e220000000a00 */
[----:B------:R-:W-:-:S02]  /*b6c0*/  @!P2 LEA.HI.X.SX32 R230, R230, R227, 0x1, P1 ;  /* 0x000000e3e6e6a211 */ /* 0x000fc400008f0eff */
[C---:B-1----:R-:W-:Y:S01]  /*b6d0*/  @!P2 LEA R222, P1, R229.reuse, R222, 0x2 ;  /* 0x000000dee5dea211 */ /* 0x042fe200078210ff */
[----:B------:R-:W-:Y:S02]  /*b6e0*/  @!P3 IMAD R231, R4, R157, R231 ;  /* 0x0000009d04e7b224 */ /* 0x000fe400078e02e7 */
[----:B----4-:R-:W-:Y:S01]  /*b6f0*/  @!P5 IMAD.SHL.U32 R232, R232, 0x2, RZ ;  /* 0x00000002e8e8d824 */ /* 0x010fe200078e00ff */
[----:B------:R-:W-:Y:S02]  /*b700*/  @!P2 LEA.HI.X R223, R229, R223, R230, 0x2, P1 ;  /* 0x000000dfe5dfa211 */ /* 0x000fe400008f14e6 */
[----:B------:R-:W-:Y:S02]  /*b710*/  @!P3 SHF.R.S32.HI R227, RZ, 0x1f, R226 ;  /* 0x0000001fffe3b819 */ /* 0x000fe400000114e2 */
[----:B------:R-:W-:Y:S01]  /*b720*/  @!P3 IADD3 R226, P1, PT, R231, R226, RZ ;  /* 0x000000e2e7e2b210 */ /* 0x000fe20007f3e0ff */
[----:B------:R1:W5:Y:S01]  /*b730*/  @!P2 LDG.E.64 R214, desc[UR36][R222.64] ;  /* 0x00000024ded6a981 */ /* 0x000362000c1e1b00 */
[----:B------:R-:W-:-:S02]  /*b740*/  @!P5 LOP3.LUT R232, R232, 0x2, RZ, 0xc0, !PT ;  /* 0x00000002e8e8d812 */ /* 0x000fc400078ec0ff */
[----:B------:R-:W-:Y:S02]  /*b750*/  @!P3 LEA.HI.X.SX32 R227, R231, R227, 0x1, P1 ;  /* 0x000000e3e7e3b211 */ /* 0x000fe400008f0eff */
[----:B---3--:R-:W-:Y:S01]  /*b760*/  @!P3 LEA R12, P1, R226, R12, 0x2 ;  /* 0x0000000ce20cb211 */ /* 0x008fe200078210ff */
[----:B------:R-:W-:Y:S01]  /*b770*/  @!P5 IMAD R225, R4, R157, R232 ;  /* 0x0000009d04e1d224 */ /* 0x000fe200078e02e8 */
[----:B------:R-:W-:Y:S02]  /*b780*/  @!P5 SHF.R.S32.HI R224, RZ, 0x1f, R228 ;  /* 0x0000001fffe0d819 */ /* 0x000fe400000114e4 */
[----:B------:R-:W-:Y:S02]  /*b790*/  @!P3 LEA.HI.X R13, R226, R13, R227, 0x2, P1 ;  /* 0x0000000de20db211 */ /* 0x000fe400008f14e3 */
[----:B------:R-:W-:-:S03]  /*b7a0*/  @!P5 IADD3 R228, P1, PT, R225, R228, RZ ;  /* 0x000000e4e1e4d210 */ /* 0x000fc60007f3e0ff */
[----:B------:R1:W5:Y:S01]  /*b7b0*/  @!P3 LDG.E.64 R216, desc[UR36][R12.64] ;  /* 0x000000240cd8b981 */ /* 0x000362000c1e1b00 */
[----:B------:R-:W-:Y:S02]  /*b7c0*/  @!P5 LEA.HI.X.SX32 R224, R225, R224, 0x1, P1 ;  /* 0x000000e0e1e0d211 */ /* 0x000fe400008f0eff */
[----:B0-----:R-:W-:-:S04]  /*b7d0*/  @!P5 LEA R14, P1, R228, R14, 0x2 ;  /* 0x0000000ee40ed211 */ /* 0x001fc800078210ff */
[----:B------:R-:W-:-:S05]  /*b7e0*/  @!P5 LEA.HI.X R15, R228, R15, R224, 0x2, P1 ;  /* 0x0000000fe40fd211 */ /* 0x000fca00008f14e0 */
[----:B------:R1:W5:Y:S01]  /*b7f0*/  @!P5 LDG.E.64 R218, desc[UR36][R14.64] ;  /* 0x000000240edad981 */ /* 0x000362000c1e1b00 */
[----:B------:R-:W-:-:S13]  /*b800*/  ISETP.GE.AND P1, PT, R27, R17, PT ;  /* 0x000000111b00720c */ /* 0x000fda0003f26270 */
[----:B-1----:R-:W-:Y:S05]  /*b810*/  @P1 BRA `(.L_x_2106) ;  /* 0x0000000000481947 */ /* 0x002fea0003800000 */
[----:B------:R-:W-:Y:S01]  /*b820*/  IMAD.IADD R156, R156, 0x1, R157 ;  /* 0x000000019c9c7824 */ /* 0x000fe200078e029d */
[----:B------:R-:W-:Y:S01]  /*b830*/  UMOV UR4, URZ ;  /* 0x000000ff00047c82 */ /* 0x000fe20008000000 */
[----:B------:R-:W-:Y:S01]  /*b840*/  UMOV UR5, URZ ;  /* 0x000000ff00057c82 */ /* 0x000fe20008000000 */
[----:B------:R-:W-:Y:S02]  /*b850*/  IMAD.U32 R221, RZ, RZ, UR4 ;  /* 0x00000004ffdd7e24 */ /* 0x000fe4000f8e00ff */
[----:B------:R-:W-:Y:S02]  /*b860*/  IMAD.SHL.U32 R156, R156, 0x4, RZ ;  /* 0x000000049c9c7824 */ /* 0x000fe400078e00ff */
[----:B------:R-:W-:-:S03]  /*b870*/  IMAD.U32 R220, RZ, RZ, UR5 ;  /* 0x00000005ffdc7e24 */ /* 0x000fc6000f8e00ff */
        /* <DEDUP_REMOVED lines=12> */
.L_x_2106:
[----:B------:R-:W-:Y:S05]  /*b940*/  BSYNC.RECONVERGENT B0 ;  /* 0x0000000000007941 */ /* 0x000fea0003800200 */
.L_x_2041:
[----:B-----5:R-:W-:Y:S01]  /*b950*/  FMUL.FTZ R11, R152, R160 ;  /* 0x000000a0980b7220 */ /* 0x020fe20000410000 */
[----:B0-----:R-:W-:Y:S01]  /*b960*/  FMUL.FTZ R12, R153, R161 ;  /* 0x000000a1990c7220 */ /* 0x001fe20000410000 */
[----:B-1234-:R-:W0:Y:S01]  /*b970*/  S2R R223, SR_TID.X ;  /* 0x0000000000df7919 */ /* 0x01ee220000002100 */
[----:B------:R-:W-:Y:S01]  /*b980*/  UMOV UR4, 0xffffffff ;  /* 0xffffffff00047882 */ /* 0x000fe20000000000 */
        /* <DEDUP_REMOVED lines=15> */
[----:B------:R-:W-:Y:S01]  /*ba80*/  FFMA.FTZ R12, R139, R175, R12 ;  /* 0x000000af8b0c7223 */ /* 0x000fe2000001000c */
[----:B0-----:R-:W-:Y:S02]  /*ba90*/  LOP3.LUT R156, R223, 0x1, RZ, 0xc0, !PT ;  /* 0x00000001df9c7812 */ /* 0x001fe400078ec0ff */
        /* <DEDUP_REMOVED lines=48> */
[----:B------:R0:W1:Y:S02]  /*bda0*/  SHFL.BFLY PT, R14, R13, 0x1, 0x1f ;  /* 0x0c201f000d0e7f89 */ /* 0x00006400000e0000 */
.L_x_2250:
[----:B------:R-:W-:Y:S01]  /*bdb0*/  ISETP.EQ.U32.OR P1, PT, R156, 0x1, P1 ;  /* 0x000000019c00780c */ /* 0x000fe20000f22470 */
        /* <DEDUP_REMOVED lines=9> */
[----:B0-----:R-:W1:Y:S08]  /*be50*/  @P1 LDC.64 R12, c[0x0][0x448] ;  /* 0x00011200ff0c1b82 */ /* 0x001e700000000a00 */
[----:B------:R-:W0:Y:S01]  /*be60*/  @P2 LDC.64 R14, c[0x0][0x438] ;  /* 0x00010e00ff0e2b82 */ /* 0x000e220000000a00 */
[----:B-1----:R-:W-:-:S04]  /*be70*/  @P1 IMAD.WIDE.U32 R12, R225, 0x4, R12 ;  /* 0x00000004e10c1825 */ /* 0x002fc800078e000c */
[----:B0-----:R-:W-:Y:S02]  /*be80*/  @P2 IMAD.WIDE R14, R9, 0x4, R14 ;  /* 0x00000004090e2825 */ /* 0x001fe400078e020e */
[----:B------:R-:W2:Y:S04]  /*be90*/  @P1 LDG.E R12, desc[UR36][R12.64] ;  /* 0x000000240c0c1981 */ /* 0x000ea8000c1e1900 */
[----:B------:R-:W3:Y:S01]  /*bea0*/  @P2 LDG.E R14, desc[UR36][R14.64] ;  /* 0x000000240e0e2981 */ /* 0x000ee2000c1e1900 */
[----:B------:R-:W-:-:S04]  /*beb0*/  @P1 ISETP.GE.AND P3, PT, R27, R25, PT ;  /* 0x000000191b00120c */ /* 0x000fc80003f66270 */
[----:B------:R-:W-:-:S04]  /*bec0*/  @P1 SEL R27, R18, RZ, !P3 ;  /* 0x000000ff121b1207 */ /* 0x000fc80005800000 */
[----:B------:R-:W-:-:S04]  /*bed0*/  @P1 IADD3 R27, PT, PT, R24, R27, -R16 ;  /* 0x0000001b181b1210 */ /* 0x000fc80007ffe810 */
[----:B------:R-:W-:Y:S01]  /*bee0*/  @P1 I2FP.F32.S32 R156, R27 ;  /* 0x0000001b009c1245 */ /* 0x000fe20000201400 */
[----:B---3--:R-:W-:-:S04]  /*bef0*/  @P2 FADD.FTZ R11, R11, R14 ;  /* 0x0000000e0b0b2221 */ /* 0x008fc80000010000 */
[----:B--2---:R-:W-:-:S05]  /*bf00*/  @P1 FFMA.FTZ R11, R156, R12, R11 ;  /* 0x0000000c9c0b1223 */ /* 0x004fca000001000b */
[----:B------:R1:W-:Y:S01]  /*bf10*/  STS [R21], R11 ;  /* 0x0000000b15007388 */ /* 0x0003e20000000800 */
[----:B------:R-:W-:-:S07]  /*bf20*/  @!P4 FMNMX.FTZ R0, R0, R11, !PT ;  /* 0x0000000b0000c209 */ /* 0x000fce0007810000 */
.L_x_2173:
[----:B------:R-:W-:Y:S05]  /*bf30*/  BSYNC.RECONVERGENT B0 ;  /* 0x0000000000007941 */ /* 0x000fea0003800200 */
.L_x_2172:
[----:B-1----:R-:W-:Y:S01]  /*bf40*/  VIADD R11, R24, 0x3f ;  /* 0x0000003f180b7836 */ /* 0x002fe20000000000 */
[----:B------:R-:W-:Y:S01]  /*bf50*/  IADD3 R8, P2, PT, R8, 0x40, RZ ;  /* 0x0000004008087810 */ /* 0x000fe20007f5e0ff */
[----:B------:R-:W-:Y:S02]  /*bf60*/  VIADD R24, R24, 0x40 ;  /* 0x0000004018187836 */ /* 0x000fe40000000000 */
[----:B------:R-:W-:Y:S01]  /*bf70*/  VIADD R21, R21, 0x100 ;  /* 0x0000010015157836 */ /* 0x000fe20000000000 */
[----:B------:R-:W-:Y:S01]  /*bf80*/  ISETP.GE.AND P1, PT, R11, R20, PT ;  /* 0x000000140b00720c */ /* 0x000fe20003f26270 */
[----:B------:R-:W-:Y:S02]  /*bf90*/  VIADD R9, R9, 0x40 ;  /* 0x0000004009097836 */ /* 0x000fe40000000000 */
[----:B------:R-:W-:-:S10]  /*bfa0*/  IMAD.X R10, RZ, RZ, R10, P2 ;  /* 0x000000ffff0a7224 */ /* 0x000fd400010e060a */
[----:B------:R-:W-:Y:S05]  /*bfb0*/  @!P1 BRA `(.L_x_2174) ;  /* 0xffffff6800049947 */ /* 0x000fea000383ffff */
.L_x_2040:
[----:B-1----:R-:W-:Y:S05]  /*bfc0*/  BSYNC B1 ;  /* 0x0000000000017941 */ /* 0x002fea0003800000 */
.L_x_2039:
        /* <DEDUP_REMOVED lines=8> */
[----:B------:R0:W1:Y:S02]  /*c050*/  SHFL.BFLY PT, R14, R6, 0x2, 0x1f ;  /* 0x0c401f00060e7f89 */ /* 0x00006400000e0000 */
.L_x_2256:
[----:B-----5:R-:W4:Y:S01]  /*c060*/  S2R R18, SR_CgaCtaId ;  /* 0x0000000000127919 */ /* 0x020f220000008800 */
[----:B------:R-:W-:Y:S01]  /*c070*/  LOP3.LUT P0, R7, R223, 0x1f, RZ, 0xc0, !PT ;  /* 0x0000001fdf077812 */ /* 0x000fe2000780c0ff */
[----:B------:R-:W-:Y:S05]  /*c080*/  WARPSYNC.ALL ;  /* 0x0000000000007948 */ /* 0x000fea0003800000 */
[----:B------:R-:W-:Y:S02]  /*c090*/  MOV R15, 0x400 ;  /* 0x00000400000f7802 */ /* 0x000fe40000000f00 */
[----:B-1----:R-:W-:Y:S02]  /*c0a0*/  FMNMX.FTZ R5, R6, R14, !PT ;  /* 0x0000000e06057209 */ /* 0x002fe40007810000 */
[----:B----4-:R-:W-:-:S04]  /*c0b0*/  LEA R8, R18, R15, 0x18 ;  /* 0x0000000f12087211 */ /* 0x010fc800078ec0ff */
[----:B---3--:R-:W-:-:S05]  /*c0c0*/  @!P0 LEA.HI R0, R223, R8, RZ, 0x1d ;  /* 0x00000008df008211 */ /* 0x008fca00078fe8ff */
[----:B------:R-:W-:Y:S01]  /*c0d0*/  @!P0 STS [R0], R5 ;  /* 0x0000000500008388 */ /* 0x000fe20000000800 */
[----:B------:R-:W-:Y:S01]  /*c0e0*/  BAR.SYNC.DEFER_BLOCKING 0x0 ;  /* 0x0000000000007b1d */ /* 0x000fe20000010000 */
[C---:B------:R-:W-:Y:S01]  /*c0f0*/  ISETP.GT.U32.AND P0, PT, R7.reuse, 0x3, PT ;  /* 0x000000030700780c */ /* 0x040fe20003f04070 */
[----:B------:R-:W-:Y:S02]  /*c100*/  IMAD.MOV.U32 R9, RZ, RZ, -0x800001 ;  /* 0xff7fffffff097424 */ /* 0x000fe400078e00ff */
[----:B0-----:R-:W-:Y:S02]  /*c110*/  IMAD R6, R7, 0x4, R8 ;  /* 0x0000000407067824 */ /* 0x001fe400078e0208 */
[----:B------:R-:W-:Y:S01]  /*c120*/  BSSY.RECONVERGENT B0, `(.L_x_2176) ;  /* 0x0000154000007945 */ /* 0x000fe20003800200 */
[----:B------:R-:W-:-:S07]  /*c130*/  IMAD.MOV.U32 R12, RZ, RZ, RZ ;  /* 0x000000ffff0c7224 */ /* 0x000fce00078e00ff */
[----:B------:R-:W0:Y:S04]  /*c140*/  @!P0 LDS R9, [R6] ;  /* 0x0000000006098984 */ /* 0x000e280000000800 */
[----:B0-----:R-:W0:Y:S02]  /*c150*/  SHFL.BFLY PT, R0, R9, 0x2, 0x1f ;  /* 0x0c401f0009007f89 */ /* 0x001e2400000e0000 */
[----:B0-----:R-:W-:Y:S01]  /*c160*/  FMNMX.FTZ R10, R0, R9, !PT ;  /* 0x00000009000a7209 */ /* 0x001fe20007810000 */
[----:B------:R-:W-:-:S04]  /*c170*/  IMAD.SHL.U32 R0, R223, 0x4, RZ ;  /* 0x00000004df007824 */ /* 0x000fc800078e00ff */
        /* <DEDUP_REMOVED lines=13> */
[----:B------:R-:W-:-:S03]  /*c250*/  IMAD.MOV.U32 R12, RZ, RZ, RZ ;  /* 0x000000ffff0c7224 */ /* 0x000fc600078e00ff */
[----:B------:R-:W-:-:S04]  /*c260*/  IADD3 R10, PT, PT, -R22, R9, R10 ;  /* 0x00000009160a7210 */ /* 0x000fc80007ffe10a */
[C---:B------:R-:W-:Y:S02]  /*c270*/  LOP3.LUT R9, R10.reuse, 0x180, RZ, 0xc0, !PT ;  /* 0x000001800a097812 */ /* 0x040fe400078ec0ff */
[----:B------:R-:W-:Y:S02]  /*c280*/  ISETP.GE.U32.AND P1, PT, R10, 0x180, PT ;  /* 0x000001800a00780c */ /* 0x000fe40003f26070 */
[----:B------:R-:W-:Y:S01]  /*c290*/  ISETP.NE.AND P0, PT, R9, 0x180, PT ;  /* 0x000001800900780c */ /* 0x000fe20003f05270 */
[----:B------:R-:W-:-:S12]  /*c2a0*/  IMAD.MOV.U32 R9, RZ, RZ, R5 ;  /* 0x000000ffff097224 */ /* 0x000fd800078e0005 */
[----:B------:R-:W-:Y:S05]  /*c2b0*/  @!P0 BRA `(.L_x_2180) ;  /* 0x00000000004c8947 */ /* 0x000fea0003800000 */
[----:B------:R-:W-:Y:S01]  /*c2c0*/  VIADD R11, R15, 0x420 ;  /* 0x000004200f0b7836 */ /* 0x000fe20000000000 */
[----:B------:R-:W-:Y:S01]  /*c2d0*/  LEA.HI R9, R10, 0x1, RZ, 0x19 ;  /* 0x000000010a097811 */ /* 0x000fe200078fc8ff */
[----:B------:R-:W-:-:S03]  /*c2e0*/  IMAD.MOV.U32 R12, RZ, RZ, RZ ;  /* 0x000000ffff0c7224 */ /* 0x000fc600078e00ff */
[----:B------:R-:W-:Y:S02]  /*c2f0*/  LEA R11, R18, R11, 0x18 ;  /* 0x0000000b120b7211 */ /* 0x000fe400078ec0ff */
[----:B------:R-:W-:Y:S01]  /*c300*/  LOP3.LUT R10, R9, 0x3, RZ, 0xc0, !PT ;  /* 0x00000003090a7812 */ /* 0x000fe200078ec0ff */
[----:B------:R-:W-:Y:S02]  /*c310*/  IMAD.MOV.U32 R9, RZ, RZ, R5 ;  /* 0x000000ffff097224 */ /* 0x000fe400078e0005 */
[----:B------:R-:W-:Y:S02]  /*c320*/  IMAD.IADD R11, R0, 0x1, R11 ;  /* 0x00000001000b7824 */ /* 0x000fe400078e020b */
[----:B------:R-:W-:-:S07]  /*c330*/  IMAD.MOV R10, RZ, RZ, -R10 ;  /* 0x000000ffff0a7224 */ /* 0x000fce00078e0a0a */
.L_x_2181:
        /* <DEDUP_REMOVED lines=11> */
.L_x_2180:
[----:B------:R-:W-:Y:S05]  /*c3f0*/  BSYNC.RECONVERGENT B1 ;  /* 0x0000000000017941 */ /* 0x000fea0003800200 */
.L_x_2179:
[----:B------:R-:W-:Y:S05]  /*c400*/  @!P1 BRA `(.L_x_2177) ;  /* 0x0000001000949947 */ /* 0x000fea0003800000 */
[----:B------:R-:W-:Y:S01]  /*c410*/  IMAD.IADD R11, R16, 0x1, -R9 ;  /* 0x00000001100b7824 */ /* 0x000fe200078e0a09 */
[----:B------:R-:W-:Y:S01]  /*c420*/  BSSY.RECONVERGENT B1, `(.L_x_2182) ;  /* 0x000006f000017945 */ /* 0x000fe20003800200 */
[----:B------:R-:W-:Y:S01]  /*c430*/  VIADD R15, R15, 0x420 ;  /* 0x000004200f0f7836 */ /* 0x000fe20000000000 */
[----:B------:R-:W-:Y:S01]  /*c440*/  PLOP3.LUT P0, PT, PT, PT, PT, 0x80, 0x8 ;  /* 0x000000000008781c */ /* 0x000fe20003f0f070 */
[----:B------:R-:W-:Y:S01]  /*c450*/  IMAD.SHL.U32 R10, R22, 0x4, RZ ;  /* 0x00000004160a7824 */ /* 0x000fe200078e00ff */
[----:B------:R-:W-:Y:S02]  /*c460*/  ISETP.GT.AND P1, PT, R11, 0x600, PT ;  /* 0x000006000b00780c */ /* 0x000fe40003f24270 */
[----:B------:R-:W-:Y:S01]  /*c470*/  LEA R15, R18, R15, 0x18 ;  /* 0x0000000f120f7211 */ /* 0x000fe200078ec0ff */
[----:B------:R-:W-:-:S05]  /*c480*/  IMAD R10, R9, 0x4, -R10 ;  /* 0x00000004090a7824 */ /* 0x000fca00078e0a0a */
[----:B------:R-:W-:-:S05]  /*c490*/  IADD3 R10, PT, PT, R10, 0x400, R15 ;  /* 0x000004000a0a7810 */ /* 0x000fca0007ffe00f */
[----:B------:R-:W-:Y:S05]  /*c4a0*/  @!P1 BRA `(.L_x_2183) ;  /* 0x0000000400989947 */ /* 0x000fea0003800000 */
[----:B------:R-:W-:Y:S01]  /*c4b0*/  PLOP3.LUT P0, PT, PT, PT, PT, 0x8, 0x80 ;  /* 0x000000000080781c */ /* 0x000fe20003f0e170 */
[----:B------:R-:W-:-:S12]  /*c4c0*/  VIADD R40, R16, 0xfffffa00 ;  /* 0xfffffa0010287836 */ /* 0x000fd80000000000 */
.L_x_2184:
        /* <DEDUP_REMOVED lines=8> */
[----:B------:R-:W5:Y:S04]  /*c550*/  LDS R25, [R10+0x800] ;  /* 0x000800000a197984 */ /* 0x000f680000000800 */
[----:B------:R-:W5:Y:S04]  /*c560*/  LDS R27, [R10+0xa00] ;  /* 0x000a00000a1b7984 */ /* 0x000f680000000800 */
[----:B--2---:R-:W2:Y:S04]  /*c570*/  LDS R29, [R10+0xc00] ;  /* 0x000c00000a1d7984 */ /* 0x004ea80000000800 */
[----:B------:R-:W2:Y:S01]  /*c580*/  LDS R31, [R10+0xe00] ;  /* 0x000e00000a1f7984 */ /* 0x000ea20000000800 */
[----:B-1----:R-:W-:-:S03]  /*c590*/  FADD.FTZ R11, -R42, R11 ;  /* 0x0000000b2a0b7221 */ /* 0x002fc60000010100 */
[----:B------:R-:W1:Y:S01]  /*c5a0*/  LDS R32, [R10+0x1000] ;  /* 0x001000000a207984 */ /* 0x000e620000000800 */
[C---:B0-----:R-:W-:Y:S01]  /*c5b0*/  FADD.FTZ R13, -R42.reuse, R13 ;  /* 0x0000000d2a0d7221 */ /* 0x041fe20000010100 */
[----:B------:R-:W-:Y:S02]  /*c5c0*/  FMUL.FTZ R11, R11, 1.4426950216293334961 ;  /* 0x3fb8aa3b0b0b7820 */ /* 0x000fe40000410000 */
[----:B------:R-:W0:Y:S01]  /*c5d0*/  LDS R34, [R10+0x1200] ;  /* 0x001200000a227984 */ /* 0x000e220000000800 */
[----:B------:R-:W-:Y:S01]  /*c5e0*/  FMUL.FTZ R13, R13, 1.4426950216293334961 ;  /* 0x3fb8aa3b0d0d7820 */ /* 0x000fe20000410000 */
[C---:B---3--:R-:W-:Y:S02]  /*c5f0*/  FADD.FTZ R14, -R42.reuse, R14 ;  /* 0x0000000e2a0e7221 */ /* 0x048fe40000010100 */
[----:B------:R-:W3:Y:S01]  /*c600*/  LDS R36, [R10+0x1400] ;  /* 0x001400000a247984 */ /* 0x000ee20000000800 */
[----:B------:R-:W2:Y:S01]  /*c610*/  MUFU.EX2 R11, R11 ;  /* 0x0000000b000b7308 */ /* 0x000ea20000000800 */
[----:B----4-:R-:W-:Y:S01]  /*c620*/  FADD.FTZ R15, -R42, R15 ;  /* 0x0000000f2a0f7221 */ /* 0x010fe20000010100 */
[----:B------:R-:W-:Y:S01]  /*c630*/  FMUL.FTZ R14, R14, 1.4426950216293334961 ;  /* 0x3fb8aa3b0e0e7820 */ /* 0x000fe20000410000 */
[----:B------:R-:W4:Y:S01]  /*c640*/  LDS R37, [R10+0x1600] ;  /* 0x001600000a257984 */ /* 0x000f220000000800 */
[----:B------:R-:W2:Y:S01]  /*c650*/  MUFU.EX2 R13, R13 ;  /* 0x0000000d000d7308 */ /* 0x000ea20000000800 */
[C---:B-----5:R-:W-:Y:S01]  /*c660*/  FADD.FTZ R20, -R42.reuse, R18 ;  /* 0x000000122a147221 */ /* 0x060fe20000010100 */
[----:B------:R-:W-:Y:S01]  /*c670*/  FMUL.FTZ R18, R15, 1.4426950216293334961 ;  /* 0x3fb8aa3b0f127820 */ /* 0x000fe20000410000 */
[----:B------:R-:W5:Y:S01]  /*c680*/  LDS R38, [R10+0x1800] ;  /* 0x001800000a267984 */ /* 0x000f620000000800 */
[----:B------:R-:W2:Y:S01]  /*c690*/  MUFU.EX2 R15, R14 ;  /* 0x0000000e000f7308 */ /* 0x000ea20000000800 */
[----:B------:R-:W-:Y:S01]  /*c6a0*/  FADD.FTZ R24, -R42, R21 ;  /* 0x000000152a187221 */ /* 0x000fe20000010100 */
[----:B------:R-:W-:Y:S01]  /*c6b0*/  FMUL.FTZ R20, R20, 1.4426950216293334961 ;  /* 0x3fb8aa3b14147820 */ /* 0x000fe20000410000 */
[----:B------:R-:W5:Y:S01]  /*c6c0*/  LDS R39, [R10+0x1a00] ;  /* 0x001a00000a277984 */ /* 0x000f620000000800 */
[----:B------:R-:W1:Y:S01]  /*c6d0*/  MUFU.EX2 R21, R18 ;  /* 0x0000001200157308 */ /* 0x000e620000000800 */
[----:B------:R-:W-:Y:S01]  /*c6e0*/  FADD.FTZ R26, -R42, R25 ;  /* 0x000000192a1a7221 */ /* 0x000fe20000010100 */
[----:B--2---:R-:W-:Y:S01]  /*c6f0*/  FADD.FTZ R12, R11, R12 ;  /* 0x0000000c0b0c7221 */ /* 0x004fe20000010000 */
[----:B------:R-:W-:Y:S01]  /*c700*/  FMUL.FTZ R24, R24, 1.4426950216293334961 ;  /* 0x3fb8aa3b18187820 */ /* 0x000fe20000410000 */
[----:B------:R-:W2:Y:S01]  /*c710*/  MUFU.EX2 R25, R20 ;  /* 0x0000001400197308 */ /* 0x000ea20000000800 */
[----:B------:R-:W-:Y:S01]  /*c720*/  FADD.FTZ R28, -R42, R27 ;  /* 0x0000001b2a1c7221 */ /* 0x000fe20000010100 */
[----:B------:R-:W-:Y:S01]  /*c730*/  FADD.FTZ R12, R12, R13 ;  /* 0x0000000d0c0c7221 */ /* 0x000fe20000010000 */
[----:B------:R-:W-:Y:S01]  /*c740*/  FMUL.FTZ R26, R26, 1.4426950216293334961 ;  /* 0x3fb8aa3b1a1a7820 */ /* 0x000fe20000410000 */
[----:B------:R-:W0:Y:S01]  /*c750*/  MUFU.EX2 R27, R24 ;  /* 0x00000018001b7308 */ /* 0x000e220000000800 */
[----:B------:R-:W-:Y:S01]  /*c760*/  FADD.FTZ R30, -R42, R29 ;  /* 0x0000001d2a1e7221 */ /* 0x000fe20000010100 */
[----:B------:R-:W-:Y:S01]  /*c770*/  FADD.FTZ R12, R12, R15 ;  /* 0x0000000f0c0c7221 */ /* 0x000fe20000010000 */
[----:B------:R-:W-:Y:S01]  /*c780*/  FMUL.FTZ R28, R28, 1.4426950216293334961 ;  /* 0x3fb8aa3b1c1c7820 */ /* 0x000fe20000410000 */
[----:B------:R-:W3:Y:S01]  /*c790*/  MUFU.EX2 R29, R26 ;  /* 0x0000001a001d7308 */ /* 0x000ee20000000800 */
[----:B------:R-:W-:Y:S01]  /*c7a0*/  FADD.FTZ R14, -R42, R31 ;  /* 0x0000001f2a0e7221 */ /* 0x000fe20000010100 */
[----:B-1----:R-:W-:Y:S01]  /*c7b0*/  FADD.FTZ R12, R12, R21 ;  /* 0x000000150c0c7221 */ /* 0x002fe20000010000 */
[----:B------:R-:W-:Y:S01]  /*c7c0*/  FMUL.FTZ R30, R30, 1.4426950216293334961 ;  /* 0x3fb8aa3b1e1e7820 */ /* 0x000fe20000410000 */
[----:B------:R-:W1:Y:S01]  /*c7d0*/  MUFU.EX2 R31, R28 ;  /* 0x0000001c001f7308 */ /* 0x000e620000000800 */
[----:B------:R-:W-:Y:S01]  /*c7e0*/  FMUL.FTZ R14, R14, 1.4426950216293334961 ;  /* 0x3fb8aa3b0e0e7820 */ /* 0x000fe20000410000 */
[----:B--2---:R-:W-:Y:S01]  /*c7f0*/  FADD.FTZ R12, R12, R25 ;  /* 0x000000190c0c7221 */ /* 0x004fe20000010000 */
[----:B------:R-:W-:Y:S01]  /*c800*/  FADD.FTZ R32, -R42, R32 ;  /* 0x000000202a207221 */ /* 0x000fe20000010100 */
[----:B------:R-:W2:Y:S01]  /*c810*/  MUFU.EX2 R33, R30 ;  /* 0x0000001e00217308 */ /* 0x000ea20000000800 */
[----:B------:R4:W-:Y:S01]  /*c820*/  STS [R10+-0x400], R11 ;  /* 0xfffc000b0a007388 */ /* 0x0009e20000000800 */
[----:B0-----:R-:W-:Y:S01]  /*c830*/  FADD.FTZ R12, R12, R27 ;  /* 0x0000001b0c0c7221 */ /* 0x001fe20000010000 */
[----:B------:R-:W-:Y:S01]  /*c840*/  FADD.FTZ R34, -R42, R34 ;  /* 0x000000222a227221 */ /* 0x000fe20000010100 */
[----:B------:R-:W-:Y:S01]  /*c850*/  FMUL.FTZ R32, R32, 1.4426950216293334961 ;  /* 0x3fb8aa3b20207820 */ /* 0x000fe20000410000 */
[----:B------:R0:W0:Y:S01]  /*c860*/  MUFU.EX2 R35, R14 ;  /* 0x0000000e00237308 */ /* 0x0000220000000800 */
[----:B---3--:R-:W-:Y:S01]  /*c870*/  FADD.FTZ R12, R12, R29 ;  /* 0x0000001d0c0c7221 */ /* 0x008fe20000010000 */
[----:B------:R-:W-:Y:S01]  /*c880*/  FADD.FTZ R36, -R42, R36 ;  /* 0x000000242a247221 */ /* 0x000fe20000010100 */
[----:B------:R-:W-:Y:S01]  /*c890*/  FMUL.FTZ R34, R34, 1.4426950216293334961 ;  /* 0x3fb8aa3b22227820 */ /* 0x000fe20000410000 */
[----:B------:R3:W-:Y:S01]  /*c8a0*/  STS [R10+-0x200], R13 ;  /* 0xfffe000d0a007388 */ /* 0x0007e20000000800 */
[----:B-1----:R-:W-:Y:S01]  /*c8b0*/  FADD.FTZ R12, R12, R31 ;  /* 0x0000001f0c0c7221 */ /* 0x002fe20000010000 */
[----:B----4-:R-:W1:Y:S01]  /*c8c0*/  MUFU.EX2 R11, R32 ;  /* 0x00000020000b7308 */ /* 0x010e620000000800 */
[----:B------:R-:W-:Y:S01]  /*c8d0*/  FADD.FTZ R37, -R42, R37 ;  /* 0x000000252a257221 */ /* 0x000fe20000010100 */
[----:B------:R-:W-:Y:S01]  /*c8e0*/  FMUL.FTZ R36, R36, 1.4426950216293334961 ;  /* 0x3fb8aa3b24247820 */ /* 0x000fe20000410000 */
[----:B--2---:R-:W-:Y:S01]  /*c8f0*/  FADD.FTZ R12, R12, R33 ;  /* 0x000000210c0c7221 */ /* 0x004fe20000010000 */
[----:B-----5:R-:W-:Y:S01]  /*c900*/  FADD.FTZ R38, -R42, R38 ;  /* 0x000000262a267221 */ /* 0x020fe20000010100 */
[----:B0-----:R-:W-:Y:S01]  /*c910*/  FMUL.FTZ R14, R37, 1.4426950216293334961 ;  /* 0x3fb8aa3b250e7820 */ /* 0x001fe20000410000 */
[----:B------:R-:W-:Y:S01]  /*c920*/  STS [R10], R15 ;  /* 0x0000000f0a007388 */ /* 0x000fe20000000800 */
[----:B------:R-:W-:Y:S01]  /*c930*/  MUFU.EX2 R37, R36 ;  /* 0x0000002400257308 */ /* 0x000fe20000000800 */
[----:B------:R-:W-:Y:S01]  /*c940*/  FADD.FTZ R12, R12, R35 ;  /* 0x000000230c0c7221 */ /* 0x000fe20000010000 */
[----:B------:R-:W-:Y:S01]  /*c950*/  FADD.FTZ R18, -R42, R39 ;  /* 0x000000272a127221 */ /* 0x000fe20000010100 */
[----:B------:R-:W-:Y:S01]  /*c960*/  FMUL.FTZ R38, R38, 1.4426950216293334961 ;  /* 0x3fb8aa3b26267820 */ /* 0x000fe20000410000 */
[----:B---3--:R-:W0:Y:S01]  /*c970*/  MUFU.EX2 R13, R34 ;  /* 0x00000022000d7308 */ /* 0x008e220000000800 */
[----:B------:R-:W-:Y:S01]  /*c980*/  STS [R10+0x200], R21 ;  /* 0x000200150a007388 */ /* 0x000fe20000000800 */
[----:B------:R-:W-:Y:S01]  /*c990*/  FMUL.FTZ R18, R18, 1.4426950216293334961 ;  /* 0x3fb8aa3b12127820 */ /* 0x000fe20000410000 */
[----:B-1----:R-:W-:Y:S01]  /*c9a0*/  FADD.FTZ R12, R12, R11 ;  /* 0x0000000b0c0c7221 */ /* 0x002fe20000010000 */
        /* <DEDUP_REMOVED lines=20> */
[----:B0-----:R-:W-:Y:S01]  /*caf0*/  VIADD R10, R10, 0x2000 ;  /* 0x000020000a0a7836 */ /* 0x001fe20000000000 */
[----:B------:R-:W-:Y:S06]  /*cb00*/  @!P1 BRA `(.L_x_2184) ;  /* 0xfffffff800709947 */ /* 0x000fec000383ffff */
.L_x_2183:
[----:B------:R-:W-:Y:S05]  /*cb10*/  BSYNC.RECONVERGENT B1 ;  /* 0x0000000000017941 */ /* 0x000fea0003800200 */
.L_x_2182:
[----:B------:R-:W-:Y:S01]  /*cb20*/  IMAD.IADD R11, R16, 0x1, -R9 ;  /* 0x00000001100b7824 */ /* 0x000fe200078e0a09 */
[----:B------:R-:W-:Y:S04]  /*cb30*/  BSSY.RECONVERGENT B1, `(.L_x_2185) ;  /* 0x0000036000017945 */ /* 0x000fe80003800200 */
        /* <DEDUP_REMOVED lines=9> */
[----:B------:R-:W2:Y:S04]  /*cbd0*/  LDS R21, [R10+0x600] ;  /* 0x000600000a157984 */ /* 0x000ea80000000800 */
[----:B------:R-:W2:Y:S04]  /*cbe0*/  LDS R25, [R10+0x800] ;  /* 0x000800000a197984 */ /* 0x000ea80000000800 */
[----:B------:R-:W2:Y:S01]  /*cbf0*/  LDS R27, [R10+0xa00] ;  /* 0x000a00000a1b7984 */ /* 0x000ea20000000800 */
[C---:B-1----:R-:W-:Y:S01]  /*cc00*/  FADD.FTZ R11, -R42.reuse, R11 ;  /* 0x0000000b2a0b7221 */ /* 0x042fe20000010100 */
[----:B0-----:R-:W-:-:S03]  /*cc10*/  FADD.FTZ R13, -R42, R13 ;  /* 0x0000000d2a0d7221 */ /* 0x001fc60000010100 */
[----:B------:R-:W-:Y:S01]  /*cc20*/  FMUL.FTZ R11, R11, 1.4426950216293334961 ;  /* 0x3fb8aa3b0b0b7820 */ /* 0x000fe20000410000 */
[----:B------:R-:W-:Y:S01]  /*cc30*/  FMUL.FTZ R13, R13, 1.4426950216293334961 ;  /* 0x3fb8aa3b0d0d7820 */ /* 0x000fe20000410000 */
[----:B---3--:R-:W-:-:S04]  /*cc40*/  FADD.FTZ R14, -R42, R14 ;  /* 0x0000000e2a0e7221 */ /* 0x008fc80000010100 */
[----:B------:R-:W0:Y:S01]  /*cc50*/  MUFU.EX2 R11, R11 ;  /* 0x0000000b000b7308 */ /* 0x000e220000000800 */
[----:B----4-:R-:W-:Y:S01]  /*cc60*/  FADD.FTZ R15, -R42, R15 ;  /* 0x0000000f2a0f7221 */ /* 0x010fe20000010100 */
[----:B------:R-:W-:Y:S02]  /*cc70*/  FMUL.FTZ R14, R14, 1.4426950216293334961 ;  /* 0x3fb8aa3b0e0e7820 */ /* 0x000fe40000410000 */
[----:B------:R-:W1:Y:S01]  /*cc80*/  MUFU.EX2 R13, R13 ;  /* 0x0000000d000d7308 */ /* 0x000e620000000800 */
[C---:B-----5:R-:W-:Y:S01]  /*cc90*/  FADD.FTZ R20, -R42.reuse, R18 ;  /* 0x000000122a147221 */ /* 0x060fe20000010100 */
[----:B------:R-:W-:Y:S02]  /*cca0*/  FMUL.FTZ R18, R15, 1.4426950216293334961 ;  /* 0x3fb8aa3b0f127820 */ /* 0x000fe40000410000 */
[----:B------:R-:W3:Y:S01]  /*ccb0*/  MUFU.EX2 R15, R14 ;  /* 0x0000000e000f7308 */ /* 0x000ee20000000800 */
[----:B--2---:R-:W-:Y:S01]  /*ccc0*/  FADD.FTZ R24, -R42, R21 ;  /* 0x000000152a187221 */ /* 0x004fe20000010100 */
[----:B------:R-:W-:-:S02]  /*ccd0*/  FMUL.FTZ R20, R20, 1.4426950216293334961 ;  /* 0x3fb8aa3b14147820 */ /* 0x000fc40000410000 */
[----:B------:R-:W2:Y:S01]  /*cce0*/  MUFU.EX2 R21, R18 ;  /* 0x0000001200157308 */ /* 0x000ea20000000800 */
[----:B------:R-:W-:Y:S01]  /*ccf0*/  FADD.FTZ R26, -R42, R25 ;  /* 0x000000192a1a7221 */ /* 0x000fe20000010100 */
[----:B0-----:R-:W-:Y:S01]  /*cd00*/  FADD.FTZ R12, R12, R11 ;  /* 0x0000000b0c0c7221 */ /* 0x001fe20000010000 */
[----:B------:R-:W-:Y:S01]  /*cd10*/  FMUL.FTZ R24, R24, 1.4426950216293334961 ;  /* 0x3fb8aa3b18187820 */ /* 0x000fe20000410000 */
[----:B------:R-:W0:Y:S01]  /*cd20*/  MUFU.EX2 R25, R20 ;  /* 0x0000001400197308 */ /* 0x000e220000000800 */
[----:B------:R-:W-:Y:S01]  /*cd30*/  FADD.FTZ R28, -R42, R27 ;  /* 0x0000001b2a1c7221 */ /* 0x000fe20000010100 */
[----:B-1----:R-:W-:Y:S01]  /*cd40*/  FADD.FTZ R12, R12, R13 ;  /* 0x0000000d0c0c7221 */ /* 0x002fe20000010000 */
[----:B------:R-:W-:Y:S01]  /*cd50*/  FMUL.FTZ R26, R26, 1.4426950216293334961 ;  /* 0x3fb8aa3b1a1a7820 */ /* 0x000fe20000410000 */
[----:B------:R-:W1:Y:S01]  /*cd60*/  MUFU.EX2 R27, R24 ;  /* 0x00000018001b7308 */ /* 0x000e620000000800 */
[----:B------:R-:W-:Y:S01]  /*cd70*/  FMUL.FTZ R28, R28, 1.4426950216293334961 ;  /* 0x3fb8aa3b1c1c7820 */ /* 0x000fe20000410000 */
[----:B---3--:R-:W-:Y:S01]  /*cd80*/  FADD.FTZ R12, R12, R15 ;  /* 0x0000000f0c0c7221 */ /* 0x008fe20000010000 */
[----:B------:R-:W-:Y:S01]  /*cd90*/  STS [R10+-0x400], R11 ;  /* 0xfffc000b0a007388 */ /* 0x000fe20000000800 */
[----:B------:R-:W3:Y:S02]  /*cda0*/  MUFU.EX2 R29, R26 ;  /* 0x0000001a001d7308 */ /* 0x000ee40000000800 */
[----:B--2---:R-:W-:Y:S01]  /*cdb0*/  FADD.FTZ R12, R12, R21 ;  /* 0x000000150c0c7221 */ /* 0x004fe20000010000 */
[----:B------:R-:W-:Y:S01]  /*cdc0*/  STS [R10+-0x200], R13 ;  /* 0xfffe000d0a007388 */ /* 0x000fe20000000800 */
[----:B------:R-:W2:Y:S02]  /*cdd0*/  MUFU.EX2 R31, R28 ;  /* 0x0000001c001f7308 */ /* 0x000ea40000000800 */
[----:B0-----:R-:W-:Y:S01]  /*cde0*/  FADD.FTZ R12, R12, R25 ;  /* 0x000000190c0c7221 */ /* 0x001fe20000010000 */
[----:B------:R-:W-:Y:S03]  /*cdf0*/  STS [R10], R15 ;  /* 0x0000000f0a007388 */ /* 0x000fe60000000800 */
[----:B-1----:R-:W-:Y:S01]  /*ce00*/  FADD.FTZ R12, R12, R27 ;  /* 0x0000001b0c0c7221 */ /* 0x002fe20000010000 */
[----:B------:R-:W-:Y:S03]  /*ce10*/  STS [R10+0x200], R21 ;  /* 0x000200150a007388 */ /* 0x000fe60000000800 */
[----:B---3--:R-:W-:Y:S01]  /*ce20*/  FADD.FTZ R12, R12, R29 ;  /* 0x0000001d0c0c7221 */ /* 0x008fe20000010000 */
[----:B------:R-:W-:Y:S03]  /*ce30*/  STS [R10+0x400], R25 ;  /* 0x000400190a007388 */ /* 0x000fe60000000800 */
[----:B--2---:R-:W-:Y:S01]  /*ce40*/  FADD.FTZ R12, R12, R31 ;  /* 0x0000001f0c0c7221 */ /* 0x004fe20000010000 */
[----:B------:R-:W-:Y:S04]  /*ce50*/  STS [R10+0x600], R27 ;  /* 0x0006001b0a007388 */ /* 0x000fe80000000800 */
[----:B------:R-:W-:Y:S04]  /*ce60*/  STS [R10+0x800], R29 ;  /* 0x0008001d0a007388 */ /* 0x000fe80000000800 */
[----:B------:R0:W-:Y:S02]  /*ce70*/  STS [R10+0xa00], R31 ;  /* 0x000a001f0a007388 */ /* 0x0001e40000000800 */
[----:B0-----:R-:W-:-:S07]  /*ce80*/  VIADD R10, R10, 0x1000 ;  /* 0x000010000a0a7836 */ /* 0x001fce0000000000 */
.L_x_2186:
[----:B------:R-:W-:Y:S05]  /*ce90*/  BSYNC.RECONVERGENT B1 ;  /* 0x0000000000017941 */ /* 0x000fea0003800200 */
.L_x_2185:
[----:B------:R-:W-:-:S13]  /*cea0*/  ISETP.LT.OR P0, PT, R9, R16, P0 ;  /* 0x000000100900720c */ /* 0x000fda0000701670 */
        /* <DEDUP_REMOVED lines=26> */
.L_x_2178:
[----:B------:R-:W0:Y:S01]  /*d050*/  S2UR UR4, SR_CTAID.Y ;  /* 0x00000000000479c3 */ /* 0x000e220000002600 */
[----:B------:R-:W-:Y:S01]  /*d060*/  VIADDMNMX R9, R5, 0x80, R16, !PT ;  /* 0x0000008005097846 */ /* 0x000fe20007800110 */
[----:B------:R-:W-:Y:S01]  /*d070*/  BSSY.RECONVERGENT B1, `(.L_x_2187) ;  /* 0x0000026000017945 */ /* 0x000fe20003800200 */
[----:B------:R-:W-:-:S04]  /*d080*/  LOP3.LUT R12, RZ, R223, RZ, 0x33, !PT ;  /* 0x000000dfff0c7212 */ /* 0x000fc800078e33ff */
[----:B------:R-:W-:Y:S01]  /*d090*/  IADD3 R13, PT, PT, -R22, R9, R12 ;  /* 0x00000009160d7210 */ /* 0x000fe20007ffe10c */
[----:B------:R-:W-:-:S03]  /*d0a0*/  IMAD.MOV.U32 R12, RZ, RZ, RZ ;  /* 0x000000ffff0c7224 */ /* 0x000fc600078e00ff */
[C---:B------:R-:W-:Y:S02]  /*d0b0*/  LOP3.LUT R9, R13.reuse, 0x180, RZ, 0xc0, !PT ;  /* 0x000001800d097812 */ /* 0x040fe400078ec0ff */
[----:B------:R-:W-:Y:S02]  /*d0c0*/  ISETP.GE.U32.AND P0, PT, R13, 0x180, PT ;  /* 0x000001800d00780c */ /* 0x000fe40003f06070 */
[----:B------:R-:W-:Y:S01]  /*d0d0*/  ISETP.NE.AND P1, PT, R9, 0x180, PT ;  /* 0x000001800900780c */ /* 0x000fe20003f25270 */
[----:B------:R-:W-:Y:S02]  /*d0e0*/  IMAD.MOV.U32 R9, RZ, RZ, R5 ;  /* 0x000000ffff097224 */ /* 0x000fe400078e0005 */
[----:B0-----:R-:W-:-:S05]  /*d0f0*/  IMAD R24, R157, UR4, RZ ;  /* 0x000000049d187c24 */ /* 0x001fca000f8e02ff */
[----:B------:R-:W-:-:S05]  /*d100*/  SHF.R.S32.HI R26, RZ, 0x1f, R24 ;  /* 0x0000001fff1a7819 */ /* 0x000fca0000011418 */
[----:B------:R-:W-:Y:S05]  /*d110*/  @!P1 BRA `(.L_x_2188) ;  /* 0x00000000006c9947 */ /* 0x000fea0003800000 */
[----:B------:R-:W-:Y:S01]  /*d120*/  VIADD R15, R15, 0x420 ;  /* 0x000004200f0f7836 */ /* 0x000fe20000000000 */
[----:B------:R-:W-:Y:S01]  /*d130*/  LEA.HI R9, R13, 0x1, RZ, 0x19 ;  /* 0x000000010d097811 */ /* 0x000fe200078fc8ff */
[----:B------:R-:W-:Y:S01]  /*d140*/  IMAD.MOV.U32 R12, RZ, RZ, RZ ;  /* 0x000000ffff0c7224 */ /* 0x000fe200078e00ff */
[--C-:B------:R-:W-:Y:S02]  /*d150*/  IADD3 R20, P1, P2, R24, R10, R5.reuse ;  /* 0x0000000a18147210 */ /* 0x100fe40007a3e005 */
[----:B------:R-:W-:Y:S02]  /*d160*/  LEA R15, R18, R15, 0x18 ;  /* 0x0000000f120f7211 */ /* 0x000fe400078ec0ff */
[----:B------:R-:W-:Y:S01]  /*d170*/  LOP3.LUT R10, R9, 0x3, RZ, 0xc0, !PT ;  /* 0x00000003090a7812 */ /* 0x000fe200078ec0ff */
[----:B------:R-:W-:Y:S01]  /*d180*/  IMAD.MOV.U32 R9, RZ, RZ, R5 ;  /* 0x000000ffff097224 */ /* 0x000fe200078e0005 */
[----:B------:R-:W-:Y:S01]  /*d190*/  IADD3.X R11, PT, PT, R26, R11, RZ, P1, P2 ;  /* 0x0000000b1a0b7210 */ /* 0x000fe20000fe44ff */
[----:B------:R-:W-:-:S02]  /*d1a0*/  IMAD.IADD R13, R0, 0x1, R15 ;  /* 0x00000001000d7824 */ /* 0x000fc400078e020f */
[----:B------:R-:W-:-:S07]  /*d1b0*/  IMAD.MOV R14, RZ, RZ, -R10 ;  /* 0x000000ffff0e7224 */ /* 0x000fce00078e0a0a */
.L_x_2189:
[----:B------:R-:W-:-:S06]  /*d1c0*/  IMAD.MOV.U32 R10, RZ, RZ, R20 ;  /* 0x000000ffff0a7224 */ /* 0x000fcc00078e0014 */
[----:B------:R0:W3:Y:S01]  /*d1d0*/  LDG.E.U8 R10, desc[UR36][R10.64] ;  /* 0x000000240a0a7981 */ /* 0x0000e2000c1e1100 */
[----:B------:R-:W-:Y:S01]  /*d1e0*/  VIADD R14, R14, 0x1 ;  /* 0x000000010e0e7836 */ /* 0x000fe20000000000 */
[----:B------:R-:W-:Y:S01]  /*d1f0*/  IADD3 R20, P2, PT, R20, 0x80, RZ ;  /* 0x0000008014147810 */ /* 0x000fe20007f5e0ff */
[----:B------:R-:W-:-:S04]  /*d200*/  VIADD R9, R9, 0x80 ;  /* 0x0000008009097836 */ /* 0x000fc80000000000 */
        /* <DEDUP_REMOVED lines=12> */
.L_x_2188:
[----:B------:R-:W-:Y:S05]  /*d2d0*/  BSYNC.RECONVERGENT B1 ;  /* 0x0000000000017941 */ /* 0x000fea0003800200 */
.L_x_2187:
[----:B------:R-:W-:Y:S05]  /*d2e0*/  @!P0 BRA `(.L_x_2177) ;  /* 0x0000000000dc8947 */ /* 0x000fea0003800000 */
[----:B------:R-:W0:Y:S01]  /*d2f0*/  S2R R14, SR_CgaCtaId ;  /* 0x00000000000e7919 */ /* 0x000e220000008800 */
[----:B------:R-:W3:Y:S01]  /*d300*/  LDCU.64 UR4, c[0x0][0x420] ;  /* 0x00008400ff0477ac */ /* 0x000ee20008000a00 */
[----:B------:R-:W-:Y:S01]  /*d310*/  MOV R11, 0x400 ;  /* 0x00000400000b7802 */ /* 0x000fe20000000f00 */
[----:B------:R-:W-:-:S04]  /*d320*/  IMAD.SHL.U32 R10, R22, 0x4, RZ ;  /* 0x00000004160a7824 */ /* 0x000fc800078e00ff */
[----:B------:R-:W-:Y:S02]  /*d330*/  VIADD R11, R11, 0x420 ;  /* 0x000004200b0b7836 */ /* 0x000fe40000000000 */
[----:B------:R-:W-:Y:S01]  /*d340*/  IMAD R10, R9, 0x4, -R10 ;  /* 0x00000004090a7824 */ /* 0x000fe200078e0a0a */
[----:B---3--:R-:W-:-:S04]  /*d350*/  IADD3 R15, P0, P1, R24, UR4, R9 ;  /* 0x00000004180f7c10 */ /* 0x008fc8000f91e009 */
[----:B------:R-:W-:Y:S02]  /*d360*/  IADD3 R15, P2, PT, R15, 0x100, RZ ;  /* 0x000001000f0f7810 */ /* 0x000fe40007f5e0ff */
[----:B0-----:R-:W-:Y:S02]  /*d370*/  LEA R13, R14, R11, 0x18 ;  /* 0x0000000b0e0d7211 */ /* 0x001fe400078ec0ff */
[----:B------:R-:W-:Y:S02]  /*d380*/  IADD3.X R11, PT, PT, R26, UR5, RZ, P0, P1 ;  /* 0x000000051a0b7c10 */ /* 0x000fe400087e24ff */
[----:B------:R-:W-:-:S03]  /*d390*/  IADD3 R13, PT, PT, R10, 0x400, R13 ;  /* 0x000004000a0d7810 */ /* 0x000fc60007ffe00d */
[----:B------:R-:W-:-:S07]  /*d3a0*/  IMAD.X R11, RZ, RZ, R11, P2 ;  /* 0x000000ffff0b7224 */ /* 0x000fce00010e060b */
.L_x_2190:
[----:B------:R-:W-:-:S05]  /*d3b0*/  IMAD.MOV.U32 R10, RZ, RZ, R15 ;  /* 0x000000ffff0a7224 */ /* 0x000fca00078e000f */
[----:B------:R-:W3:Y:S04]  /*d3c0*/  LDG.E.U8 R20, desc[UR36][R10.64+-0x100] ;  /* 0xffff00240a147981 */ /* 0x000ee8000c1e1100 */
[----:B------:R-:W4:Y:S04]  /*d3d0*/  LDG.E.U8 R14, desc[UR36][R10.64+-0x80] ;  /* 0xffff80240a0e7981 */ /* 0x000f28000c1e1100 */
[----:B------:R-:W5:Y:S04]  /*d3e0*/  LDG.E.U8 R15, desc[UR36][R10.64] ;  /* 0x000000240a0f7981 */ /* 0x000f68000c1e1100 */
[----:B------:R-:W2:Y:S01]  /*d3f0*/  LDG.E.U8 R18, desc[UR36][R10.64+0x80] ;  /* 0x000080240a127981 */ /* 0x000ea2000c1e1100 */
[----:B------:R-:W-:-:S02]  /*d400*/  IMAD.MOV.U32 R24, RZ, RZ, RZ ;  /* 0x000000ffff187224 */ /* 0x000fc400078e00ff */
[----:B------:R-:W-:Y:S02]  /*d410*/  IMAD.MOV.U32 R26, RZ, RZ, RZ ;  /* 0x000000ffff1a7224 */ /* 0x000fe400078e00ff */
[----:B------:R-:W-:Y:S01]  /*d420*/  VIADD R9, R9, 0x200 ;  /* 0x0000020009097836 */ /* 0x000fe20000000000 */
[----:B---3--:R-:W-:Y:S02]  /*d430*/  ISETP.NE.AND P0, PT, R20, RZ, PT ;  /* 0x000000ff1400720c */ /* 0x008fe40003f05270 */
[----:B----4-:R-:W-:Y:S02]  /*d440*/  ISETP.NE.AND P1, PT, R14, RZ, PT ;  /* 0x000000ff0e00720c */ /* 0x010fe40003f25270 */
[----:B-----5:R-:W-:Y:S02]  /*d450*/  ISETP.NE.AND P2, PT, R15, RZ, PT ;  /* 0x000000ff0f00720c */ /* 0x020fe40003f45270 */
[----:B--2---:R-:W-:-:S07]  /*d460*/  ISETP.NE.AND P3, PT, R18, RZ, PT ;  /* 0x000000ff1200720c */ /* 0x004fce0003f65270 */
        /* <DEDUP_REMOVED lines=12> */
[----:B------:R-:W-:Y:S01]  /*d530*/  ISETP.GE.AND P0, PT, R9, R16, PT ;  /* 0x000000100900720c */ /* 0x000fe20003f06270 */
[----:B---3--:R-:W-:Y:S01]  /*d540*/  @!P3 FADD.FTZ R25, -R42, R25 ;  /* 0x000000192a19b221 */ /* 0x008fe20000010100 */
[----:B------:R-:W1:Y:S01]  /*d550*/  @!P1 MUFU.EX2 R18, R20 ;  /* 0x0000001400129308 */ /* 0x000e620000000800 */
[----:B------:R-:W-:-:S02]  /*d560*/  @!P2 FMUL.FTZ R21, R21, 1.4426950216293334961 ;  /* 0x3fb8aa3b1515a820 */ /* 0x000fc40000410000 */
[----:B------:R-:W-:Y:S02]  /*d570*/  @!P3 FMUL.FTZ R25, R25, 1.4426950216293334961 ;  /* 0x3fb8aa3b1919b820 */ /* 0x000fe40000410000 */
        /* <DEDUP_REMOVED lines=14> */
.L_x_2177:
[----:B------:R-:W-:Y:S05]  /*d660*/  BSYNC.RECONVERGENT B0 ;  /* 0x0000000000007941 */ /* 0x000fea0003800200 */
.L_x_2176:
[----:B0-----:R-:W0:Y:S01]  /*d670*/  SHFL.BFLY PT, R9, R12, 0x10, 0x1f ;  /* 0x0e001f000c097f89 */ /* 0x001e2200000e0000 */
[C---:B------:R-:W-:Y:S01]  /*d680*/  ISETP.NE.AND P0, PT, R7.reuse, RZ, PT ;  /* 0x000000ff0700720c */ /* 0x040fe20003f05270 */
[----:B------:R-:W3:Y:S01]  /*d690*/  LDCU.U8 UR6, c[0x0][0x48c] ;  /* 0x00009180ff0677ac */ /* 0x000ee20008000000 */
[----:B------:R-:W-:Y:S01]  /*d6a0*/  SHF.R.U32.HI R13, RZ, 0x5, R223 ;  /* 0x00000005ff0d7819 */ /* 0x000fe200000116df */
[----:B------:R-:W4:Y:S01]  /*d6b0*/  S2R R21, SR_CTAID.X ;  /* 0x0000000000157919 */ /* 0x000f220000002500 */
[----:B------:R-:W-:-:S09]  /*d6c0*/  ISETP.GT.U32.AND P1, PT, R7, 0x3, PT ;  /* 0x000000030700780c */ /* 0x000fd20003f24070 */
[----:B------:R-:W-:Y:S01]  /*d6d0*/  @!P0 IMAD R8, R13, 0x4, R8 ;  /* 0x000000040d088824 */ /* 0x000fe200078e0208 */
[----:B---3--:R-:W-:Y:S01]  /*d6e0*/  UISETP.NE.AND UP0, UPT, UR6, URZ, UPT ;  /* 0x000000ff0600728c */ /* 0x008fe2000bf05270 */
[----:B0-----:R-:W-:-:S05]  /*d6f0*/  FADD.FTZ R9, R9, R12 ;  /* 0x0000000c09097221 */ /* 0x001fca0000010000 */
        /* <DEDUP_REMOVED lines=10> */
[----:B------:R-:W-:-:S05]  /*d7a0*/  ISETP.GE.AND P0, PT, R5, R16, PT ;  /* 0x000000100500720c */ /* 0x000fca0003f06270 */
[----:B------:R-:W0:Y:S04]  /*d7b0*/  @!P1 LDS R15, [R6+0x10] ;  /* 0x00001000060f9984 */ /* 0x000e280000000800 */
[----:B0-----:R-:W0:Y:S02]  /*d7c0*/  SHFL.BFLY PT, R10, R15, 0x2, 0x1f ;  /* 0x0c401f000f0a7f89 */ /* 0x001e2400000e0000 */
[----:B0-----:R-:W-:-:S05]  /*d7d0*/  FADD.FTZ R10, R10, R15 ;  /* 0x0000000f0a0a7221 */ /* 0x001fca0000010000 */
[----:B------:R-:W0:Y:S02]  /*d7e0*/  SHFL.BFLY PT, R7, R10, 0x1, 0x1f ;  /* 0x0c201f000a077f89 */ /* 0x000e2400000e0000 */
[----:B0-----:R-:W-:Y:S01]  /*d7f0*/  FADD.FTZ R9, R10, R7 ;  /* 0x000000070a097221 */ /* 0x001fe20000010000 */
[----:B------:R-:W-:-:S05]  /*d800*/  CS2R R6, SRZ ;  /* 0x0000000000067805 */ /* 0x000fca000001ff00 */
[----:B------:R-:W0:Y:S02]  /*d810*/  SHFL.IDX PT, R9, R9, RZ, 0x1f ;  /* 0x00001fff09097589 */ /* 0x000e2400000e0000 */
[----:B0-----:R-:W-:-:S04]  /*d820*/  FADD.FTZ R11, R9, 9.9999999747524270788e-07 ;  /* 0x358637bd090b7421 */ /* 0x001fc80000010000 */
[----:B------:R0:W3:Y:S01]  /*d830*/  MUFU.RCP R39, R11 ;  /* 0x0000000b00277308 */ /* 0x0000e20000001000 */
[----:B----4-:R-:W-:Y:S05]  /*d840*/  BRA.U !UP0, `(.L_x_2191) ;  /* 0x0000000108247547 */ /* 0x010fea000b800000 */
[----:B------:R-:W4:Y:S01]  /*d850*/  S2R R8, SR_CTAID.Y ;  /* 0x0000000000087919 */ /* 0x000f220000002600 */
[----:B------:R-:W4:Y:S08]  /*d860*/  LDC R7, c[0x0][0x3f8] ;  /* 0x0000fe00ff077b82 */ /* 0x000f300000000800 */
[----:B------:R-:W5:Y:S08]  /*d870*/  LDC R6, c[0x0][0x488] ;  /* 0x00012200ff067b82 */ /* 0x000f700000000800 */
[----:B------:R-:W5:Y:S08]  /*d880*/  LDC R9, c[0x0][0x40c] ;  /* 0x00010300ff097b82 */ /* 0x000f700000000800 */
[----:B0-----:R-:W0:Y:S01]  /*d890*/  LDC R11, c[0x0][0x3f4] ;  /* 0x0000fd00ff0b7b82 */ /* 0x001e220000000800 */
[----:B----4-:R-:W-:-:S04]  /*d8a0*/  IMAD R7, R8, R7, R21 ;  /* 0x0000000708077224 */ /* 0x010fc800078e0215 */
[----:B-----5:R-:W-:-:S04]  /*d8b0*/  IMAD R6, R7, R6, R9 ;  /* 0x0000000607067224 */ /* 0x020fc800078e0209 */
[----:B0-----:R-:W-:-:S05]  /*d8c0*/  IMAD R6, R6, R11, RZ ;  /* 0x0000000b06067224 */ /* 0x001fca00078e02ff */
[----:B------:R-:W-:-:S07]  /*d8d0*/  SHF.R.S32.HI R7, RZ, 0x1f, R6 ;  /* 0x0000001fff077819 */ /* 0x000fce0000011406 */
.L_x_2191:
        /* <DEDUP_REMOVED lines=12> */
[----:B------:R-:W4:Y:S01]  /*d9a0*/  S2UR UR5, SR_CgaCtaId ;  /* 0x00000000000579c3 */ /* 0x000f220000008800 */
        /* <DEDUP_REMOVED lines=8> */
[----:B----4-:R-:W-:-:S06]  /*da30*/  ULEA UR4, UR5, UR4, 0x18 ;  /* 0x0000000405047291 */ /* 0x010fcc000f8ec0ff */
[----:B------:R-:W-:-:S07]  /*da40*/  VIADD R6, R0, UR4 ;  /* 0x0000000400067c36 */ /* 0x000fce0008000000 */
.L_x_2197:
[----:B------:R-:W3:Y:S01]  /*da50*/  LDS R8, [R6] ;  /* 0x0000000006087984 */ /* 0x000ee20000000800 */
[----:B------:R-:W-:-:S05]  /*da60*/  VIADD R7, R7, 0x1 ;  /* 0x0000000107077836 */ /* 0x000fca0000000000 */
[----:B------:R-:W-:Y:S01]  /*da70*/  ISETP.NE.AND P0, PT, R7, RZ, PT ;  /* 0x000000ff0700720c */ /* 0x000fe20003f05270 */
[----:B---3--:R-:W-:-:S05]  /*da80*/  FMUL.FTZ R9, R8, R39 ;  /* 0x0000002708097220 */ /* 0x008fca0000410000 */
[----:B------:R3:W-:Y:S02]  /*da90*/  STS [R6], R9 ;  /* 0x0000000906007388 */ /* 0x0007e40000000800 */
[----:B---3--:R-:W-:-:S05]  /*daa0*/  VIADD R6, R6, 0x200 ;  /* 0x0000020006067836 */ /* 0x008fca0000000000 */
[----:B------:R-:W-:Y:S05]  /*dab0*/  @P0 BRA `(.L_x_2197) ;  /* 0xfffffffc00e40947 */ /* 0x000fea000383ffff */
.L_x_2196:
[----:B------:R-:W-:Y:S05]  /*dac0*/  BSYNC.RECONVERGENT B1 ;  /* 0x0000000000017941 */ /* 0x000fea0003800200 */
.L_x_2195:
[----:B------:R-:W-:Y:S05]  /*dad0*/  @!P1 BRA `(.L_x_2193) ;  /* 0x0000001000d09947 */ /* 0x000fea0003800000 */
[----:B------:R-:W4:Y:S01]  /*dae0*/  S2R R8, SR_CgaCtaId ;  /* 0x0000000000087919 */ /* 0x000f220000008800 */
[----:B------:R-:W-:Y:S01]  /*daf0*/  IMAD.IADD R6, R16, 0x1, -R5 ;  /* 0x0000000110067824 */ /* 0x000fe200078e0a05 */
[----:B------:R-:W-:Y:S01]  /*db00*/  MOV R7, 0x400 ;  /* 0x0000040000077802 */ /* 0x000fe20000000f00 */
[----:B------:R-:W-:Y:S01]  /*db10*/  BSSY.RECONVERGENT B1, `(.L_x_2198) ;  /* 0x000003f000017945 */ /* 0x000fe20003800200 */
[----:B------:R-:W-:Y:S02]  /*db20*/  PLOP3.LUT P0, PT, PT, PT, PT, 0x80, 0x8 ;  /* 0x000000000008781c */ /* 0x000fe40003f0f070 */
[----:B------:R-:W-:Y:S01]  /*db30*/  ISETP.GT.AND P1, PT, R6, 0x600, PT ;  /* 0x000006000600780c */ /* 0x000fe20003f24270 */
[----:B------:R-:W-:Y:S02]  /*db40*/  IMAD.SHL.U32 R6, R22, 0x4, RZ ;  /* 0x0000000416067824 */ /* 0x000fe400078e00ff */
[----:B------:R-:W-:Y:S02]  /*db50*/  VIADD R7, R7, 0x420 ;  /* 0x0000042007077836 */ /* 0x000fe40000000000 */
[----:B------:R-:W-:-:S03]  /*db60*/  IMAD R6, R5, 0x4, -R6 ;  /* 0x0000000405067824 */ /* 0x000fc600078e0a06 */
[----:B----4-:R-:W-:-:S04]  /*db70*/  LEA R7, R8, R7, 0x18 ;  /* 0x0000000708077211 */ /* 0x010fc800078ec0ff */
[----:B------:R-:W-:Y:S01]  /*db80*/  IADD3 R6, PT, PT, R6, 0x400, R7 ;  /* 0x0000040006067810 */ /* 0x000fe20007ffe007 */
[----:B------:R-:W-:Y:S06]  /*db90*/  @!P1 BRA `(.L_x_2199) ;  /* 0x0000000000d89947 */ /* 0x000fec0003800000 */
[----:B------:R-:W-:Y:S01]  /*dba0*/  PLOP3.LUT P0, PT, PT, PT, PT, 0x8, 0x80 ;  /* 0x000000000080781c */ /* 0x000fe20003f0e170 */
[----:B------:R-:W-:-:S12]  /*dbb0*/  VIADD R40, R16, 0xfffffa00 ;  /* 0xfffffa0010287836 */ /* 0x000fd80000000000 */
.L_x_2200:
[----:B------:R-:W3:Y:S01]  /*dbc0*/  LDS R7, [R6+-0x400] ;  /* 0xfffc000006077984 */ /* 0x000ee20000000800 */
[----:B------:R-:W-:-:S03]  /*dbd0*/  VIADD R5, R5, 0x800 ;  /* 0x0000080005057836 */ /* 0x000fc60000000000 */
[----:B------:R-:W4:Y:S02]  /*dbe0*/  LDS R8, [R6+-0x200] ;  /* 0xfffe000006087984 */ /* 0x000f240000000800 */
[----:B------:R-:W-:Y:S02]  /*dbf0*/  ISETP.GE.AND P1, PT, R5, R40, PT ;  /* 0x000000280500720c */ /* 0x000fe40003f26270 */
[----:B------:R-:W0:Y:S04]  /*dc00*/  LDS R10, [R6] ;  /* 0x00000000060a7984 */ /* 0x000e280000000800 */
[----:B------:R-:W5:Y:S04]  /*dc10*/  LDS R12, [R6+0x200] ;  /* 0x00020000060c7984 */ /* 0x000f680000000800 */
[----:B------:R-:W1:Y:S04]  /*dc20*/  LDS R14, [R6+0x400] ;  /* 0x00040000060e7984 */ /* 0x000e680000000800 */
[----:B------:R-:W1:Y:S04]  /*dc30*/  LDS R18, [R6+0x600] ;  /* 0x0006000006127984 */ /* 0x000e680000000800 */
[----:B------:R-:W-:Y:S04]  /*dc40*/  LDS R20, [R6+0x800] ;  /* 0x0008000006147984 */ /* 0x000fe80000000800 */
[----:B------:R-:W1:Y:S04]  /*dc50*/  LDS R24, [R6+0xa00] ;  /* 0x000a000006187984 */ /* 0x000e680000000800 */
[----:B------:R-:W1:Y:S04]  /*dc60*/  LDS R26, [R6+0xc00] ;  /* 0x000c0000061a7984 */ /* 0x000e680000000800 */
[----:B--2---:R-:W2:Y:S04]  /*dc70*/  LDS R28, [R6+0xe00] ;  /* 0x000e0000061c7984 */ /* 0x004ea80000000800 */
[----:B------:R-:W2:Y:S01]  /*dc80*/  LDS R30, [R6+0x1000] ;  /* 0x00100000061e7984 */ /* 0x000ea20000000800 */
[----:B---3--:R-:W-:-:S03]  /*dc90*/  FMUL.FTZ R7, R39, R7 ;  /* 0x0000000727077220 */ /* 0x008fc60000410000 */
[----:B------:R-:W3:Y:S01]  /*dca0*/  LDS R32, [R6+0x1200] ;  /* 0x0012000006207984 */ /* 0x000ee20000000800 */
[----:B----4-:R-:W-:-:S03]  /*dcb0*/  FMUL.FTZ R9, R39, R8 ;  /* 0x0000000827097220 */ /* 0x010fc60000410000 */
[----:B------:R-:W4:Y:S01]  /*dcc0*/  LDS R34, [R6+0x1400] ;  /* 0x0014000006227984 */ /* 0x000f220000000800 */
[----:B0-----:R-:W-:-:S03]  /*dcd0*/  FMUL.FTZ R11, R39, R10 ;  /* 0x0000000a270b7220 */ /* 0x001fc60000410000 */
[----:B------:R-:W0:Y:S01]  /*dce0*/  LDS R36, [R6+0x1600] ;  /* 0x0016000006247984 */ /* 0x000e220000000800 */
[----:B-----5:R-:W-:-:S03]  /*dcf0*/  FMUL.FTZ R15, R39, R12 ;  /* 0x0000000c270f7220 */ /* 0x020fc60000410000 */
[----:B------:R-:W5:Y:S01]  /*dd00*/  LDS R37, [R6+0x1800] ;  /* 0x0018000006257984 */ /* 0x000f620000000800 */
[----:B-1----:R-:W-:-:S03]  /*dd10*/  FMUL.FTZ R25, R39, R14 ;  /* 0x0000000e27197220 */ /* 0x002fc60000410000 */
[----:B------:R-:W1:Y:S01]  /*dd20*/  LDS R38, [R6+0x1a00] ;  /* 0x001a000006267984 */ /* 0x000e620000000800 */
[----:B------:R-:W-:-:S03]  /*dd30*/  FMUL.FTZ R27, R39, R18 ;  /* 0x00000012271b7220 */ /* 0x000fc60000410000 */
[----:B------:R2:W-:Y:S04]  /*dd40*/  STS [R6+-0x400], R7 ;  /* 0xfffc000706007388 */ /* 0x0005e80000000800 */
[----:B------:R3:W-:Y:S01]  /*dd50*/  STS [R6+-0x200], R9 ;  /* 0xfffe000906007388 */ /* 0x0007e20000000800 */
[----:B------:R-:W-:-:S03]  /*dd60*/  FMUL.FTZ R29, R39, R24 ;  /* 0x00000018271d7220 */ /* 0x000fc60000410000 */
[----:B------:R4:W-:Y:S01]  /*dd70*/  STS [R6], R11 ;  /* 0x0000000b06007388 */ /* 0x0009e20000000800 */
[C---:B------:R-:W-:Y:S01]  /*dd80*/  FMUL.FTZ R31, R39.reuse, R26 ;  /* 0x0000001a271f7220 */ /* 0x040fe20000410000 */
[C---:B--2---:R-:W-:Y:S02]  /*dd90*/  FMUL.FTZ R7, R39.reuse, R20 ;  /* 0x0000001427077220 */ /* 0x044fe40000410000 */
[----:B------:R0:W-:Y:S01]  /*dda0*/  STS [R6+0x200], R15 ;  /* 0x0002000f06007388 */ /* 0x0001e20000000800 */
[----:B------:R-:W-:-:S03]  /*ddb0*/  FMUL.FTZ R33, R39, R28 ;  /* 0x0000001c27217220 */ /* 0x000fc60000410000 */
[----:B------:R1:W-:Y:S01]  /*ddc0*/  STS [R6+0x400], R25 ;  /* 0x0004001906007388 */ /* 0x0003e20000000800 */
[C---:B------:R-:W-:Y:S01]  /*ddd0*/  FMUL.FTZ R35, R39.reuse, R30 ;  /* 0x0000001e27237220 */ /* 0x040fe20000410000 */
[C---:B---3--:R-:W-:Y:S02]  /*dde0*/  FMUL.FTZ R9, R39.reuse, R32 ;  /* 0x0000002027097220 */ /* 0x048fe40000410000 */
[----:B------:R-:W-:Y:S01]  /*ddf0*/  STS [R6+0x600], R27 ;  /* 0x0006001b06007388 */ /* 0x000fe20000000800 */
[----:B----4-:R-:W-:-:S03]  /*de00*/  FMUL.FTZ R11, R39, R34 ;  /* 0x00000022270b7220 */ /* 0x010fc60000410000 */
[----:B------:R-:W-:Y:S01]  /*de10*/  STS [R6+0x800], R7 ;  /* 0x0008000706007388 */ /* 0x000fe20000000800 */
[----:B0-----:R-:W-:-:S03]  /*de20*/  FMUL.FTZ R15, R39, R36 ;  /* 0x00000024270f7220 */ /* 0x001fc60000410000 */
[----:B------:R-:W-:Y:S01]  /*de30*/  STS [R6+0xa00], R29 ;  /* 0x000a001d06007388 */ /* 0x000fe20000000800 */
[----:B-----5:R-:W-:-:S03]  /*de40*/  FMUL.FTZ R37, R39, R37 ;  /* 0x0000002527257220 */ /* 0x020fc60000410000 */
        /* <DEDUP_REMOVED lines=11> */
.L_x_2199:
[----:B------:R-:W-:Y:S05]  /*df00*/  BSYNC.RECONVERGENT B1 ;  /* 0x0000000000017941 */ /* 0x000fea0003800200 */
.L_x_2198:
[----:B------:R-:W-:Y:S01]  /*df10*/  IMAD.IADD R7, R16, 0x1, -R5 ;  /* 0x0000000110077824 */ /* 0x000fe200078e0a05 */
[----:B------:R-:W-:Y:S04]  /*df20*/  BSSY.RECONVERGENT B1, `(.L_x_2201) ;  /* 0x000001e000017945 */ /* 0x000fe80003800200 */
[----:B------:R-:W-:-:S13]  /*df30*/  ISETP.GT.AND P1, PT, R7, 0x200, PT ;  /* 0x000002000700780c */ /* 0x000fda0003f24270 */
[----:B------:R-:W-:Y:S05]  /*df40*/  @!P1 BRA `(.L_x_2202) ;  /* 0x00000000006c9947 */ /* 0x000fea0003800000 */
[----:B------:R-:W3:Y:S01]  /*df50*/  LDS R7, [R6+-0x400] ;  /* 0xfffc000006077984 */ /* 0x000ee20000000800 */
[----:B------:R-:W-:Y:S01]  /*df60*/  PLOP3.LUT P0, PT, PT, PT, PT, 0x8, 0x80 ;  /* 0x000000000080781c */ /* 0x000fe20003f0e170 */
[----:B------:R-:W-:Y:S02]  /*df70*/  VIADD R5, R5, 0x400 ;  /* 0x0000040005057836 */ /* 0x000fe40000000000 */
[----:B------:R-:W4:Y:S04]  /*df80*/  LDS R8, [R6+-0x200] ;  /* 0xfffe000006087984 */ /* 0x000f280000000800 */
[----:B------:R-:W0:Y:S04]  /*df90*/  LDS R10, [R6] ;  /* 0x00000000060a7984 */ /* 0x000e280000000800 */
[----:B------:R-:W5:Y:S04]  /*dfa0*/  LDS R12, [R6+0x200] ;  /* 0x00020000060c7984 */ /* 0x000f680000000800 */
[----:B------:R-:W1:Y:S04]  /*dfb0*/  LDS R14, [R6+0x400] ;  /* 0x00040000060e7984 */ /* 0x000e680000000800 */
[----:B------:R-:W2:Y:S04]  /*dfc0*/  LDS R18, [R6+0x600] ;  /* 0x0006000006127984 */ /* 0x000ea80000000800 */
[----:B------:R-:W2:Y:S04]  /*dfd0*/  LDS R20, [R6+0x800] ;  /* 0x0008000006147984 */ /* 0x000ea80000000800 */
[----:B------:R-:W2:Y:S01]  /*dfe0*/  LDS R24, [R6+0xa00] ;  /* 0x000a000006187984 */ /* 0x000ea20000000800 */
[C---:B---3--:R-:W-:Y:S01]  /*dff0*/  FMUL.FTZ R7, R39.reuse, R7 ;  /* 0x0000000727077220 */ /* 0x048fe20000410000 */
[----:B----4-:R-:W-:-:S04]  /*e000*/  FMUL.FTZ R9, R39, R8 ;  /* 0x0000000827097220 */ /* 0x010fc80000410000 */
[----:B------:R-:W-:Y:S01]  /*e010*/  STS [R6+-0x400], R7 ;  /* 0xfffc000706007388 */ /* 0x000fe20000000800 */
[----:B0-----:R-:W-:-:S03]  /*e020*/  FMUL.FTZ R11, R39, R10 ;  /* 0x0000000a270b7220 */ /* 0x001fc60000410000 */
[----:B------:R-:W-:Y:S01]  /*e030*/  STS [R6+-0x200], R9 ;  /* 0xfffe000906007388 */ /* 0x000fe20000000800 */
[----:B-----5:R-:W-:-:S03]  /*e040*/  FMUL.FTZ R15, R39, R12 ;  /* 0x0000000c270f7220 */ /* 0x020fc60000410000 */
[----:B------:R-:W-:Y:S01]  /*e050*/  STS [R6], R11 ;  /* 0x0000000b06007388 */ /* 0x000fe20000000800 */
[----:B-1----:R-:W-:-:S03]  /*e060*/  FMUL.FTZ R25, R39, R14 ;  /* 0x0000000e27197220 */ /* 0x002fc60000410000 */
[----:B------:R-:W-:Y:S01]  /*e070*/  STS [R6+0x200], R15 ;  /* 0x0002000f06007388 */ /* 0x000fe20000000800 */
[----:B--2---:R-:W-:-:S03]  /*e080*/  FMUL.FTZ R27, R39, R18 ;  /* 0x00000012271b7220 */ /* 0x004fc60000410000 */
[----:B------:R-:W-:Y:S01]  /*e090*/  STS [R6+0x400], R25 ;  /* 0x0004001906007388 */ /* 0x000fe20000000800 */
[----:B------:R-:W-:-:S03]  /*e0a0*/  FMUL.FTZ R29, R39, R20 ;  /* 0x00000014271d7220 */ /* 0x000fc60000410000 */
[----:B------:R-:W-:Y:S01]  /*e0b0*/  STS [R6+0x600], R27 ;  /* 0x0006001b06007388 */ /* 0x000fe20000000800 */
[----:B------:R-:W-:-:S03]  /*e0c0*/  FMUL.FTZ R31, R39, R24 ;  /* 0x00000018271f7220 */ /* 0x000fc60000410000 */
[----:B------:R-:W-:Y:S04]  /*e0d0*/  STS [R6+0x800], R29 ;  /* 0x0008001d06007388 */ /* 0x000fe80000000800 */
[----:B------:R0:W-:Y:S02]  /*e0e0*/  STS [R6+0xa00], R31 ;  /* 0x000a001f06007388 */ /* 0x0001e40000000800 */
[----:B0-----:R-:W-:-:S07]  /*e0f0*/  VIADD R6, R6, 0x1000 ;  /* 0x0000100006067836 */ /* 0x001fce0000000000 */
.L_x_2202:
[----:B------:R-:W-:Y:S05]  /*e100*/  BSYNC.RECONVERGENT B1 ;  /* 0x0000000000017941 */ /* 0x000fea0003800200 */
.L_x_2201:
[----:B------:R-:W-:-:S13]  /*e110*/  ISETP.LT.OR P0, PT, R5, R16, P0 ;  /* 0x000000100500720c */ /* 0x000fda0000701670 */
[----:B------:R-:W-:Y:S05]  /*e120*/  @!P0 BRA `(.L_x_2193) ;  /* 0x0000000c003c8947 */ /* 0x000fea0003800000 */
[----:B------:R-:W3:Y:S04]  /*e130*/  LDS R5, [R6+-0x400] ;  /* 0xfffc000006057984 */ /* 0x000ee80000000800 */
[----:B------:R-:W4:Y:S04]  /*e140*/  LDS R7, [R6+-0x200] ;  /* 0xfffe000006077984 */ /* 0x000f280000000800 */
[----:B------:R-:W5:Y:S04]  /*e150*/  LDS R8, [R6] ;  /* 0x0000000006087984 */ /* 0x000f680000000800 */
[----:B------:R-:W0:Y:S01]  /*e160*/  LDS R10, [R6+0x200] ;  /* 0x00020000060a7984 */ /* 0x000e220000000800 */
[-C--:B---3--:R-:W-:Y:S01]  /*e170*/  FMUL.FTZ R5, R5, R39.reuse ;  /* 0x0000002705057220 */ /* 0x088fe20000410000 */
[----:B----4-:R-:W-:-:S04]  /*e180*/  FMUL.FTZ R7, R7, R39 ;  /* 0x0000002707077220 */ /* 0x010fc80000410000 */
[----:B------:R4:W-:Y:S01]  /*e190*/  STS [R6+-0x400], R5 ;  /* 0xfffc000506007388 */ /* 0x0009e20000000800 */
[----:B-----5:R-:W-:-:S03]  /*e1a0*/  FMUL.FTZ R9, R8, R39 ;  /* 0x0000002708097220 */ /* 0x020fc60000410000 */
[----:B------:R4:W-:Y:S01]  /*e1b0*/  STS [R6+-0x200], R7 ;  /* 0xfffe000706007388 */ /* 0x0009e20000000800 */
[----:B0-----:R-:W-:-:S03]  /*e1c0*/  FMUL.FTZ R11, R10, R39 ;  /* 0x000000270a0b7220 */ /* 0x001fc60000410000 */
[----:B------:R4:W-:Y:S04]  /*e1d0*/  STS [R6], R9 ;  /* 0x0000000906007388 */ /* 0x0009e80000000800 */
[----:B------:R4:W-:Y:S01]  /*e1e0*/  STS [R6+0x200], R11 ;  /* 0x0002000b06007388 */ /* 0x0009e20000000800 */
[----:B------:R-:W-:Y:S05]  /*e1f0*/  BRA `(.L_x_2193) ;  /* 0x0000000c00087947 */ /* 0x000fea0003800000 */
.L_x_2194:
        /* <DEDUP_REMOVED lines=9> */
[----:B------:R-:W5:Y:S01]  /*e290*/  LDCU.64 UR8, c[0x0][0x480] ;  /* 0x00009000ff0877ac */ /* 0x000f620008000a00 */
[----:B------:R-:W-:Y:S02]  /*e2a0*/  LEA.HI R8, R8, 0x1, RZ, 0x19 ;  /* 0x0000000108087811 */ /* 0x000fe400078fc8ff */
[----:B------:R-:W-:Y:S01]  /*e2b0*/  IADD3 R25, P0, PT, R5, R6, RZ ;  /* 0x0000000605197210 */ /* 0x000fe20007f1e0ff */
[----:B------:R-:W-:Y:S02]  /*e2c0*/  UMOV UR4, 0x400 ;  /* 0x0000040000047882 */ /* 0x000fe40000000000 */
[C---:B------:R-:W-:Y:S01]  /*e2d0*/  IMAD.SHL.U32 R9, R8.reuse, 0x80, RZ ;  /* 0x0000008008097824 */ /* 0x040fe200078e00ff */
[----:B------:R-:W-:Y:S01]  /*e2e0*/  UIADD3 UR4, UPT, UPT, UR4, 0x420, URZ ;  /* 0x0000042004047890 */ /* 0x000fe2000fffe0ff */
[----:B------:R-:W-:Y:S01]  /*e2f0*/  IMAD.X R14, RZ, RZ, R7, P0 ;  /* 0x000000ffff0e7224 */ /* 0x000fe200000e0607 */
[----:B------:R-:W-:-:S02]  /*e300*/  LOP3.LUT R8, R8, 0x3, RZ, 0xc0, !PT ;  /* 0x0000000308087812 */ /* 0x000fc400078ec0ff */
[----:B------:R-:W-:-:S03]  /*e310*/  LOP3.LUT R10, R9, 0x180, RZ, 0xc0, !PT ;  /* 0x00000180090a7812 */ /* 0x000fc600078ec0ff */
[----:B0-----:R-:W-:Y:S02]  /*e320*/  IMAD.MOV R11, RZ, RZ, -R8 ;  /* 0x000000ffff0b7224 */ /* 0x001fe400078e0a08 */
[----:B------:R-:W-:Y:S01]  /*e330*/  IMAD.IADD R5, R5, 0x1, R10 ;  /* 0x0000000105057824 */ /* 0x000fe200078e020a */
[----:B-----5:R-:W-:-:S04]  /*e340*/  LEA R12, P0, R25, UR8, 0x2 ;  /* 0x00000008190c7c11 */ /* 0x020fc8000f8010ff */
[----:B------:R-:W-:Y:S01]  /*e350*/  LEA.HI.X R25, R25, UR9, R14, 0x2, P0 ;  /* 0x0000000919197c11 */ /* 0x000fe200080f140e */
[----:B----4-:R-:W-:-:S06]  /*e360*/  ULEA UR4, UR5, UR4, 0x18 ;  /* 0x0000000405047291 */ /* 0x010fcc000f8ec0ff */
[----:B------:R-:W-:-:S07]  /*e370*/  VIADD R10, R0, UR4 ;  /* 0x00000004000a7c36 */ /* 0x000fce0008000000 */
.L_x_2205:
[----:B----4-:R-:W3:Y:S01]  /*e380*/  LDS R8, [R10] ;  /* 0x000000000a087984 */ /* 0x010ee20000000800 */
[----:B------:R-:W-:Y:S02]  /*e390*/  IMAD.MOV.U32 R9, RZ, RZ, R25 ;  /* 0x000000ffff097224 */ /* 0x000fe400078e0019 */
[----:B------:R-:W-:-:S05]  /*e3a0*/  VIADD R11, R11, 0x1 ;  /* 0x000000010b0b7836 */ /* 0x000fca0000000000 */
[----:B------:R-:W-:Y:S01]  /*e3b0*/  ISETP.NE.AND P0, PT, R11, RZ, PT ;  /* 0x000000ff0b00720c */ /* 0x000fe20003f05270 */
[----:B---3--:R-:W-:Y:S01]  /*e3c0*/  FMUL.FTZ R15, R8, R39 ;  /* 0x00000027080f7220 */ /* 0x008fe20000410000 */
[----:B------:R-:W-:Y:S01]  /*e3d0*/  IMAD.MOV.U32 R8, RZ, RZ, R12 ;  /* 0x000000ffff087224 */ /* 0x000fe200078e000c */
[----:B------:R-:W-:-:S03]  /*e3e0*/  IADD3 R12, P2, PT, R12, 0x200, RZ ;  /* 0x000002000c0c7810 */ /* 0x000fc60007f5e0ff */
[----:B------:R0:W-:Y:S02]  /*e3f0*/  STS [R10], R15 ;  /* 0x0000000f0a007388 */ /* 0x0001e40000000800 */
[----:B------:R-:W-:Y:S02]  /*e400*/  IMAD.X R25, RZ, RZ, R25, P2 ;  /* 0x000000ffff197224 */ /* 0x000fe400010e0619 */
[----:B------:R4:W-:Y:S01]  /*e410*/  STG.E desc[UR36][R8.64], R15 ;  /* 0x0000000f08007986 */ /* 0x0009e2000c101924 */
[----:B0-----:R-:W-:Y:S02]  /*e420*/  VIADD R10, R10, 0x200 ;  /* 0x000002000a0a7836 */ /* 0x001fe40000000000 */
[----:B------:R-:W-:Y:S05]  /*e430*/  @P0 BRA `(.L_x_2205) ;  /* 0xfffffffc00d00947 */ /* 0x000fea000383ffff */
.L_x_2204:
[----:B------:R-:W-:Y:S05]  /*e440*/  BSYNC.RECONVERGENT B1 ;  /* 0x0000000000017941 */ /* 0x000fea0003800200 */
.L_x_2203:
[----:B------:R-:W-:Y:S05]  /*e450*/  @!P1 BRA `(.L_x_2193) ;  /* 0x0000000800709947 */ /* 0x000fea0003800000 */
[----:B------:R-:W5:Y:S01]  /*e460*/  S2R R10, SR_CgaCtaId ;  /* 0x00000000000a7919 */ /* 0x000f620000008800 */
[----:B------:R-:W0:Y:S01]  /*e470*/  LDCU.64 UR4, c[0x0][0x480] ;  /* 0x00009000ff0477ac */ /* 0x000e220008000a00 */
[----:B----4-:R-:W-:Y:S01]  /*e480*/  IADD3 R8, P0, PT, R5, R6, RZ ;  /* 0x0000000605087210 */ /* 0x010fe20007f1e0ff */
[----:B------:R-:W-:Y:S01]  /*e490*/  IMAD.IADD R12, R16, 0x1, -R5 ;  /* 0x00000001100c7824 */ /* 0x000fe200078e0a05 */
[----:B------:R-:W-:Y:S01]  /*e4a0*/  MOV R6, 0x400 ;  /* 0x0000040000067802 */ /* 0x000fe20000000f00 */
[----:B------:R-:W-:Y:S02]  /*e4b0*/  BSSY.RECONVERGENT B1, `(.L_x_2206) ;  /* 0x0000058000017945 */ /* 0x000fe40003800200 */
[----:B------:R-:W-:Y:S01]  /*e4c0*/  IMAD.X R7, RZ, RZ, R7, P0 ;  /* 0x000000ffff077224 */ /* 0x000fe200000e0607 */
[----:B------:R-:W-:Y:S02]  /*e4d0*/  ISETP.GT.AND P1, PT, R12, 0x600, PT ;  /* 0x000006000c00780c */ /* 0x000fe40003f24270 */
[----:B0-----:R-:W-:-:S04]  /*e4e0*/  LEA R9, P0, R8, UR4, 0x2 ;  /* 0x0000000408097c11 */ /* 0x001fc8000f8010ff */
[----:B------:R-:W-:Y:S01]  /*e4f0*/  LEA.HI.X R11, R8, UR5, R7, 0x2, P0 ;  /* 0x00000005080b7c11 */ /* 0x000fe200080f1407 */
[----:B------:R-:W-:Y:S01]  /*e500*/  VIADD R7, R6, 0x420 ;  /* 0x0000042006077836 */ /* 0x000fe20000000000 */
[----:B------:R-:W-:Y:S01]  /*e510*/  IADD3 R6, P0, PT, R9, 0x400, RZ ;  /* 0x0000040009067810 */ /* 0x000fe20007f1e0ff */
[----:B------:R-:W-:-:S04]  /*e520*/  IMAD.SHL.U32 R8, R22, 0x4, RZ ;  /* 0x0000000416087824 */ /* 0x000fc800078e00ff */
[----:B------:R-:W-:Y:S01]  /*e530*/  IMAD R8, R5, 0x4, -R8 ;  /* 0x0000000405087824 */ /* 0x000fe200078e0a08 */
[----:B-----5:R-:W-:Y:S01]  /*e540*/  LEA R9, R10, R7, 0x18 ;  /* 0x000000070a097211 */ /* 0x020fe200078ec0ff */
[----:B------:R-:W-:Y:S01]  /*e550*/  IMAD.X R7, RZ, RZ, R11, P0 ;  /* 0x000000ffff077224 */ /* 0x000fe200000e060b */
[----:B------:R-:W-:Y:S02]  /*e560*/  PLOP3.LUT P0, PT, PT, PT, PT, 0x80, 0x8 ;  /* 0x000000000008781c */ /* 0x000fe40003f0f070 */
[----:B------:R-:W-:Y:S01]  /*e570*/  IADD3 R8, PT, PT, R8, 0x400, R9 ;  /* 0x0000040008087810 */ /* 0x000fe20007ffe009 */
[----:B------:R-:W-:Y:S10]  /*e580*/  @!P1 BRA `(.L_x_2207) ;  /* 0x0000000400289947 */ /* 0x000ff40003800000 */
[----:B------:R-:W-:Y:S01]  /*e590*/  PLOP3.LUT P0, PT, PT, PT, PT, 0x8, 0x80 ;  /* 0x000000000080781c */ /* 0x000fe20003f0e170 */
[----:B------:R-:W-:-:S12]  /*e5a0*/  VIADD R38, R16, 0xfffffa00 ;  /* 0xfffffa0010267836 */ /* 0x000fd80000000000 */
.L_x_2208:
[----:B------:R-:W3:Y:S01]  /*e5b0*/  LDS R9, [R8+-0x400] ;  /* 0xfffc000008097984 */ /* 0x000ee20000000800 */
[----:B------:R-:W-:-:S03]  /*e5c0*/  VIADD R5, R5, 0x800 ;  /* 0x0000080005057836 */ /* 0x000fc60000000000 */
[----:B------:R-:W0:Y:S02]  /*e5d0*/  LDS R10, [R8+-0x200] ;  /* 0xfffe0000080a7984 */ /* 0x000e240000000800 */
[----:B------:R-:W-:Y:S02]  /*e5e0*/  ISETP.GE.AND P2, PT, R5, R38, PT ;  /* 0x000000260500720c */ /* 0x000fe40003f46270 */
[----:B------:R-:W4:Y:S04]  /*e5f0*/  LDS R12, [R8] ;  /* 0x00000000080c7984 */ /* 0x000f280000000800 */
[----:B------:R-:W5:Y:S04]  /*e600*/  LDS R14, [R8+0x200] ;  /* 0x00020000080e7984 */ /* 0x000f680000000800 */
[----:B------:R-:W1:Y:S04]  /*e610*/  LDS R18, [R8+0x400] ;  /* 0x0004000008127984 */ /* 0x000e680000000800 */
[----:B------:R-:W-:Y:S04]  /*e620*/  LDS R26, [R8+0xa00] ;  /* 0x000a0000081a7984 */ /* 0x000fe80000000800 */
[----:B--2---:R-:W-:Y:S04]  /*e630*/  LDS R28, [R8+0xc00] ;  /* 0x000c0000081c7984 */ /* 0x004fe80000000800 */
[----:B------:R-:W2:Y:S04]  /*e640*/  LDS R20, [R8+0x600] ;  /* 0x0006000008147984 */ /* 0x000ea80000000800 */
[----:B------:R-:W2:Y:S04]  /*e650*/  LDS R24, [R8+0x800] ;  /* 0x0008000008187984 */ /* 0x000ea80000000800 */
[----:B------:R-:W-:Y:S04]  /*e660*/  LDS R30, [R8+0xe00] ;  /* 0x000e0000081e7984 */ /* 0x000fe80000000800 */
[----:B------:R-:W-:Y:S01]  /*e670*/  LDS R32, [R8+0x1000] ;  /* 0x0010000008207984 */ /* 0x000fe20000000800 */
[----:B---3--:R-:W-:-:S03]  /*e680*/  FMUL.FTZ R9, R39, R9 ;  /* 0x0000000927097220 */ /* 0x008fc60000410000 */
[----:B------:R-:W3:Y:S01]  /*e690*/  LDS R33, [R8+0x1200] ;  /* 0x0012000008217984 */ /* 0x000ee20000000800 */
[C---:B0-----:R-:W-:Y:S01]  /*e6a0*/  FMUL.FTZ R11, R39.reuse, R10 ;  /* 0x0000000a270b7220 */ /* 0x041fe20000410000 */
[----:B------:R-:W-:Y:S02]  /*e6b0*/  IADD3 R10, P1, PT, R6, 0x2000, RZ ;  /* 0x00002000060a7810 */ /* 0x000fe40007f3e0ff */
[----:B------:R-:W-:Y:S01]  /*e6c0*/  LDS R34, [R8+0x1400] ;  /* 0x0014000008227984 */ /* 0x000fe20000000800 */
[----:B----4-:R-:W-:-:S03]  /*e6d0*/  FMUL.FTZ R15, R39, R12 ;  /* 0x0000000c270f7220 */ /* 0x010fc60000410000 */
[----:B------:R-:W0:Y:S01]  /*e6e0*/  LDS R35, [R8+0x1600] ;  /* 0x0016000008237984 */ /* 0x000e220000000800 */
[----:B-----5:R-:W-:-:S03]  /*e6f0*/  FMUL.FTZ R25, R39, R14 ;  /* 0x0000000e27197220 */ /* 0x020fc60000410000 */
[----:B------:R-:W-:Y:S01]  /*e700*/  LDS R36, [R8+0x1800] ;  /* 0x0018000008247984 */ /* 0x000fe20000000800 */
[----:B-1----:R-:W-:-:S03]  /*e710*/  FMUL.FTZ R27, R39, R18 ;  /* 0x00000012271b7220 */ /* 0x002fc60000410000 */
[----:B------:R-:W1:Y:S04]  /*e720*/  LDS R37, [R8+0x1a00] ;  /* 0x001a000008257984 */ /* 0x000e680000000800 */
[----:B------:R-:W-:Y:S04]  /*e730*/  STG.E desc[UR36][R6.64+-0x400], R9 ;  /* 0xfffc000906007986 */ /* 0x000fe8000c101924 */
[----:B------:R4:W-:Y:S01]  /*e740*/  STS [R8+-0x400], R9 ;  /* 0xfffc000908007388 */ /* 0x0009e20000000800 */
[----:B--2---:R-:W-:-:S03]  /*e750*/  FMUL.FTZ R29, R39, R20 ;  /* 0x00000014271d7220 */ /* 0x004fc60000410000 */
[----:B------:R-:W-:Y:S01]  /*e760*/  STG.E desc[UR36][R6.64+-0x200], R11 ;  /* 0xfffe000b06007986 */ /* 0x000fe2000c101924 */
[----:B------:R-:W-:-:S03]  /*e770*/  FMUL.FTZ R31, R39, R24 ;  /* 0x00000018271f7220 */ /* 0x000fc60000410000 */
[----:B------:R2:W-:Y:S01]  /*e780*/  STS [R8+-0x200], R11 ;  /* 0xfffe000b08007388 */ /* 0x0005e20000000800 */
[----:B----4-:R-:W-:-:S03]  /*e790*/  FMUL.FTZ R9, R39, R26 ;  /* 0x0000001a27097220 */ /* 0x010fc60000410000 */
[----:B------:R-:W-:Y:S04]  /*e7a0*/  STG.E desc[UR36][R6.64], R15 ;  /* 0x0000000f06007986 */ /* 0x000fe8000c101924 */
[----:B------:R4:W-:Y:S01]  /*e7b0*/  STS [R8], R15 ;  /* 0x0000000f08007388 */ /* 0x0009e20000000800 */
[C---:B---3--:R-:W-:Y:S01]  /*e7c0*/  FMUL.FTZ R33, R39.reuse, R33 ;  /* 0x0000002127217220 */ /* 0x048fe20000410000 */
[C---:B--2---:R-:W-:Y:S02]  /*e7d0*/  FMUL.FTZ R11, R39.reuse, R28 ;  /* 0x0000001c270b7220 */ /* 0x044fe40000410000 */
[----:B------:R-:W-:Y:S04]  /*e7e0*/  STG.E desc[UR36][R6.64+0x200], R25 ;  /* 0x0002001906007986 */ /* 0x000fe8000c101924 */
[----:B------:R2:W-:Y:S01]  /*e7f0*/  STS [R8+0x200], R25 ;  /* 0x0002001908007388 */ /* 0x0005e20000000800 */
[C---:B0-----:R-:W-:Y:S01]  /*e800*/  FMUL.FTZ R35, R39.reuse, R35 ;  /* 0x0000002327237220 */ /* 0x041fe20000410000 */
[----:B----4-:R-:W-:-:S02]  /*e810*/  FMUL.FTZ R15, R39, R30 ;  /* 0x0000001e270f7220 */ /* 0x010fc40000410000 */
[----:B------:R-:W-:Y:S04]  /*e820*/  STG.E desc[UR36][R6.64+0x400], R27 ;  /* 0x0004001b06007986 */ /* 0x000fe8000c101924 */
[----:B------:R0:W-:Y:S01]  /*e830*/  STS [R8+0x400], R27 ;  /* 0x0004001b08007388 */ /* 0x0001e20000000800 */
[C---:B-1----:R-:W-:Y:S01]  /*e840*/  FMUL.FTZ R37, R39.reuse, R37 ;  /* 0x0000002527257220 */ /* 0x042fe20000410000 */
[C---:B--2---:R-:W-:Y:S02]  /*e850*/  FMUL.FTZ R25, R39.reuse, R32 ;  /* 0x0000002027197220 */ /* 0x044fe40000410000 */
[----:B------:R-:W-:Y:S04]  /*e860*/  STG.E desc[UR36][R6.64+0xa00], R9 ;  /* 0x000a000906007986 */ /* 0x000fe8000c101924 */
[----:B------:R1:W-:Y:S01]  /*e870*/  STS [R8+0xa00], R9 ;  /* 0x000a000908007388 */ /* 0x0003e20000000800 */
[----:B0-----:R-:W-:-:S03]  /*e880*/  FMUL.FTZ R27, R39, R34 ;  /* 0x00000022271b7220 */ /* 0x001fc60000410000 */
[----:B------:R-:W-:Y:S04]  /*e890*/  STG.E desc[UR36][R6.64+0xc00], R11 ;  /* 0x000c000b06007986 */ /* 0x000fe8000c101924 */
[----:B------:R0:W-:Y:S01]  /*e8a0*/  STS [R8+0xc00], R11 ;  /* 0x000c000b08007388 */ /* 0x0001e20000000800 */
[----:B-1----:R-:W-:-:S03]  /*e8b0*/  FMUL.FTZ R9, R39, R36 ;  /* 0x0000002427097220 */ /* 0x002fc60000410000 */
[----:B------:R-:W-:Y:S04]  /*e8c0*/  STG.E desc[UR36][R6.64+0x600], R29 ;  /* 0x0006001d06007986 */ /* 0x000fe8000c101924 */
[----:B------:R-:W-:Y:S01]  /*e8d0*/  STS [R8+0x600], R29 ;  /* 0x0006001d08007388 */ /* 0x000fe20000000800 */
[----:B0-----:R-:W-:-:S03]  /*e8e0*/  IMAD.X R11, RZ, RZ, R7, P1 ;  /* 0x000000ffff0b7224 */ /* 0x001fc600008e0607 */
        /* <DEDUP_REMOVED lines=20> */
.L_x_2207:
[----:B------:R-:W-:Y:S05]  /*ea30*/  BSYNC.RECONVERGENT B1 ;  /* 0x0000000000017941 */ /* 0x000fea0003800200 */
.L_x_2206:
[----:B------:R-:W-:Y:S01]  /*ea40*/  IMAD.IADD R9, R16, 0x1, -R5 ;  /* 0x0000000110097824 */ /* 0x000fe200078e0a05 */
[----:B------:R-:W-:Y:S04]  /*ea50*/  BSSY.RECONVERGENT B1, `(.L_x_2209) ;  /* 0x000002a000017945 */ /* 0x000fe80003800200 */
[----:B------:R-:W-:-:S13]  /*ea60*/  ISETP.GT.AND P1, PT, R9, 0x200, PT ;  /* 0x000002000900780c */ /* 0x000fda0003f24270 */
[----:B------:R-:W-:Y:S05]  /*ea70*/  @!P1 BRA `(.L_x_2210) ;  /* 0x00000000009c9947 */ /* 0x000fea0003800000 */
[----:B------:R-:W3:Y:S01]  /*ea80*/  LDS R9, [R8+-0x400] ;  /* 0xfffc000008097984 */ /* 0x000ee20000000800 */
[----:B------:R-:W-:Y:S01]  /*ea90*/  PLOP3.LUT P0, PT, PT, PT, PT, 0x8, 0x80 ;  /* 0x000000000080781c */ /* 0x000fe20003f0e170 */
[----:B------:R-:W-:Y:S02]  /*eaa0*/  VIADD R5, R5, 0x400 ;  /* 0x0000040005057836 */ /* 0x000fe40000000000 */
[----:B------:R-:W0:Y:S04]  /*eab0*/  LDS R10, [R8+-0x200] ;  /* 0xfffe0000080a7984 */ /* 0x000e280000000800 */
[----:B------:R-:W4:Y:S04]  /*eac0*/  LDS R12, [R8] ;  /* 0x00000000080c7984 */ /* 0x000f280000000800 */
[----:B------:R-:W5:Y:S04]  /*ead0*/  LDS R14, [R8+0x200] ;  /* 0x00020000080e7984 */ /* 0x000f680000000800 */
[----:B------:R-:W1:Y:S04]  /*eae0*/  LDS R18, [R8+0x400] ;  /* 0x0004000008127984 */ /* 0x000e680000000800 */
[----:B------:R-:W2:Y:S04]  /*eaf0*/  LDS R20, [R8+0x600] ;  /* 0x0006000008147984 */ /* 0x000ea80000000800 */
[----:B------:R-:W2:Y:S04]  /*eb00*/  LDS R24, [R8+0x800] ;  /* 0x0008000008187984 */ /* 0x000ea80000000800 */
[----:B------:R-:W2:Y:S01]  /*eb10*/  LDS R26, [R8+0xa00] ;  /* 0x000a0000081a7984 */ /* 0x000ea20000000800 */
[C---:B---3--:R-:W-:Y:S01]  /*eb20*/  FMUL.FTZ R9, R39.reuse, R9 ;  /* 0x0000000927097220 */ /* 0x048fe20000410000 */
[----:B0-----:R-:W-:Y:S01]  /*eb30*/  FMUL.FTZ R11, R39, R10 ;  /* 0x0000000a270b7220 */ /* 0x001fe20000410000 */
[----:B------:R-:W-:-:S03]  /*eb40*/  IADD3 R10, P1, PT, R6, 0x1000, RZ ;  /* 0x00001000060a7810 */ /* 0x000fc60007f3e0ff */
[----:B------:R-:W-:Y:S01]  /*eb50*/  STG.E desc[UR36][R6.64+-0x400], R9 ;  /* 0xfffc000906007986 */ /* 0x000fe2000c101924 */
[----:B----4-:R-:W-:-:S03]  /*eb60*/  FMUL.FTZ R15, R39, R12 ;  /* 0x0000000c270f7220 */ /* 0x010fc60000410000 */
[----:B------:R0:W-:Y:S01]  /*eb70*/  STS [R8+-0x400], R9 ;  /* 0xfffc000908007388 */ /* 0x0001e20000000800 */
[----:B-----5:R-:W-:-:S03]  /*eb80*/  FMUL.FTZ R25, R39, R14 ;  /* 0x0000000e27197220 */ /* 0x020fc60000410000 */
[----:B------:R-:W-:Y:S01]  /*eb90*/  STG.E desc[UR36][R6.64+-0x200], R11 ;  /* 0xfffe000b06007986 */ /* 0x000fe2000c101924 */
[----:B-1----:R-:W-:-:S03]  /*eba0*/  FMUL.FTZ R27, R39, R18 ;  /* 0x00000012271b7220 */ /* 0x002fc60000410000 */
[----:B------:R1:W-:Y:S01]  /*ebb0*/  STS [R8+-0x200], R11 ;  /* 0xfffe000b08007388 */ /* 0x0003e20000000800 */
[----:B--2---:R-:W-:-:S03]  /*ebc0*/  FMUL.FTZ R29, R39, R20 ;  /* 0x00000014271d7220 */ /* 0x004fc60000410000 */
        /* <DEDUP_REMOVED lines=18> */
.L_x_2210:
[----:B------:R-:W-:Y:S05]  /*ecf0*/  BSYNC.RECONVERGENT B1 ;  /* 0x0000000000017941 */ /* 0x000fea0003800200 */
.L_x_2209:
[----:B------:R-:W-:-:S13]  /*ed00*/  ISETP.LT.OR P0, PT, R5, R16, P0 ;  /* 0x000000100500720c */ /* 0x000fda0000701670 */
[----:B------:R-:W-:Y:S05]  /*ed10*/  @!P0 BRA `(.L_x_2193) ;  /* 0x0000000000408947 */ /* 0x000fea0003800000 */
[----:B------:R-:W3:Y:S04]  /*ed20*/  LDS R5, [R8+-0x400] ;  /* 0xfffc000008057984 */ /* 0x000ee80000000800 */
[----:B------:R-:W0:Y:S04]  /*ed30*/  LDS R9, [R8+-0x200] ;  /* 0xfffe000008097984 */ /* 0x000e280000000800 */
[----:B------:R-:W4:Y:S04]  /*ed40*/  LDS R10, [R8] ;  /* 0x00000000080a7984 */ /* 0x000f280000000800 */
[----:B------:R-:W5:Y:S01]  /*ed50*/  LDS R12, [R8+0x200] ;  /* 0x00020000080c7984 */ /* 0x000f620000000800 */
[-C--:B---3--:R-:W-:Y:S01]  /*ed60*/  FMUL.FTZ R5, R5, R39.reuse ;  /* 0x0000002705057220 */ /* 0x088fe20000410000 */
[----:B0-----:R-:W-:-:S04]  /*ed70*/  FMUL.FTZ R9, R9, R39 ;  /* 0x0000002709097220 */ /* 0x001fc80000410000 */
[----:B------:R0:W-:Y:S01]  /*ed80*/  STG.E desc[UR36][R6.64+-0x400], R5 ;  /* 0xfffc000506007986 */ /* 0x0001e2000c101924 */
[----:B----4-:R-:W-:-:S03]  /*ed90*/  FMUL.FTZ R11, R10, R39 ;  /* 0x000000270a0b7220 */ /* 0x010fc60000410000 */
[----:B------:R0:W-:Y:S01]  /*eda0*/  STS [R8+-0x400], R5 ;  /* 0xfffc000508007388 */ /* 0x0001e20000000800 */
[----:B-----5:R-:W-:-:S03]  /*edb0*/  FMUL.FTZ R15, R12, R39 ;  /* 0x000000270c0f7220 */ /* 0x020fc60000410000 */
[----:B------:R0:W-:Y:S04]  /*edc0*/  STG.E desc[UR36][R6.64+-0x200], R9 ;  /* 0xfffe000906007986 */ /* 0x0001e8000c101924 */
[----:B------:R0:W-:Y:S04]  /*edd0*/  STS [R8+-0x200], R9 ;  /* 0xfffe000908007388 */ /* 0x0001e80000000800 */
[----:B------:R0:W-:Y:S04]  /*ede0*/  STG.E desc[UR36][R6.64], R11 ;  /* 0x0000000b06007986 */ /* 0x0001e8000c101924 */
[----:B------:R0:W-:Y:S04]  /*edf0*/  STS [R8], R11 ;  /* 0x0000000b08007388 */ /* 0x0001e80000000800 */
[----:B------:R0:W-:Y:S04]  /*ee00*/  STG.E desc[UR36][R6.64+0x200], R15 ;  /* 0x0002000f06007986 */ /* 0x0001e8000c101924 */
[----:B------:R0:W-:Y:S02]  /*ee10*/  STS [R8+0x200], R15 ;  /* 0x0002000f08007388 */ /* 0x0001e40000000800 */
.L_x_2193:
[----:B------:R-:W-:Y:S05]  /*ee20*/  BSYNC.RECONVERGENT B0 ;  /* 0x0000000000007941 */ /* 0x000fea0003800200 */
.L_x_2192:
[----:B0---4-:R-:W-:Y:S01]  /*ee30*/  SHF.R.S32.HI R6, RZ, 0x1f, R17 ;  /* 0x0000001fff067819 */ /* 0x011fe20000011411 */
[----:B------:R-:W0:Y:S01]  /*ee40*/  LDCU UR9, c[0x0][0x40c] ;  /* 0x00008180ff0977ac */ /* 0x000e220008000800 */
[----:B------:R-:W4:Y:S01]  /*ee50*/  S2UR UR5, SR_CTAID.Y ;  /* 0x00000000000579c3 */ /* 0x000f220000002600 */
[----:B------:R-:W-:Y:S01]  /*ee60*/  LOP3.LUT R0, R0, 0x7c, RZ, 0xc0, !PT ;  /* 0x0000007c00007812 */ /* 0x000fe200078ec0ff */
[----:B------:R-:W-:Y:S01]  /*ee70*/  IMAD.SHL.U32 R18, R223, 0x10, RZ ;  /* 0x00000010df127824 */ /* 0x000fe200078e00ff */
[----:B------:R-:W-:Y:S01]  /*ee80*/  LEA.HI R6, R6, R17, RZ, 0x2 ;  /* 0x0000001106067211 */ /* 0x000fe200078f10ff */
[----:B------:R-:W5:Y:S01]  /*ee90*/  LDCU UR8, c[0x0][0x3f4] ;  /* 0x00007e80ff0877ac */ /* 0x000f620008000800 */
[----:B------:R-:W-:Y:S01]  /*eea0*/  BSSY.RECONVERGENT B0, `(.L_x_2211) ;  /* 0x000001d000007945 */ /* 0x000fe20003800200 */
[----:B------:R-:W-:Y:S02]  /*eeb0*/  CS2R R10, SRZ ;  /* 0x00000000000a7805 */ /* 0x000fe4000001ff00 */
[----:B------:R-:W-:Y:S01]  /*eec0*/  LOP3.LUT R6, R6, 0xfffffffc, RZ, 0xc0, !PT ;  /* 0xfffffffc06067812 */ /* 0x000fe200078ec0ff */
[----:B--2---:R-:W4:Y:S01]  /*eed0*/  LDC R28, c[0x0][0x3f8] ;  /* 0x0000fe00ff1c7b82 */ /* 0x004f220000000800 */
[----:B------:R-:W-:Y:S01]  /*eee0*/  UMOV UR10, 0x400 ;  /* 0x00000400000a7882 */ /* 0x000fe20000000000 */
[----:B------:R-:W-:Y:S01]  /*eef0*/  CS2R R8, SRZ ;  /* 0x0000000000087805 */ /* 0x000fe2000001ff00 */
[----:B------:R-:W-:Y:S01]  /*ef00*/  UIADD3 UR4, UPT, UPT, UR10, 0x220, URZ ;  /* 0x000002200a047890 */ /* 0x000fe2000fffe0ff */
[----:B------:R-:W-:Y:S01]  /*ef10*/  IMAD.IADD R12, R17, 0x1, -R6 ;  /* 0x00000001110c7824 */ /* 0x000fe200078e0a06 */
[----:B------:R-:W-:-:S03]  /*ef20*/  LOP3.LUT R18, R18, 0x1f0, RZ, 0xc0, !PT ;  /* 0x000001f012127812 */ /* 0x000fc600078ec0ff */
[----:B------:R-:W2:Y:S01]  /*ef30*/  S2UR UR11, SR_CgaCtaId ;  /* 0x00000000000b79c3 */ /* 0x000ea20000008800 */
[----:B------:R-:W-:-:S04]  /*ef40*/  ISETP.NE.AND P0, PT, R13, R12, PT ;  /* 0x0000000c0d00720c */ /* 0x000fc80003f05270 */
[----:B0-----:R-:W-:Y:S01]  /*ef50*/  ISETP.NE.OR P0, PT, RZ, UR9, P0 ;  /* 0x00000009ff007c0c */ /* 0x001fe20008705670 */
[----:B-----5:R-:W-:-:S03]  /*ef60*/  IMAD R33, R4, UR8, R0 ;  /* 0x0000000804217c24 */ /* 0x020fc6000f8e0200 */
[----:B------:R-:W-:Y:S01]  /*ef70*/  ISETP.GT.U32.OR P0, PT, R0, 0x4f, P0 ;  /* 0x0000004f0000780c */ /* 0x000fe20000704470 */
[----:B----4-:R-:W-:-:S04]  /*ef80*/  IMAD R27, R28, UR5, R21 ;  /* 0x000000051c1b7c24 */ /* 0x010fc8000f8e0215 */
[----:B------:R-:W-:Y:S01]  /*ef90*/  IMAD R27, R27, 0x50, RZ ;  /* 0x000000501b1b7824 */ /* 0x000fe200078e02ff */
[----:B--2---:R-:W-:-:S03]  /*efa0*/  ULEA UR4, UR11, UR4, 0x18 ;  /* 0x000000040b047291 */ /* 0x004fc6000f8ec0ff */
        /* <DEDUP_REMOVED lines=11> */
.L_x_2213:
[----:B-----5:R0:W-:Y:S02]  /*f060*/  STS.128 [R18+UR4], R8 ;  /* 0x0000000812007988 */ /* 0x0201e40008000c04 */
.L_x_2212:
[----:B------:R-:W-:Y:S05]  /*f070*/  BSYNC.RECONVERGENT B0 ;  /* 0x0000000000007941 */ /* 0x000fea0003800200 */
.L_x_2211:
[----:B------:R-:W-:Y:S01]  /*f080*/  BAR.SYNC.DEFER_BLOCKING 0x0 ;  /* 0x0000000000007b1d */ /* 0x000fe20000010000 */
[----:B------:R-:W-:Y:S02]  /*f090*/  ISETP.GT.U32.AND P0, PT, R0, 0x4f, PT ;  /* 0x0000004f0000780c */ /* 0x000fe40003f04070 */
[----:B------:R-:W-:Y:S02]  /*f0a0*/  CS2R R6, SRZ ;  /* 0x0000000000067805 */ /* 0x000fe4000001ff00 */
[----:B------:R-:W-:Y:S01]  /*f0b0*/  CS2R R4, SRZ ;  /* 0x0000000000047805 */ /* 0x000fe2000001ff00 */
[----:B------:R-:W2:Y:S01]  /*f0c0*/  LDCU UR12, c[0x0][0x40c] ;  /* 0x00008180ff0c77ac */ /* 0x000ea20008000800 */
[----:B------:R-:W-:Y:S07]  /*f0d0*/  BSSY.RECONVERGENT B0, `(.L_x_2214) ;  /* 0x0000199000007945 */ /* 0x000fee0003800200 */
[----:B------:R-:W-:Y:S05]  /*f0e0*/  @P0 BRA `(.L_x_2215) ;  /* 0x00000018005c0947 */ /* 0x000fea0003800000 */
[----:B------:R-:W4:Y:S01]  /*f0f0*/  LDC.64 R24, c[0x0][0x3c0] ;  /* 0x0000f000ff187b82 */ /* 0x000f220000000a00 */
[----:B------:R-:W-:Y:S01]  /*f100*/  IMAD.IADD R37, R13, 0x1, R22 ;  /* 0x000000010d257824 */ /* 0x000fe200078e0216 */
[----:B------:R-:W-:Y:S01]  /*f110*/  VIMNMX R20, PT, PT, R17, UR8, PT ;  /* 0x0000000811147c48 */ /* 0x000fe2000bfe0100 */
[----:B------:R-:W-:Y:S01]  /*f120*/  BSSY.RECONVERGENT B1, `(.L_x_2216) ;  /* 0x00000ae000017945 */ /* 0x000fe20003800200 */
[----:B------:R-:W-:Y:S02]  /*f130*/  IMAD.MOV.U32 R7, RZ, RZ, RZ ;  /* 0x000000ffff077224 */ /* 0x000fe400078e00ff */
[----:B------:R-:W-:Y:S01]  /*f140*/  ISETP.GE.AND P0, PT, R37, R20, PT ;  /* 0x000000142500720c */ /* 0x000fe20003f06270 */
[----:B----4-:R-:W-:-:S04]  /*f150*/  IMAD.WIDE R14, R31, 0x4, R24 ;  /* 0x000000041f0e7825 */ /* 0x010fc800078e0218 */
[----:B------:R-:W-:-:S08]  /*f160*/  IMAD.WIDE R24, R33, 0x4, R24 ;  /* 0x0000000421187825 */ /* 0x000fd000078e0218 */
[----:B------:R-:W-:Y:S05]  /*f170*/  @P0 BRA `(.L_x_2217) ;  /* 0x0000000800a00947 */ /* 0x000fea0003800000 */
[----:B------:R-:W-:Y:S01]  /*f180*/  VIADDMNMX R6, R37, 0x4, R20, !PT ;  /* 0x0000000425067846 */ /* 0x000fe20007800114 */
[----:B------:R-:W4:Y:S01]  /*f190*/  LDC.64 R4, c[0x0][0x458] ;  /* 0x00011600ff047b82 */ /* 0x000f220000000a00 */
[----:B------:R-:W-:Y:S01]  /*f1a0*/  LOP3.LUT R7, RZ, R22, RZ, 0x33, !PT ;  /* 0x00000016ff077212 */ /* 0x000fe200078e33ff */
[----:B------:R-:W-:Y:S01]  /*f1b0*/  IMAD R35, R2, R28, R21 ;  /* 0x0000001c02237224 */ /* 0x000fe200078e0215 */
[----:B------:R-:W-:Y:S01]  /*f1c0*/  BSSY.RECONVERGENT B2, `(.L_x_2218) ;  /* 0x000003c000027945 */ /* 0x000fe20003800200 */
[----:B---3--:R-:W-:Y:S01]  /*f1d0*/  IMAD.MOV.U32 R39, RZ, RZ, R37 ;  /* 0x000000ffff277224 */ /* 0x008fe200078e0025 */
[----:B------:R-:W-:Y:S01]  /*f1e0*/  IADD3 R26, PT, PT, -R13, R6, R7 ;  /* 0x000000060d1a7210 */ /* 0x000fe20007ffe107 */
[----:B------:R-:W-:-:S03]  /*f1f0*/  IMAD R35, R35, 0x50, R0 ;  /* 0x0000005023237824 */ /* 0x000fc600078e0200 */
[----:B------:R-:W-:-:S04]  /*f200*/  LOP3.LUT R6, R26, 0xc, RZ, 0xc0, !PT ;  /* 0x0000000c1a067812 */ /* 0x000fc800078ec0ff */
[----:B------:R-:W-:Y:S02]  /*f210*/  ISETP.NE.AND P0, PT, R6, 0xc, PT ;  /* 0x0000000c0600780c */ /* 0x000fe40003f05270 */
[----:B------:R-:W-:Y:S01]  /*f220*/  CS2R R6, SRZ ;  /* 0x0000000000067805 */ /* 0x000fe2000001ff00 */
[----:B----4-:R-:W-:Y:S01]  /*f230*/  IMAD.WIDE R34, R35, 0x4, R4 ;  /* 0x0000000423227825 */ /* 0x010fe200078e0204 */
[----:B------:R-:W-:-:S09]  /*f240*/  CS2R R4, SRZ ;  /* 0x0000000000047805 */ /* 0x000fd2000001ff00 */
[----:B------:R-:W-:Y:S05]  /*f250*/  @!P0 BRA `(.L_x_2219) ;  /* 0x0000000000c88947 */ /* 0x000fea0003800000 */
[----:B------:R-:W3:Y:S01]  /*f260*/  LDCU.64 UR6, c[0x0][0x3c0] ;  /* 0x00007800ff0677ac */ /* 0x000ee20008000a00 */
        /* <DEDUP_REMOVED lines=8> */
[----:B---3--:R-:W-:Y:S02]  /*f2f0*/  IADD3 R36, P0, PT, R30, UR6, RZ ;  /* 0x000000061e247c10 */ /* 0x008fe4000ff1e0ff */
[----:B------:R-:W-:Y:S02]  /*f300*/  IADD3 R32, P1, PT, R28, UR6, RZ ;  /* 0x000000061c207c10 */ /* 0x000fe4000ff3e0ff */
[----:B------:R-:W-:Y:S01]  /*f310*/  LOP3.LUT R28, R4, 0x3, RZ, 0xc0, !PT ;  /* 0x00000003041c7812 */ /* 0x000fe200078ec0ff */
[----:B------:R-:W-:Y:S01]  /*f320*/  IMAD.MOV.U32 R4, RZ, RZ, RZ ;  /* 0x000000ffff047224 */ /* 0x000fe200078e00ff */
[----:B------:R-:W-:Y:S02]  /*f330*/  IADD3.X R55, PT, PT, R31, UR7, RZ, P0, !PT ;  /* 0x000000071f377c10 */ /* 0x000fe400087fe4ff */
[----:B------:R-:W-:Y:S01]  /*f340*/  IADD3.X R53, PT, PT, R29, UR7, RZ, P1, !PT ;  /* 0x000000071d357c10 */ /* 0x000fe20008ffe4ff */
[----:B------:R-:W-:Y:S01]  /*f350*/  IMAD.MOV R31, RZ, RZ, -R28 ;  /* 0x000000ffff1f7224 */ /* 0x000fe200078e0a1c */
[----:B------:R-:W-:-:S07]  /*f360*/  LEA R30, R13, UR5, 0x2 ;  /* 0x000000050d1e7c11 */ /* 0x000fce000f8e10ff */
.L_x_2221:
[----:B-1----:R-:W-:Y:S01]  /*f370*/  IMAD.MOV.U32 R28, RZ, RZ, R32 ;  /* 0x000000ffff1c7224 */ /* 0x002fe200078e0020 */
[----:B------:R3:W4:Y:S01]  /*f380*/  LDS R33, [R30] ;  /* 0x000000001e217984 */ /* 0x0007220000000800 */
[----:B------:R-:W-:-:S05]  /*f390*/  IMAD.MOV.U32 R29, RZ, RZ, R53 ;  /* 0x000000ffff1d7224 */ /* 0x000fca00078e0035 */
[----:B-1----:R3:W5:Y:S01]  /*f3a0*/  LDG.E.128 R40, desc[UR36][R28.64] ;  /* 0x000000241c287981 */ /* 0x002762000c1e1d00 */
[----:B------:R-:W-:Y:S01]  /*f3b0*/  UISETP.NE.AND UP0, UPT, UR9, URZ, UPT ;  /* 0x000000ff0900728c */ /* 0x000fe2000bf05270 */
[----:B------:R-:W-:-:S08]  /*f3c0*/  VIADD R31, R31, 0x1 ;  /* 0x000000011f1f7836 */ /* 0x000fd00000000000 */
[----:B---3--:R-:W-:Y:S05]  /*f3d0*/  BRA.U UP0, `(.L_x_2220) ;  /* 0x0000000100387547 */ /* 0x008fea000b800000 */
[----:B------:R-:W-:Y:S01]  /*f3e0*/  ISETP.NE.AND P0, PT, R23, RZ, PT ;  /* 0x000000ff1700720c */ /* 0x000fe20003f05270 */
[----:B------:R-:W1:-:S12]  /*f3f0*/  LDS.128 R44, [R18+UR4] ;  /* 0x00000004122c7984 */ /* 0x000e580008000c00 */
[----:B------:R-:W3:Y:S01]  /*f400*/  @P0 LDG.E.128 R48, desc[UR36][R34.64] ;  /* 0x0000002422300981 */ /* 0x000ee2000c1e1d00 */
[----:B------:R-:W-:Y:S02]  /*f410*/  IMAD.MOV.U32 R28, RZ, RZ, R36 ;  /* 0x000000ffff1c7224 */ /* 0x000fe400078e0024 */
[----:B------:R-:W-:Y:S02]  /*f420*/  IMAD.MOV.U32 R29, RZ, RZ, R55 ;  /* 0x000000ffff1d7224 */ /* 0x000fe400078e0037 */
[----:B-1---5:R-:W-:Y:S01]  /*f430*/  FADD.FTZ R40, R40, R44 ;  /* 0x0000002c28287221 */ /* 0x022fe20000010000 */
[----:B------:R-:W-:Y:S01]  /*f440*/  FADD.FTZ R41, R41, R45 ;  /* 0x0000002d29297221 */ /* 0x000fe20000010000 */
[----:B------:R-:W-:Y:S01]  /*f450*/  FADD.FTZ R42, R42, R46 ;  /* 0x0000002e2a2a7221 */ /* 0x000fe20000010000 */
[----:B------:R-:W-:Y:S01]  /*f460*/  FADD.FTZ R43, R43, R47 ;  /* 0x0000002f2b2b7221 */ /* 0x000fe20000010000 */
[----:B---3--:R-:W-:Y:S01]  /*f470*/  @P0 FMUL.FTZ R40, R40, R48 ;  /* 0x0000003028280220 */ /* 0x008fe20000410000 */
[----:B------:R-:W-:Y:S01]  /*f480*/  @P0 FMUL.FTZ R41, R41, R49 ;  /* 0x0000003129290220 */ /* 0x000fe20000410000 */
[----:B------:R-:W-:Y:S01]  /*f490*/  @P0 FMUL.FTZ R42, R42, R50 ;  /* 0x000000322a2a0220 */ /* 0x000fe20000410000 */
[----:B------:R-:W-:-:S05]  /*f4a0*/  @P0 FMUL.FTZ R43, R43, R51 ;  /* 0x000000332b2b0220 */ /* 0x000fca0000410000 */
[----:B------:R1:W-:Y:S02]  /*f4b0*/  STG.E.128 desc[UR36][R28.64], R40 ;  /* 0x000000281c007986 */ /* 0x0003e4000c101d24 */
.L_x_2220:
[----:B------:R-:W-:Y:S01]  /*f4c0*/  ISETP.NE.AND P0, PT, R31, RZ, PT ;  /* 0x000000ff1f00720c */ /* 0x000fe20003f05270 */
[C---:B----45:R-:W-:Y:S01]  /*f4d0*/  FFMA.FTZ R4, R33.reuse, R40, R4 ;  /* 0x0000002821047223 */ /* 0x070fe20000010004 */
[----:B------:R-:W-:Y:S01]  /*f4e0*/  IADD3 R32, P2, PT, R32, 0x500, RZ ;  /* 0x0000050020207810 */ /* 0x000fe20007f5e0ff */
[C---:B------:R-:W-:Y:S01]  /*f4f0*/  FFMA.FTZ R5, R33.reuse, R41, R5 ;  /* 0x0000002921057223 */ /* 0x040fe20000010005 */
[----:B------:R-:W-:Y:S01]  /*f500*/  IADD3 R36, P1, PT, R36, 0x500, RZ ;  /* 0x0000050024247810 */ /* 0x000fe20007f3e0ff */
[C---:B------:R-:W-:Y:S01]  /*f510*/  FFMA.FTZ R6, R33.reuse, R42, R6 ;  /* 0x0000002a21067223 */ /* 0x040fe20000010006 */
[----:B------:R-:W-:Y:S01]  /*f520*/  FFMA.FTZ R7, R33, R43, R7 ;  /* 0x0000002b21077223 */ /* 0x000fe20000010007 */
[----:B------:R-:W-:Y:S02]  /*f530*/  VIADD R39, R39, 0x4 ;  /* 0x0000000427277836 */ /* 0x000fe40000000000 */
[----:B------:R-:W-:Y:S02]  /*f540*/  VIADD R30, R30, 0x10 ;  /* 0x000000101e1e7836 */ /* 0x000fe40000000000 */
[----:B------:R-:W-:-:S02]  /*f550*/  IMAD.X R53, RZ, RZ, R53, P2 ;  /* 0x000000ffff357224 */ /* 0x000fc400010e0635 */
[----:B------:R-:W-:Y:S01]  /*f560*/  IMAD.X R55, RZ, RZ, R55, P1 ;  /* 0x000000ffff377224 */ /* 0x000fe200008e0637 */
[----:B------:R-:W-:Y:S06]  /*f570*/  @P0 BRA `(.L_x_2221) ;  /* 0xfffffffc007c0947 */ /* 0x000fec000383ffff */
.L_x_2219:
[----:B--2---:R-:W-:Y:S05]  /*f580*/  BSYNC.RECONVERGENT B2 ;  /* 0x0000000000027941 */ /* 0x004fea0003800200 */
.L_x_2218:
[----:B------:R-:W-:-:S13]  /*f590*/  ISETP.GE.U32.AND P0, PT, R26, 0xc, PT ;  /* 0x0000000c1a00780c */ /* 0x000fda0003f06070 */
[----:B------:R-:W-:Y:S05]  /*f5a0*/  @!P0 BRA `(.L_x_2217) ;  /* 0x0000000400948947 */ /* 0x000fea0003800000 */
[----:B------:R-:W2:Y:S02]  /*f5b0*/  LDCU UR5, c[0x0][0x40c] ;  /* 0x00008180ff0577ac */ /* 0x000ea40008000800 */
[----:B--2---:R-:W-:-:S06]  /*f5c0*/  UISETP.NE.AND UP0, UPT, UR5, URZ, UPT ;  /* 0x000000ff0500728c */ /* 0x004fcc000bf05270 */
[----:B------:R-:W-:-:S13]  /*f5d0*/  PLOP3.LUT P1, PT, PT, PT, UP0, 0x80, 0x8 ;  /* 0x000000000008781c */ /* 0x000fda0003f2f008 */
.L_x_2227:
[----:B------:R-:W-:Y:S01]  /*f5e0*/  IMAD R33, R39, 0x50, RZ ;  /* 0x0000005027217824 */ /* 0x000fe200078e02ff */
[----:B------:R-:W-:-:S03]  /*f5f0*/  ISETP.NE.AND P0, PT, R23, RZ, PT ;  /* 0x000000ff1700720c */ /* 0x000fc60003f05270 */
[----:B-1----:R-:W-:-:S05]  /*f600*/  IMAD.WIDE.U32 R28, R33, 0x4, R24 ;  /* 0x00000004211c7825 */ /* 0x002fca00078e0018 */
[----:B------:R1:W5:Y:S01]  /*f610*/  LDG.E.128 R40, desc[UR36][R28.64] ;  /* 0x000000241c287981 */ /* 0x000362000c1e1d00 */
[----:B------:R-:W-:Y:S04]  /*f620*/  BSSY.RECONVERGENT B2, `(.L_x_2222) ;  /* 0x000000e000027945 */ /* 0x000fe80003800200 */
[----:B------:R-:W-:Y:S05]  /*f630*/  @P1 BRA `(.L_x_2223) ;  /* 0x0000000000301947 */ /* 0x000fea0003800000 */
[----:B------:R-:W2:Y:S04]  /*f640*/  @P0 LDG.E.128 R44, desc[UR36][R34.64] ;  /* 0x00000024222c0981 */ /* 0x000ea8000c1e1d00 */
[----:B-1----:R-:W1:Y:S02]  /*f650*/  LDS.128 R28, [R18+UR4] ;  /* 0x00000004121c7984 */ /* 0x002e640008000c00 */
        /* <DEDUP_REMOVED lines=10> */
.L_x_2223:
[----:B------:R-:W-:Y:S05]  /*f700*/  BSYNC.RECONVERGENT B2 ;  /* 0x0000000000027941 */ /* 0x000fea0003800200 */
.L_x_2222:
[----:B------:R-:W-:Y:S01]  /*f710*/  VIADD R53, R33, 0x140 ;  /* 0x0000014021357836 */ /* 0x000fe20000000000 */
[----:B------:R-:W3:Y:S01]  /*f720*/  S2UR UR6, SR_CgaCtaId ;  /* 0x00000000000679c3 */ /* 0x000ee20000008800 */
[----:B------:R-:W-:Y:S01]  /*f730*/  UISETP.NE.AND UP0, UPT, UR12, URZ, UPT ;  /* 0x000000ff0c00728c */ /* 0x000fe2000bf05270 */
[----:B------:R-:W-:Y:S01]  /*f740*/  IMAD.IADD R26, R39, 0x1, -R22 ;  /* 0x00000001271a7824 */ /* 0x000fe200078e0a16 */
[----:B------:R-:W-:Y:S01]  /*f750*/  UMOV UR5, 0x400 ;  /* 0x0000040000057882 */ /* 0x000fe20000000000 */
[----:B-12---:R-:W-:Y:S01]  /*f760*/  IMAD.WIDE.U32 R28, R53, 0x4, R24 ;  /* 0x00000004351c7825 */ /* 0x006fe200078e0018 */
[----:B------:R-:W-:Y:S02]  /*f770*/  UIADD3 UR5, UPT, UPT, UR5, 0x420, URZ ;  /* 0x0000042005057890 */ /* 0x000fe4000fffe0ff */
[----:B------:R-:W-:Y:S01]  /*f780*/  PLOP3.LUT P1, PT, PT, PT, UP0, 0x80, 0x8 ;  /* 0x000000000008781c */ /* 0x000fe20003f2f008 */
[C---:B------:R-:W-:Y:S01]  /*f790*/  VIADD R55, R33.reuse, 0x280 ;  /* 0x0000028021377836 */ /* 0x040fe20000000000 */
[----:B------:R1:W5:Y:S01]  /*f7a0*/  LDG.E.128 R44, desc[UR36][R28.64] ;  /* 0x000000241c2c7981 */ /* 0x000362000c1e1d00 */
[----:B------:R-:W-:-:S02]  /*f7b0*/  VIADD R57, R33, 0x3c0 ;  /* 0x000003c021397836 */ /* 0x000fc40000000000 */
[----:B------:R-:W-:-:S04]  /*f7c0*/  IMAD.WIDE.U32 R30, R55, 0x4, R24 ;  /* 0x00000004371e7825 */ /* 0x000fc800078e0018 */
[----:B------:R-:W-:Y:S01]  /*f7d0*/  IMAD.WIDE.U32 R32, R57, 0x4, R24 ;  /* 0x0000000439207825 */ /* 0x000fe200078e0018 */
[----:B---3--:R-:W-:-:S06]  /*f7e0*/  ULEA UR5, UR6, UR5, 0x18 ;  /* 0x0000000506057291 */ /* 0x008fcc000f8ec0ff */
[----:B------:R-:W-:Y:S01]  /*f7f0*/  LEA R36, R26, UR5, 0x2 ;  /* 0x000000051a247c11 */ /* 0x000fe2000f8e10ff */
[----:B-1----:R-:W-:Y:S06]  /*f800*/  @P1 BRA `(.L_x_2224) ;  /* 0x0000000000301947 */ /* 0x002fec0003800000 */
[----:B------:R-:W2:Y:S01]  /*f810*/  @P0 LDG.E.128 R48, desc[UR36][R34.64] ;  /* 0x0000002422300981 */ /* 0x000ea2000c1e1d00 */
[----:B------:R-:W-:-:S03]  /*f820*/  IMAD.WIDE.U32 R28, R53, 0x4, R14 ;  /* 0x00000004351c7825 */ /* 0x000fc600078e000e */
[----:B------:R-:W1:Y:S02]  /*f830*/  LDS.128 R60, [R18+UR4] ;  /* 0x00000004123c7984 */ /* 0x000e640008000c00 */
        /* <DEDUP_REMOVED lines=9> */
.L_x_2224:
[----:B------:R2:W5:Y:S01]  /*f8d0*/  LDG.E.128 R48, desc[UR36][R30.64] ;  /* 0x000000241e307981 */ /* 0x000562000c1e1d00 */
[----:B------:R-:W-:Y:S05]  /*f8e0*/  @P1 BRA `(.L_x_2225) ;  /* 0x0000000000301947 */ /* 0x000fea0003800000 */
[----:B-12---:R-:W2:Y:S04]  /*f8f0*/  @P0 LDG.E.128 R28, desc[UR36][R34.64] ;  /* 0x00000024221c0981 */ /* 0x006ea8000c1e1d00 */
        /* <DEDUP_REMOVED lines=11> */
.L_x_2225:
[----:B------:R4:W5:Y:S04]  /*f9b0*/  LDG.E.128 R52, desc[UR36][R32.64] ;  /* 0x0000002420347981 */ /* 0x000968000c1e1d00 */
[----:B-1-3--:R-:W2:Y:S04]  /*f9c0*/  LDS R29, [R36] ;  /* 0x00000000241d7984 */ /* 0x00aea80000000800 */
[----:B------:R-:W1:Y:S04]  /*f9d0*/  LDS R26, [R36+0x10] ;  /* 0x00001000241a7984 */ /* 0x000e680000000800 */
[----:B------:R-:W3:Y:S01]  /*f9e0*/  LDS R28, [R36+0x20] ;  /* 0x00002000241c7984 */ /* 0x000ee20000000800 */
[C---:B--2--5:R-:W-:Y:S01]  /*f9f0*/  FFMA.FTZ R31, R29.reuse, R40, R4 ;  /* 0x000000281d1f7223 */ /* 0x064fe20000010004 */
[C---:B------:R-:W-:Y:S01]  /*fa00*/  FFMA.FTZ R4, R29.reuse, R41, R5 ;  /* 0x000000291d047223 */ /* 0x040fe20000010005 */
[C---:B------:R-:W-:Y:S01]  /*fa10*/  FFMA.FTZ R5, R29.reuse, R42, R6 ;  /* 0x0000002a1d057223 */ /* 0x040fe20000010006 */
[----:B------:R-:W-:Y:S01]  /*fa20*/  FFMA.FTZ R6, R29, R43, R7 ;  /* 0x0000002b1d067223 */ /* 0x000fe20000010007 */
[C---:B-1----:R-:W-:Y:S01]  /*fa30*/  FFMA.FTZ R31, R26.reuse, R44, R31 ;  /* 0x0000002c1a1f7223 */ /* 0x042fe2000001001f */
[C---:B------:R-:W-:Y:S01]  /*fa40*/  FFMA.FTZ R4, R26.reuse, R45, R4 ;  /* 0x0000002d1a047223 */ /* 0x040fe20000010004 */
[C---:B------:R-:W-:Y:S01]  /*fa50*/  FFMA.FTZ R5, R26.reuse, R46, R5 ;  /* 0x0000002e1a057223 */ /* 0x040fe20000010005 */
[----:B------:R-:W-:Y:S01]  /*fa60*/  FFMA.FTZ R6, R26, R47, R6 ;  /* 0x0000002f1a067223 */ /* 0x000fe20000010006 */
[C---:B---3--:R-:W-:Y:S01]  /*fa70*/  FFMA.FTZ R48, R28.reuse, R48, R31 ;  /* 0x000000301c307223 */ /* 0x048fe2000001001f */
[C---:B------:R-:W-:Y:S01]  /*fa80*/  FFMA.FTZ R26, R28.reuse, R49, R4 ;  /* 0x000000311c1a7223 */ /* 0x040fe20000010004 */
[C---:B------:R-:W-:Y:S01]  /*fa90*/  FFMA.FTZ R29, R28.reuse, R50, R5 ;  /* 0x000000321c1d7223 */ /* 0x040fe20000010005 */
[----:B------:R-:W-:Y:S01]  /*faa0*/  FFMA.FTZ R28, R28, R51, R6 ;  /* 0x000000331c1c7223 */ /* 0x000fe20000010006 */
[----:B----4-:R-:W-:Y:S06]  /*fab0*/  @P1 BRA `(.L_x_2226) ;  /* 0x0000000000301947 */ /* 0x010fec0003800000 */
[----:B------:R-:W2:Y:S04]  /*fac0*/  @P0 LDG.E.128 R4, desc[UR36][R34.64] ;  /* 0x0000002422040981 */ /* 0x000ea8000c1e1d00 */
[----:B------:R-:W1:Y:S02]  /*fad0*/  LDS.128 R40, [R18+UR4] ;  /* 0x0000000412287984 */ /* 0x000e640008000c00 */
[----:B-1----:R-:W-:Y:S01]  /*fae0*/  FADD.FTZ R52, R40, R52 ;  /* 0x0000003428347221 */ /* 0x002fe20000010000 */
        /* <DEDUP_REMOVED lines=9> */
.L_x_2226:
        /* <DEDUP_REMOVED lines=8> */
.L_x_2217:
[----:B--2---:R-:W-:Y:S05]  /*fc00*/  BSYNC.RECONVERGENT B1 ;  /* 0x0000000000017941 */ /* 0x004fea0003800200 */
.L_x_2216:
[----:B------:R-:W-:Y:S01]  /*fc10*/  ISETP.GE.AND P0, PT, R37, R17, PT ;  /* 0x000000112500720c */ /* 0x000fe20003f06270 */
[----:B------:R-:W-:-:S12]  /*fc20*/  BSSY.RECONVERGENT B1, `(.L_x_2228) ;  /* 0x00000c1000017945 */ /* 0x000fd80003800200 */
[----:B------:R-:W-:Y:S05]  /*fc30*/  @P0 BRA `(.L_x_2229) ;  /* 0x0000000800fc0947 */ /* 0x000fea0003800000 */
[----:B------:R-:W-:Y:S01]  /*fc40*/  VIADD R20, R37, 0x4 ;  /* 0x0000000425147836 */ /* 0x000fe20000000000 */
[----:B------:R-:W2:Y:S01]  /*fc50*/  LDCU UR5, c[0x0][0x3f8] ;  /* 0x00007f00ff0577ac */ /* 0x000ea20008000800 */
[----:B-1----:R-:W1:Y:S01]  /*fc60*/  LDC.64 R28, c[0x0][0x458] ;  /* 0x00011600ff1c7b82 */ /* 0x002e620000000a00 */
[----:B------:R-:W-:Y:S01]  /*fc70*/  LOP3.LUT R30, RZ, R22, RZ, 0x33, !PT ;  /* 0x00000016ff1e7212 */ /* 0x000fe200078e33ff */
[----:B------:R-:W-:Y:S01]  /*fc80*/  BSSY.RECONVERGENT B2, `(.L_x_2230) ;  /* 0x0000042000027945 */ /* 0x000fe20003800200 */
[----:B------:R-:W-:Y:S01]  /*fc90*/  VIMNMX R26, PT, PT, R17, R20, !PT ;  /* 0x00000014111a7248 */ /* 0x000fe20007fe0100 */
[----:B------:R-:W-:-:S03]  /*fca0*/  IMAD.MOV.U32 R32, RZ, RZ, R37 ;  /* 0x000000ffff207224 */ /* 0x000fc600078e0025 */
[----:B------:R-:W-:-:S04]  /*fcb0*/  IADD3 R26, PT, PT, -R13, R26, R30 ;  /* 0x0000001a0d1a7210 */ /* 0x000fc80007ffe11e */
[----:B------:R-:W-:Y:S01]  /*fcc0*/  LOP3.LUT P0, RZ, R26, 0x4, RZ, 0xc0, !PT ;  /* 0x000000041aff7812 */ /* 0x000fe2000780c0ff */
[----:B--2---:R-:W-:-:S04]  /*fcd0*/  IMAD R31, R2, UR5, R21 ;  /* 0x00000005021f7c24 */ /* 0x004fc8000f8e0215 */
[----:B------:R-:W-:-:S04]  /*fce0*/  IMAD R31, R31, 0x50, R0 ;  /* 0x000000501f1f7824 */ /* 0x000fc800078e0200 */
[----:B-1----:R-:W-:-:S04]  /*fcf0*/  IMAD.WIDE R30, R31, 0x4, R28 ;  /* 0x000000041f1e7825 */ /* 0x002fc800078e021c */
[----:B------:R-:W-:Y:S05]  /*fd00*/  @P0 BRA `(.L_x_2231) ;  /* 0x0000000000e40947 */ /* 0x000fea0003800000 */
[----:B------:R-:W1:Y:S01]  /*fd10*/  LDC R34, c[0x0][0x3f4] ;  /* 0x0000fd00ff227b82 */ /* 0x000e620000000800 */
[----:B------:R-:W-:Y:S01]  /*fd20*/  IMAD.MOV.U32 R32, RZ, RZ, R20 ;  /* 0x000000ffff207224 */ /* 0x000fe200078e0014 */
[----:B-1----:R-:W-:-:S13]  /*fd30*/  ISETP.GE.AND P0, PT, R37, R34, PT ;  /* 0x000000222500720c */ /* 0x002fda0003f06270 */
[----:B------:R-:W-:Y:S05]  /*fd40*/  @!P0 BRA `(.L_x_2231) ;  /* 0x0000000000d48947 */ /* 0x000fea0003800000 */
[----:B------:R-:W-:Y:S02]  /*fd50*/  IABS R33, R34 ;  /* 0x0000002200217213 */ /* 0x000fe40000000000 */
[----:B------:R-:W-:Y:S02]  /*fd60*/  IABS R36, R37 ;  /* 0x0000002500247213 */ /* 0x000fe40000000000 */
[----:B------:R-:W1:Y:S01]  /*fd70*/  I2F.RP R32, R33 ;  /* 0x0000002100207306 */ /* 0x000e620000209400 */
[----:B------:R-:W-:Y:S02]  /*fd80*/  ISETP.GE.AND P1, PT, R37, RZ, PT ;  /* 0x000000ff2500720c */ /* 0x000fe40003f26270 */
[----:B------:R-:W-:-:S05]  /*fd90*/  ISETP.NE.AND P2, PT, R34, RZ, PT ;  /* 0x000000ff2200720c */ /* 0x000fca0003f45270 */
[----:B-1----:R-:W1:Y:S02]  /*fda0*/  MUFU.RCP R32, R32 ;  /* 0x0000002000207308 */ /* 0x002e640000001000 */
[----:B-1----:R-:W-:-:S06]  /*fdb0*/  VIADD R35, R32, 0xffffffe ;  /* 0x0ffffffe20237836 */ /* 0x002fcc0000000000 */
[----:B------:R-:W1:Y:S02]  /*fdc0*/  F2I.FTZ.U32.TRUNC.NTZ R29, R35 ;  /* 0x00000023001d7305 */ /* 0x000e64000021f000 */
[----:B-1----:R-:W-:-:S04]  /*fdd0*/  IMAD.MOV R28, RZ, RZ, -R29 ;  /* 0x000000ffff1c7224 */ /* 0x002fc800078e0a1d */
[----:B---3--:R-:W-:Y:S02]  /*fde0*/  IMAD R39, R28, R33, RZ ;  /* 0x000000211c277224 */ /* 0x008fe400078e02ff */
        /* <DEDUP_REMOVED lines=11> */
[----:B------:R-:W-:-:S05]  /*fea0*/  @!P2 LOP3.LUT R28, RZ, R34, RZ, 0x33, !PT ;  /* 0x00000022ff1ca212 */ /* 0x000fca00078e33ff */
[----:B------:R-:W-:-:S04]  /*feb0*/  IMAD R29, R28, 0x50, RZ ;  /* 0x000000501c1d7824 */ /* 0x000fc800078e02ff */
[----:B------:R-:W-:-:S05]  /*fec0*/  IMAD.WIDE.U32 R28, R29, 0x4, R24 ;  /* 0x000000041d1c7825 */ /* 0x000fca00078e0018 */
[----:B------:R1:W5:Y:S01]  /*fed0*/  LDG.E.128 R32, desc[UR36][R28.64] ;  /* 0x000000241c207981 */ /* 0x000362000c1e1d00 */
[----:B------:R-:W2:Y:S01]  /*fee0*/  S2UR UR6, SR_CgaCtaId ;  /* 0x00000000000679c3 */ /* 0x000ea20000008800 */
[----:B------:R-:W-:Y:S02]  /*fef0*/  UMOV UR5, 0x400 ;  /* 0x0000040000057882 */ /* 0x000fe40000000000 */
[----:B------:R-:W-:-:S04]  /*ff00*/  UIADD3 UR5, UPT, UPT, UR5, 0x420, URZ ;  /* 0x0000042005057890 */ /* 0x000fc8000fffe0ff */
[----:B--2---:R-:W-:-:S06]  /*ff10*/  ULEA UR5, UR6, UR5, 0x18 ;  /* 0x0000000506057291 */ /* 0x004fcc000f8ec0ff */
[----:B------:R-:W-:-:S05]  /*ff20*/  LEA R39, R13, UR5, 0x2 ;  /* 0x000000050d277c11 */ /* 0x000fca000f8e10ff */
[----:B------:R-:W2:Y:S01]  /*ff30*/  LDCU UR5, c[0x0][0x40c] ;  /* 0x00008180ff0577ac */ /* 0x000ea20008000800 */
[----:B------:R-:W3:Y:S01]  /*ff40*/  LDS R39, [R39] ;  /* 0x0000000027277984 */ /* 0x000ee20000000800 */
[----:B--2---:R-:W-:-:S09]  /*ff50*/  UISETP.NE.AND UP0, UPT, UR5, URZ, UPT ;  /* 0x000000ff0500728c */ /* 0x004fd2000bf05270 */
[----:B-1----:R-:W-:Y:S05]  /*ff60*/  BRA.U UP0, `(.L_x_2232) ;  /* 0x0000000100387547 */ /* 0x002fea000b800000 */
[----:B------:R-:W-:Y:S01]  /*ff70*/  ISETP.NE.AND P3, PT, R23, RZ, PT ;  /* 0x000000ff1700720c */ /* 0x000fe20003f65270 */
[----:B------:R-:W1:-:S12]  /*ff80*/  LDS.128 R44, [R18+UR4] ;  /* 0x00000004122c7984 */ /* 0x000e580008000c00 */
[----:B------:R-:W2:Y:S01]  /*ff90*/  @P3 LDG.E.128 R40, desc[UR36][R30.64] ;  /* 0x000000241e283981 */ /* 0x000ea2000c1e1d00 */
[----:B------:R-:W-:-:S04]  /*ffa0*/  IMAD R29, R37, 0x50, RZ ;  /* 0x00000050251d7824 */ /* 0x000fc800078e02ff */
        /* <DEDUP_REMOVED lines=10> */
.L_x_2232:
[C---:B---3-5:R-:W-:Y:S01]  /*10050*/  FFMA.FTZ R4, R39.reuse, R32, R4 ;  /* 0x0000002027047223 */ /* 0x068fe20000010004 */
[C---:B------:R-:W-:Y:S01]  /*10060*/  FFMA.FTZ R5, R39.reuse, R33, R5 ;  /* 0x0000002127057223 */ /* 0x040fe20000010005 */
[C---:B------:R-:W-:Y:S01]  /*10070*/  FFMA.FTZ R6, R39.reuse, R34, R6 ;  /* 0x0000002227067223 */ /* 0x040fe20000010006 */
[----:B------:R-:W-:Y:S01]  /*10080*/  FFMA.FTZ R7, R39, R35, R7 ;  /* 0x0000002327077223 */ /* 0x000fe20000010007 */
[----:B-1----:R-:W-:-:S07]  /*10090*/  IMAD.MOV.U32 R32, RZ, RZ, R20 ;  /* 0x000000ffff207224 */ /* 0x002fce00078e0014 */
.L_x_2231:
[----:B------:R-:W-:Y:S05]  /*100a0*/  BSYNC.RECONVERGENT B2 ;  /* 0x0000000000027941 */ /* 0x000fea0003800200 */
.L_x_2230:
[----:B------:R-:W-:-:S13]  /*100b0*/  ISETP.GE.U32.AND P0, PT, R26, 0x4, PT ;  /* 0x000000041a00780c */ /* 0x000fda0003f06070 */
[----:B------:R-:W-:Y:S05]  /*100c0*/  @!P0 BRA `(.L_x_2229) ;  /* 0x0000000400d88947 */ /* 0x000fea0003800000 */
[----:B------:R-:W1:Y:S01]  /*100d0*/  S2R R33, SR_CgaCtaId ;  /* 0x0000000000217919 */ /* 0x000e620000008800 */
[----:B------:R-:W-:Y:S01]  /*100e0*/  MOV R20, 0x400 ;  /* 0x0000040000147802 */ /* 0x000fe20000000f00 */
[----:B------:R-:W-:-:S04]  /*100f0*/  IMAD.SHL.U32 R29, R22, 0x4, RZ ;  /* 0x00000004161d7824 */ /* 0x000fc800078e00ff */
[----:B------:R-:W-:Y:S02]  /*10100*/  VIADD R22, R20, 0x420 ;  /* 0x0000042014167836 */ /* 0x000fe40000000000 */
[----:B------:R-:W-:-:S03]  /*10110*/  IMAD R20, R32, 0x4, -R29 ;  /* 0x0000000420147824 */ /* 0x000fc600078e0a1d */
[----:B-1----:R-:W-:Y:S01]  /*10120*/  LEA R29, R33, R22, 0x18 ;  /* 0x00000016211d7211 */ /* 0x002fe200078ec0ff */
[C---:B------:R-:W-:Y:S02]  /*10130*/  VIADD R22, R32.reuse, 0x4 ;  /* 0x0000000420167836 */ /* 0x040fe40000000000 */
[----:B------:R-:W-:Y:S01]  /*10140*/  IMAD R33, R32, 0x50, RZ ;  /* 0x0000005020217824 */ /* 0x000fe200078e02ff */
[----:B------:R-:W-:-:S07]  /*10150*/  IADD3 R20, PT, PT, R20, 0x10, R29 ;  /* 0x0000001014147810 */ /* 0x000fce0007ffe01d */
.L_x_2239:
[----:B-1----:R-:W1:Y:S01]  /*10160*/  LDC R49, c[0x0][0x3f4] ;  /* 0x0000fd00ff317b82 */ /* 0x002e620000000800 */
[----:B------:R-:W-:Y:S01]  /*10170*/  VIADD R32, R22, 0xfffffffc ;  /* 0xfffffffc16207836 */ /* 0x000fe20000000000 */
[----:B------:R-:W-:Y:S04]  /*10180*/  BSSY.RECONVERGENT B2, `(.L_x_2233) ;  /* 0x0000031000027945 */ /* 0x000fe80003800200 */
[----:B-1----:R-:W-:-:S13]  /*10190*/  ISETP.GE.AND P0, PT, R32, R49, PT ;  /* 0x000000312000720c */ /* 0x002fda0003f06270 */
[----:B------:R-:W-:Y:S05]  /*101a0*/  @!P0 BRA `(.L_x_2234) ;  /* 0x0000000000b88947 */ /* 0x000fea0003800000 */
[----:B------:R-:W-:Y:S01]  /*101b0*/  IABS R35, R49 ;  /* 0x0000003100237213 */ /* 0x000fe20000000000 */
[----:B------:R-:W-:Y:S01]  /*101c0*/  IMAD.MOV.U32 R28, RZ, RZ, RZ ;  /* 0x000000ffff1c7224 */ /* 0x000fe200078e00ff */
[----:B------:R-:W-:Y:S01]  /*101d0*/  ISETP.GE.AND P1, PT, R32, RZ, PT ;  /* 0x000000ff2000720c */ /* 0x000fe20003f26270 */
[----:B------:R-:W1:Y:S01]  /*101e0*/  LDCU UR5, c[0x0][0x40c] ;  /* 0x00008180ff0577ac */ /* 0x000e620008000800 */
[----:B------:R-:W2:Y:S01]  /*101f0*/  I2F.RP R34, R35 ;  /* 0x0000002300227306 */ /* 0x000ea20000209400 */
[----:B------:R-:W-:-:S07]  /*10200*/  ISETP.NE.AND P2, PT, R49, RZ, PT ;  /* 0x000000ff3100720c */ /* 0x000fce0003f45270 */
[----:B--2---:R-:W2:Y:S02]  /*10210*/  MUFU.RCP R34, R34 ;  /* 0x0000002200227308 */ /* 0x004ea40000001000 */
[----:B--2---:R-:W-:-:S06]  /*10220*/  VIADD R36, R34, 0xffffffe ;  /* 0x0ffffffe22247836 */ /* 0x004fcc0000000000 */
[----:B------:R-:W2:Y:S02]  /*10230*/  F2I.FTZ.U32.TRUNC.NTZ R29, R36 ;  /* 0x00000024001d7305 */ /* 0x000ea4000021f000 */
[----:B--2---:R-:W-:-:S04]  /*10240*/  IMAD.MOV R26, RZ, RZ, -R29 ;  /* 0x000000ffff1a7224 */ /* 0x004fc800078e0a1d */
[----:B------:R-:W-:Y:S01]  /*10250*/  IMAD R37, R26, R35, RZ ;  /* 0x000000231a257224 */ /* 0x000fe200078e02ff */
[----:B------:R-:W-:-:S03]  /*10260*/  IABS R26, R32 ;  /* 0x00000020001a7213 */ /* 0x000fc60000000000 */
        /* <DEDUP_REMOVED lines=14> */
[----:B---3--:R2:W5:Y:S01]  /*10350*/  LDG.E.128 R36, desc[UR36][R28.64] ;  /* 0x000000241c247981 */ /* 0x008562000c1e1d00 */
[----:B-1----:R-:W-:-:S09]  /*10360*/  UISETP.NE.AND UP0, UPT, UR5, URZ, UPT ;  /* 0x000000ff0500728c */ /* 0x002fd2000bf05270 */
[----:B--2---:R-:W-:Y:S05]  /*10370*/  BRA.U UP0, `(.L_x_2235) ;  /* 0x0000000100347547 */ /* 0x004fea000b800000 */
[----:B------:R-:W-:Y:S01]  /*10380*/  ISETP.NE.AND P3, PT, R23, RZ, PT ;  /* 0x000000ff1700720c */ /* 0x000fe20003f65270 */
[----:B------:R-:W1:-:S12]  /*10390*/  LDS.128 R40, [R18+UR4] ;  /* 0x0000000412287984 */ /* 0x000e580008000c00 */
[----:B------:R-:W2:Y:S01]  /*103a0*/  @P3 LDG.E.128 R44, desc[UR36][R30.64] ;  /* 0x000000241e2c3981 */ /* 0x000ea2000c1e1d00 */
        /* <DEDUP_REMOVED lines=10> */
.L_x_2235:
[C---:B----45:R-:W-:Y:S01]  /*10450*/  FFMA.FTZ R4, R35.reuse, R36, R4 ;  /* 0x0000002423047223 */ /* 0x070fe20000010004 */
[C---:B------:R-:W-:Y:S01]  /*10460*/  FFMA.FTZ R5, R35.reuse, R37, R5 ;  /* 0x0000002523057223 */ /* 0x040fe20000010005 */
[C---:B------:R-:W-:Y:S01]  /*10470*/  FFMA.FTZ R6, R35.reuse, R38, R6 ;  /* 0x0000002623067223 */ /* 0x040fe20000010006 */
[----:B------:R-:W-:-:S07]  /*10480*/  FFMA.FTZ R7, R35, R39, R7 ;  /* 0x0000002723077223 */ /* 0x000fce0000010007 */
.L_x_2234:
[----:B------:R-:W-:Y:S05]  /*10490*/  BSYNC.RECONVERGENT B2 ;  /* 0x0000000000027941 */ /* 0x000fea0003800200 */
.L_x_2233:
[----:B------:R-:W-:Y:S01]  /*104a0*/  ISETP.GE.AND P0, PT, R22, R49, PT ;  /* 0x000000311600720c */ /* 0x000fe20003f06270 */
[----:B------:R-:W-:-:S12]  /*104b0*/  BSSY.RECONVERGENT B2, `(.L_x_2236) ;  /* 0x0000031000027945 */ /* 0x000fd80003800200 */
[----:B------:R-:W-:Y:S05]  /*104c0*/  @!P0 BRA `(.L_x_2237) ;  /* 0x0000000000bc8947 */ /* 0x000fea0003800000 */
[----:B------:R-:W-:Y:S01]  /*104d0*/  IABS R35, R49 ;  /* 0x0000003100237213 */ /* 0x000fe20000000000 */
[----:B-1----:R-:W-:Y:S01]  /*104e0*/  IMAD.MOV.U32 R28, RZ, RZ, RZ ;  /* 0x000000ffff1c7224 */ /* 0x002fe200078e00ff */
        /* <DEDUP_REMOVED lines=30> */
[----:B------:R-:W-:-:S04]  /*106d0*/  VIADD R29, R33, 0x140 ;  /* 0x00000140211d7836 */ /* 0x000fc80000000000 */
        /* <DEDUP_REMOVED lines=10> */
.L_x_2238:
[C---:B----45:R-:W-:Y:S01]  /*10780*/  FFMA.FTZ R4, R35.reuse, R36, R4 ;  /* 0x0000002423047223 */ /* 0x070fe20000010004 */
[C---:B------:R-:W-:Y:S01]  /*10790*/  FFMA.FTZ R5, R35.reuse, R37, R5 ;  /* 0x0000002523057223 */ /* 0x040fe20000010005 */
[C---:B------:R-:W-:Y:S01]  /*107a0*/  FFMA.FTZ R6, R35.reuse, R38, R6 ;  /* 0x0000002623067223 */ /* 0x040fe20000010006 */
[----:B------:R-:W-:-:S07]  /*107b0*/  FFMA.FTZ R7, R35, R39, R7 ;  /* 0x0000002723077223 */ /* 0x000fce0000010007 */
.L_x_2237:
[----:B------:R-:W-:Y:S05]  /*107c0*/  BSYNC.RECONVERGENT B2 ;  /* 0x0000000000027941 */ /* 0x000fea0003800200 */
.L_x_2236:
[C---:B------:R-:W-:Y:S02]  /*107d0*/  VIADD R26, R22.reuse, 0x4 ;  /* 0x00000004161a7836 */ /* 0x040fe40000000000 */
[----:B------:R-:W-:Y:S02]  /*107e0*/  VIADD R22, R22, 0x8 ;  /* 0x0000000816167836 */ /* 0x000fe40000000000 */
[----:B------:R-:W-:Y:S01]  /*107f0*/  VIADD R33, R33, 0x280 ;  /* 0x0000028021217836 */ /* 0x000fe20000000000 */
[----:B------:R-:W-:Y:S01]  /*10800*/  ISETP.GE.AND P0, PT, R26, R17, PT ;  /* 0x000000111a00720c */ /* 0x000fe20003f06270 */
[----:B------:R-:W-:-:S12]  /*10810*/  VIADD R20, R20, 0x20 ;  /* 0x0000002014147836 */ /* 0x000fd80000000000 */
[----:B------:R-:W-:Y:S05]  /*10820*/  @!P0 BRA `(.L_x_2239) ;  /* 0xfffffff8004c8947 */ /* 0x000fea000383ffff */
.L_x_2229:
[----:B------:R-:W-:Y:S05]  /*10830*/  BSYNC.RECONVERGENT B1 ;  /* 0x0000000000017941 */ /* 0x000fea0003800200 */
.L_x_2228:
[----:B------:R-:W-:-:S13]  /*10840*/  ISETP.NE.AND P0, PT, R13, R12, PT ;  /* 0x0000000c0d00720c */ /* 0x000fda0003f05270 */
[----:B------:R-:W-:Y:S05]  /*10850*/  @P0 BRA `(.L_x_2215) ;  /* 0x0000000000800947 */ /* 0x000fea0003800000 */
[----:B------:R-:W-:Y:S01]  /*10860*/  IMAD.MOV.U32 R17, RZ, RZ, 0x50 ;  /* 0x00000050ff117424 */ /* 0x000fe200078e00ff */
[----:B------:R-:W2:Y:S01]  /*10870*/  LDS R3, [R3+-0x4] ;  /* 0xfffffc0003037984 */ /* 0x000ea20000000800 */
[----:B------:R-:W4:Y:S02]  /*10880*/  LDCU UR5, c[0x0][0x40c] ;  /* 0x00008180ff0577ac */ /* 0x000f240008000800 */
[----:B------:R-:W-:-:S04]  /*10890*/  IMAD R17, R16, R17, -0x50 ;  /* 0xffffffb010117424 */ /* 0x000fc800078e0211 */
[----:B------:R-:W-:-:S05]  /*108a0*/  IMAD.WIDE R16, R17, 0x4, R14 ;  /* 0x0000000411107825 */ /* 0x000fca00078e020e */
[----:B-1----:R1:W5:Y:S01]  /*108b0*/  LDG.E.128 R28, desc[UR36][R16.64] ;  /* 0x00000024101c7981 */ /* 0x002362000c1e1d00 */
[----:B----4-:R-:W-:-:S09]  /*108c0*/  UISETP.NE.AND UP0, UPT, UR5, URZ, UPT ;  /* 0x000000ff0500728c */ /* 0x010fd2000bf05270 */
[----:B-1----:R-:W-:Y:S05]  /*108d0*/  BRA.U UP0, `(.L_x_2240) ;  /* 0x0000000100507547 */ /* 0x002fea000b800000 */
[----:B------:R-:W1:Y:S02]  /*108e0*/  LDCU.64 UR6, c[0x0][0x460] ;  /* 0x00008c00ff0677ac */ /* 0x000e640008000a00 */
[----:B-1----:R-:W-:-:S04]  /*108f0*/  ISETP.NE.U32.AND P0, PT, RZ, UR6, PT ;  /* 0x00000006ff007c0c */ /* 0x002fc8000bf05070 */
[----:B------:R-:W-:-:S13]  /*10900*/  ISETP.NE.AND.EX P0, PT, RZ, UR7, PT, P0 ;  /* 0x00000007ff007c0c */ /* 0x000fda000bf05300 */
[----:B------:R-:W1:Y:S08]  /*10910*/  @P0 LDC R12, c[0x0][0x3f8] ;  /* 0x0000fe00ff0c0b82 */ /* 0x000e700000000800 */
[----:B------:R-:W4:Y:S01]  /*10920*/  @P0 LDC.64 R16, c[0x0][0x458] ;  /* 0x00011600ff100b82 */ /* 0x000f220000000a00 */
[----:B-1----:R-:W-:-:S04]  /*10930*/  @P0 IMAD R21, R2, R12, R21 ;  /* 0x0000000c02150224 */ /* 0x002fc800078e0215 */
[----:B------:R-:W-:-:S04]  /*10940*/  @P0 IMAD R21, R21, 0x50, R0 ;  /* 0x0000005015150824 */ /* 0x000fc800078e0200 */
[----:B----4-:R-:W-:-:S05]  /*10950*/  @P0 IMAD.WIDE R16, R21, 0x4, R16 ;  /* 0x0000000415100825 */ /* 0x010fca00078e0210 */
[----:B------:R-:W4:Y:S01]  /*10960*/  @P0 LDG.E.128 R20, desc[UR36][R16.64] ;  /* 0x0000002410140981 */ /* 0x000f22000c1e1d00 */
[----:B-----5:R-:W-:Y:S01]  /*10970*/  FADD.FTZ R28, R28, R8 ;  /* 0x000000081c1c7221 */ /* 0x020fe20000010000 */
[----:B------:R-:W-:Y:S02]  /*10980*/  IMAD R19, R19, 0x50, RZ ;  /* 0x0000005013137824 */ /* 0x000fe400078e02ff */
[----:B------:R-:W-:Y:S01]  /*10990*/  FADD.FTZ R29, R29, R9 ;  /* 0x000000091d1d7221 */ /* 0x000fe20000010000 */
[----:B------:R-:W-:Y:S01]  /*109a0*/  FADD.FTZ R30, R30, R10 ;  /* 0x0000000a1e1e7221 */ /* 0x000fe20000010000 */
[----:B------:R-:W-:Y:S01]  /*109b0*/  FADD.FTZ R31, R31, R11 ;  /* 0x0000000b1f1f7221 */ /* 0x000fe20000010000 */
[----:B------:R-:W-:-:S04]  /*109c0*/  IMAD.WIDE R14, R19, 0x4, R14 ;  /* 0x00000004130e7825 */ /* 0x000fc800078e020e */
[----:B----4-:R-:W-:Y:S01]  /*109d0*/  @P0 FMUL.FTZ R28, R28, R20 ;  /* 0x000000141c1c0220 */ /* 0x010fe20000410000 */
[----:B------:R-:W-:Y:S01]  /*109e0*/  @P0 FMUL.FTZ R29, R29, R21 ;  /* 0x000000151d1d0220 */ /* 0x000fe20000410000 */
[----:B------:R-:W-:Y:S01]  /*109f0*/  @P0 FMUL.FTZ R30, R30, R22 ;  /* 0x000000161e1e0220 */ /* 0x000fe20000410000 */
[----:B------:R-:W-:-:S05]  /*10a00*/  @P0 FMUL.FTZ R31, R31, R23 ;  /* 0x000000171f1f0220 */ /* 0x000fca0000410000 */
[----:B------:R1:W-:Y:S02]  /*10a10*/  STG.E.128 desc[UR36][R14.64], R28 ;  /* 0x0000001c0e007986 */ /* 0x0003e4000c101d24 */
.L_x_2240:
[C---:B--2--5:R-:W-:Y:S01]  /*10a20*/  FFMA.FTZ R4, R3.reuse, R28, R4 ;  /* 0x0000001c03047223 */ /* 0x064fe20000010004 */
[C---:B------:R-:W-:Y:S01]  /*10a30*/  FFMA.FTZ R5, R3.reuse, R29, R5 ;  /* 0x0000001d03057223 */ /* 0x040fe20000010005 */
[C---:B------:R-:W-:Y:S01]  /*10a40*/  FFMA.FTZ R6, R3.reuse, R30, R6 ;  /* 0x0000001e03067223 */ /* 0x040fe20000010006 */
[----:B------:R-:W-:-:S07]  /*10a50*/  FFMA.FTZ R7, R3, R31, R7 ;  /* 0x0000001f03077223 */ /* 0x000fce0000010007 */
.L_x_2215:
[----:B--2---:R-:W-:Y:S05]  /*10a60*/  BSYNC.RECONVERGENT B0 ;  /* 0x0000000000007941 */ /* 0x004fea0003800200 */
.L_x_2214:
[----:B------:R-:W-:Y:S01]  /*10a70*/  BAR.SYNC.DEFER_BLOCKING 0x0 ;  /* 0x0000000000007b1d */ /* 0x000fe20000010000 */
[----:B------:R-:W-:-:S13]  /*10a80*/  ISETP.GT.U32.AND P0, PT, R0, 0x4f, PT ;  /* 0x0000004f0000780c */ /* 0x000fda0003f04070 */
[----:B------:R-:W-:Y:S05]  /*10a90*/  @P0 EXIT ;  /* 0x000000000000094d */ /* 0x000fea0003800000 */
[----:B------:R-:W2:Y:S01]  /*10aa0*/  S2UR UR5, SR_CgaCtaId ;  /* 0x00000000000579c3 */ /* 0x000ea20000008800 */
        /* <DEDUP_REMOVED lines=8> */
[----:B--2---:R-:W-:-:S06]  /*10b30*/  ULEA UR4, UR5, UR4, 0x18 ;  /* 0x0000000405047291 */ /* 0x004fcc000f8ec0ff */
        /* <DEDUP_REMOVED lines=12> */
[----:B------:R0:W2:Y:S02]  /*10c00*/  @!P2 LDS.128 R8, [R13] ;  /* 0x000000000d08a984 */ /* 0x0000a40000000c00 */
[----:B------:R-:W-:Y:S06]  /*10c10*/  BAR.SYNC.DEFER_BLOCKING 0x0 ;  /* 0x0000000000007b1d */ /* 0x000fec0000010000 */
[----:B------:R-:W-:Y:S05]  /*10c20*/  @P2 EXIT ;  /* 0x000000000000294d */ /* 0x000fea0003800000 */
[----:B------:R-:W4:Y:S01]  /*10c30*/  LDCU UR4, c[0x0][0x478] ;  /* 0x00008f00ff0477ac */ /* 0x000f220008000800 */
[----:B0-2---:R-:W-:Y:S01]  /*10c40*/  @!P2 FADD.FTZ R4, R4, R8 ;  /* 0x000000080404a221 */ /* 0x005fe20000010000 */
[----:B------:R-:W-:Y:S01]  /*10c50*/  @!P2 FADD.FTZ R5, R5, R9 ;  /* 0x000000090505a221 */ /* 0x000fe20000010000 */
[----:B------:R-:W-:Y:S01]  /*10c60*/  @!P2 FADD.FTZ R6, R6, R10 ;  /* 0x0000000a0606a221 */ /* 0x000fe20000010000 */
[----:B------:R-:W-:Y:S01]  /*10c70*/  @!P2 FADD.FTZ R7, R7, R11 ;  /* 0x0000000b0707a221 */ /* 0x000fe20000010000 */
[----:B----4-:R-:W-:-:S09]  /*10c80*/  UISETP.NE.AND UP0, UPT, UR4, 0x2, UPT ;  /* 0x000000020400788c */ /* 0x010fd2000bf05270 */
[----:B------:R-:W-:Y:S05]  /*10c90*/  BRA.U UP0, `(.L_x_2241) ;  /* 0x00000001007c7547 */ /* 0x000fea000b800000 */
[----:B------:R-:W0:Y:S01]  /*10ca0*/  LDC.64 R2, c[0x0][0x470] ;  /* 0x00011c00ff027b82 */ /* 0x000e220000000a00 */
[----:B------:R-:W2:Y:S01]  /*10cb0*/  LDCU.64 UR4, c[0x0][0x380] ;  /* 0x00007000ff0477ac */ /* 0x000ea20008000a00 */
[----:B0-----:R-:W4:Y:S01]  /*10cc0*/  LDG.E R2, desc[UR36][R2.64] ;  /* 0x0000002402027981 */ /* 0x001f22000c1e1900 */
[----:B------:R-:W-:Y:S02]  /*10cd0*/  IMAD.IADD R27, R27, 0x1, R0 ;  /* 0x000000011b1b7824 */ /* 0x000fe400078e0200 */
        /* <DEDUP_REMOVED lines=11> */
[----:B------:R-:W-:-:S05]  /*10d90*/  IMAD.U32 R2, R2, 0x10000, RZ ;  /* 0x0001000002027824 */ /* 0x000fca00078e00ff */
[----:B------:R-:W-:Y:S02]  /*10da0*/  LOP3.LUT R6, R2, 0xff0000, RZ, 0xc0, !PT ;  /* 0x00ff000002067812 */ /* 0x000fe400078ec0ff */
[----:B0-----:R-:W-:Y:S02]  /*10db0*/  PRMT R3, R7, 0x8880, RZ ;  /* 0x0000888007037816 */ /* 0x001fe400000000ff */
[----:B------:R-:W-:Y:S02]  /*10dc0*/  PRMT R2, R8, 0x7710, RZ ;  /* 0x0000771008027816 */ /* 0x000fe400000000ff */
[----:B------:R-:W-:Y:S02]  /*10dd0*/  PRMT R3, R3, 0x7710, RZ ;  /* 0x0000771003037816 */ /* 0x000fe400000000ff */
[----:B----4-:R-:W-:Y:S02]  /*10de0*/  PRMT R5, R4, 0x8880, RZ ;  /* 0x0000888004057816 */ /* 0x010fe400000000ff */
[----:B------:R-:W-:Y:S01]  /*10df0*/  LOP3.LUT R4, R2, 0xff, RZ, 0xc0, !PT ;  /* 0x000000ff02047812 */ /* 0x000fe200078ec0ff */
[----:B------:R-:W-:Y:S01]  /*10e00*/  IMAD R3, R3, 0x1000000, R6 ;  /* 0x0100000003037824 */ /* 0x000fe200078e0206 */
[----:B------:R-:W-:-:S02]  /*10e10*/  PRMT R0, R5, 0x7710, RZ ;  /* 0x0000771005007816 */ /* 0x000fc400000000ff */
[C---:B--2---:R-:W-:Y:S01]  /*10e20*/  IADD3 R2, P0, PT, R27.reuse, UR4, RZ ;  /* 0x000000041b027c10 */ /* 0x044fe2000ff1e0ff */
[----:B------:R-:W-:Y:S01]  /*10e30*/  IMAD R4, R4, 0x100, R3 ;  /* 0x0000010004047824 */ /* 0x000fe200078e0203 */
[----:B------:R-:W-:Y:S02]  /*10e40*/  LOP3.LUT R5, R0, 0xff, RZ, 0xc0, !PT ;  /* 0x000000ff00057812 */ /* 0x000fe400078ec0ff */
[----:B------:R-:W-:-:S03]  /*10e50*/  LEA.HI.X.SX32 R3, R27, UR5, 0x1, P0 ;  /* 0x000000051b037c11 */ /* 0x000fc600080f0eff */
[----:B------:R-:W-:-:S05]  /*10e60*/  IMAD.IADD R5, R4, 0x1, R5 ;  /* 0x0000000104057824 */ /* 0x000fca00078e0205 */
[----:B------:R-:W-:Y:S01]  /*10e70*/  STG.E desc[UR36][R2.64], R5 ;  /* 0x0000000502007986 */ /* 0x000fe2000c101924 */
[----:B------:R-:W-:Y:S05]  /*10e80*/  EXIT ;  /* 0x000000000000794d */ /* 0x000fea0003800000 */
.L_x_2241:
[----:B------:R-:W0:Y:S01]  /*10e90*/  LDC.64 R2, c[0x0][0x380] ;  /* 0x0000e000ff027b82 */ /* 0x000e220000000a00 */
[----:B------:R-:W-:-:S04]  /*10ea0*/  IMAD.IADD R27, R27, 0x1, R0 ;  /* 0x000000011b1b7824 */ /* 0x000fc800078e0200 */
[----:B0-----:R-:W-:-:S05]  /*10eb0*/  IMAD.WIDE R2, R27, 0x4, R2 ;  /* 0x000000041b027825 */ /* 0x001fca00078e0202 */
[----:B------:R-:W-:Y:S01]  /*10ec0*/  STG.E.128 desc[UR36][R2.64], R4 ;  /* 0x0000000402007986 */ /* 0x000fe2000c101d24 */
[----:B------:R-:W-:Y:S05]  /*10ed0*/  EXIT ;  /* 0x000000000000794d */ /* 0x000fea0003800000 */
.L_x_2036:
[----:B------:R-:W-:Y:S02]  /*10ee0*/  IMAD.MOV.U32 R12, RZ, RZ, 0x10 ;  /* 0x00000010ff0c7424 */ /* 0x000fe400078e00ff */
[----:B------:R-:W-:Y:S02]  /*10ef0*/  IMAD.MOV.U32 R11, RZ, RZ, 0x1f ;  /* 0x0000001fff0b7424 */ /* 0x000fe400078e00ff */
[----:B------:R-:W-:-:S07]  /*10f00*/  IMAD.MOV.U32 R15, RZ, RZ, -0x1 ;  /* 0xffffffffff0f7424 */ /* 0x000fce00078e00ff */
[----:B0----5:R-:W-:Y:S05]  /*10f10*/  WARPSYNC.COLLECTIVE R15, `(.L_x_2242) ;  /* 0x000000000f087348 */ /* 0x021fea0003c00000 */
[----:B------:R1:W2:Y:S02]  /*10f20*/  SHFL.BFLY P6, R14, R13, R12, R11 ;  /* 0x0c00000c0d0e7389 */ /* 0x0002a400000c000b */
[----:B012--5:R-:W-:Y:S05]  /*10f30*/  ENDCOLLECTIVE ;  /* 0x000000000000791b */ /* 0x027fea0003800000 */
.L_x_2242:
[----:B------:R-:W-:Y:S02]  /*10f40*/  IMAD.MOV.U32 R12, RZ, RZ, 0x8 ;  /* 0x00000008ff0c7424 */ /* 0x000fe400078e00ff */
[----:B------:R-:W-:-:S04]  /*10f50*/  FADD.FTZ R4, R13, R14 ;  /* 0x0000000e0d047221 */ /* 0x000fc80000010000 */
[----:B------:R-:W-:-:S07]  /*10f60*/  IMAD.MOV.U32 R13, RZ, RZ, R4 ;  /* 0x000000ffff0d7224 */ /* 0x000fce00078e0004 */
[----:B------:R-:W-:Y:S05]  /*10f70*/  WARPSYNC.COLLECTIVE R15, `(.L_x_2243) ;  /* 0x000000000f087348 */ /* 0x000fea0003c00000 */
[----:B------:R0:W1:Y:S02]  /*10f80*/  SHFL.BFLY P6, R14, R13, R12, R11 ;  /* 0x0c00000c0d0e7389 */ /* 0x00006400000c000b */
[----:B01----:R-:W-:Y:S05]  /*10f90*/  ENDCOLLECTIVE ;  /* 0x000000000000791b */ /* 0x003fea0003800000 */
.L_x_2243:
[----:B------:R-:W-:Y:S02]  /*10fa0*/  IMAD.MOV.U32 R12, RZ, RZ, 0x4 ;  /* 0x00000004ff0c7424 */ /* 0x000fe400078e00ff */
[----:B------:R-:W-:-:S04]  /*10fb0*/  FADD.FTZ R5, R4, R14 ;  /* 0x0000000e04057221 */ /* 0x000fc80000010000 */
[----:B------:R-:W-:-:S07]  /*10fc0*/  IMAD.MOV.U32 R13, RZ, RZ, R5 ;  /* 0x000000ffff0d7224 */ /* 0x000fce00078e0005 */
[----:B------:R-:W-:Y:S05]  /*10fd0*/  WARPSYNC.COLLECTIVE R15, `(.L_x_2244) ;  /* 0x000000000f087348 */ /* 0x000fea0003c00000 */
[----:B------:R0:W1:Y:S02]  /*10fe0*/  SHFL.BFLY P6, R14, R13, R12, R11 ;  /* 0x0c00000c0d0e7389 */ /* 0x00006400000c000b */
[----:B01----:R-:W-:Y:S05]  /*10ff0*/  ENDCOLLECTIVE ;  /* 0x000000000000791b */ /* 0x003fea0003800000 */
.L_x_2244:
[----:B------:R-:W-:Y:S02]  /*11000*/  IMAD.MOV.U32 R12, RZ, RZ, 0x2 ;  /* 0x00000002ff0c7424 */ /* 0x000fe400078e00ff */
[----:B------:R-:W-:-:S04]  /*11010*/  FADD.FTZ R6, R5, R14 ;  /* 0x0000000e05067221 */ /* 0x000fc80000010000 */
[----:B------:R-:W-:-:S07]  /*11020*/  IMAD.MOV.U32 R13, RZ, RZ, R6 ;  /* 0x000000ffff0d7224 */ /* 0x000fce00078e0006 */
[----:B------:R-:W-:Y:S05]  /*11030*/  WARPSYNC.COLLECTIVE R15, `(.L_x_2245) ;  /* 0x000000000f087348 */ /* 0x000fea0003c00000 */
[----:B------:R0:W1:Y:S02]  /*11040*/  SHFL.BFLY P6, R14, R13, R12, R11 ;  /* 0x0c00000c0d0e7389 */ /* 0x00006400000c000b */
[----:B01----:R-:W-:Y:S05]  /*11050*/  ENDCOLLECTIVE ;  /* 0x000000000000791b */ /* 0x003fea0003800000 */
.L_x_2245:
[----:B------:R-:W-:Y:S02]  /*11060*/  IMAD.MOV.U32 R12, RZ, RZ, 0x1 ;  /* 0x00000001ff0c7424 */ /* 0x000fe400078e00ff */
[----:B------:R-:W-:-:S04]  /*11070*/  FADD.FTZ R7, R6, R14 ;  /* 0x0000000e06077221 */ /* 0x000fc80000010000 */
[----:B------:R-:W-:-:S07]  /*11080*/  IMAD.MOV.U32 R13, RZ, RZ, R7 ;  /* 0x000000ffff0d7224 */ /* 0x000fce00078e0007 */
[----:B------:R-:W-:Y:S05]  /*11090*/  WARPSYNC.COLLECTIVE R15, `(.L_x_2246) ;  /* 0x000000000f087348 */ /* 0x000fea0003c00000 */
[----:B------:R0:W1:Y:S02]  /*110a0*/  SHFL.BFLY P6, R14, R13, R12, R11 ;  /* 0x0c00000c0d0e7389 */ /* 0x00006400000c000b */
[----:B01----:R-:W-:Y:S05]  /*110b0*/  ENDCOLLECTIVE ;  /* 0x000000000000791b */ /* 0x003fea0003800000 */
.L_x_2246:
[----:B------:R-:W-:Y:S05]  /*110c0*/  BRA `(.L_x_2247) ;  /* 0xffffff0c00687947 */ /* 0x000fea000383ffff */
.L_x_2171:
[----:B------:R-:W-:Y:S01]  /*110d0*/  BSSY B0, `(.L_x_2248) ;  /* 0x0000007000007945 */ /* 0x000fe20003800000 */
[----:B------:R-:W-:Y:S02]  /*110e0*/  IMAD.MOV.U32 R12, RZ, RZ, 0x1 ;  /* 0x00000001ff0c7424 */ /* 0x000fe400078e00ff */
[----:B------:R-:W-:Y:S02]  /*110f0*/  IMAD.MOV.U32 R11, RZ, RZ, 0x1f ;  /* 0x0000001fff0b7424 */ /* 0x000fe400078e00ff */
[----:B------:R-:W-:-:S07]  /*11100*/  IMAD.MOV.U32 R15, RZ, RZ, -0x1 ;  /* 0xffffffffff0f7424 */ /* 0x000fce00078e00ff */
[----:B------:R-:W-:Y:S05]  /*11110*/  WARPSYNC.COLLECTIVE R15, `(.L_x_2249) ;  /* 0x000000000f087348 */ /* 0x000fea0003c00000 */
[----:B------:R0:W1:Y:S02]  /*11120*/  SHFL.BFLY P6, R14, R13, R12, R11 ;  /* 0x0c00000c0d0e7389 */ /* 0x00006400000c000b */
[----:B01----:R-:W-:Y:S05]  /*11130*/  ENDCOLLECTIVE ;  /* 0x000000000000791b */ /* 0x003fea0003800000 */
.L_x_2249:
[----:B------:R-:W-:Y:S05]  /*11140*/  BSYNC B0 ;  /* 0x0000000000007941 */ /* 0x000fea0003800000 */
.L_x_2248:
[----:B------:R-:W-:Y:S05]  /*11150*/  BRA `(.L_x_2250) ;  /* 0xffffffac00147947 */ /* 0x000fea000383ffff */
.L_x_2175:
[----:B------:R-:W-:Y:S01]  /*11160*/  BSSY B0, `(.L_x_2251) ;  /* 0x0000008000007945 */ /* 0x000fe20003800000 */
[----:B0-----:R-:W-:Y:S02]  /*11170*/  IMAD.MOV.U32 R13, RZ, RZ, R0 ;  /* 0x000000ffff0d7224 */ /* 0x001fe400078e0000 */
[----:B------:R-:W-:Y:S02]  /*11180*/  IMAD.MOV.U32 R12, RZ, RZ, 0x10 ;  /* 0x00000010ff0c7424 */ /* 0x000fe400078e00ff */
[----:B------:R-:W-:Y:S02]  /*11190*/  IMAD.MOV.U32 R11, RZ, RZ, 0x1f ;  /* 0x0000001fff0b7424 */ /* 0x000fe400078e00ff */
[----:B------:R-:W-:-:S07]  /*111a0*/  IMAD.MOV.U32 R15, RZ, RZ, -0x1 ;  /* 0xffffffffff0f7424 */ /* 0x000fce00078e00ff */
[----:B--23-5:R-:W-:Y:S05]  /*111b0*/  WARPSYNC.COLLECTIVE R15, `(.L_x_2252) ;  /* 0x000000000f087348 */ /* 0x02cfea0003c00000 */
[----:B------:R0:W1:Y:S02]  /*111c0*/  SHFL.BFLY P6, R14, R13, R12, R11 ;  /* 0x0c00000c0d0e7389 */ /* 0x00006400000c000b */
[----:B0123-5:R-:W-:Y:S05]  /*111d0*/  ENDCOLLECTIVE ;  /* 0x000000000000791b */ /* 0x02ffea0003800000 */
.L_x_2252:
[----:B------:R-:W-:Y:S05]  /*111e0*/  BSYNC B0 ;  /* 0x0000000000007941 */ /* 0x000fea0003800000 */
.L_x_2251:
[----:B------:R-:W-:Y:S01]  /*111f0*/  FMNMX.FTZ R13, R14, R0, !PT ;  /* 0x000000000e0d7209 */ /* 0x000fe20007810000 */
[----:B------:R-:W-:Y:S02]  /*11200*/  IMAD.MOV.U32 R12, RZ, RZ, 0x8 ;  /* 0x00000008ff0c7424 */ /* 0x000fe400078e00ff */
[----:B------:R-:W-:Y:S02]  /*11210*/  IMAD.MOV.U32 R11, RZ, RZ, 0x1f ;  /* 0x0000001fff0b7424 */ /* 0x000fe400078e00ff */
[----:B------:R-:W-:-:S07]  /*11220*/  IMAD.MOV.U32 R15, RZ, RZ, -0x1 ;  /* 0xffffffffff0f7424 */ /* 0x000fce00078e00ff */
[----:B------:R-:W-:Y:S05]  /*11230*/  WARPSYNC.COLLECTIVE R15, `(.L_x_2253) ;  /* 0x000000000f087348 */ /* 0x000fea0003c00000 */
[----:B------:R0:W1:Y:S02]  /*11240*/  SHFL.BFLY P6, R14, R13, R12, R11 ;  /* 0x0c00000c0d0e7389 */ /* 0x00006400000c000b */
[----:B01----:R-:W-:Y:S05]  /*11250*/  ENDCOLLECTIVE ;  /* 0x000000000000791b */ /* 0x003fea0003800000 */
.L_x_2253:
[----:B------:R-:W-:Y:S01]  /*11260*/  IMAD.MOV.U32 R12, RZ, RZ, 0x4 ;  /* 0x00000004ff0c7424 */ /* 0x000fe200078e00ff */
[----:B------:R-:W-:-:S05]  /*11270*/  FMNMX.FTZ R5, R13, R14, !PT ;  /* 0x0000000e0d057209 */ /* 0x000fca0007810000 */
[----:B------:R-:W-:-:S07]  /*11280*/  IMAD.MOV.U32 R13, RZ, RZ, R5 ;  /* 0x000000ffff0d7224 */ /* 0x000fce00078e0005 */
[----:B------:R-:W-:Y:S05]  /*11290*/  WARPSYNC.COLLECTIVE R15, `(.L_x_2254) ;  /* 0x000000000f087348 */ /* 0x000fea0003c00000 */
[----:B------:R0:W1:Y:S02]  /*112a0*/  SHFL.BFLY P6, R14, R13, R12, R11 ;  /* 0x0c00000c0d0e7389 */ /* 0x00006400000c000b */
[----:B01----:R-:W-:Y:S05]  /*112b0*/  ENDCOLLECTIVE ;  /* 0x000000000000791b */ /* 0x003fea0003800000 */
.L_x_2254:
[----:B------:R-:W-:Y:S01]  /*112c0*/  IMAD.MOV.U32 R12, RZ, RZ, 0x2 ;  /* 0x00000002ff0c7424 */ /* 0x000fe200078e00ff */
[----:B------:R-:W-:-:S05]  /*112d0*/  FMNMX.FTZ R6, R5, R14, !PT ;  /* 0x0000000e05067209 */ /* 0x000fca0007810000 */
[----:B------:R-:W-:-:S07]  /*112e0*/  IMAD.MOV.U32 R13, RZ, RZ, R6 ;  /* 0x000000ffff0d7224 */ /* 0x000fce00078e0006 */
[----:B------:R-:W-:Y:S05]  /*112f0*/  WARPSYNC.COLLECTIVE R15, `(.L_x_2255) ;  /* 0x000000000f087348 */ /* 0x000fea0003c00000 */
[----:B------:R0:W1:Y:S02]  /*11300*/  SHFL.BFLY P6, R14, R13, R12, R11 ;  /* 0x0c00000c0d0e7389 */ /* 0x00006400000c000b */
[----:B01----:R-:W-:Y:S05]  /*11310*/  ENDCOLLECTIVE ;  /* 0x000000000000791b */ /* 0x003fea0003800000 */
.L_x_2255:
[----:B------:R-:W-:Y:S05]  /*11320*/  BRA `(.L_x_2256) ;  /* 0xffffffac004c7947 */ /* 0x000fea000383ffff */
.L_x_2257:
        /* <DEDUP_REMOVED lines=13> */
.L_x_4063:


//--------------------- .text._ZN4mmha33masked_multihead_attention_kernelIfLi80ELi128ELi4ELi32ELi64ELb1ELb0EEEv26Multihead_attention_paramsIT_XT5_EE --------------------------
	.section	.text._ZN4mmha33masked_multihead_attention_kernelIfLi80ELi128ELi4ELi32ELi64ELb1ELb0EEEv26Multihead_attention_paramsIT_XT5_EE,"ax",@progbits
	.align	128
        .global         _ZN4mmha33masked_multihead_attention_kernelIfLi80ELi128ELi4ELi32ELi64ELb1ELb0EEEv26Multihead_attention_paramsIT_XT5_EE
        .type           _ZN4mmha33masked_multihead_attention_kernelIfLi80ELi128ELi4ELi32ELi64ELb1ELb0EEEv26Multihead_attention_paramsIT_XT5_EE,@function
        .size           _ZN4mmha33masked_multihead_attention_kernelIfLi80ELi128ELi4ELi32ELi64ELb1ELb0EEEv26Multihead_attention_paramsIT_XT5_EE,(.L_x_4064 - _ZN4mmha33masked_multihead_attention_kernelIfLi80ELi128ELi4ELi32ELi64ELb1ELb0EEEv26Multihead_attention_paramsIT_XT5_EE)
        .other          _ZN4mmha33masked_multihead_attention_kernelIfLi80ELi128ELi4ELi32ELi64ELb1ELb0EEEv26Multihead_attention_paramsIT_XT5_EE,@"STO_CUDA_ENTRY STV_DEFAULT"
_ZN4mmha33masked_multihead_attention_kernelIfLi80ELi128ELi4ELi32ELi64ELb1ELb0EEEv26Multihead_attention_paramsIT_XT5_EE:
.text._ZN4mmha33masked_multihead_attention_kernelIfLi80ELi128ELi4ELi32ELi64ELb1ELb0EEEv26Multihead_attention_paramsIT_XT5_EE:
        /* <DEDUP_REMOVED lines=14> */
.L_x_2258:
[----:B------:R-:W1:Y:S01]  /*00e0*/  LDCU.64 UR4, c[0x0][0x498] ;  /* 0x00009300ff0477ac */ /* 0x000e620008000a00 */
[----:B------:R-:W2:Y:S01]  /*00f0*/  S2R R6, SR_CTAID.Y ;  /* 0x0000000000067919 */ /* 0x000ea20000002600 */
[----:B------:R-:W3:Y:S01]  /*0100*/  LDCU UR8, c[0x0][0x3f0] ;  /* 0x00007e00ff0877ac */ /* 0x000ee20008000800 */
[----:B-1----:R-:W-:Y:S01]  /*0110*/  UIMAD.WIDE.U32 UR4, UR7, 0x4, UR4 ;  /* 0x00000004070478a5 */ /* 0x002fe2000f8e0004 */
[----:B---3--:R-:W-:-:S05]  /*0120*/  IMAD.U32 R0, RZ, RZ, UR8 ;  /* 0x00000008ff007e24 */ /* 0x008fca000f8e00ff */
[----:B------:R-:W-:Y:S02]  /*0130*/  IMAD.U32 R2, RZ, RZ, UR4 ;  /* 0x00000004ff027e24 */ /* 0x000fe4000f8e00ff */
[----:B------:R-:W-:Y:S01]  /*0140*/  IMAD.U32 R3, RZ, RZ, UR5 ;  /* 0x00000005ff037e24 */ /* 0x000fe2000f8e00ff */
[----:B------:R-:W-:-:S04]  /*0150*/  IABS R7, R0 ;  /* 0x0000000000077213 */ /* 0x000fc80000000000 */
[----:B------:R1:W3:Y:S01]  /*0160*/  LDG.E R11, desc[UR36][R2.64] ;  /* 0x00000024020b7981 */ /* 0x0002e2000c1e1900 */
[----:B------:R-:W4:Y:S08]  /*0170*/  I2F.RP R0, R7 ;  /* 0x0000000700007306 */ /* 0x000f300000209400 */
[----:B----4-:R-:W4:Y:S02]  /*0180*/  MUFU.RCP R0, R0 ;  /* 0x0000000000007308 */ /* 0x010f240000001000 */
[----:B----4-:R-:W-:-:S06]  /*0190*/  VIADD R4, R0, 0xffffffe ;  /* 0x0ffffffe00047836 */ /* 0x010fcc0000000000 */
[----:B------:R4:W0:Y:S01]  /*01a0*/  F2I.FTZ.U32.TRUNC.NTZ R5, R4 ;  /* 0x0000000400057305 */ /* 0x000822000021f000 */
[----:B--2---:R-:W-:Y:S01]  /*01b0*/  IABS R0, R6 ;  /* 0x0000000600007213 */ /* 0x004fe20000000000 */
[----:B----4-:R-:W-:Y:S02]  /*01c0*/  IMAD.MOV.U32 R4, RZ, RZ, RZ ;  /* 0x000000ffff047224 */ /* 0x010fe400078e00ff */
[----:B0-----:R-:W-:-:S04]  /*01d0*/  IMAD.MOV R8, RZ, RZ, -R5 ;  /* 0x000000ffff087224 */ /* 0x001fc800078e0a05 */
[----:B------:R-:W-:-:S04]  /*01e0*/  IMAD R9, R8, R7, RZ ;  /* 0x0000000708097224 */ /* 0x000fc800078e02ff */
[----:B------:R-:W-:-:S06]  /*01f0*/  IMAD.HI.U32 R5, R5, R9, R4 ;  /* 0x0000000905057227 */ /* 0x000fcc00078e0004 */
[----:B------:R-:W-:-:S05]  /*0200*/  IMAD.HI.U32 R5, R5, R0, RZ ;  /* 0x0000000005057227 */ /* 0x000fca00078e00ff */
[----:B------:R-:W-:-:S13]  /*0210*/  R2UR UR6, R5 ;  /* 0x00000000050672ca */ /* 0x000fda00000e0000 */
[----:B------:R-:W-:-:S04]  /*0220*/  IMAD R4, RZ, RZ, -UR6 ;  /* 0x80000006ff047e24 */ /* 0x000fc8000f8e02ff */
[C---:B-1----:R-:W-:Y:S02]  /*0230*/  IMAD R2, R7.reuse, R4, R0 ;  /* 0x0000000407027224 */ /* 0x042fe400078e0200 */
[----:B------:R-:W-:Y:S01]  /*0240*/  IMAD.U32 R3, RZ, RZ, UR6 ;  /* 0x00000006ff037e24 */ /* 0x000fe2000f8e00ff */
[----:B------:R-:W-:Y:S01]  /*0250*/  ULOP3.LUT UR4, UR7, UR8, URZ, 0x3c, !UPT ;  /* 0x0000000807047292 */ /* 0x000fe2000f8e3cff */
[----:B------:R-:W0:Y:S01]  /*0260*/  LDC.64 R4, c[0x0][0x460] ;  /* 0x00011800ff047b82 */ /* 0x000e220000000a00 */
[----:B------:R-:W-:Y:S01]  /*0270*/  ISETP.GT.U32.AND P0, PT, R7, R2, PT ;  /* 0x000000020700720c */ /* 0x000fe20003f04070 */
[----:B------:R-:W-:-:S06]  /*0280*/  UISETP.NE.AND UP0, UPT, UR8, URZ, UPT ;  /* 0x000000ff0800728c */ /* 0x000fcc000bf05270 */
[----:B------:R-:W1:Y:S06]  /*0290*/  LDC R0, c[0x0][0x40c] ;  /* 0x00010300ff007b82 */ /* 0x000e6c0000000800 */
[----:B------:R-:W-:Y:S02]  /*02a0*/  @!P0 VIADD R3, R3, 0x1 ;  /* 0x0000000103038836 */ /* 0x000fe40000000000 */
[----:B------:R-:W-:-:S03]  /*02b0*/  @!P0 IMAD.IADD R2, R2, 0x1, -R7 ;  /* 0x0000000102028824 */ /* 0x000fc600078e0a07 */
[----:B------:R-:W-:Y:S02]  /*02c0*/  @!P0 R2UR UR6, R3 ;  /* 0x00000000030682ca */ /* 0x000fe400000e0000 */
[----:B------:R-:W-:-:S11]  /*02d0*/  ISETP.GE.U32.AND P1, PT, R2, R7, PT ;  /* 0x000000070200720c */ /* 0x000fd60003f26070 */
[----:B------:R-:W-:-:S04]  /*02e0*/  IMAD.U32 R2, RZ, RZ, UR6 ;  /* 0x00000006ff027e24 */ /* 0x000fc8000f8e00ff */
[----:B------:R-:W-:Y:S01]  /*02f0*/  @P1 VIADD R2, R2, 0x1 ;  /* 0x0000000102021836 */ /* 0x000fe20000000000 */
[----:B------:R-:W-:-:S04]  /*0300*/  UISETP.GE.AND UP1, UPT, UR4, URZ, UPT ;  /* 0x000000ff0400728c */ /* 0x000fc8000bf26270 */
[----:B------:R-:W-:-:S13]  /*0310*/  @P1 R2UR UR6, R2 ;  /* 0x00000000020612ca */ /* 0x000fda00000e0000 */
[----:B------:R-:W-:Y:S01]  /*0320*/  UMOV UR41, UR6 ;  /* 0x0000000600297c82 */ /* 0x000fe20008000000 */
[----:B0-----:R-:W-:Y:S01]  /*0330*/  ISETP.NE.U32.AND P0, PT, R4, RZ, PT ;  /* 0x000000ff0400720c */ /* 0x001fe20003f05070 */
[----:B------:R-:W-:Y:S02]  /*0340*/  @!UP1 UIADD3 UR41, UPT, UPT, -UR41, URZ, URZ ;  /* 0x000000ff29299290 */ /* 0x000fe4000fffe1ff */
[----:B------:R-:W-:Y:S01]  /*0350*/  @!UP0 ULOP3.LUT UR41, URZ, UR8, URZ, 0x33, !UPT ;  /* 0x00000008ff298292 */ /* 0x000fe2000f8e33ff */
[----:B------:R-:W0:Y:S01]  /*0360*/  LDCU UR8, c[0x0][0x3f4] ;  /* 0x00007e80ff0877ac */ /* 0x000e220008000800 */
[----:B------:R-:W-:Y:S01]  /*0370*/  ISETP.NE.AND.EX P0, PT, R5, RZ, PT, P0 ;  /* 0x000000ff0500720c */ /* 0x000fe20003f05300 */
[----:B------:R-:W2:Y:S01]  /*0380*/  S2R R53, SR_TID.X ;  /* 0x0000000000357919 */ /* 0x000ea20000002100 */
[----:B------:R-:W4:Y:S01]  /*0390*/  S2UR UR46, SR_CTAID.X ;  /* 0x00000000002e79c3 */ /* 0x000f220000002500 */
[----:B------:R-:W4:Y:S01]  /*03a0*/  LDCU UR6, c[0x0][0x3f8] ;  /* 0x00007f00ff0677ac */ /* 0x000f220008000800 */
[----:B-1----:R-:W-:Y:S01]  /*03b0*/  ISETP.EQ.AND P4, PT, R0, RZ, P0 ;  /* 0x000000ff0000720c */ /* 0x002fe20000782270 */
[----:B0-----:R-:W-:-:S05]  /*03c0*/  IMAD.U32 R36, RZ, RZ, UR8 ;  /* 0x00000008ff247e24 */ /* 0x001fca000f8e00ff */
[----:B------:R-:W-:-:S04]  /*03d0*/  IABS R8, R36 ;  /* 0x0000002400087213 */ /* 0x000fc80000000000 */
[----:B------:R-:W0:Y:S03]  /*03e0*/  I2F.RP R3, R8 ;  /* 0x0000000800037306 */ /* 0x000e260000209400 */
[----:B------:R-:W-:-:S05]  /*03f0*/  VOTEU.ANY UP2, P4 ;  /* 0x0000000000ff7886 */ /* 0x000fca0002040100 */
[----:B------:R-:W1:Y:S01]  /*0400*/  @UP2 LDCU.64 UR4, c[0x0][0x460] ;  /* 0x00008c00ff0427ac */ /* 0x000e620008000a00 */
[----:B0-----:R-:W0:Y:S01]  /*0410*/  MUFU.RCP R3, R3 ;  /* 0x0000000300037308 */ /* 0x001e220000001000 */
[----:B------:R-:W-:Y:S01]  /*0420*/  PLOP3.LUT P0, PT, PT, PT, UP2, 0x80, 0x8 ;  /* 0x000000000008781c */ /* 0x000fe20003f0f028 */
[----:B-1----:R-:W-:Y:S01]  /*0430*/  @UP2 UIMAD.WIDE UR4, UR41, 0x4, UR4 ;  /* 0x00000004290428a5 */ /* 0x002fe2000f8e0204 */
[----:B0-----:R-:W-:-:S05]  /*0440*/  VIADD R6, R3, 0xffffffe ;  /* 0x0ffffffe03067836 */ /* 0x001fca0000000000 */
[----:B------:R0:W1:Y:S01]  /*0450*/  F2I.FTZ.U32.TRUNC.NTZ R7, R6 ;  /* 0x0000000600077305 */ /* 0x000062000021f000 */
[----:B------:R-:W-:-:S04]  /*0460*/  IMAD.U32 R4, RZ, RZ, UR4 ;  /* 0x00000004ff047e24 */ /* 0x000fc8000f8e00ff */
[----:B------:R-:W4:Y:S01]  /*0470*/  LDCU UR4, c[0x0][0x3e8] ;  /* 0x00007d00ff0477ac */ /* 0x000f220008000800 */
[----:B------:R-:W-:-:S05]  /*0480*/  IMAD.U32 R5, RZ, RZ, UR5 ;  /* 0x00000005ff057e24 */ /* 0x000fca000f8e00ff */
[----:B------:R1:W5:Y:S01]  /*0490*/  @P0 LDG.E R10, desc[UR36][R4.64] ;  /* 0x00000024040a0981 */ /* 0x000362000c1e1900 */
[----:B0-----:R-:W-:Y:S02]  /*04a0*/  IMAD.MOV.U32 R6, RZ, RZ, RZ ;  /* 0x000000ffff067224 */ /* 0x001fe400078e00ff */
[----:B-1----:R-:W-:-:S04]  /*04b0*/  IMAD.MOV R5, RZ, RZ, -R7 ;  /* 0x000000ffff057224 */ /* 0x002fc800078e0a07 */
[----:B------:R-:W-:-:S04]  /*04c0*/  IMAD R5, R5, R8, RZ ;  /* 0x0000000805057224 */ /* 0x000fc800078e02ff */
[----:B------:R-:W-:Y:S01]  /*04d0*/  IMAD.HI.U32 R7, R7, R5, R6 ;  /* 0x0000000507077227 */ /* 0x000fe200078e0006 */
[----:B---3--:R-:W-:-:S13]  /*04e0*/  R2UR UR44, R11 ;  /* 0x000000000b2c72ca */ /* 0x008fda00000e0000 */
        /* <DEDUP_REMOVED lines=11> */
[----:B--2---:R-:W-:Y:S01]  /*05a0*/  ISETP.GT.U32.AND P3, PT, R53, 0x13, PT ;  /* 0x000000133500780c */ /* 0x004fe20003f64070 */
[----:B------:R-:W-:Y:S02]  /*05b0*/  UP2UR UR43, UPR, URZ, 0x4 ;  /* 0x00000004ff2b7883 */ /* 0x000fe40008000000 */
[----:B------:R-:W-:-:S08]  /*05c0*/  UISETP.GE.AND UP2, UPT, UR45, URZ, UPT ;  /* 0x000000ff2d00728c */ /* 0x000fd0000bf46270 */
[----:B------:R-:W-:Y:S01]  /*05d0*/  @!P0 IADD3 R8, PT, PT, -R8, UR40, RZ ;  /* 0x0000002808088c10 */ /* 0x000fe2000fffe1ff */
[----:B------:R-:W-:-:S03]  /*05e0*/  UISETP.NE.AND UP0, UPT, UR8, URZ, UPT ;  /* 0x000000ff0800728c */ /* 0x000fc6000bf05270 */
[----:B------:R-:W-:Y:S01]  /*05f0*/  @!P0 R2UR UR40, R8 ;  /* 0x00000000082882ca */ /* 0x000fe200000e0000 */
[----:B------:R-:W-:Y:S02]  /*0600*/  UIMAD UR42, UR7, UR6, UR46 ;  /* 0x00000006072a72a4 */ /* 0x000fe4000f8e022e */
        /* <DEDUP_REMOVED lines=10> */
[----:B------:R-:W-:Y:S01]  /*06b0*/  CS2R R28, SRZ ;  /* 0x00000000001c7805 */ /* 0x000fe2000001ff00 */
[----:B------:R-:W-:Y:S01]  /*06c0*/  IMAD.SHL.U32 R22, R53, 0x4, RZ ;  /* 0x0000000435167824 */ /* 0x000fe200078e00ff */
        /* <DEDUP_REMOVED lines=21> */
.L_x_2260:
[----:B------:R-:W-:Y:S05]  /*0820*/  BSYNC.RECONVERGENT B0 ;  /* 0x0000000000007941 */ /* 0x000fea0003800200 */
.L_x_2259:
[----:B------:R-:W1:Y:S01]  /*0830*/  LDC.64 R4, c[0x0][0x418] ;  /* 0x00010600ff047b82 */ /* 0x000e620000000a00 */
[----:B------:R-:W2:Y:S01]  /*0840*/  LDCU.64 UR4, c[0x0][0x390] ;  /* 0x00007200ff0477ac */ /* 0x000ea20008000a00 */
[----:B------:R-:W3:Y:S01]  /*0850*/  S2R R17, SR_CTAID.X ;  /* 0x0000000000117919 */ /* 0x000ee20000002500 */
[----:B------:R-:W-:Y:S01]  /*0860*/  @!P3 IMAD R3, R53, R36, UR45 ;  /* 0x0000002d3503be24 */ /* 0x000fe2000f8e0224 */
[----:B------:R-:W4:Y:S03]  /*0870*/  LDCU.64 UR8, c[0x0][0x3a0] ;  /* 0x00007400ff0877ac */ /* 0x000f260008000a00 */
[----:B0-----:R-:W-:Y:S01]  /*0880*/  @!P3 IMAD.SHL.U32 R7, R3, 0x4, RZ ;  /* 0x000000040307b824 */ /* 0x001fe200078e00ff */
[----:B------:R-:W0:Y:S01]  /*0890*/  @!P3 LDC.64 R8, c[0x0][0x3b8] ;  /* 0x0000ee00ff08bb82 */ /* 0x000e220000000a00 */
[----:B------:R-:W-:Y:S01]  /*08a0*/  VOTEU.ANY UP0, P4 ;  /* 0x0000000000ff7886 */ /* 0x000fe20002000100 */
[----:B------:R-:W-:Y:S01]  /*08b0*/  PLOP3.LUT P4, PT, PT, PT, UP0, 0x80, 0x8 ;  /* 0x000000000008781c */ /* 0x000fe20003f8f008 */
[----:B------:R-:W-:Y:S01]  /*08c0*/  UIMAD UR42, UR42, 0x50, URZ ;  /* 0x000000502a2a78a4 */ /* 0x000fe2000f8e02ff */
[----:B------:R-:W-:-:S04]  /*08d0*/  PLOP3.LUT P1, PT, PT, PT, UP0, 0x40, 0x4 ;  /* 0x000000000004781c */ /* 0x000fc80003f2e808 */
[----:B------:R-:W-:Y:S02]  /*08e0*/  ISETP.GT.U32.OR P1, PT, R53, 0x1f, P1 ;  /* 0x0000001f3500780c */ /* 0x000fe40000f24470 */
[----:B--2---:R-:W-:Y:S02]  /*08f0*/  ISETP.NE.U32.AND P0, PT, RZ, UR4, PT ;  /* 0x00000004ff007c0c */ /* 0x004fe4000bf05070 */
[----:B----4-:R-:W-:Y:S02]  /*0900*/  ISETP.NE.U32.AND P2, PT, RZ, UR8, PT ;  /* 0x00000008ff007c0c */ /* 0x010fe4000bf45070 */
[----:B-1----:R-:W-:Y:S02]  /*0910*/  ISETP.NE.U32.AND P5, PT, R4, RZ, PT ;  /* 0x000000ff0400720c */ /* 0x002fe40003fa5070 */
[----:B------:R-:W-:Y:S02]  /*0920*/  R2UR UR4, R5 ;  /* 0x00000000050472ca */ /* 0x000fe400000e0000 */
[----:B------:R-:W-:-:S02]  /*0930*/  CS2R R4, SRZ ;  /* 0x0000000000047805 */ /* 0x000fc4000001ff00 */
[----:B------:R-:W-:Y:S01]  /*0940*/  ISETP.NE.AND.EX P2, PT, RZ, UR9, PT, P2 ;  /* 0x00000009ff007c0c */ /* 0x000fe2000bf45320 */
[----:B------:R-:W1:Y:S01]  /*0950*/  @!P1 LDC.64 R14, c[0x0][0x450] ;  /* 0x00011400ff0e9b82 */ /* 0x000e620000000a00 */
[----:B------:R-:W-:Y:S01]  /*0960*/  ISETP.NE.AND.EX P0, PT, RZ, UR5, PT, P0 ;  /* 0x00000005ff007c0c */ /* 0x000fe2000bf05300 */
[----:B------:R-:W-:Y:S01]  /*0970*/  VOTEU.ALL UP1, P1 ;  /* 0x0000000000ff7886 */ /* 0x000fe20000820000 */
[----:B------:R-:W-:Y:S01]  /*0980*/  ISETP.GT.U32.OR P2, PT, R53, 0x13, !P2 ;  /* 0x000000133500780c */ /* 0x000fe20005744470 */
[----:B---3--:R-:W-:Y:S01]  /*0990*/  IMAD R3, R17, 0x50, R22 ;  /* 0x0000005011037824 */ /* 0x008fe200078e0216 */
[----:B------:R-:W-:Y:S01]  /*09a0*/  ISETP.GT.U32.OR P0, PT, R53, 0x13, !P0 ;  /* 0x000000133500780c */ /* 0x000fe20004704470 */
[----:B------:R-:W-:Y:S01]  /*09b0*/  @!P3 IMAD R17, R36, UR42, R7 ;  /* 0x0000002a2411bc24 */ /* 0x000fe2000f8e0207 */
[----:B------:R-:W-:Y:S01]  /*09c0*/  ISETP.NE.OR P2, PT, R0, RZ, P2 ;  /* 0x000000ff0000720c */ /* 0x000fe20001745670 */
[----:B------:R-:W-:Y:S01]  /*09d0*/  VOTEU.ANY UP0, P5 ;  /* 0x0000000000ff7886 */ /* 0x000fe20002800100 */
[----:B-----5:R-:W-:Y:S01]  /*09e0*/  @P4 R2UR UR38, R10 ;  /* 0x000000000a2642ca */ /* 0x020fe200000e0000 */
[----:B------:R-:W-:Y:S01]  /*09f0*/  UISETP.NE.AND.EX UP0, UPT, UR4, URZ, UPT, UP0 ;  /* 0x000000ff0400728c */ /* 0x000fe2000bf05300 */
[----:B------:R-:W-:Y:S01]  /*0a00*/  CS2R R6, SRZ ;  /* 0x0000000000067805 */ /* 0x000fe2000001ff00 */
[----:B0-----:R-:W-:-:S06]  /*0a10*/  @!P3 IMAD.WIDE R8, R17, 0x4, R8 ;  /* 0x000000041108b825 */ /* 0x001fcc00078e0208 */
[----:B------:R-:W0:Y:S03]  /*0a20*/  @!P0 LDC.64 R10, c[0x0][0x390] ;  /* 0x0000e400ff0a8b82 */ /* 0x000e260000000a00 */
[----:B------:R-:W2:Y:S01]  /*0a30*/  @UP0 LDCU.64 UR4, c[0x0][0x418] ;  /* 0x00008300ff0407ac */ /* 0x000ea20008000a00 */
[----:B------:R-:W-:-:S04]  /*0a40*/  @!UP1 UIMAD UR6, UR38, UR6, URZ ;  /* 0x00000006260692a4 */ /* 0x000fc8000f8e02ff */
[----:B------:R-:W3:Y:S01]  /*0a50*/  @!P2 LDC.64 R12, c[0x0][0x3a0] ;  /* 0x0000e800ff0cab82 */ /* 0x000ee20000000a00 */
[----:B------:R-:W-:Y:S01]  /*0a60*/  PLOP3.LUT P4, PT, PT, PT, UP0, 0x80, 0x8 ;  /* 0x000000000008781c */ /* 0x000fe20003f8f008 */
[----:B------:R-:W-:Y:S01]  /*0a70*/  IMAD.U32 R16, RZ, RZ, UR6 ;  /* 0x00000006ff107e24 */ /* 0x000fe2000f8e00ff */
[----:B------:R-:W-:Y:S02]  /*0a80*/  CS2R R26, SRZ ;  /* 0x00000000001a7805 */ /* 0x000fe4000001ff00 */
[----:B------:R-:W-:Y:S02]  /*0a90*/  CS2R R24, SRZ ;  /* 0x0000000000187805 */ /* 0x000fe4000001ff00 */
[----:B------:R-:W-:Y:S01]  /*0aa0*/  CS2R R18, SRZ ;  /* 0x0000000000127805 */ /* 0x000fe2000001ff00 */
[----:B------:R-:W-:Y:S01]  /*0ab0*/  @!P1 IMAD R23, R16, 0x50, R3 ;  /* 0x0000005010179824 */ /* 0x000fe200078e0203 */
[----:B--2---:R-:W-:Y:S01]  /*0ac0*/  @UP0 UIMAD.WIDE.U32 UR4, UR7, 0x4, UR4 ;  /* 0x00000004070408a5 */ /* 0x004fe2000f8e0004 */
[----:B------:R-:W-:Y:S01]  /*0ad0*/  CS2R R16, SRZ ;  /* 0x0000000000107805 */ /* 0x000fe2000001ff00 */
[----:B------:R-:W2:Y:S01]  /*0ae0*/  @!P3 LDG.E.128 R24, desc[UR36][R8.64] ;  /* 0x000000240818b981 */ /* 0x000ea2000c1e1d00 */
[----:B0-----:R-:W-:-:S04]  /*0af0*/  @!P0 IMAD.WIDE.U32 R10, R3, 0x4, R10 ;  /* 0x00000004030a8825 */ /* 0x001fc800078e000a */
[----:B------:R-:W-:Y:S01]  /*0b00*/  IMAD.U32 R20, RZ, RZ, UR4 ;  /* 0x00000004ff147e24 */ /* 0x000fe2000f8e00ff */
[----:B------:R1:W4:Y:S01]  /*0b10*/  @!P0 LDG.E.128 R4, desc[UR36][R10.64] ;  /* 0x000000240a048981 */ /* 0x000322000c1e1d00 */
[----:B------:R-:W-:Y:S02]  /*0b20*/  IMAD.U32 R21, RZ, RZ, UR5 ;  /* 0x00000005ff157e24 */ /* 0x000fe4000f8e00ff */
[----:B---3--:R-:W-:Y:S01]  /*0b30*/  @!P2 IMAD.WIDE.U32 R12, R3, 0x4, R12 ;  /* 0x00000004030ca825 */ /* 0x008fe200078e000c */
[----:B------:R-:W0:Y:S01]  /*0b40*/  LDCU.U8 UR4, c[0x0][0x404] ;  /* 0x00008080ff0477ac */ /* 0x000e220008000000 */
[----:B------:R-:W3:Y:S01]  /*0b50*/  LDC R3, c[0x0][0x400] ;  /* 0x00010000ff037b82 */ /* 0x000ee20000000800 */
[----:B------:R-:W2:Y:S01]  /*0b60*/  @P4 LDG.E R20, desc[UR36][R20.64] ;  /* 0x0000002414144981 */ /* 0x000ea2000c1e1900 */
[----:B-1----:R-:W-:-:S03]  /*0b70*/  @!P1 IMAD.WIDE R10, R23, 0x4, R14 ;  /* 0x00000004170a9825 */ /* 0x002fc600078e020e */
[----:B------:R-:W2:Y:S04]  /*0b80*/  @!P2 LDG.E.128 R16, desc[UR36][R12.64] ;  /* 0x000000240c10a981 */ /* 0x000ea8000c1e1d00 */
[----:B------:R-:W2:Y:S01]  /*0b90*/  @!P1 LDG.E.128 R32, desc[UR36][R10.64] ;  /* 0x000000240a209981 */ /* 0x000ea2000c1e1d00 */
[----:B------:R-:W-:Y:S02]  /*0ba0*/  ISETP.NE.AND P2, PT, R0, RZ, PT ;  /* 0x000000ff0000720c */ /* 0x000fe40003f45270 */
[----:B0-----:R-:W-:Y:S01]  /*0bb0*/  ISETP.NE.AND P0, PT, RZ, UR4, PT ;  /* 0x00000004ff007c0c */ /* 0x001fe2000bf05270 */
[----:B------:R-:W-:-:S03]  /*0bc0*/  IMAD.MOV R14, RZ, RZ, -R36 ;  /* 0x000000ffff0e7224 */ /* 0x000fc600078e0a24 */
[----:B---3--:R-:W-:Y:S02]  /*0bd0*/  ISETP.LT.OR P0, PT, R3, 0x1, P0 ;  /* 0x000000010300780c */ /* 0x008fe40000701670 */
[----:B------:R-:W-:Y:S01]  /*0be0*/  VIADDMNMX R14, R14, UR44, RZ, !PT ;  /* 0x0000002c0e0e7c46 */ /* 0x000fe2000f8001ff */
[----:B------:R-:W-:Y:S01]  /*0bf0*/  UMOV UR39, URZ ;  /* 0x000000ff00277c82 */ /* 0x000fe20008000000 */
[----:B------:R-:W-:Y:S02]  /*0c00*/  BSSY.RECONVERGENT B6, `(.L_x_2261) ;  /* 0x000011f000067945 */ /* 0x000fe40003800200 */
[----:B------:R-:W-:Y:S01]  /*0c10*/  R2UR UR47, R14 ;  /* 0x000000000e2f72ca */ /* 0x000fe200000e0000 */
[----:B----4-:R-:W-:Y:S01]  /*0c20*/  FADD.FTZ R28, R4, R28 ;  /* 0x0000001c041c7221 */ /* 0x010fe20000010000 */
[----:B------:R-:W-:Y:S01]  /*0c30*/  FADD.FTZ R29, R5, R29 ;  /* 0x0000001d051d7221 */ /* 0x000fe20000010000 */
[----:B------:R-:W-:Y:S01]  /*0c40*/  FADD.FTZ R30, R6, R30 ;  /* 0x0000001e061e7221 */ /* 0x000fe20000010000 */
[----:B------:R-:W-:Y:S01]  /*0c50*/  FADD.FTZ R31, R7, R31 ;  /* 0x0000001f071f7221 */ /* 0x000fe20000010000 */
[----:B--2---:R-:W-:Y:S01]  /*0c60*/  @P4 R2UR UR39, R20 ;  /* 0x00000000142742ca */ /* 0x004fe200000e0000 */
        /* <DEDUP_REMOVED lines=52> */
.L_x_2263:
        /* <DEDUP_REMOVED lines=32> */
.L_x_2262:
        /* <DEDUP_REMOVED lines=10> */
[----:B0-----:R-:W-:-:S06]  /*1250*/  VIADD R4, R0, 0xffffffe ;  /* 0x0ffffffe00047836 */ /* 0x001fcc0000000000 */
[----:B------:R0:W1:Y:S02]  /*1260*/  F2I.FTZ.U32.TRUNC.NTZ R5, R4 ;  /* 0x0000000400057305 */ /* 0x000064000021f000 */
[----:B0-----:R-:W-:Y:S02]  /*1270*/  IMAD.MOV.U32 R4, RZ, RZ, RZ ;  /* 0x000000ffff047224 */ /* 0x001fe400078e00ff */
[----:B-1----:R-:W-:-:S04]  /*1280*/  IMAD.MOV R6, RZ, RZ, -R5 ;  /* 0x000000ffff067224 */ /* 0x002fc800078e0a05 */
[----:B------:R-:W-:Y:S02]  /*1290*/  IMAD R9, R6, R7, RZ ;  /* 0x0000000706097224 */ /* 0x000fe400078e02ff */
[----:B------:R-:W-:Y:S02]  /*12a0*/  IMAD.MOV.U32 R6, RZ, RZ, R8 ;  /* 0x000000ffff067224 */ /* 0x000fe400078e0008 */
[----:B------:R-:W-:-:S04]  /*12b0*/  IMAD.HI.U32 R5, R5, R9, R4 ;  /* 0x0000000905057227 */ /* 0x000fc800078e0004 */
[----:B------:R-:W-:Y:S02]  /*12c0*/  IMAD.MOV R9, RZ, RZ, -R10 ;  /* 0x000000ffff097224 */ /* 0x000fe400078e0a0a */
        /* <DEDUP_REMOVED lines=35> */
.L_x_2265:
        /* <DEDUP_REMOVED lines=15> */
.L_x_2266:
        /* <DEDUP_REMOVED lines=71> */
.L_x_2272:
[----:B------:R-:W-:Y:S05]  /*1a60*/  BSYNC.RECONVERGENT B2 ;  /* 0x0000000000027941 */ /* 0x000fea0003800200 */
.L_x_2271:
[----:B-1----:R0:W-:Y:S04]  /*1a70*/  STS [R35], R24 ;  /* 0x0000001823007388 */ /* 0x0021e80000000800 */
[----:B--2---:R0:W-:Y:S04]  /*1a80*/  STS [R35+0x4], R26 ;  /* 0x0000041a23007388 */ /* 0x0041e80000000800 */
[----:B---3--:R0:W-:Y:S04]  /*1a90*/  STS [R34], R25 ;  /* 0x0000001922007388 */ /* 0x0081e80000000800 */
[----:B----4-:R0:W-:Y:S01]  /*1aa0*/  STS [R34+0x4], R27 ;  /* 0x0000041b22007388 */ /* 0x0101e20000000800 */
[----:B------:R-:W-:Y:S05]  /*1ab0*/  BRA `(.L_x_2273) ;  /* 0x0000000000847947 */ /* 0x000fea0003800000 */
.L_x_2270:
        /* <DEDUP_REMOVED lines=33> */
.L_x_2273:
[----:B------:R-:W-:Y:S05]  /*1cd0*/  BSYNC.RECONVERGENT B1 ;  /* 0x0000000000017941 */ /* 0x000fea0003800200 */
.L_x_2269:
[----:B------:R1:W-:Y:S04]  /*1ce0*/  STS [R21], R28 ;  /* 0x0000001c15007388 */ /* 0x0003e80000000800 */
[----:B------:R1:W-:Y:S04]  /*1cf0*/  STS [R21+0x4], R30 ;  /* 0x0000041e15007388 */ /* 0x0003e80000000800 */
[----:B------:R1:W-:Y:S04]  /*1d00*/  STS [R20], R29 ;  /* 0x0000001d14007388 */ /* 0x0003e80000000800 */
[----:B------:R1:W-:Y:S02]  /*1d10*/  STS [R20+0x4], R31 ;  /* 0x0000041f14007388 */ /* 0x0003e40000000800 */
.L_x_2268:
[----:B------:R-:W-:Y:S05]  /*1d20*/  BSYNC.RECONVERGENT B0 ;  /* 0x0000000000007941 */ /* 0x000fea0003800200 */
.L_x_2267:
        /* <DEDUP_REMOVED lines=10> */
.L_x_2275:
[----:B------:R-:W-:Y:S05]  /*1dd0*/  BSYNC.RECONVERGENT B0 ;  /* 0x0000000000007941 */ /* 0x000fea0003800200 */
.L_x_2274:
[----:B------:R-:W-:Y:S06]  /*1de0*/  BAR.SYNC.DEFER_BLOCKING 0x0 ;  /* 0x0000000000007b1d */ /* 0x000fec0000010000 */
.L_x_2264:
[----:B------:R-:W-:Y:S05]  /*1df0*/  BSYNC.RECONVERGENT B6 ;  /* 0x0000000000067941 */ /* 0x000fea0003800200 */
.L_x_2261:
        /* <DEDUP_REMOVED lines=23> */
[----:B------:R-:W-:Y:S01]  /*1f70*/  @!P0 IMAD R7, R7, UR42, R0 ;  /* 0x0000002a07078c24 */ /* 0x000fe2000f8e0200 */
        /* <DEDUP_REMOVED lines=19> */
.L_x_2480:
        /* <DEDUP_REMOVED lines=18> */
[----:B--2---:R-:W-:-:S07]  /*21d0*/  FADD.FTZ R85, R85, R4 ;  /* 0x0000000455557221 */ /* 0x004fce0000010000 */
.L_x_2278:
[----:B------:R2:W-:Y:S02]  /*21e0*/  STS [UR6+-0x4], R85 ;  /* 0xfffffc55ff007988 */ /* 0x0005e40008000806 */
.L_x_2276:
        /* <DEDUP_REMOVED lines=40> */
[----:B-1----:R-:W-:Y:S05]  /*2470*/  BRA.U UP0, `(.L_x_2279) ;  /* 0x00000001008c7547 */ /* 0x002fea000b800000 */
[----:B------:R-:W-:-:S04]  /*2480*/  UIADD3 UR10, UPT, UPT, UR10, 0x210, URZ ;  /* 0x000002100a0a7890 */ /* 0x000fc8000fffe0ff */
[----:B------:R-:W-:-:S06]  /*2490*/  ULEA UR10, UR11, UR10, 0x18 ;  /* 0x0000000a0b0a7291 */ /* 0x000fcc000f8ec0ff */
[----:B------:R-:W-:-:S05]  /*24a0*/  LEA R11, R58, UR10, 0x2 ;  /* 0x0000000a3a0b7c11 */ /* 0x000fca000f8e10ff */
[----:B------:R1:W1:Y:S04]  /*24b0*/  LDS R21, [R11] ;  /* 0x000000000b157984 */ /* 0x0002680000000800 */
[----:B0--3--:R0:W3:Y:S04]  /*24c0*/  LDS R22, [R11+0x10] ;  /* 0x000010000b167984 */ /* 0x0090e80000000800 */
[----:B------:R0:W0:Y:S04]  /*24d0*/  LDS R23, [R11+0x20] ;  /* 0x000020000b177984 */ /* 0x0000280000000800 */
[----:B--2---:R2:W0:Y:S04]  /*24e0*/  LDS R24, [R11+0x30] ;  /* 0x000030000b187984 */ /* 0x0044280000000800 */
        /* <DEDUP_REMOVED lines=27> */
[----:B-1-34-:R2:W0:Y:S02]  /*26a0*/  LDS R52, [R11+0x1f0] ;  /* 0x0001f0000b347984 */ /* 0x01a4240000000800 */
.L_x_2279:
[----:B------:R-:W-:Y:S01]  /*26b0*/  UIADD3 UR4, UPT, UPT, UR45, 0x7, -UR47 ;  /* 0x000000072d047890 */ /* 0x000fe2000fffe82f */
[----:B------:R-:W-:Y:S01]  /*26c0*/  SHF.R.U32.HI R59, RZ, 0x2, R53 ;  /* 0x00000002ff3b7819 */ /* 0x000fe20000011635 */
[----:B------:R-:W1:Y:S01]  /*26d0*/  LDCU.64 UR8, c[0x0][0x3f0] ;  /* 0x00007e00ff0877ac */ /* 0x000e620008000a00 */
[----:B------:R-:W-:Y:S01]  /*26e0*/  BSSY B1, `(.L_x_2280) ;  /* 0x00008a2000017945 */ /* 0x000fe20003800000 */
[----:B------:R-:W-:Y:S01]  /*26f0*/  USHF.R.S32.HI UR5, URZ, 0x1f, UR4 ;  /* 0x0000001fff057899 */ /* 0x000fe20008011404 */
[----:B------:R-:W0:Y:S03]  /*2700*/  LDCU UR16, c[0x0][0x40c] ;  /* 0x00008180ff1077ac */ /* 0x000e260008000800 */
[----:B------:R-:W-:Y:S01]  /*2710*/  ULEA.HI UR5, UR5, UR4, URZ, 0x3 ;  /* 0x0000000405057291 */ /* 0x000fe2000f8f18ff */
[----:B------:R-:W0:Y:S03]  /*2720*/  LDCU UR22, c[0x0][0x3f4] ;  /* 0x00007e80ff1677ac */ /* 0x000e260008000800 */
[----:B------:R-:W-:-:S02]  /*2730*/  ULOP3.LUT UR5, UR5, 0xfffffff8, URZ, 0xc0, !UPT ;  /* 0xfffffff805057892 */ /* 0x000fc4000f8ec0ff */
[----:B-1----:R-:W-:Y:S01]  /*2740*/  UIMAD UR7, UR41, UR8, UR46 ;  /* 0x00000008290772a4 */ /* 0x002fe2000f8e022e */
[----:B------:R-:W-:Y:S01]  /*2750*/  IMAD.U32 R53, RZ, RZ, UR9 ;  /* 0x00000009ff357e24 */ /* 0x000fe2000f8e00ff */
[----:B------:R-:W1:Y:S02]  /*2760*/  LDCU UR17, c[0x0][0x410] ;  /* 0x00008200ff1177ac */ /* 0x000e640008000800 */
[----:B------:R-:W-:Y:S01]  /*2770*/  ISETP.GE.AND P0, PT, R59, UR5, PT ;  /* 0x000000053b007c0c */ /* 0x000fe2000bf06270 */
[----:B------:R-:W0:Y:S01]  /*2780*/  LDCU.64 UR18, c[0x0][0x3b8] ;  /* 0x00007700ff1277ac */ /* 0x000e220008000a00 */
[----:B------:R-:W0:Y:S01]  /*2790*/  LDCU.64 UR20, c[0x0][0x438] ;  /* 0x00008700ff1477ac */ /* 0x000e220008000a00 */
[----:B------:R-:W0:Y:S01]  /*27a0*/  LDCU.64 UR14, c[0x0][0x448] ;  /* 0x00008900ff0e77ac */ /* 0x000e220008000a00 */
[----:B------:R-:W-:-:S09]  /*27b0*/  UIMAD UR7, UR7, 0x50, URZ ;  /* 0x00000050070778a4 */ /* 0x000fd2000f8e02ff */
[----:B------:R-:W-:Y:S05]  /*27c0*/  @P0 BRA `(.L_x_2281) ;  /* 0x00000088004c0947 */ /* 0x000fea0003800000 */
[----:B------:R-:W-:Y:S01]  /*27d0*/  IABS R54, R53 ;  /* 0x0000003500367213 */ /* 0x000fe20000000000 */
[----:B------:R-:W5:Y:S01]  /*27e0*/  LDCU UR4, c[0x0][0x3f8] ;  /* 0x00007f00ff0477ac */ /* 0x000f620008000800 */
[----:B------:R-:W1:Y:S01]  /*27f0*/  S2UR UR13, SR_CTAID.Y ;  /* 0x00000000000d79c3 */ /* 0x000e620000002600 */
[C---:B------:R-:W-:Y:S01]  /*2800*/  VIADD R62, R59.reuse, UR47 ;  /* 0x0000002f3b3e7c36 */ /* 0x040fe20008000000 */
[----:B0-2---:R-:W0:Y:S01]  /*2810*/  I2F.RP R11, R54 ;  /* 0x00000036000b7306 */ /* 0x005e220000209400 */
[----:B------:R-:W2:Y:S01]  /*2820*/  LDCU UR9, c[0x0][0x440] ;  /* 0x00008800ff0977ac */ /* 0x000ea20008000800 */
[----:B------:R-:W-:Y:S01]  /*2830*/  IMAD.U32 R63, RZ, RZ, UR5 ;  /* 0x00000005ff3f7e24 */ /* 0x000fe2000f8e00ff */
[----:B------:R-:W-:Y:S01]  /*2840*/  LEA R59, R59, UR12, 0x2 ;  /* 0x0000000c3b3b7c11 */ /* 0x000fe2000f8e10ff */
[----:B------:R-:W-:Y:S01]  /*2850*/  IMAD R60, R53, 0x50, RZ ;  /* 0x00000050353c7824 */ /* 0x000fe200078e02ff */
[----:B------:R-:W3:Y:S01]  /*2860*/  LDCU.64 UR10, c[0x0][0x420] ;  /* 0x00008400ff0a77ac */ /* 0x000ee20008000a00 */
[----:B------:R-:W4:Y:S01]  /*2870*/  LDC.64 R120, c[0x0][0x450] ;  /* 0x00011400ff787b82 */ /* 0x000f220000000a00 */
[----:B------:R-:W-:Y:S01]  /*2880*/  VIADD R63, R63, UR47 ;  /* 0x0000002f3f3f7c36 */ /* 0x000fe20008000000 */
[----:B------:R-:W4:Y:S06]  /*2890*/  LDCU UR8, c[0x0][0x408] ;  /* 0x00008100ff0877ac */ /* 0x000f2c0008000800 */
[----:B------:R-:W4:Y:S01]  /*28a0*/  LDC R65, c[0x0][0x430] ;  /* 0x00010c00ff417b82 */ /* 0x000f220000000800 */
[----:B0-----:R-:W0:Y:S01]  /*28b0*/  MUFU.RCP R11, R11 ;  /* 0x0000000b000b7308 */ /* 0x001e220000001000 */
[----:B-----5:R-:W-:Y:S01]  /*28c0*/  UIMAD UR4, UR38, UR4, UR46 ;  /* 0x00000004260472a4 */ /* 0x020fe2000f8e022e */
[----:B--2---:R-:W-:-:S02]  /*28d0*/  IMAD.U32 R61, RZ, RZ, UR9 ;  /* 0x00000009ff3d7e24 */ /* 0x004fc4000f8e00ff */
[----:B-1----:R-:W-:Y:S01]  /*28e0*/  IMAD R15, R53, UR13, RZ ;  /* 0x0000000d350f7c24 */ /* 0x002fe2000f8e02ff */
[----:B---3--:R-:W-:-:S04]  /*28f0*/  ISETP.NE.U32.AND P0, PT, RZ, UR10, PT ;  /* 0x0000000aff007c0c */ /* 0x008fc8000bf05070 */
[----:B------:R-:W-:Y:S02]  /*2900*/  SHF.R.S32.HI R57, RZ, 0x1f, R15 ;  /* 0x0000001fff397819 */ /* 0x000fe4000001140f */
[----:B------:R-:W-:Y:S02]  /*2910*/  IADD3 R56, P1, P2, R15, UR10, R62 ;  /* 0x0000000a0f387c10 */ /* 0x000fe4000fa3e03e */
[----:B------:R-:W-:Y:S01]  /*2920*/  ISETP.NE.AND.EX P0, PT, RZ, UR11, PT, P0 ;  /* 0x0000000bff007c0c */ /* 0x000fe2000bf05300 */
[----:B0-----:R-:W-:Y:S01]  /*2930*/  VIADD R12, R11, 0xffffffe ;  /* 0x0ffffffe0b0c7836 */ /* 0x001fe20000000000 */
[----:B------:R-:W-:Y:S01]  /*2940*/  IADD3.X R57, PT, PT, R57, UR11, RZ, P1, P2 ;  /* 0x0000000b39397c10 */ /* 0x000fe20008fe44ff */
[----:B------:R-:W-:Y:S01]  /*2950*/  IMAD.U32 R11, RZ, RZ, UR4 ;  /* 0x00000004ff0b7e24 */ /* 0x000fe2000f8e00ff */
[----:B------:R-:W-:Y:S01]  /*2960*/  UIMAD UR4, UR46, UR9, UR45 ;  /* 0x000000092e0472a4 */ /* 0x000fe2000f8e022d */
[----:B------:R0:W1:Y:S01]  /*2970*/  F2I.FTZ.U32.TRUNC.NTZ R13, R12 ;  /* 0x0000000c000d7305 */ /* 0x000062000021f000 */
[----:B----4-:R-:W-:-:S02]  /*2980*/  VIADD R65, R65, UR8 ;  /* 0x0000000841417c36 */ /* 0x010fc40008000000 */
[--C-:B------:R-:W-:Y:S02]  /*2990*/  IMAD R11, R11, 0x50, R58.reuse ;  /* 0x000000500b0b7824 */ /* 0x100fe400078e023a */
[----:B------:R-:W-:Y:S02]  /*29a0*/  IMAD R58, R53, UR42, R58 ;  /* 0x0000002a353a7c24 */ /* 0x000fe4000f8e023a */
[----:B------:R-:W-:Y:S02]  /*29b0*/  IMAD R61, R61, UR4, R62 ;  /* 0x000000043d3d7c24 */ /* 0x000fe4000f8e023e */
[----:B0-----:R-:W-:Y:S01]  /*29c0*/  IMAD.MOV.U32 R12, RZ, RZ, RZ ;  /* 0x000000ffff0c7224 */ /* 0x001fe200078e00ff */
[----:B------:R-:W-:Y:S01]  /*29d0*/  SHF.R.S32.HI R64, RZ, 0x1f, R58 ;  /* 0x0000001fff407819 */ /* 0x000fe2000001143a */
[----:B------:R-:W-:-:S04]  /*29e0*/  IMAD.WIDE R120, R11, 0x4, R120 ;  /* 0x000000040b787825 */ /* 0x000fc800078e0278 */
[----:B-1----:R-:W-:Y:S02]  /*29f0*/  IMAD.MOV R55, RZ, RZ, -R13 ;  /* 0x000000ffff377224 */ /* 0x002fe400078e0a0d */
[----:B------:R-:W-:Y:S02]  /*2a00*/  VIADD R62, R62, 0x1 ;  /* 0x000000013e3e7836 */ /* 0x000fe40000000000 */
[----:B------:R-:W-:-:S04]  /*2a10*/  IMAD R55, R55, R54, RZ ;  /* 0x0000003637377224 */ /* 0x000fc800078e02ff */
[----:B------:R-:W-:-:S07]  /*2a20*/  IMAD.HI.U32 R55, R13, R55, R12 ;  /* 0x000000370d377227 */ /* 0x000fce00078e000c */
.L_x_2403:
[----:B------:R-:W2:Y:S01]  /*2a30*/  @P0 LDG.E.U8 R14, desc[UR36][R56.64] ;  /* 0x00000024380e0981 */ /* 0x000ea2000c1e1100 */
[----:B------:R-:W-:Y:S01]  /*2a40*/  VIADD R66, R62, 0xffffffff ;  /* 0xffffffff3e427836 */ /* 0x000fe20000000000 */
[----:B------:R-:W-:Y:S01]  /*2a50*/  UISETP.NE.AND UP0, UPT, UR16, URZ, UPT ;  /* 0x000000ff1000728c */ /* 0x000fe2000bf05270 */
[----:B------:R-:W-:Y:S01]  /*2a60*/  IMAD.U32 R53, RZ, RZ, UR22 ;  /* 0x00000016ff357e24 */ /* 0x000fe2000f8e00ff */
[----:B------:R-:W-:Y:S02]  /*2a70*/  BSSY.RECONVERGENT B0, `(.L_x_2282) ;  /* 0x0000820000007945 */ /* 0x000fe40003800200 */
[----:B------:R-:W-:Y:S02]  /*2a80*/  IABS R12, R66 ;  /* 0x00000042000c7213 */ /* 0x000fe40000000000 */
[----:B0-----:R-:W-:Y:S02]  /*2a90*/  IABS R13, R53 ;  /* 0x00000035000d7213 */ /* 0x001fe40000000000 */
        /* <DEDUP_REMOVED lines=18> */
[----:B------:R-:W-:Y:S01]  /*2bc0*/  IMAD.IADD R116, R12, 0x1, R53 ;  /* 0x000000010c747824 */ /* 0x000fe200078e0235 */
[----:B------:R-:W-:Y:S01]  /*2bd0*/  ISETP.GE.AND P1, PT, R66, UR45, PT ;  /* 0x0000002d42007c0c */ /* 0x000fe2000bf26270 */
[----:B------:R-:W-:-:S09]  /*2be0*/  IMAD.SHL.U32 R12, R12, 0x4, RZ ;  /* 0x000000040c0c7824 */ /* 0x000fd200078e00ff */
[----:B------:R-:W-:Y:S05]  /*2bf0*/  @P2 BRA `(.L_x_2286) ;  /* 0x0000000000502947 */ /* 0x000fea0003800000 */
[----:B------:R-:W-:Y:S01]  /*2c00*/  ISETP.GE.AND P2, PT, R12, R60, PT ;  /* 0x0000003c0c00720c */ /* 0x000fe20003f46270 */
[----:B------:R-:W2:-:S12]  /*2c10*/  LDG.E R115, desc[UR36][R120.64] ;  /* 0x0000002478737981 */ /* 0x000e98000c1e1900 */
[----:B------:R-:W0:Y:S01]  /*2c20*/  @!P2 S2R R11, SR_TID.X ;  /* 0x00000000000ba919 */ /* 0x000e220000002100 */
[----:B------:R-:W1:Y:S01]  /*2c30*/  @!P2 LDC.64 R14, c[0x0][0x3b8] ;  /* 0x0000ee00ff0eab82 */ /* 0x000e620000000a00 */
[----:B0-----:R-:W-:-:S05]  /*2c40*/  @!P2 LOP3.LUT R118, R11, 0x3, RZ, 0xc0, !PT ;  /* 0x000000030b76a812 */ /* 0x001fca00078ec0ff */
[----:B------:R-:W-:-:S05]  /*2c50*/  @!P2 IMAD R11, R53, UR7, R118 ;  /* 0x00000007350bac24 */ /* 0x000fca000f8e0276 */
[----:B------:R-:W-:-:S04]  /*2c60*/  @!P2 IADD3 R13, P4, PT, R12, R11, RZ ;  /* 0x0000000b0c0da210 */ /* 0x000fc80007f9e0ff */
[----:B------:R-:W-:Y:S02]  /*2c70*/  @!P2 LEA.HI.X.SX32 R118, R11, RZ, 0x1, P4 ;  /* 0x000000ff0b76a211 */ /* 0x000fe400020f0eff */
[----:B-1----:R-:W-:-:S04]  /*2c80*/  @!P2 LEA R122, P4, R13, R14, 0x2 ;  /* 0x0000000e0d7aa211 */ /* 0x002fc800078810ff */
[----:B------:R-:W-:Y:S01]  /*2c90*/  @!P2 LEA.HI.X R123, R13, R15, R118, 0x2, P4 ;  /* 0x0000000f0d7ba211 */ /* 0x000fe200020f1476 */
[----:B------:R-:W-:Y:S01]  /*2ca0*/  IMAD.MOV.U32 R118, RZ, RZ, RZ ;  /* 0x000000ffff767224 */ /* 0x000fe200078e00ff */
[----:B------:R-:W0:Y:S05]  /*2cb0*/  @!P2 LDC.64 R14, c[0x0][0x3b8] ;  /* 0x0000ee00ff0eab82 */ /* 0x000e2a0000000a00 */
[----:B------:R-:W3:Y:S01]  /*2cc0*/  @!P2 LDG.E R118, desc[UR36][R122.64] ;  /* 0x000000247a76a981 */ /* 0x000ee2000c1e1900 */
[----:B------:R-:W-:-:S05]  /*2cd0*/  @!P2 IADD3 R11, P4, PT, R58, R12, RZ ;  /* 0x0000000c3a0ba210 */ /* 0x000fca0007f9e0ff */
[----:B------:R-:W-:Y:S01]  /*2ce0*/  @!P2 IMAD.X R124, RZ, RZ, R64, P4 ;  /* 0x000000ffff7ca224 */ /* 0x000fe200020e0640 */
[----:B0-----:R-:W-:-:S04]  /*2cf0*/  @!P2 LEA R14, P5, R11, R14, 0x2 ;  /* 0x0000000e0b0ea211 */ /* 0x001fc800078a10ff */
[----:B------:R-:W-:Y:S01]  /*2d00*/  @!P2 LEA.HI.X R15, R11, R15, R124, 0x2, P5 ;  /* 0x0000000f0b0fa211 */ /* 0x000fe200028f147c */
[----:B---3--:R-:W-:-:S04]  /*2d10*/  FADD.FTZ R118, R21, R118 ;  /* 0x0000007615767221 */ /* 0x008fc80000010000 */
[----:B--2---:R-:W-:-:S05]  /*2d20*/  FMUL.FTZ R115, R118, R115 ;  /* 0x0000007376737220 */ /* 0x004fca0000410000 */
[----:B------:R0:W-:Y:S02]  /*2d30*/  @!P2 STG.E desc[UR36][R14.64], R115 ;  /* 0x000000730e00a986 */ /* 0x0001e4000c101924 */
.L_x_2286:
[----:B------:R-:W-:Y:S05]  /*2d40*/  BSYNC.RECONVERGENT B2 ;  /* 0x0000000000027941 */ /* 0x000fea0003800200 */
.L_x_2285:
[----:B------:R-:W-:Y:S04]  /*2d50*/  BSSY.RECONVERGENT B2, `(.L_x_2287) ;  /* 0x000002f000027945 */ /* 0x000fe80003800200 */
[----:B------:R-:W-:Y:S05]  /*2d60*/  @P1 BRA `(.L_x_2288) ;  /* 0x0000000000b41947 */ /* 0x000fea0003800000 */
[----:B------:R-:W-:Y:S02]  /*2d70*/  IMAD.SHL.U32 R13, R116, 0x4, RZ ;  /* 0x00000004740d7824 */ /* 0x000fe400078e00ff */
[----:B------:R-:W-:-:S03]  /*2d80*/  IMAD.MOV.U32 R125, RZ, RZ, RZ ;  /* 0x000000ffff7d7224 */ /* 0x000fc600078e00ff */
[----:B------:R-:W-:-:S13]  /*2d90*/  ISETP.GE.AND P2, PT, R13, R60, PT ;  /* 0x0000003c0d00720c */ /* 0x000fda0003f46270 */
[----:B------:R-:W1:Y:S01]  /*2da0*/  @!P2 S2R R11, SR_TID.X ;  /* 0x00000000000ba919 */ /* 0x000e620000002100 */
[----:B0-----:R-:W0:Y:S01]  /*2db0*/  @!P2 LDC.64 R14, c[0x0][0x3b8] ;  /* 0x0000ee00ff0eab82 */ /* 0x001e220000000a00 */
[----:B-1----:R-:W-:Y:S02]  /*2dc0*/  @!P2 LOP3.LUT R114, R11, 0x3, RZ, 0xc0, !PT ;  /* 0x000000030b72a812 */ /* 0x002fe400078ec0ff */
[----:B------:R-:W-:-:S03]  /*2dd0*/  @!P2 SHF.R.S32.HI R11, RZ, 0x1f, R13 ;  /* 0x0000001fff0ba819 */ /* 0x000fc6000001140d */
[----:B------:R-:W-:-:S05]  /*2de0*/  @!P2 IMAD R118, R53, UR7, R114 ;  /* 0x000000073576ac24 */ /* 0x000fca000f8e0272 */
[----:B------:R-:W-:-:S04]  /*2df0*/  @!P2 IADD3 R114, P4, PT, R118, R13, RZ ;  /* 0x0000000d7672a210 */ /* 0x000fc80007f9e0ff */
[----:B------:R-:W-:Y:S02]  /*2e00*/  @!P2 LEA.HI.X.SX32 R11, R118, R11, 0x1, P4 ;  /* 0x0000000b760ba211 */ /* 0x000fe400020f0eff */
[----:B0-----:R-:W-:-:S04]  /*2e10*/  @!P2 LEA R122, P4, R114, R14, 0x2 ;  /* 0x0000000e727aa211 */ /* 0x001fc800078810ff */
[----:B------:R-:W-:Y:S02]  /*2e20*/  @!P2 LEA.HI.X R123, R114, R15, R11, 0x2, P4 ;  /* 0x0000000f727ba211 */ /* 0x000fe400020f140b */
[----:B------:R-:W2:Y:S01]  /*2e30*/  LDG.E R114, desc[UR36][R120.64+0x10] ;  /* 0x0000102478727981 */ /* 0x000ea2000c1e1900 */
[----:B------:R-:W0:Y:S03]  /*2e40*/  @!P2 LDC.64 R14, c[0x0][0x3b8] ;  /* 0x0000ee00ff0eab82 */ /* 0x000e260000000a00 */
[----:B------:R1:W3:Y:S01]  /*2e50*/  @!P2 LDG.E R125, desc[UR36][R122.64] ;  /* 0x000000247a7da981 */ /* 0x0002e2000c1e1900 */
[----:B------:R-:W-:-:S05]  /*2e60*/  IMAD R11, R53, 0x8, R12 ;  /* 0x00000008350b7824 */ /* 0x000fca00078e020c */
[----:B------:R-:W-:-:S13]  /*2e70*/  ISETP.GE.AND P4, PT, R11, R60, PT ;  /* 0x0000003c0b00720c */ /* 0x000fda0003f86270 */
[----:B-1----:R-:W1:Y:S01]  /*2e80*/  @!P4 S2R R122, SR_TID.X ;  /* 0x00000000007ac919 */ /* 0x002e620000002100 */
[----:B------:R-:W-:-:S04]  /*2e90*/  @!P2 IADD3 R119, P5, PT, R58, R13, RZ ;  /* 0x0000000d3a77a210 */ /* 0x000fc80007fbe0ff */
[----:B------:R-:W-:Y:S02]  /*2ea0*/  @!P2 LEA.HI.X.SX32 R124, R13, R64, 0x1, P5 ;  /* 0x000000400d7ca211 */ /* 0x000fe400028f0eff */
[----:B0-----:R-:W-:-:S04]  /*2eb0*/  @!P2 LEA R118, P5, R119, R14, 0x2 ;  /* 0x0000000e7776a211 */ /* 0x001fc800078a10ff */
[----:B------:R-:W-:Y:S02]  /*2ec0*/  @!P2 LEA.HI.X R119, R119, R15, R124, 0x2, P5 ;  /* 0x0000000f7777a211 */ /* 0x000fe400028f147c */
[----:B------:R-:W-:Y:S02]  /*2ed0*/  @!P4 SHF.R.S32.HI R124, RZ, 0x1f, R11 ;  /* 0x0000001fff7cc819 */ /* 0x000fe4000001140b */
[----:B-1----:R-:W-:-:S05]  /*2ee0*/  @!P4 LOP3.LUT R14, R122, 0x3, RZ, 0xc0, !PT ;  /* 0x000000037a0ec812 */ /* 0x002fca00078ec0ff */
[----:B------:R-:W-:-:S05]  /*2ef0*/  @!P4 IMAD R14, R53, UR7, R14 ;  /* 0x00000007350ecc24 */ /* 0x000fca000f8e020e */
[----:B------:R-:W-:-:S04]  /*2f00*/  @!P4 IADD3 R13, P5, PT, R14, R11, RZ ;  /* 0x0000000b0e0dc210 */ /* 0x000fc80007fbe0ff */
[----:B------:R-:W-:Y:S02]  /*2f10*/  @!P4 LEA.HI.X.SX32 R124, R14, R124, 0x1, P5 ;  /* 0x0000007c0e7cc211 */ /* 0x000fe400028f0eff */
[----:B------:R-:W0:Y:S02]  /*2f20*/  @!P4 LDC.64 R14, c[0x0][0x3b8] ;  /* 0x0000ee00ff0ecb82 */ /* 0x000e240000000a00 */
[----:B0-----:R-:W-:-:S04]  /*2f30*/  @!P4 LEA R122, P5, R13, R14, 0x2 ;  /* 0x0000000e0d7ac211 */ /* 0x001fc800078a10ff */
[----:B------:R-:W-:Y:S01]  /*2f40*/  @!P4 LEA.HI.X R123, R13, R15, R124, 0x2, P5 ;  /* 0x0000000f0d7bc211 */ /* 0x000fe200028f147c */
[----:B------:R-:W-:Y:S02]  /*2f50*/  IMAD.MOV.U32 R124, RZ, RZ, RZ ;  /* 0x000000ffff7c7224 */ /* 0x000fe400078e00ff */
[----:B---3--:R-:W-:-:S04]  /*2f60*/  FADD.FTZ R125, R22, R125 ;  /* 0x0000007d167d7221 */ /* 0x008fc80000010000 */
[----:B--2---:R-:W-:-:S05]  /*2f70*/  FMUL.FTZ R114, R125, R114 ;  /* 0x000000727d727220 */ /* 0x004fca0000410000 */
[----:B------:R0:W-:Y:S04]  /*2f80*/  @!P2 STG.E desc[UR36][R118.64], R114 ;  /* 0x000000727600a986 */ /* 0x0001e8000c101924 */
[----:B------:R-:W2:Y:S04]  /*2f90*/  @!P4 LDG.E R124, desc[UR36][R122.64] ;  /* 0x000000247a7cc981 */ /* 0x000ea8000c1e1900 */
[----:B------:R-:W0:Y:S01]  /*2fa0*/  LDG.E R13, desc[UR36][R120.64+0x20] ;  /* 0x00002024780d7981 */ /* 0x000e22000c1e1900 */
[----:B------:R-:W-:-:S13]  /*2fb0*/  ISETP.GE.AND P2, PT, R11, R60, PT ;  /* 0x0000003c0b00720c */ /* 0x000fda0003f46270 */
[----:B------:R-:W1:Y:S01]  /*2fc0*/  @!P2 LDC.64 R14, c[0x0][0x3b8] ;  /* 0x0000ee00ff0eab82 */ /* 0x000e620000000a00 */
[----:B------:R-:W-:-:S04]  /*2fd0*/  @!P2 IADD3 R125, P4, PT, R58, R11, RZ ;  /* 0x0000000b3a7da210 */ /* 0x000fc80007f9e0ff */
[----:B------:R-:W-:Y:S02]  /*2fe0*/  @!P2 LEA.HI.X.SX32 R11, R11, R64, 0x1, P4 ;  /* 0x000000400b0ba211 */ /* 0x000fe400020f0eff */
[----:B-1----:R-:W-:-:S04]  /*2ff0*/  @!P2 LEA R14, P4, R125, R14, 0x2 ;  /* 0x0000000e7d0ea211 */ /* 0x002fc800078810ff */
[----:B------:R-:W-:Y:S01]  /*3000*/  @!P2 LEA.HI.X R15, R125, R15, R11, 0x2, P4 ;  /* 0x0000000f7d0fa211 */ /* 0x000fe200020f140b */
[----:B--2---:R-:W-:-:S04]  /*3010*/  FADD.FTZ R124, R23, R124 ;  /* 0x0000007c177c7221 */ /* 0x004fc80000010000 */
[----:B0-----:R-:W-:-:S05]  /*3020*/  FMUL.FTZ R119, R124, R13 ;  /* 0x0000000d7c777220 */ /* 0x001fca0000410000 */
[----:B------:R1:W-:Y:S02]  /*3030*/  @!P2 STG.E desc[UR36][R14.64], R119 ;  /* 0x000000770e00a986 */ /* 0x0003e4000c101924 */
.L_x_2288:
[----:B------:R-:W-:Y:S05]  /*3040*/  BSYNC.RECONVERGENT B2 ;  /* 0x0000000000027941 */ /* 0x000fea0003800200 */
.L_x_2287:
[----:B------:R-:W-:Y:S04]  /*3050*/  BSSY.RECONVERGENT B2, `(.L_x_2289) ;  /* 0x0000032000027945 */ /* 0x000fe80003800200 */
[----:B------:R-:W-:Y:S05]  /*3060*/  @P1 BRA `(.L_x_2290) ;  /* 0x0000000000c01947 */ /* 0x000fea0003800000 */
[----:B------:R-:W-:-:S04]  /*3070*/  IMAD R11, R53, 0x2, R116 ;  /* 0x00000002350b7824 */ /* 0x000fc800078e0274 */
[----:B------:R-:W-:-:S05]  /*3080*/  IMAD.SHL.U32 R11, R11, 0x4, RZ ;  /* 0x000000040b0b7824 */ /* 0x000fca00078e00ff */
[----:B------:R-:W-:-:S13]  /*3090*/  ISETP.GE.AND P2, PT, R11, R60, PT ;  /* 0x0000003c0b00720c */ /* 0x000fda0003f46270 */
[----:B------:R-:W2:Y:S01]  /*30a0*/  @!P2 S2R R13, SR_TID.X ;  /* 0x00000000000da919 */ /* 0x000ea20000002100 */
[----:B01----:R-:W0:Y:S01]  /*30b0*/  @!P2 LDC.64 R14, c[0x0][0x3b8] ;  /* 0x0000ee00ff0eab82 */ /* 0x003e220000000a00 */
[----:B--2---:R-:W-:Y:S02]  /*30c0*/  @!P2 LOP3.LUT R110, R13, 0x3, RZ, 0xc0, !PT ;  /* 0x000000030d6ea812 */ /* 0x004fe400078ec0ff */
[----:B------:R-:W-:-:S03]  /*30d0*/  @!P2 SHF.R.S32.HI R13, RZ, 0x1f, R11 ;  /* 0x0000001fff0da819 */ /* 0x000fc6000001140b */
[----:B------:R-:W-:-:S05]  /*30e0*/  @!P2 IMAD R118, R53, UR7, R110 ;  /* 0x000000073576ac24 */ /* 0x000fca000f8e026e */
[----:B------:R-:W-:-:S04]  /*30f0*/  @!P2 IADD3 R110, P4, PT, R118, R11, RZ ;  /* 0x0000000b766ea210 */ /* 0x000fc80007f9e0ff */
[----:B------:R-:W-:Y:S02]  /*3100*/  @!P2 LEA.HI.X.SX32 R13, R118, R13, 0x1, P4 ;  /* 0x0000000d760da211 */ /* 0x000fe400020f0eff */
[----:B0-----:R-:W-:-:S04]  /*3110*/  @!P2 LEA R122, P4, R110, R14, 0x2 ;  /* 0x0000000e6e7aa211 */ /* 0x001fc800078810ff */
[----:B------:R-:W-:Y:S01]  /*3120*/  @!P2 LEA.HI.X R123, R110, R15, R13, 0x2, P4 ;  /* 0x0000000f6e7ba211 */ /* 0x000fe200020f140d */
[----:B------:R-:W-:Y:S01]  /*3130*/  IMAD.MOV.U32 R13, RZ, RZ, RZ ;  /* 0x000000ffff0d7224 */ /* 0x000fe200078e00ff */
[----:B------:R-:W2:Y:S05]  /*3140*/  LDG.E R110, desc[UR36][R120.64+0x30] ;  /* 0x00003024786e7981 */ /* 0x000eaa000c1e1900 */
[----:B------:R-:W3:Y:S01]  /*3150*/  @!P2 LDG.E R13, desc[UR36][R122.64] ;  /* 0x000000247a0da981 */ /* 0x000ee2000c1e1900 */
[----:B------:R-:W-:-:S13]  /*3160*/  ISETP.GE.AND P2, PT, R11, R60, PT ;  /* 0x0000003c0b00720c */ /* 0x000fda0003f46270 */
[----:B------:R-:W0:Y:S01]  /*3170*/  @!P2 LDC.64 R14, c[0x0][0x3b8] ;  /* 0x0000ee00ff0eab82 */ /* 0x000e220000000a00 */
[----:B------:R-:W-:-:S04]  /*3180*/  @!P2 IADD3 R118, P4, PT, R58, R11, RZ ;  /* 0x0000000b3a76a210 */ /* 0x000fc80007f9e0ff */
[----:B------:R-:W-:Y:S02]  /*3190*/  @!P2 LEA.HI.X.SX32 R11, R11, R64, 0x1, P4 ;  /* 0x000000400b0ba211 */ /* 0x000fe400020f0eff */
[----:B0-----:R-:W-:-:S04]  /*31a0*/  @!P2 LEA R14, P4, R118, R14, 0x2 ;  /* 0x0000000e760ea211 */ /* 0x001fc800078810ff */
[----:B------:R-:W-:Y:S01]  /*31b0*/  @!P2 LEA.HI.X R15, R118, R15, R11, 0x2, P4 ;  /* 0x0000000f760fa211 */ /* 0x000fe200020f140b */
[----:B---3--:R-:W-:-:S04]  /*31c0*/  FADD.FTZ R13, R24, R13 ;  /* 0x0000000d180d7221 */ /* 0x008fc80000010000 */
[----:B--2---:R-:W-:-:S05]  /*31d0*/  FMUL.FTZ R110, R13, R110 ;  /* 0x0000006e0d6e7220 */ /* 0x004fca0000410000 */
[----:B------:R2:W-:Y:S01]  /*31e0*/  @!P2 STG.E desc[UR36][R14.64], R110 ;  /* 0x0000006e0e00a986 */ /* 0x0005e2000c101924 */
[----:B------:R-:W-:Y:S05]  /*31f0*/  @P1 BRA `(.L_x_2290) ;  /* 0x00000000005c1947 */ /* 0x000fea0003800000 */
[----:B------:R-:W-:-:S05]  /*3200*/  IMAD R11, R53, 0x10, R12 ;  /* 0x00000010350b7824 */ /* 0x000fca00078e020c */
[----:B------:R-:W-:-:S13]  /*3210*/  ISETP.GE.AND P2, PT, R11, R60, PT ;  /* 0x0000003c0b00720c */ /* 0x000fda0003f46270 */
[----:B------:R-:W0:Y:S01]  /*3220*/  @!P2 S2R R13, SR_TID.X ;  /* 0x00000000000da919 */ /* 0x000e220000002100 */
[----:B--2---:R-:W1:Y:S01]  /*3230*/  @!P2 LDC.64 R14, c[0x0][0x3b8] ;  /* 0x0000ee00ff0eab82 */ /* 0x004e620000000a00 */
[----:B0-----:R-:W-:Y:S02]  /*3240*/  @!P2 LOP3.LUT R118, R13, 0x3, RZ, 0xc0, !PT ;  /* 0x000000030d76a812 */ /* 0x001fe400078ec0ff */
[----:B------:R-:W-:-:S03]  /*3250*/  @!P2 SHF.R.S32.HI R13, RZ, 0x1f, R11 ;  /* 0x0000001fff0da819 */ /* 0x000fc6000001140b */
[----:B------:R-:W-:-:S05]  /*3260*/  @!P2 IMAD R118, R53, UR7, R118 ;  /* 0x000000073576ac24 */ /* 0x000fca000f8e0276 */
[----:B------:R-:W-:-:S04]  /*3270*/  @!P2 IADD3 R113, P4, PT, R118, R11, RZ ;  /* 0x0000000b7671a210 */ /* 0x000fc80007f9e0ff */
[----:B------:R-:W-:Y:S02]  /*3280*/  @!P2 LEA.HI.X.SX32 R118, R118, R13, 0x1, P4 ;  /* 0x0000000d7676a211 */ /* 0x000fe400020f0eff */
[----:B-1----:R-:W-:-:S04]  /*3290*/  @!P2 LEA R122, P4, R113, R14, 0x2 ;  /* 0x0000000e717aa211 */ /* 0x002fc800078810ff */
        /* <DEDUP_REMOVED lines=12> */
[----:B------:R3:W-:Y:S02]  /*3360*/  @!P2 STG.E desc[UR36][R14.64], R113 ;  /* 0x000000710e00a986 */ /* 0x0007e4000c101924 */
.L_x_2290:
[----:B------:R-:W-:Y:S05]  /*3370*/  BSYNC.RECONVERGENT B2 ;  /* 0x0000000000027941 */ /* 0x000fea0003800200 */
.L_x_2289:
[----:B------:R-:W-:Y:S01]  /*3380*/  BSSY.RECONVERGENT B2, `(.L_x_2291) ;  /* 0x0000019000027945 */ /* 0x000fe20003800200 */
[----:B------:R-:W-:-:S03]  /*3390*/  IMAD R116, R53, 0x4, R116 ;  /* 0x0000000435747824 */ /* 0x000fc600078e0274 */
[----:B------:R-:W-:Y:S05]  /*33a0*/  @P1 BRA `(.L_x_2292) ;  /* 0x0000000000581947 */ /* 0x000fea0003800000 */
[----:B------:R-:W-:-:S05]  /*33b0*/  IMAD.SHL.U32 R11, R116, 0x4, RZ ;  /* 0x00000004740b7824 */ /* 0x000fca00078e00ff */
[----:B------:R-:W-:-:S13]  /*33c0*/  ISETP.GE.AND P2, PT, R11, R60, PT ;  /* 0x0000003c0b00720c */ /* 0x000fda0003f46270 */
[----:B------:R-:W4:Y:S01]  /*33d0*/  @!P2 S2R R13, SR_TID.X ;  /* 0x00000000000da919 */ /* 0x000f220000002100 */
[----:B0123--:R-:W0:Y:S01]  /*33e0*/  @!P2 LDC.64 R14, c[0x0][0x3b8] ;  /* 0x0000ee00ff0eab82 */ /* 0x00fe220000000a00 */
[----:B----4-:R-:W-:Y:S02]  /*33f0*/  @!P2 LOP3.LUT R108, R13, 0x3, RZ, 0xc0, !PT ;  /* 0x000000030d6ca812 */ /* 0x010fe400078ec0ff */
[----:B------:R-:W-:-:S03]  /*3400*/  @!P2 SHF.R.S32.HI R13, RZ, 0x1f, R11 ;  /* 0x0000001fff0da819 */ /* 0x000fc6000001140b */
[----:B------:R-:W-:-:S05]  /*3410*/  @!P2 IMAD R118, R53, UR7, R108 ;  /* 0x000000073576ac24 */ /* 0x000fca000f8e026c */
[----:B------:R-:W-:-:S04]  /*3420*/  @!P2 IADD3 R108, P4, PT, R118, R11, RZ ;  /* 0x0000000b766ca210 */ /* 0x000fc80007f9e0ff */
[----:B------:R-:W-:Y:S02]  /*3430*/  @!P2 LEA.HI.X.SX32 R13, R118, R13, 0x1, P4 ;  /* 0x0000000d760da211 */ /* 0x000fe400020f0eff */
[----:B0-----:R-:W-:-:S04]  /*3440*/  @!P2 LEA R122, P4, R108, R14, 0x2 ;  /* 0x0000000e6c7aa211 */ /* 0x001fc800078810ff */
[----:B------:R-:W-:Y:S01]  /*3450*/  @!P2 LEA.HI.X R123, R108, R15, R13, 0x2, P4 ;  /* 0x0000000f6c7ba211 */ /* 0x000fe200020f140d */
[----:B------:R-:W-:Y:S01]  /*3460*/  IMAD.MOV.U32 R13, RZ, RZ, RZ ;  /* 0x000000ffff0d7224 */ /* 0x000fe200078e00ff */
[----:B------:R-:W2:Y:S01]  /*3470*/  LDG.E R108, desc[UR36][R120.64+0x50] ;  /* 0x00005024786c7981 */ /* 0x000ea2000c1e1900 */
[----:B------:R-:W0:Y:S04]  /*3480*/  @!P2 LDC.64 R14, c[0x0][0x3b8] ;  /* 0x0000ee00ff0eab82 */ /* 0x000e280000000a00 */
[----:B------:R-:W3:Y:S01]  /*3490*/  @!P2 LDG.E R13, desc[UR36][R122.64] ;  /* 0x000000247a0da981 */ /* 0x000ee2000c1e1900 */
[----:B------:R-:W-:-:S04]  /*34a0*/  @!P2 IADD3 R118, P4, PT, R58, R11, RZ ;  /* 0x0000000b3a76a210 */ /* 0x000fc80007f9e0ff */
[----:B------:R-:W-:Y:S02]  /*34b0*/  @!P2 LEA.HI.X.SX32 R11, R11, R64, 0x1, P4 ;  /* 0x000000400b0ba211 */ /* 0x000fe400020f0eff */
[----:B0-----:R-:W-:-:S04]  /*34c0*/  @!P2 LEA R14, P4, R118, R14, 0x2 ;  /* 0x0000000e760ea211 */ /* 0x001fc800078810ff */
[----:B------:R-:W-:Y:S01]  /*34d0*/  @!P2 LEA.HI.X R15, R118, R15, R11, 0x2, P4 ;  /* 0x0000000f760fa211 */ /* 0x000fe200020f140b */
[----:B---3--:R-:W-:-:S04]  /*34e0*/  FADD.FTZ R13, R26, R13 ;  /* 0x0000000d1a0d7221 */ /* 0x008fc80000010000 */
[----:B--2---:R-:W-:-:S05]  /*34f0*/  FMUL.FTZ R108, R13, R108 ;  /* 0x0000006c0d6c7220 */ /* 0x004fca0000410000 */
[----:B------:R4:W-:Y:S02]  /*3500*/  @!P2 STG.E desc[UR36][R14.64], R108 ;  /* 0x0000006c0e00a986 */ /* 0x0009e4000c101924 */
.L_x_2292:
[----:B------:R-:W-:Y:S05]  /*3510*/  BSYNC.RECONVERGENT B2 ;  /* 0x0000000000027941 */ /* 0x000fea0003800200 */
.L_x_2291:
[----:B------:R-:W-:Y:S01]  /*3520*/  BSSY.RECONVERGENT B2, `(.L_x_2293) ;  /* 0x0000019000027945 */ /* 0x000fe20003800200 */
[----:B------:R-:W-:-:S03]  /*3530*/  IMAD.IADD R116, R116, 0x1, R53 ;  /* 0x0000000174747824 */ /* 0x000fc600078e0235 */
[----:B------:R-:W-:Y:S05]  /*3540*/  @P1 BRA `(.L_x_2294) ;  /* 0x0000000000581947 */ /* 0x000fea0003800000 */
[----:B------:R-:W-:-:S05]  /*3550*/  IMAD.SHL.U32 R11, R116, 0x4, RZ ;  /* 0x00000004740b7824 */ /* 0x000fca00078e00ff */
[----:B------:R-:W-:-:S13]  /*3560*/  ISETP.GE.AND P2, PT, R11, R60, PT ;  /* 0x0000003c0b00720c */ /* 0x000fda0003f46270 */
[----:B------:R-:W5:Y:S01]  /*3570*/  @!P2 S2R R13, SR_TID.X ;  /* 0x00000000000da919 */ /* 0x000f620000002100 */
[----:B01234-:R-:W0:Y:S01]  /*3580*/  @!P2 LDC.64 R14, c[0x0][0x3b8] ;  /* 0x0000ee00ff0eab82 */ /* 0x01fe220000000a00 */
[----:B-----5:R-:W-:Y:S02]  /*3590*/  @!P2 LOP3.LUT R118, R13, 0x3, RZ, 0xc0, !PT ;  /* 0x000000030d76a812 */ /* 0x020fe400078ec0ff */
        /* <DEDUP_REMOVED lines=17> */
.L_x_2294:
[----:B------:R-:W-:Y:S05]  /*36b0*/  BSYNC.RECONVERGENT B2 ;  /* 0x0000000000027941 */ /* 0x000fea0003800200 */
.L_x_2293:
[----:B------:R-:W-:Y:S01]  /*36c0*/  BSSY.RECONVERGENT B2, `(.L_x_2295) ;  /* 0x0000030000027945 */ /* 0x000fe20003800200 */
[----:B------:R-:W-:-:S03]  /*36d0*/  IMAD.IADD R116, R116, 0x1, R53 ;  /* 0x0000000174747824 */ /* 0x000fc600078e0235 */
[----:B------:R-:W-:Y:S05]  /*36e0*/  @P1 BRA `(.L_x_2296) ;  /* 0x0000000000b41947 */ /* 0x000fea0003800000 */
[----:B------:R-:W-:Y:S02]  /*36f0*/  IMAD.SHL.U32 R13, R116, 0x4, RZ ;  /* 0x00000004740d7824 */ /* 0x000fe400078e00ff */
[----:B------:R-:W-:-:S03]  /*3700*/  IMAD.MOV.U32 R117, RZ, RZ, RZ ;  /* 0x000000ffff757224 */ /* 0x000fc600078e00ff */
        /* <DEDUP_REMOVED lines=33> */
[----:B------:R-:W3:Y:S01]  /*3920*/  LDG.E R117, desc[UR36][R120.64+0x80] ;  /* 0x0000802478757981 */ /* 0x000ee2000c1e1900 */
[----:B------:R-:W-:-:S13]  /*3930*/  ISETP.GE.AND P2, PT, R11, R60, PT ;  /* 0x0000003c0b00720c */ /* 0x000fda0003f46270 */
[----:B------:R-:W1:Y:S01]  /*3940*/  @!P2 LDC.64 R14, c[0x0][0x3b8] ;  /* 0x0000ee00ff0eab82 */ /* 0x000e620000000a00 */
[----:B------:R-:W-:-:S04]  /*3950*/  @!P2 IADD3 R13, P4, PT, R58, R11, RZ ;  /* 0x0000000b3a0da210 */ /* 0x000fc80007f9e0ff */
[----:B------:R-:W-:Y:S02]  /*3960*/  @!P2 LEA.HI.X.SX32 R11, R11, R64, 0x1, P4 ;  /* 0x000000400b0ba211 */ /* 0x000fe400020f0eff */
[----:B-1----:R-:W-:-:S04]  /*3970*/  @!P2 LEA R14, P4, R13, R14, 0x2 ;  /* 0x0000000e0d0ea211 */ /* 0x002fc800078810ff */
[----:B------:R-:W-:Y:S01]  /*3980*/  @!P2 LEA.HI.X R15, R13, R15, R11, 0x2, P4 ;  /* 0x0000000f0d0fa211 */ /* 0x000fe200020f140b */
[----:B--2---:R-:W-:-:S04]  /*3990*/  FADD.FTZ R118, R29, R118 ;  /* 0x000000761d767221 */ /* 0x004fc80000010000 */
[----:B---3--:R-:W-:-:S05]  /*39a0*/  FMUL.FTZ R117, R118, R117 ;  /* 0x0000007576757220 */ /* 0x008fca0000410000 */
[----:B------:R0:W-:Y:S02]  /*39b0*/  @!P2 STG.E desc[UR36][R14.64], R117 ;  /* 0x000000750e00a986 */ /* 0x0001e4000c101924 */
.L_x_2296:
[----:B------:R-:W-:Y:S05]  /*39c0*/  BSYNC.RECONVERGENT B2 ;  /* 0x0000000000027941 */ /* 0x000fea0003800200 */
.L_x_2295:
[----:B------:R-:W-:Y:S01]  /*39d0*/  BSSY.RECONVERGENT B2, `(.L_x_2297) ;  /* 0x000001a000027945 */ /* 0x000fe20003800200 */
[C---:B------:R-:W-:Y:S02]  /*39e0*/  IMAD R11, R53.reuse, 0x40, R12 ;  /* 0x00000040350b7824 */ /* 0x040fe400078e020c */
[----:B------:R-:W-:Y:S01]  /*39f0*/  IMAD R116, R53, 0x2, R116 ;  /* 0x0000000235747824 */ /* 0x000fe200078e0274 */
[----:B------:R-:W-:Y:S06]  /*3a00*/  @P1 BRA `(.L_x_2298) ;  /* 0x0000000000581947 */ /* 0x000fec0003800000 */
[----:B0-----:R-:W-:Y:S02]  /*3a10*/  IMAD.SHL.U32 R123, R116, 0x4, RZ ;  /* 0x00000004747b7824 */ /* 0x001fe400078e00ff */
[----:B------:R-:W-:-:S03]  /*3a20*/  IMAD.MOV.U32 R125, RZ, RZ, RZ ;  /* 0x000000ffff7d7224 */ /* 0x000fc600078e00ff */
[----:B------:R-:W-:-:S13]  /*3a30*/  ISETP.GE.AND P2, PT, R123, R60, PT ;  /* 0x0000003c7b00720c */ /* 0x000fda0003f46270 */
[----:B------:R-:W0:Y:S01]  /*3a40*/  @!P2 S2R R12, SR_TID.X ;  /* 0x00000000000ca919 */ /* 0x000e220000002100 */
[----:B-1234-:R-:W1:Y:S01]  /*3a50*/  @!P2 LDC.64 R14, c[0x0][0x3b8] ;  /* 0x0000ee00ff0eab82 */ /* 0x01ee620000000a00 */
[----:B0-----:R-:W-:-:S05]  /*3a60*/  @!P2 LOP3.LUT R12, R12, 0x3, RZ, 0xc0, !PT ;  /* 0x000000030c0ca812 */ /* 0x001fca00078ec0ff */
[----:B------:R-:W-:Y:S01]  /*3a70*/  @!P2 IMAD R106, R53, UR7, R12 ;  /* 0x00000007356aac24 */ /* 0x000fe2000f8e020c */
[----:B------:R-:W-:-:S04]  /*3a80*/  @!P2 SHF.R.S32.HI R12, RZ, 0x1f, R123 ;  /* 0x0000001fff0ca819 */ /* 0x000fc8000001147b */
[----:B------:R-:W-:-:S04]  /*3a90*/  @!P2 IADD3 R13, P4, PT, R106, R123, RZ ;  /* 0x0000007b6a0da210 */ /* 0x000fc80007f9e0ff */
[----:B------:R-:W-:Y:S02]  /*3aa0*/  @!P2 LEA.HI.X.SX32 R106, R106, R12, 0x1, P4 ;  /* 0x0000000c6a6aa211 */ /* 0x000fe400020f0eff */
[----:B-1----:R-:W-:-:S04]  /*3ab0*/  @!P2 LEA R12, P4, R13, R14, 0x2 ;  /* 0x0000000e0d0ca211 */ /* 0x002fc800078810ff */
[----:B------:R-:W-:Y:S02]  /*3ac0*/  @!P2 LEA.HI.X R13, R13, R15, R106, 0x2, P4 ;  /* 0x0000000f0d0da211 */ /* 0x000fe400020f146a */
[----:B------:R-:W2:Y:S01]  /*3ad0*/  LDG.E R106, desc[UR36][R120.64+0x90] ;  /* 0x00009024786a7981 */ /* 0x000ea2000c1e1900 */
[----:B------:R-:W0:Y:S03]  /*3ae0*/  @!P2 LDC.64 R14, c[0x0][0x3b8] ;  /* 0x0000ee00ff0eab82 */ /* 0x000e260000000a00 */
        /* <DEDUP_REMOVED lines=8> */
.L_x_2298:
[----:B------:R-:W-:Y:S05]  /*3b70*/  BSYNC.RECONVERGENT B2 ;  /* 0x0000000000027941 */ /* 0x000fea0003800200 */
.L_x_2297:
[----:B------:R-:W-:Y:S01]  /*3b80*/  BSSY.RECONVERGENT B2, `(.L_x_2299) ;  /* 0x0000019000027945 */ /* 0x000fe20003800200 */
[----:B------:R-:W-:-:S03]  /*3b90*/  IMAD.IADD R116, R116, 0x1, R53 ;  /* 0x0000000174747824 */ /* 0x000fc600078e0235 */
[----:B------:R-:W-:Y:S05]  /*3ba0*/  @P1 BRA `(.L_x_2300) ;  /* 0x0000000000581947 */ /* 0x000fea0003800000 */
[----:B------:R-:W-:Y:S01]  /*3bb0*/  IMAD.SHL.U32 R109, R116, 0x4, RZ ;  /* 0x00000004746d7824 */ /* 0x000fe200078e00ff */
[----:B0-----:R-:W5:Y:S04]  /*3bc0*/  LDG.E R123, desc[UR36][R120.64+0xa0] ;  /* 0x0000a024787b7981 */ /* 0x001f68000c1e1900 */
        /* <DEDUP_REMOVED lines=9> */
[----:B------:R-:W-:Y:S01]  /*3c60*/  @!P2 LEA.HI.X R13, R13, R15, R118, 0x2, P4 ;  /* 0x0000000f0d0da211 */ /* 0x000fe200020f1476 */
[----:B------:R-:W-:Y:S01]  /*3c70*/  IMAD.MOV.U32 R118, RZ, RZ, RZ ;  /* 0x000000ffff767224 */ /* 0x000fe200078e00ff */
[----:B------:R-:W0:Y:S05]  /*3c80*/  @!P2 LDC.64 R14, c[0x0][0x3b8] ;  /* 0x0000ee00ff0eab82 */ /* 0x000e2a0000000a00 */
[----:B------:R-:W2:Y:S01]  /*3c90*/  @!P2 LDG.E R118, desc[UR36][R12.64] ;  /* 0x000000240c76a981 */ /* 0x000ea2000c1e1900 */
[----:B------:R-:W-:-:S04]  /*3ca0*/  @!P2 IADD3 R122, P4, PT, R58, R109, RZ ;  /* 0x0000006d3a7aa210 */ /* 0x000fc80007f9e0ff */
[----:B------:R-:W-:Y:S02]  /*3cb0*/  @!P2 LEA.HI.X.SX32 R109, R109, R64, 0x1, P4 ;  /* 0x000000406d6da211 */ /* 0x000fe400020f0eff */
[----:B0-----:R-:W-:-:S04]  /*3cc0*/  @!P2 LEA R14, P4, R122, R14, 0x2 ;  /* 0x0000000e7a0ea211 */ /* 0x001fc800078810ff */
[----:B------:R-:W-:Y:S01]  /*3cd0*/  @!P2 LEA.HI.X R15, R122, R15, R109, 0x2, P4 ;  /* 0x0000000f7a0fa211 */ /* 0x000fe200020f146d */
[----:B--2---:R-:W-:-:S04]  /*3ce0*/  FADD.FTZ R118, R31, R118 ;  /* 0x000000761f767221 */ /* 0x004fc80000010000 */
[----:B-----5:R-:W-:-:S05]  /*3cf0*/  FMUL.FTZ R109, R118, R123 ;  /* 0x0000007b766d7220 */ /* 0x020fca0000410000 */
[----:B------:R0:W-:Y:S02]  /*3d00*/  @!P2 STG.E desc[UR36][R14.64], R109 ;  /* 0x0000006d0e00a986 */ /* 0x0001e4000c101924 */
.L_x_2300:
[----:B------:R-:W-:Y:S05]  /*3d10*/  BSYNC.RECONVERGENT B2 ;  /* 0x0000000000027941 */ /* 0x000fea0003800200 */
.L_x_2299:
[----:B------:R-:W-:Y:S01]  /*3d20*/  BSSY.RECONVERGENT B2, `(.L_x_2301) ;  /* 0x0000019000027945 */ /* 0x000fe20003800200 */
[----:B------:R-:W-:-:S03]  /*3d30*/  IMAD.IADD R116, R116, 0x1, R53 ;  /* 0x0000000174747824 */ /* 0x000fc600078e0235 */
[----:B------:R-:W-:Y:S05]  /*3d40*/  @P1 BRA `(.L_x_2302) ;  /* 0x0000000000581947 */ /* 0x000fea0003800000 */
        /* <DEDUP_REMOVED lines=22> */
.L_x_2302:
[----:B------:R-:W-:Y:S05]  /*3eb0*/  BSYNC.RECONVERGENT B2 ;  /* 0x0000000000027941 */ /* 0x000fea0003800200 */
.L_x_2301:
        /* <DEDUP_REMOVED lines=25> */
.L_x_2304:
[----:B------:R-:W-:Y:S05]  /*4050*/  BSYNC.RECONVERGENT B2 ;  /* 0x0000000000027941 */ /* 0x000fea0003800200 */
.L_x_2303:
        /* <DEDUP_REMOVED lines=25> */
.L_x_2306:
[----:B------:R-:W-:Y:S05]  /*41f0*/  BSYNC.RECONVERGENT B2 ;  /* 0x0000000000027941 */ /* 0x000fea0003800200 */
.L_x_2305:
        /* <DEDUP_REMOVED lines=25> */
.L_x_2308:
[----:B------:R-:W-:Y:S05]  /*4390*/  BSYNC.RECONVERGENT B2 ;  /* 0x0000000000027941 */ /* 0x000fea0003800200 */
.L_x_2307:
        /* <DEDUP_REMOVED lines=8> */
[----:B-----5:R-:W-:-:S05]  /*4420*/  @!P2 LOP3.LUT R100, R100, 0x3, RZ, 0xc0, !PT ;  /* 0x000000036464a812 */ /* 0x020fca00078ec0ff */
[----:B------:R-:W-:Y:S01]  /*4430*/  @!P2 IMAD R118, R53, UR7, R100 ;  /* 0x000000073576ac24 */ /* 0x000fe2000f8e0264 */
[----:B------:R-:W-:-:S04]  /*4440*/  @!P2 SHF.R.S32.HI R100, RZ, 0x1f, R13 ;  /* 0x0000001fff64a819 */ /* 0x000fc8000001140d */
[----:B------:R-:W-:-:S04]  /*4450*/  @!P2 IADD3 R116, P4, PT, R118, R13, RZ ;  /* 0x0000000d7674a210 */ /* 0x000fc80007f9e0ff */
[----:B------:R-:W-:Y:S02]  /*4460*/  @!P2 LEA.HI.X.SX32 R100, R118, R100, 0x1, P4 ;  /* 0x000000647664a211 */ /* 0x000fe400020f0eff */
[----:B0-----:R-:W-:-:S04]  /*4470*/  @!P2 LEA R122, P4, R116, R14, 0x2 ;  /* 0x0000000e747aa211 */ /* 0x001fc800078810ff */
        /* <DEDUP_REMOVED lines=11> */
.L_x_2310:
[----:B------:R-:W-:Y:S05]  /*4530*/  BSYNC.RECONVERGENT B2 ;  /* 0x0000000000027941 */ /* 0x000fea0003800200 */
.L_x_2309:
[----:B------:R-:W-:Y:S04]  /*4540*/  BSSY.RECONVERGENT B2, `(.L_x_2311) ;  /* 0x0000017000027945 */ /* 0x000fe80003800200 */
[----:B------:R-:W-:Y:S05]  /*4550*/  @P1 BRA `(.L_x_2312) ;  /* 0x0000000000541947 */ /* 0x000fea0003800000 */
        /* <DEDUP_REMOVED lines=21> */
.L_x_2312:
[----:B------:R-:W-:Y:S05]  /*46b0*/  BSYNC.RECONVERGENT B2 ;  /* 0x0000000000027941 */ /* 0x000fea0003800200 */
.L_x_2311:
[----:B------:R-:W-:Y:S01]  /*46c0*/  BSSY.RECONVERGENT B2, `(.L_x_2313) ;  /* 0x0000019000027945 */ /* 0x000fe20003800200 */
[----:B------:R-:W-:-:S03]  /*46d0*/  IMAD R116, R53, 0x2, R12 ;  /* 0x0000000235747824 */ /* 0x000fc600078e020c */
[----:B------:R-:W-:Y:S05]  /*46e0*/  @P1 BRA `(.L_x_2314) ;  /* 0x0000000000581947 */ /* 0x000fea0003800000 */
[----:B------:R-:W-:Y:S02]  /*46f0*/  IMAD.SHL.U32 R11, R116, 0x4, RZ ;  /* 0x00000004740b7824 */ /* 0x000fe400078e00ff */
[----:B0-----:R-:W-:-:S03]  /*4700*/  IMAD.MOV.U32 R123, RZ, RZ, RZ ;  /* 0x000000ffff7b7224 */ /* 0x001fc600078e00ff */
        /* <DEDUP_REMOVED lines=20> */
.L_x_2314:
[----:B------:R-:W-:Y:S05]  /*4850*/  BSYNC.RECONVERGENT B2 ;  /* 0x0000000000027941 */ /* 0x000fea0003800200 */
.L_x_2313:
[----:B------:R-:W-:Y:S01]  /*4860*/  BSSY.RECONVERGENT B2, `(.L_x_2315) ;  /* 0x0000019000027945 */ /* 0x000fe20003800200 */
[----:B------:R-:W-:-:S03]  /*4870*/  IMAD.IADD R116, R116, 0x1, R53 ;  /* 0x0000000174747824 */ /* 0x000fc600078e0235 */
[----:B------:R-:W-:Y:S05]  /*4880*/  @P1 BRA `(.L_x_2316) ;  /* 0x0000000000581947 */ /* 0x000fea0003800000 */
[----:B------:R-:W-:Y:S01]  /*4890*/  IMAD.SHL.U32 R11, R116, 0x4, RZ ;  /* 0x00000004740b7824 */ /* 0x000fe200078e00ff */
[----:B------:R-:W5:Y:S04]  /*48a0*/  LDG.E R101, desc[UR36][R120.64+0x120] ;  /* 0x0001202478657981 */ /* 0x000f68000c1e1900 */
[----:B------:R-:W-:-:S13]  /*48b0*/  ISETP.GE.AND P2, PT, R11, R60, PT ;  /* 0x0000003c0b00720c */ /* 0x000fda0003f46270 */
[----:B------:R-:W0:Y:S02]  /*48c0*/  @!P2 S2R R12, SR_TID.X ;  /* 0x00000000000ca919 */ /* 0x000e240000002100 */
[----:B01234-:R-:W0:Y:S01]  /*48d0*/  @!P2 LDC.64 R14, c[0x0][0x3b8] ;  /* 0x0000ee00ff0eab82 */ /* 0x01fe220000000a00 */
[----:B------:R-:W-:-:S05]  /*48e0*/  @!P2 LOP3.LUT R12, R12, 0x3, RZ, 0xc0, !PT ;  /* 0x000000030c0ca812 */ /* 0x000fca00078ec0ff */
[----:B------:R-:W-:Y:S01]  /*48f0*/  @!P2 IMAD R118, R53, UR7, R12 ;  /* 0x000000073576ac24 */ /* 0x000fe2000f8e020c */
[----:B------:R-:W-:-:S04]  /*4900*/  @!P2 SHF.R.S32.HI R12, RZ, 0x1f, R11 ;  /* 0x0000001fff0ca819 */ /* 0x000fc8000001140b */
[----:B------:R-:W-:-:S04]  /*4910*/  @!P2 IADD3 R13, P4, PT, R118, R11, RZ ;  /* 0x0000000b760da210 */ /* 0x000fc80007f9e0ff */
[----:B------:R-:W-:Y:S02]  /*4920*/  @!P2 LEA.HI.X.SX32 R118, R118, R12, 0x1, P4 ;  /* 0x0000000c7676a211 */ /* 0x000fe400020f0eff */
[----:B0-----:R-:W-:-:S04]  /*4930*/  @!P2 LEA R12, P4, R13, R14, 0x2 ;  /* 0x0000000e0d0ca211 */ /* 0x001fc800078810ff */
        /* <DEDUP_REMOVED lines=11> */
.L_x_2316:
[----:B------:R-:W-:Y:S05]  /*49f0*/  BSYNC.RECONVERGENT B2 ;  /* 0x0000000000027941 */ /* 0x000fea0003800200 */
.L_x_2315:
[----:B------:R-:W-:Y:S01]  /*4a00*/  BSSY.RECONVERGENT B2, `(.L_x_2317) ;  /* 0x0000019000027945 */ /* 0x000fe20003800200 */
[----:B------:R-:W-:-:S03]  /*4a10*/  IMAD.IADD R116, R116, 0x1, R53 ;  /* 0x0000000174747824 */ /* 0x000fc600078e0235 */
        /* <DEDUP_REMOVED lines=23> */
.L_x_2318:
[----:B------:R-:W-:Y:S05]  /*4b90*/  BSYNC.RECONVERGENT B2 ;  /* 0x0000000000027941 */ /* 0x000fea0003800200 */
.L_x_2317:
        /* <DEDUP_REMOVED lines=25> */
.L_x_2320:
[----:B------:R-:W-:Y:S05]  /*4d30*/  BSYNC.RECONVERGENT B2 ;  /* 0x0000000000027941 */ /* 0x000fea0003800200 */
.L_x_2319:
        /* <DEDUP_REMOVED lines=25> */
.L_x_2322:
[----:B------:R-:W-:Y:S05]  /*4ed0*/  BSYNC.RECONVERGENT B2 ;  /* 0x0000000000027941 */ /* 0x000fea0003800200 */
.L_x_2321:
        /* <DEDUP_REMOVED lines=25> */
.L_x_2324:
[----:B------:R-:W-:Y:S05]  /*5070*/  BSYNC.RECONVERGENT B2 ;  /* 0x0000000000027941 */ /* 0x000fea0003800200 */
.L_x_2323:
        /* <DEDUP_REMOVED lines=25> */
.L_x_2326:
[----:B------:R-:W-:Y:S05]  /*5210*/  BSYNC.RECONVERGENT B2 ;  /* 0x0000000000027941 */ /* 0x000fea0003800200 */
.L_x_2325:
        /* <DEDUP_REMOVED lines=25> */
.L_x_2328:
[----:B------:R-:W-:Y:S05]  /*53b0*/  BSYNC.RECONVERGENT B2 ;  /* 0x0000000000027941 */ /* 0x000fea0003800200 */
.L_x_2327:
        /* <DEDUP_REMOVED lines=25> */
.L_x_2330:
[----:B------:R-:W-:Y:S05]  /*5550*/  BSYNC.RECONVERGENT B2 ;  /* 0x0000000000027941 */ /* 0x000fea0003800200 */
.L_x_2329:
        /* <DEDUP_REMOVED lines=25> */
.L_x_2332:
[----:B------:R-:W-:Y:S05]  /*56f0*/  BSYNC.RECONVERGENT B2 ;  /* 0x0000000000027941 */ /* 0x000fea0003800200 */
.L_x_2331:
        /* <DEDUP_REMOVED lines=25> */
.L_x_2334:
[----:B------:R-:W-:Y:S05]  /*5890*/  BSYNC.RECONVERGENT B2 ;  /* 0x0000000000027941 */ /* 0x000fea0003800200 */
.L_x_2333:
        /* <DEDUP_REMOVED lines=25> */
.L_x_2336:
[----:B------:R-:W-:Y:S05]  /*5a30*/  BSYNC.RECONVERGENT B2 ;  /* 0x0000000000027941 */ /* 0x000fea0003800200 */
.L_x_2335:
        /* <DEDUP_REMOVED lines=25> */
.L_x_2338:
[----:B------:R-:W-:Y:S05]  /*5bd0*/  BSYNC.RECONVERGENT B2 ;  /* 0x0000000000027941 */ /* 0x000fea0003800200 */
.L_x_2337:
        /* <DEDUP_REMOVED lines=25> */
.L_x_2340:
[----:B------:R-:W-:Y:S05]  /*5d70*/  BSYNC.RECONVERGENT B2 ;  /* 0x0000000000027941 */ /* 0x000fea0003800200 */
.L_x_2339:
[----:B------:R-:W-:Y:S05]  /*5d80*/  @P1 BRA `(.L_x_2341) ;  /* 0x0000004c00b81947 */ /* 0x000fea0003800000 */
[----:B------:R-:W-:-:S04]  /*5d90*/  IMAD.IADD R11, R116, 0x1, R53 ;  /* 0x00000001740b7824 */ /* 0x000fc800078e0235 */
[----:B------:R-:W-:-:S05]  /*5da0*/  IMAD.SHL.U32 R11, R11, 0x4, RZ ;  /* 0x000000040b0b7824 */ /* 0x000fca00078e00ff */
        /* <DEDUP_REMOVED lines=9> */
[----:B------:R-:W-:Y:S01]  /*5e40*/  @!P2 LEA.HI.X R15, R13, R15, R12, 0x2, P1 ;  /* 0x0000000f0d0fa211 */ /* 0x000fe200008f140c */
[----:B------:R-:W-:Y:S01]  /*5e50*/  IMAD.MOV.U32 R13, RZ, RZ, RZ ;  /* 0x000000ffff0d7224 */ /* 0x000fe200078e00ff */
[----:B------:R-:W2:Y:S05]  /*5e60*/  LDG.E R12, desc[UR36][R120.64+0x1f0] ;  /* 0x0001f024780c7981 */ /* 0x000eaa000c1e1900 */
[----:B------:R-:W3:Y:S02]  /*5e70*/  @!P2 LDG.E R13, desc[UR36][R14.64] ;  /* 0x000000240e0da981 */ /* 0x000ee4000c1e1900 */
[----:B---3--:R-:W-:-:S04]  /*5e80*/  FADD.FTZ R13, R52, R13 ;  /* 0x0000000d340d7221 */ /* 0x008fc80000010000 */
        /* <DEDUP_REMOVED lines=8> */
.L_x_2284:
[----:B------:R-:W-:Y:S01]  /*5f10*/  ISETP.GE.AND P2, PT, R66, UR45, PT ;  /* 0x0000002d42007c0c */ /* 0x000fe2000bf46270 */
[----:B------:R-:W-:Y:S01]  /*5f20*/  BSSY.RECONVERGENT B2, `(.L_x_2342) ;  /* 0x0000017000027945 */ /* 0x000fe20003800200 */
[----:B------:R-:W-:Y:S01]  /*5f30*/  IMAD.IADD R116, R12, 0x1, R53 ;  /* 0x000000010c747824 */ /* 0x000fe200078e0235 */
[----:B------:R-:W-:Y:S01]  /*5f40*/  ISETP.GE.AND P1, PT, R66, UR45, PT ;  /* 0x0000002d42007c0c */ /* 0x000fe2000bf26270 */
[----:B------:R-:W-:-:S09]  /*5f50*/  IMAD.SHL.U32 R12, R12, 0x4, RZ ;  /* 0x000000040c0c7824 */ /* 0x000fd200078e00ff */
[----:B------:R-:W-:Y:S05]  /*5f60*/  @P2 BRA `(.L_x_2343) ;  /* 0x0000000000482947 */ /* 0x000fea0003800000 */
[----:B------:R-:W-:-:S13]  /*5f70*/  ISETP.GE.AND P2, PT, R12, R60, PT ;  /* 0x0000003c0c00720c */ /* 0x000fda0003f46270 */
        /* <DEDUP_REMOVED lines=10> */
[----:B------:R-:W2:Y:S01]  /*6020*/  @!P2 LDG.E R118, desc[UR36][R122.64] ;  /* 0x000000247a76a981 */ /* 0x000ea2000c1e1900 */
[----:B------:R-:W-:-:S05]  /*6030*/  @!P2 IADD3 R11, P4, PT, R58, R12, RZ ;  /* 0x0000000c3a0ba210 */ /* 0x000fca0007f9e0ff */
[----:B------:R-:W-:Y:S01]  /*6040*/  @!P2 IMAD.X R124, RZ, RZ, R64, P4 ;  /* 0x000000ffff7ca224 */ /* 0x000fe200020e0640 */
[----:B0-----:R-:W-:-:S04]  /*6050*/  @!P2 LEA R14, P5, R11, R14, 0x2 ;  /* 0x0000000e0b0ea211 */ /* 0x001fc800078a10ff */
[----:B------:R-:W-:Y:S01]  /*6060*/  @!P2 LEA.HI.X R15, R11, R15, R124, 0x2, P5 ;  /* 0x0000000f0b0fa211 */ /* 0x000fe200028f147c */
[----:B--2---:R-:W-:-:S05]  /*6070*/  FADD.FTZ R115, R21, R118 ;  /* 0x0000007615737221 */ /* 0x004fca0000010000 */
[----:B------:R0:W-:Y:S03]  /*6080*/  @!P2 STG.E desc[UR36][R14.64], R115 ;  /* 0x000000730e00a986 */ /* 0x0001e6000c101924 */
.L_x_2343:
[----:B------:R-:W-:Y:S05]  /*6090*/  BSYNC.RECONVERGENT B2 ;  /* 0x0000000000027941 */ /* 0x000fea0003800200 */
.L_x_2342:
[----:B------:R-:W-:Y:S04]  /*60a0*/  BSSY.RECONVERGENT B2, `(.L_x_2344) ;  /* 0x000002b000027945 */ /* 0x000fe80003800200 */
[----:B------:R-:W-:Y:S05]  /*60b0*/  @P1 BRA `(.L_x_2345) ;  /* 0x0000000000a41947 */ /* 0x000fea0003800000 */
[----:B------:R-:W-:-:S05]  /*60c0*/  IMAD.SHL.U32 R123, R116, 0x4, RZ ;  /* 0x00000004747b7824 */ /* 0x000fca00078e00ff */
        /* <DEDUP_REMOVED lines=9> */
[----:B------:R-:W-:Y:S01]  /*6160*/  @!P2 LEA.HI.X R119, R13, R15, R114, 0x2, P4 ;  /* 0x0000000f0d77a211 */ /* 0x000fe200020f1472 */
[----:B------:R-:W-:Y:S01]  /*6170*/  IMAD.MOV.U32 R13, RZ, RZ, RZ ;  /* 0x000000ffff0d7224 */ /* 0x000fe200078e00ff */
[----:B------:R-:W0:Y:S05]  /*6180*/  @!P2 LDC.64 R14, c[0x0][0x3b8] ;  /* 0x0000ee00ff0eab82 */ /* 0x000e2a0000000a00 */
[----:B------:R1:W2:Y:S01]  /*6190*/  @!P2 LDG.E R13, desc[UR36][R118.64] ;  /* 0x00000024760da981 */ /* 0x0002a2000c1e1900 */
[----:B------:R-:W-:Y:S01]  /*61a0*/  IMAD R11, R53, 0x8, R12 ;  /* 0x00000008350b7824 */ /* 0x000fe200078e020c */
[----:B------:R-:W-:-:S04]  /*61b0*/  @!P2 IADD3 R114, P5, PT, R58, R123, RZ ;  /* 0x0000007b3a72a210 */ /* 0x000fc80007fbe0ff */
[----:B------:R-:W-:Y:S02]  /*61c0*/  ISETP.GE.AND P4, PT, R11, R60, PT ;  /* 0x0000003c0b00720c */ /* 0x000fe40003f86270 */
[----:B------:R-:W-:-:S11]  /*61d0*/  @!P2 LEA.HI.X.SX32 R123, R123, R64, 0x1, P5 ;  /* 0x000000407b7ba211 */ /* 0x000fd600028f0eff */
[----:B------:R-:W3:Y:S01]  /*61e0*/  @!P4 S2R R124, SR_TID.X ;  /* 0x00000000007cc919 */ /* 0x000ee20000002100 */
[C---:B0-----:R-:W-:Y:S02]  /*61f0*/  @!P2 LEA R122, P5, R114.reuse, R14, 0x2 ;  /* 0x0000000e727aa211 */ /* 0x041fe400078a10ff */
[----:B------:R-:W-:Y:S02]  /*6200*/  @!P4 SHF.R.S32.HI R14, RZ, 0x1f, R11 ;  /* 0x0000001fff0ec819 */ /* 0x000fe4000001140b */
[----:B------:R-:W-:Y:S02]  /*6210*/  @!P2 LEA.HI.X R123, R114, R15, R123, 0x2, P5 ;  /* 0x0000000f727ba211 */ /* 0x000fe400028f147b */
[----:B---3--:R-:W-:-:S05]  /*6220*/  @!P4 LOP3.LUT R124, R124, 0x3, RZ, 0xc0, !PT ;  /* 0x000000037c7cc812 */ /* 0x008fca00078ec0ff */
[----:B------:R-:W-:-:S05]  /*6230*/  @!P4 IMAD R124, R53, UR7, R124 ;  /* 0x00000007357ccc24 */ /* 0x000fca000f8e027c */
[----:B------:R-:W-:-:S04]  /*6240*/  @!P4 IADD3 R114, P5, PT, R124, R11, RZ ;  /* 0x0000000b7c72c210 */ /* 0x000fc80007fbe0ff */
[----:B-1----:R-:W-:Y:S02]  /*6250*/  @!P4 LEA.HI.X.SX32 R118, R124, R14, 0x1, P5 ;  /* 0x0000000e7c76c211 */ /* 0x002fe400028f0eff */
[----:B------:R-:W0:Y:S02]  /*6260*/  @!P4 LDC.64 R14, c[0x0][0x3b8] ;  /* 0x0000ee00ff0ecb82 */ /* 0x000e240000000a00 */
[----:B0-----:R-:W-:-:S04]  /*6270*/  @!P4 LEA R124, P5, R114, R14, 0x2 ;  /* 0x0000000e727cc211 */ /* 0x001fc800078a10ff */
[----:B------:R-:W-:Y:S01]  /*6280*/  @!P4 LEA.HI.X R125, R114, R15, R118, 0x2, P5 ;  /* 0x0000000f727dc211 */ /* 0x000fe200028f1476 */
[----:B------:R-:W-:Y:S02]  /*6290*/  IMAD.MOV.U32 R118, RZ, RZ, RZ ;  /* 0x000000ffff767224 */ /* 0x000fe400078e00ff */
[----:B--2---:R-:W-:-:S05]  /*62a0*/  FADD.FTZ R114, R22, R13 ;  /* 0x0000000d16727221 */ /* 0x004fca0000010000 */
[----:B------:R1:W-:Y:S04]  /*62b0*/  @!P2 STG.E desc[UR36][R122.64], R114 ;  /* 0x000000727a00a986 */ /* 0x0003e8000c101924 */
[----:B------:R-:W2:Y:S01]  /*62c0*/  @!P4 LDG.E R118, desc[UR36][R124.64] ;  /* 0x000000247c76c981 */ /* 0x000ea2000c1e1900 */
[----:B------:R-:W-:-:S13]  /*62d0*/  ISETP.GE.AND P2, PT, R11, R60, PT ;  /* 0x0000003c0b00720c */ /* 0x000fda0003f46270 */
[----:B------:R-:W0:Y:S01]  /*62e0*/  @!P2 LDC.64 R14, c[0x0][0x3b8] ;  /* 0x0000ee00ff0eab82 */ /* 0x000e220000000a00 */
[----:B------:R-:W-:-:S04]  /*62f0*/  @!P2 IADD3 R13, P4, PT, R58, R11, RZ ;  /* 0x0000000b3a0da210 */ /* 0x000fc80007f9e0ff */
[----:B------:R-:W-:Y:S02]  /*6300*/  @!P2 LEA.HI.X.SX32 R11, R11, R64, 0x1, P4 ;  /* 0x000000400b0ba211 */ /* 0x000fe400020f0eff */
[----:B0-----:R-:W-:-:S04]  /*6310*/  @!P2 LEA R14, P4, R13, R14, 0x2 ;  /* 0x0000000e0d0ea211 */ /* 0x001fc800078810ff */
[----:B------:R-:W-:Y:S01]  /*6320*/  @!P2 LEA.HI.X R15, R13, R15, R11, 0x2, P4 ;  /* 0x0000000f0d0fa211 */ /* 0x000fe200020f140b */
[----:B--2---:R-:W-:-:S05]  /*6330*/  FADD.FTZ R119, R23, R118 ;  /* 0x0000007617777221 */ /* 0x004fca0000010000 */
[----:B------:R1:W-:Y:S03]  /*6340*/  @!P2 STG.E desc[UR36][R14.64], R119 ;  /* 0x000000770e00a986 */ /* 0x0003e6000c101924 */
.L_x_2345:
[----:B------:R-:W-:Y:S05]  /*6350*/  BSYNC.RECONVERGENT B2 ;  /* 0x0000000000027941 */ /* 0x000fea0003800200 */
.L_x_2344:
        /* <DEDUP_REMOVED lines=14> */
[----:B------:R-:W-:-:S06]  /*6440*/  IMAD.MOV.U32 R13, RZ, RZ, RZ ;  /* 0x000000ffff0d7224 */ /* 0x000fcc00078e00ff */
        /* <DEDUP_REMOVED lines=31> */
.L_x_2347:
[----:B------:R-:W-:Y:S05]  /*6640*/  BSYNC.RECONVERGENT B2 ;  /* 0x0000000000027941 */ /* 0x000fea0003800200 */
.L_x_2346:
        /* <DEDUP_REMOVED lines=21> */
[----:B--2---:R-:W-:-:S05]  /*67a0*/  FADD.FTZ R108, R26, R13 ;  /* 0x0000000d1a6c7221 */ /* 0x004fca0000010000 */
[----:B------:R4:W-:Y:S03]  /*67b0*/  @!P2 STG.E desc[UR36][R14.64], R108 ;  /* 0x0000006c0e00a986 */ /* 0x0009e6000c101924 */
.L_x_2349:
[----:B------:R-:W-:Y:S05]  /*67c0*/  BSYNC.RECONVERGENT B2 ;  /* 0x0000000000027941 */ /* 0x000fea0003800200 */
.L_x_2348:
        /* <DEDUP_REMOVED lines=23> */
.L_x_2351:
[----:B------:R-:W-:Y:S05]  /*6940*/  BSYNC.RECONVERGENT B2 ;  /* 0x0000000000027941 */ /* 0x000fea0003800200 */
.L_x_2350:
        /* <DEDUP_REMOVED lines=28> */
[----:B------:R-:W-:Y:S01]  /*6b10*/  @!P4 LEA.HI.X.SX32 R117, R118, R14, 0x1, P5 ;  /* 0x0000000e7675c211 */ /* 0x000fe200028f0eff */
[----:B------:R-:W-:Y:S01]  /*6b20*/  IMAD.MOV.U32 R118, RZ, RZ, RZ ;  /* 0x000000ffff767224 */ /* 0x000fe200078e00ff */
[----:B------:R-:W1:Y:S02]  /*6b30*/  @!P4 LDC.64 R14, c[0x0][0x3b8] ;  /* 0x0000ee00ff0ecb82 */ /* 0x000e640000000a00 */
[----:B-1----:R-:W-:-:S04]  /*6b40*/  @!P4 LEA R124, P5, R112, R14, 0x2 ;  /* 0x0000000e707cc211 */ /* 0x002fc800078a10ff */
[----:B------:R-:W-:Y:S01]  /*6b50*/  @!P4 LEA.HI.X R125, R112, R15, R117, 0x2, P5 ;  /* 0x0000000f707dc211 */ /* 0x000fe200028f1475 */
[----:B--2---:R-:W-:-:S05]  /*6b60*/  FADD.FTZ R112, R28, R13 ;  /* 0x0000000d1c707221 */ /* 0x004fca0000010000 */
[----:B------:R0:W-:Y:S04]  /*6b70*/  @!P2 STG.E desc[UR36][R122.64], R112 ;  /* 0x000000707a00a986 */ /* 0x0001e8000c101924 */
[----:B------:R-:W2:Y:S01]  /*6b80*/  @!P4 LDG.E R118, desc[UR36][R124.64] ;  /* 0x000000247c76c981 */ /* 0x000ea2000c1e1900 */
[----:B------:R-:W-:-:S13]  /*6b90*/  ISETP.GE.AND P2, PT, R11, R60, PT ;  /* 0x0000003c0b00720c */ /* 0x000fda0003f46270 */
[----:B------:R-:W1:Y:S01]  /*6ba0*/  @!P2 LDC.64 R14, c[0x0][0x3b8] ;  /* 0x0000ee00ff0eab82 */ /* 0x000e620000000a00 */
[----:B------:R-:W-:-:S04]  /*6bb0*/  @!P2 IADD3 R13, P4, PT, R58, R11, RZ ;  /* 0x0000000b3a0da210 */ /* 0x000fc80007f9e0ff */
[----:B------:R-:W-:Y:S02]  /*6bc0*/  @!P2 LEA.HI.X.SX32 R11, R11, R64, 0x1, P4 ;  /* 0x000000400b0ba211 */ /* 0x000fe400020f0eff */
[----:B-1----:R-:W-:-:S04]  /*6bd0*/  @!P2 LEA R14, P4, R13, R14, 0x2 ;  /* 0x0000000e0d0ea211 */ /* 0x002fc800078810ff */
[----:B------:R-:W-:Y:S01]  /*6be0*/  @!P2 LEA.HI.X R15, R13, R15, R11, 0x2, P4 ;  /* 0x0000000f0d0fa211 */ /* 0x000fe200020f140b */
[----:B--2---:R-:W-:-:S05]  /*6bf0*/  FADD.FTZ R117, R29, R118 ;  /* 0x000000761d757221 */ /* 0x004fca0000010000 */
[----:B------:R0:W-:Y:S03]  /*6c00*/  @!P2 STG.E desc[UR36][R14.64], R117 ;  /* 0x000000750e00a986 */ /* 0x0001e6000c101924 */
.L_x_2353:
[----:B------:R-:W-:Y:S05]  /*6c10*/  BSYNC.RECONVERGENT B2 ;  /* 0x0000000000027941 */ /* 0x000fea0003800200 */
.L_x_2352:
[----:B------:R-:W-:Y:S01]  /*6c20*/  BSSY.RECONVERGENT B2, `(.L_x_2354) ;  /* 0x0000018000027945 */ /* 0x000fe20003800200 */
[C---:B------:R-:W-:Y:S02]  /*6c30*/  IMAD R11, R53.reuse, 0x40, R12 ;  /* 0x00000040350b7824 */ /* 0x040fe400078e020c */
[----:B------:R-:W-:Y:S01]  /*6c40*/  IMAD R116, R53, 0x2, R116 ;  /* 0x0000000235747824 */ /* 0x000fe200078e0274 */
[----:B------:R-:W-:Y:S06]  /*6c50*/  @P1 BRA `(.L_x_2355) ;  /* 0x0000000000501947 */ /* 0x000fec0003800000 */
[----:B01----:R-:W-:Y:S02]  /*6c60*/  IMAD.SHL.U32 R123, R116, 0x4, RZ ;  /* 0x00000004747b7824 */ /* 0x003fe400078e00ff */
[----:B------:R-:W-:-:S03]  /*6c70*/  IMAD.MOV.U32 R125, RZ, RZ, RZ ;  /* 0x000000ffff7d7224 */ /* 0x000fc600078e00ff */
[----:B------:R-:W-:-:S13]  /*6c80*/  ISETP.GE.AND P2, PT, R123, R60, PT ;  /* 0x0000003c7b00720c */ /* 0x000fda0003f46270 */
[----:B------:R-:W0:Y:S01]  /*6c90*/  @!P2 S2R R12, SR_TID.X ;  /* 0x00000000000ca919 */ /* 0x000e220000002100 */
[----:B--234-:R-:W1:Y:S01]  /*6ca0*/  @!P2 LDC.64 R14, c[0x0][0x3b8] ;  /* 0x0000ee00ff0eab82 */ /* 0x01ce620000000a00 */
[----:B0-----:R-:W-:-:S05]  /*6cb0*/  @!P2 LOP3.LUT R12, R12, 0x3, RZ, 0xc0, !PT ;  /* 0x000000030c0ca812 */ /* 0x001fca00078ec0ff */
[----:B------:R-:W-:Y:S01]  /*6cc0*/  @!P2 IMAD R106, R53, UR7, R12 ;  /* 0x00000007356aac24 */ /* 0x000fe2000f8e020c */
[----:B------:R-:W-:-:S04]  /*6cd0*/  @!P2 SHF.R.S32.HI R12, RZ, 0x1f, R123 ;  /* 0x0000001fff0ca819 */ /* 0x000fc8000001147b */
[----:B------:R-:W-:-:S04]  /*6ce0*/  @!P2 IADD3 R13, P4, PT, R106, R123, RZ ;  /* 0x0000007b6a0da210 */ /* 0x000fc80007f9e0ff */
[----:B------:R-:W-:Y:S02]  /*6cf0*/  @!P2 LEA.HI.X.SX32 R106, R106, R12, 0x1, P4 ;  /* 0x0000000c6a6aa211 */ /* 0x000fe400020f0eff */
[----:B-1----:R-:W-:-:S04]  /*6d00*/  @!P2 LEA R12, P4, R13, R14, 0x2 ;  /* 0x0000000e0d0ca211 */ /* 0x002fc800078810ff */
[----:B------:R-:W-:Y:S02]  /*6d10*/  @!P2 LEA.HI.X R13, R13, R15, R106, 0x2, P4 ;  /* 0x0000000f0d0da211 */ /* 0x000fe400020f146a */
[----:B------:R-:W0:Y:S03]  /*6d20*/  @!P2 LDC.64 R14, c[0x0][0x3b8] ;  /* 0x0000ee00ff0eab82 */ /* 0x000e260000000a00 */
[----:B------:R-:W2:Y:S01]  /*6d30*/  @!P2 LDG.E R125, desc[UR36][R12.64] ;  /* 0x000000240c7da981 */ /* 0x000ea2000c1e1900 */
[----:B------:R-:W-:-:S04]  /*6d40*/  @!P2 IADD3 R106, P4, PT, R58, R123, RZ ;  /* 0x0000007b3a6aa210 */ /* 0x000fc80007f9e0ff */
[----:B------:R-:W-:Y:S02]  /*6d50*/  @!P2 LEA.HI.X.SX32 R123, R123, R64, 0x1, P4 ;  /* 0x000000407b7ba211 */ /* 0x000fe400020f0eff */
[----:B0-----:R-:W-:-:S04]  /*6d60*/  @!P2 LEA R14, P4, R106, R14, 0x2 ;  /* 0x0000000e6a0ea211 */ /* 0x001fc800078810ff */
[----:B------:R-:W-:Y:S01]  /*6d70*/  @!P2 LEA.HI.X R15, R106, R15, R123, 0x2, P4 ;  /* 0x0000000f6a0fa211 */ /* 0x000fe200020f147b */
[----:B--2---:R-:W-:-:S05]  /*6d80*/  FADD.FTZ R106, R30, R125 ;  /* 0x0000007d1e6a7221 */ /* 0x004fca0000010000 */
[----:B------:R0:W-:Y:S03]  /*6d90*/  @!P2 STG.E desc[UR36][R14.64], R106 ;  /* 0x0000006a0e00a986 */ /* 0x0001e6000c101924 */
.L_x_2355:
[----:B------:R-:W-:Y:S05]  /*6da0*/  BSYNC.RECONVERGENT B2 ;  /* 0x0000000000027941 */ /* 0x000fea0003800200 */
.L_x_2354:
[----:B------:R-:W-:Y:S01]  /*6db0*/  BSSY.RECONVERGENT B2, `(.L_x_2356) ;  /* 0x0000017000027945 */ /* 0x000fe20003800200 */
[----:B------:R-:W-:-:S03]  /*6dc0*/  IMAD.IADD R116, R116, 0x1, R53 ;  /* 0x0000000174747824 */ /* 0x000fc600078e0235 */
[----:B------:R-:W-:Y:S05]  /*6dd0*/  @P1 BRA `(.L_x_2357) ;  /* 0x0000000000501947 */ /* 0x000fea0003800000 */
        /* <DEDUP_REMOVED lines=20> */
.L_x_2357:
[----:B------:R-:W-:Y:S05]  /*6f20*/  BSYNC.RECONVERGENT B2 ;  /* 0x0000000000027941 */ /* 0x000fea0003800200 */
.L_x_2356:
[----:B------:R-:W-:Y:S01]  /*6f30*/  BSSY.RECONVERGENT B2, `(.L_x_2358) ;  /* 0x0000017000027945 */ /* 0x000fe20003800200 */
[----:B------:R-:W-:-:S03]  /*6f40*/  IMAD.IADD R116, R116, 0x1, R53 ;  /* 0x0000000174747824 */ /* 0x000fc600078e0235 */
[----:B------:R-:W-:Y:S05]  /*6f50*/  @P1 BRA `(.L_x_2359) ;  /* 0x0000000000501947 */ /* 0x000fea0003800000 */
        /* <DEDUP_REMOVED lines=20> */
.L_x_2359:
[----:B------:R-:W-:Y:S05]  /*70a0*/  BSYNC.RECONVERGENT B2 ;  /* 0x0000000000027941 */ /* 0x000fea0003800200 */
.L_x_2358:
        /* <DEDUP_REMOVED lines=23> */
.L_x_2361:
[----:B------:R-:W-:Y:S05]  /*7220*/  BSYNC.RECONVERGENT B2 ;  /* 0x0000000000027941 */ /* 0x000fea0003800200 */
.L_x_2360:
        /* <DEDUP_REMOVED lines=23> */
.L_x_2363:
[----:B------:R-:W-:Y:S05]  /*73a0*/  BSYNC.RECONVERGENT B2 ;  /* 0x0000000000027941 */ /* 0x000fea0003800200 */
.L_x_2362:
        /* <DEDUP_REMOVED lines=23> */
.L_x_2365:
[----:B------:R-:W-:Y:S05]  /*7520*/  BSYNC.RECONVERGENT B2 ;  /* 0x0000000000027941 */ /* 0x000fea0003800200 */
.L_x_2364:
        /* <DEDUP_REMOVED lines=23> */
.L_x_2367:
[----:B------:R-:W-:Y:S05]  /*76a0*/  BSYNC.RECONVERGENT B2 ;  /* 0x0000000000027941 */ /* 0x000fea0003800200 */
.L_x_2366:
        /* <DEDUP_REMOVED lines=21> */
.L_x_2369:
[----:B------:R-:W-:Y:S05]  /*7800*/  BSYNC.RECONVERGENT B2 ;  /* 0x0000000000027941 */ /* 0x000fea0003800200 */
.L_x_2368:
[----:B------:R-:W-:Y:S01]  /*7810*/  BSSY.RECONVERGENT B2, `(.L_x_2370) ;  /* 0x0000017000027945 */ /* 0x000fe20003800200 */
[----:B------:R-:W-:-:S03]  /*7820*/  IMAD R116, R53, 0x2, R12 ;  /* 0x0000000235747824 */ /* 0x000fc600078e020c */
[----:B------:R-:W-:Y:S05]  /*7830*/  @P1 BRA `(.L_x_2371) ;  /* 0x0000000000501947 */ /* 0x000fea0003800000 */
[----:B------:R-:W-:Y:S02]  /*7840*/  IMAD.SHL.U32 R11, R116, 0x4, RZ ;  /* 0x00000004740b7824 */ /* 0x000fe400078e00ff */
[----:B01----:R-:W-:-:S03]  /*7850*/  IMAD.MOV.U32 R123, RZ, RZ, RZ ;  /* 0x000000ffff7b7224 */ /* 0x003fc600078e00ff */
        /* <DEDUP_REMOVED lines=18> */
.L_x_2371:
[----:B------:R-:W-:Y:S05]  /*7980*/  BSYNC.RECONVERGENT B2 ;  /* 0x0000000000027941 */ /* 0x000fea0003800200 */
.L_x_2370:
        /* <DEDUP_REMOVED lines=23> */
.L_x_2373:
[----:B------:R-:W-:Y:S05]  /*7b00*/  BSYNC.RECONVERGENT B2 ;  /* 0x0000000000027941 */ /* 0x000fea0003800200 */
.L_x_2372:
[----:B------:R-:W-:Y:S01]  /*7b10*/  BSSY.RECONVERGENT B2, `(.L_x_2374) ;  /* 0x0000017000027945 */ /* 0x000fe20003800200 */
[----:B------:R-:W-:-:S03]  /*7b20*/  IMAD.IADD R116, R116, 0x1, R53 ;  /* 0x0000000174747824 */ /* 0x000fc600078e0235 */
        /* <DEDUP_REMOVED lines=21> */
.L_x_2375:
[----:B------:R-:W-:Y:S05]  /*7c80*/  BSYNC.RECONVERGENT B2 ;  /* 0x0000000000027941 */ /* 0x000fea0003800200 */
.L_x_2374:
        /* <DEDUP_REMOVED lines=23> */
.L_x_2377:
[----:B------:R-:W-:Y:S05]  /*7e00*/  BSYNC.RECONVERGENT B2 ;  /* 0x0000000000027941 */ /* 0x000fea0003800200 */
.L_x_2376:
        /* <DEDUP_REMOVED lines=23> */
.L_x_2379:
[----:B------:R-:W-:Y:S05]  /*7f80*/  BSYNC.RECONVERGENT B2 ;  /* 0x0000000000027941 */ /* 0x000fea0003800200 */
.L_x_2378:
        /* <DEDUP_REMOVED lines=23> */
.L_x_2381:
[----:B------:R-:W-:Y:S05]  /*8100*/  BSYNC.RECONVERGENT B2 ;  /* 0x0000000000027941 */ /* 0x000fea0003800200 */
.L_x_2380:
        /* <DEDUP_REMOVED lines=23> */
.L_x_2383:
[----:B------:R-:W-:Y:S05]  /*8280*/  BSYNC.RECONVERGENT B2 ;  /* 0x0000000000027941 */ /* 0x000fea0003800200 */
.L_x_2382:
        /* <DEDUP_REMOVED lines=23> */
.L_x_2385:
[----:B------:R-:W-:Y:S05]  /*8400*/  BSYNC.RECONVERGENT B2 ;  /* 0x0000000000027941 */ /* 0x000fea0003800200 */
.L_x_2384:
        /* <DEDUP_REMOVED lines=23> */
.L_x_2387:
[----:B------:R-:W-:Y:S05]  /*8580*/  BSYNC.RECONVERGENT B2 ;  /* 0x0000000000027941 */ /* 0x000fea0003800200 */
.L_x_2386:
        /* <DEDUP_REMOVED lines=23> */
.L_x_2389:
[----:B------:R-:W-:Y:S05]  /*8700*/  BSYNC.RECONVERGENT B2 ;  /* 0x0000000000027941 */ /* 0x000fea0003800200 */
.L_x_2388:
        /* <DEDUP_REMOVED lines=23> */
.L_x_2391:
[----:B------:R-:W-:Y:S05]  /*8880*/  BSYNC.RECONVERGENT B2 ;  /* 0x0000000000027941 */ /* 0x000fea0003800200 */
.L_x_2390:
        /* <DEDUP_REMOVED lines=23> */
.L_x_2393:
[----:B------:R-:W-:Y:S05]  /*8a00*/  BSYNC.RECONVERGENT B2 ;  /* 0x0000000000027941 */ /* 0x000fea0003800200 */
.L_x_2392:
        /* <DEDUP_REMOVED lines=23> */
.L_x_2395:
[----:B------:R-:W-:Y:S05]  /*8b80*/  BSYNC.RECONVERGENT B2 ;  /* 0x0000000000027941 */ /* 0x000fea0003800200 */
.L_x_2394:
        /* <DEDUP_REMOVED lines=23> */
.L_x_2397:
[----:B------:R-:W-:Y:S05]  /*8d00*/  BSYNC.RECONVERGENT B2 ;  /* 0x0000000000027941 */ /* 0x000fea0003800200 */
.L_x_2396:
[----:B------:R-:W-:Y:S05]  /*8d10*/  @P1 BRA `(.L_x_2341) ;  /* 0x0000001c00d41947 */ /* 0x000fea0003800000 */
[----:B------:R-:W-:Y:S01]  /*8d20*/  IMAD.IADD R116, R116, 0x1, R53 ;  /* 0x0000000174747824 */ /* 0x000fe200078e0235 */
[----:B------:R-:W-:Y:S01]  /*8d30*/  BSSY.RECONVERGENT B2, `(.L_x_2398) ;  /* 0x000000e000027945 */ /* 0x000fe20003800200 */
[----:B------:R-:W-:Y:S02]  /*8d40*/  IMAD.MOV.U32 R13, RZ, RZ, RZ ;  /* 0x000000ffff0d7224 */ /* 0x000fe400078e00ff */
[----:B01234-:R-:W-:-:S05]  /*8d50*/  IMAD.SHL.U32 R15, R116, 0x4, RZ ;  /* 0x00000004740f7824 */ /* 0x01ffca00078e00ff */
[----:B------:R-:W-:-:S13]  /*8d60*/  ISETP.GE.AND P2, PT, R15, R60, PT ;  /* 0x0000003c0f00720c */ /* 0x000fda0003f46270 */
[----:B------:R-:W-:Y:S05]  /*8d70*/  @P2 BRA `(.L_x_2399) ;  /* 0x0000000000242947 */ /* 0x000fea0003800000 */
[----:B------:R-:W0:Y:S02]  /*8d80*/  S2R R11, SR_TID.X ;  /* 0x00000000000b7919 */ /* 0x000e240000002100 */
[----:B0-----:R-:W-:Y:S02]  /*8d90*/  LOP3.LUT R12, R11, 0x3, RZ, 0xc0, !PT ;  /* 0x000000030b0c7812 */ /* 0x001fe400078ec0ff */
[----:B------:R-:W-:-:S03]  /*8da0*/  SHF.R.S32.HI R11, RZ, 0x1f, R15 ;  /* 0x0000001fff0b7819 */ /* 0x000fc6000001140f */
[----:B------:R-:W-:-:S05]  /*8db0*/  IMAD R12, R53, UR7, R12 ;  /* 0x00000007350c7c24 */ /* 0x000fca000f8e020c */
[----:B------:R-:W-:-:S04]  /*8dc0*/  IADD3 R13, P1, PT, R12, R15, RZ ;  /* 0x0000000f0c0d7210 */ /* 0x000fc80007f3e0ff */
[----:B------:R-:W-:Y:S02]  /*8dd0*/  LEA.HI.X.SX32 R14, R12, R11, 0x1, P1 ;  /* 0x0000000b0c0e7211 */ /* 0x000fe400008f0eff */
[----:B------:R-:W-:-:S04]  /*8de0*/  LEA R12, P1, R13, UR18, 0x2 ;  /* 0x000000120d0c7c11 */ /* 0x000fc8000f8210ff */
[----:B------:R-:W-:-:S06]  /*8df0*/  LEA.HI.X R13, R13, UR19, R14, 0x2, P1 ;  /* 0x000000130d0d7c11 */ /* 0x000fcc00088f140e */
[----:B------:R0:W5:Y:S03]  /*8e00*/  LDG.E R13, desc[UR36][R12.64] ;  /* 0x000000240c0d7981 */ /* 0x000166000c1e1900 */
.L_x_2399:
[----:B------:R-:W-:Y:S05]  /*8e10*/  BSYNC.RECONVERGENT B2 ;  /* 0x0000000000027941 */ /* 0x000fea0003800200 */
.L_x_2398:
[----:B-----5:R-:W-:Y:S01]  /*8e20*/  FADD.FTZ R87, R52, R13 ;  /* 0x0000000d34577221 */ /* 0x020fe20000010000 */
[----:B------:R-:W-:Y:S06]  /*8e30*/  @P2 BRA `(.L_x_2341) ;  /* 0x0000001c008c2947 */ /* 0x000fec0003800000 */
[----:B------:R-:W-:-:S04]  /*8e40*/  IADD3 R11, P1, PT, R58, R15, RZ ;  /* 0x0000000f3a0b7210 */ /* 0x000fc80007f3e0ff */
[----:B------:R-:W-:Y:S02]  /*8e50*/  LEA.HI.X.SX32 R14, R15, R64, 0x1, P1 ;  /* 0x000000400f0e7211 */ /* 0x000fe400008f0eff */
[----:B0-----:R-:W-:-:S04]  /*8e60*/  LEA R12, P1, R11, UR18, 0x2 ;  /* 0x000000120b0c7c11 */ /* 0x001fc8000f8210ff */
[----:B------:R-:W-:-:S05]  /*8e70*/  LEA.HI.X R13, R11, UR19, R14, 0x2, P1 ;  /* 0x000000130b0d7c11 */ /* 0x000fca00088f140e */
[----:B------:R0:W-:Y:S01]  /*8e80*/  STG.E desc[UR36][R12.64], R87 ;  /* 0x000000570c007986 */ /* 0x0001e2000c101924 */
[----:B------:R-:W-:Y:S05]  /*8e90*/  BRA `(.L_x_2341) ;  /* 0x0000001c00747947 */ /* 0x000fea0003800000 */
.L_x_2283:
[----:B------:R-:W-:Y:S01]  /*8ea0*/  IMAD.SHL.U32 R116, R12, 0x4, RZ ;  /* 0x000000040c747824 */ /* 0x000fe200078e00ff */
[----:B------:R-:W-:-:S03]  /*8eb0*/  ISETP.GE.AND P4, PT, R66, UR45, PT ;  /* 0x0000002d42007c0c */ /* 0x000fc6000bf86270 */
[--C-:B------:R-:W-:Y:S01]  /*8ec0*/  IMAD R13, R53, 0x8, R116.reuse ;  /* 0x00000008350d7824 */ /* 0x100fe200078e0274 */
[----:B------:R-:W-:Y:S01]  /*8ed0*/  FSEL R119, R119, RZ, P4 ;  /* 0x000000ff77777208 */ /* 0x000fe20002000000 */
[----:B------:R-:W-:-:S03]  /*8ee0*/  IMAD R11, R53, 0x10, R116 ;  /* 0x00000010350b7824 */ /* 0x000fc600078e0274 */
[-C--:B------:R-:W-:Y:S02]  /*8ef0*/  ISETP.GE.AND P2, PT, R13, R60.reuse, PT ;  /* 0x0000003c0d00720c */ /* 0x080fe40003f46270 */
[----:B------:R-:W-:Y:S02]  /*8f00*/  ISETP.GE.AND P5, PT, R11, R60, PT ;  /* 0x0000003c0b00720c */ /* 0x000fe40003fa6270 */
[C---:B------:R-:W-:Y:S02]  /*8f10*/  ISETP.GE.OR P2, PT, R66.reuse, UR45, P2 ;  /* 0x0000002d42007c0c */ /* 0x040fe40009746670 */
[----:B------:R-:W-:-:S11]  /*8f20*/  ISETP.GE.OR P5, PT, R66, UR45, P5 ;  /* 0x0000002d42007c0c */ /* 0x000fd6000afa6670 */
[----:B------:R-:W0:Y:S02]  /*8f30*/  @!P2 S2R R14, SR_TID.X ;  /* 0x00000000000ea919 */ /* 0x000e240000002100 */
[----:B------:R-:W1:Y:S01]  /*8f40*/  @!P5 S2R R124, SR_TID.X ;  /* 0x00000000007cd919 */ /* 0x000e620000002100 */
[----:B0-----:R-:W-:Y:S02]  /*8f50*/  @!P2 LOP3.LUT R14, R14, 0x3, RZ, 0xc0, !PT ;  /* 0x000000030e0ea812 */ /* 0x001fe400078ec0ff */
[----:B-1----:R-:W-:-:S03]  /*8f60*/  @!P5 LOP3.LUT R124, R124, 0x3, RZ, 0xc0, !PT ;  /* 0x000000037c7cd812 */ /* 0x002fc600078ec0ff */
[C---:B------:R-:W-:Y:S01]  /*8f70*/  @!P2 IMAD R118, R53.reuse, UR7, R14 ;  /* 0x000000073576ac24 */ /* 0x040fe2000f8e020e */
[----:B------:R-:W-:Y:S01]  /*8f80*/  @!P2 SHF.R.S32.HI R14, RZ, 0x1f, R13 ;  /* 0x0000001fff0ea819 */ /* 0x000fe2000001140d */
[----:B------:R-:W-:-:S03]  /*8f90*/  @!P5 IMAD R124, R53, UR7, R124 ;  /* 0x00000007357cdc24 */ /* 0x000fc6000f8e027c */
[----:B------:R-:W-:-:S04]  /*8fa0*/  @!P2 IADD3 R13, P1, PT, R118, R13, RZ ;  /* 0x0000000d760da210 */ /* 0x000fc80007f3e0ff */
[----:B------:R-:W-:Y:S02]  /*8fb0*/  @!P2 LEA.HI.X.SX32 R118, R118, R14, 0x1, P1 ;  /* 0x0000000e7676a211 */ /* 0x000fe400008f0eff */
[----:B------:R-:W0:Y:S02]  /*8fc0*/  @!P2 LDC.64 R14, c[0x0][0x3b8] ;  /* 0x0000ee00ff0eab82 */ /* 0x000e240000000a00 */
[----:B0-----:R-:W-:-:S04]  /*8fd0*/  @!P2 LEA R122, P1, R13, R14, 0x2 ;  /* 0x0000000e0d7aa211 */ /* 0x001fc800078210ff */
[----:B------:R-:W-:Y:S02]  /*8fe0*/  @!P2 LEA.HI.X R123, R13, R15, R118, 0x2, P1 ;  /* 0x0000000f0d7ba211 */ /* 0x000fe400008f1476 */
[----:B------:R-:W0:Y:S01]  /*8ff0*/  @!P5 LDC.64 R14, c[0x0][0x3b8] ;  /* 0x0000ee00ff0edb82 */ /* 0x000e220000000a00 */
[----:B------:R-:W-:Y:S02]  /*9000*/  @!P5 SHF.R.S32.HI R13, RZ, 0x1f, R11 ;  /* 0x0000001fff0dd819 */ /* 0x000fe4000001140b */
[C---:B------:R-:W-:Y:S01]  /*9010*/  @!P5 IADD3 R11, P1, PT, R124.reuse, R11, RZ ;  /* 0x0000000b7c0bd210 */ /* 0x040fe20007f3e0ff */
[----:B------:R1:W5:Y:S03]  /*9020*/  @!P2 LDG.E R119, desc[UR36][R122.64] ;  /* 0x000000247a77a981 */ /* 0x000366000c1e1900 */
[----:B------:R-:W-:Y:S02]  /*9030*/  @!P5 LEA.HI.X.SX32 R118, R124, R13, 0x1, P1 ;  /* 0x0000000d7c76d211 */ /* 0x000fe400008f0eff */
[----:B0-----:R-:W-:-:S04]  /*9040*/  @!P5 LEA R124, P1, R11, R14, 0x2 ;  /* 0x0000000e0b7cd211 */ /* 0x001fc800078210ff */
[----:B------:R-:W-:Y:S01]  /*9050*/  @!P5 LEA.HI.X R125, R11, R15, R118, 0x2, P1 ;  /* 0x0000000f0b7dd211 */ /* 0x000fe200008f1476 */
[----:B------:R-:W-:-:S05]  /*9060*/  IMAD R11, R53, 0x20, R116 ;  /* 0x00000020350b7824 */ /* 0x000fca00078e0274 */
[----:B------:R-:W-:-:S04]  /*9070*/  ISETP.GE.AND P1, PT, R11, R60, PT ;  /* 0x0000003c0b00720c */ /* 0x000fc80003f26270 */
[----:B------:R-:W-:-:S13]  /*9080*/  ISETP.GE.OR P1, PT, R66, UR45, P1 ;  /* 0x0000002d42007c0c */ /* 0x000fda0008f26670 */
[----:B------:R-:W0:Y:S01]  /*9090*/  @!P1 S2R R13, SR_TID.X ;  /* 0x00000000000d9919 */ /* 0x000e220000002100 */
[----:B------:R-:W1:Y:S01]  /*90a0*/  @!P1 LDC.64 R14, c[0x0][0x3b8] ;  /* 0x0000ee00ff0e9b82 */ /* 0x000e620000000a00 */
[----:B------:R-:W-:Y:S02]  /*90b0*/  ISETP.GE.AND P2, PT, R116, R60, PT ;  /* 0x0000003c7400720c */ /* 0x000fe40003f46270 */
[----:B------:R-:W-:Y:S02]  /*90c0*/  FSEL R113, R113, RZ, P4 ;  /* 0x000000ff71717208 */ /* 0x000fe40002000000 */
[----:B------:R-:W-:-:S04]  /*90d0*/  ISETP.GE.OR P2, PT, R66, UR45, P2 ;  /* 0x0000002d42007c0c */ /* 0x000fc80009746670 */
[----:B------:R2:W5:Y:S01]  /*90e0*/  @!P5 LDG.E R113, desc[UR36][R124.64] ;  /* 0x000000247c71d981 */ /* 0x000562000c1e1900 */
[----:B0-----:R-:W-:-:S05]  /*90f0*/  @!P1 LOP3.LUT R118, R13, 0x3, RZ, 0xc0, !PT ;  /* 0x000000030d769812 */ /* 0x001fca00078ec0ff */
[----:B------:R-:W-:Y:S01]  /*9100*/  @!P1 IMAD R118, R53, UR7, R118 ;  /* 0x0000000735769c24 */ /* 0x000fe2000f8e0276 */
[----:B------:R-:W-:-:S04]  /*9110*/  @!P1 SHF.R.S32.HI R13, RZ, 0x1f, R11 ;  /* 0x0000001fff0d9819 */ /* 0x000fc8000001140b */
[----:B------:R-:W-:-:S04]  /*9120*/  @!P1 IADD3 R11, P5, PT, R118, R11, RZ ;  /* 0x0000000b760b9210 */ /* 0x000fc80007fbe0ff */
[----:B------:R-:W-:Y:S02]  /*9130*/  @!P1 LEA.HI.X.SX32 R118, R118, R13, 0x1, P5 ;  /* 0x0000000d76769211 */ /* 0x000fe400028f0eff */
[----:B------:R-:W0:Y:S01]  /*9140*/  @!P2 S2R R13, SR_TID.X ;  /* 0x00000000000da919 */ /* 0x000e220000002100 */
[----:B-1----:R-:W-:Y:S02]  /*9150*/  @!P1 LEA R122, P5, R11, R14, 0x2 ;  /* 0x0000000e0b7a9211 */ /* 0x002fe400078a10ff */
[----:B------:R-:W-:Y:S02]  /*9160*/  FSEL R117, R117, RZ, P4 ;  /* 0x000000ff75757208 */ /* 0x000fe40002000000 */
[----:B------:R-:W-:Y:S01]  /*9170*/  @!P1 LEA.HI.X R123, R11, R15, R118, 0x2, P5 ;  /* 0x0000000f0b7b9211 */ /* 0x000fe200028f1476 */
[----:B------:R-:W-:Y:S01]  /*9180*/  IMAD R11, R53, 0x40, R116 ;  /* 0x00000040350b7824 */ /* 0x000fe200078e0274 */
[----:B------:R-:W1:Y:S03]  /*9190*/  @!P2 LDC.64 R14, c[0x0][0x3b8] ;  /* 0x0000ee00ff0eab82 */ /* 0x000e660000000a00 */
[----:B------:R3:W5:Y:S01]  /*91a0*/  @!P1 LDG.E R117, desc[UR36][R122.64] ;  /* 0x000000247a759981 */ /* 0x000762000c1e1900 */
[----:B------:R-:W-:-:S04]  /*91b0*/  ISETP.GE.AND P1, PT, R11, R60, PT ;  /* 0x0000003c0b00720c */ /* 0x000fc80003f26270 */
[----:B------:R-:W-:Y:S02]  /*91c0*/  ISETP.GE.OR P1, PT, R66, UR45, P1 ;  /* 0x0000002d42007c0c */ /* 0x000fe40008f26670 */
[----:B0-----:R-:W-:-:S11]  /*91d0*/  @!P2 LOP3.LUT R118, R13, 0x3, RZ, 0xc0, !PT ;  /* 0x000000030d76a812 */ /* 0x001fd600078ec0ff */
[----:B------:R-:W0:Y:S01]  /*91e0*/  @!P1 S2R R13, SR_TID.X ;  /* 0x00000000000d9919 */ /* 0x000e220000002100 */
[----:B--2---:R-:W-:-:S05]  /*91f0*/  @!P2 IMAD R125, R53, UR7, R118 ;  /* 0x00000007357dac24 */ /* 0x004fca000f8e0276 */
[----:B------:R-:W-:-:S04]  /*9200*/  @!P2 IADD3 R116, P5, PT, R125, R116, RZ ;  /* 0x000000747d74a210 */ /* 0x000fc80007fbe0ff */
[----:B------:R-:W-:Y:S02]  /*9210*/  @!P2 LEA.HI.X.SX32 R118, R125, RZ, 0x1, P5 ;  /* 0x000000ff7d76a211 */ /* 0x000fe400028f0eff */
[----:B-1----:R-:W-:-:S04]  /*9220*/  @!P2 LEA R124, P5, R116, R14, 0x2 ;  /* 0x0000000e747ca211 */ /* 0x002fc800078a10ff */
[----:B------:R-:W-:Y:S02]  /*9230*/  @!P2 LEA.HI.X R125, R116, R15, R118, 0x2, P5 ;  /* 0x0000000f747da211 */ /* 0x000fe400028f1476 */
[----:B------:R-:W1:Y:S01]  /*9240*/  @!P1 LDC.64 R14, c[0x0][0x3b8] ;  /* 0x0000ee00ff0e9b82 */ /* 0x000e620000000a00 */
[----:B------:R-:W-:Y:S01]  /*9250*/  ISETP.GE.AND P5, PT, R66, UR45, PT ;  /* 0x0000002d42007c0c */ /* 0x000fe2000bfa6270 */
[----:B------:R-:W-:-:S03]  /*9260*/  IMAD.IADD R116, R12, 0x1, R53 ;  /* 0x000000010c747824 */ /* 0x000fc600078e0235 */
[----:B------:R-:W-:Y:S01]  /*9270*/  FSEL R115, R115, RZ, P5 ;  /* 0x000000ff73737208 */ /* 0x000fe20002800000 */
[----:B---3--:R-:W-:-:S05]  /*9280*/  IMAD.SHL.U32 R123, R116, 0x4, RZ ;  /* 0x00000004747b7824 */ /* 0x008fca00078e00ff */
[----:B------:R2:W5:Y:S01]  /*9290*/  @!P2 LDG.E R115, desc[UR36][R124.64] ;  /* 0x000000247c73a981 */ /* 0x000562000c1e1900 */
[----:B0-----:R-:W-:Y:S02]  /*92a0*/  @!P1 LOP3.LUT R12, R13, 0x3, RZ, 0xc0, !PT ;  /* 0x000000030d0c9812 */ /* 0x001fe400078ec0ff */
[----:B------:R-:W-:-:S03]  /*92b0*/  ISETP.GE.AND P2, PT, R123, R60, PT ;  /* 0x0000003c7b00720c */ /* 0x000fc60003f46270 */
[----:B------:R-:W-:Y:S01]  /*92c0*/  @!P1 IMAD R118, R53, UR7, R12 ;  /* 0x0000000735769c24 */ /* 0x000fe2000f8e020c */
[----:B------:R-:W-:Y:S02]  /*92d0*/  ISETP.GE.OR P2, PT, R66, UR45, P2 ;  /* 0x0000002d42007c0c */ /* 0x000fe40009746670 */
[----:B------:R-:W-:Y:S02]  /*92e0*/  @!P1 SHF.R.S32.HI R12, RZ, 0x1f, R11 ;  /* 0x0000001fff0c9819 */ /* 0x000fe4000001140b */
[----:B------:R-:W-:-:S04]  /*92f0*/  @!P1 IADD3 R11, P5, PT, R118, R11, RZ ;  /* 0x0000000b760b9210 */ /* 0x000fc80007fbe0ff */
[----:B------:R-:W-:Y:S02]  /*9300*/  @!P1 LEA.HI.X.SX32 R118, R118, R12, 0x1, P5 ;  /* 0x0000000c76769211 */ /* 0x000fe400028f0eff */
[----:B-1----:R-:W-:-:S04]  /*9310*/  @!P1 LEA R12, P5, R11, R14, 0x2 ;  /* 0x0000000e0b0c9211 */ /* 0x002fc800078a10ff */
[----:B------:R-:W-:Y:S02]  /*9320*/  @!P1 LEA.HI.X R13, R11, R15, R118, 0x2, P5 ;  /* 0x0000000f0b0d9211 */ /* 0x000fe400028f1476 */
[----:B------:R-:W0:Y:S01]  /*9330*/  @!P2 S2R R118, SR_TID.X ;  /* 0x000000000076a919 */ /* 0x000e220000002100 */
[----:B------:R-:W-:Y:S01]  /*9340*/  IMAD R11, R53, 0x2, R116 ;  /* 0x00000002350b7824 */ /* 0x000fe200078e0274 */
[----:B------:R-:W-:Y:S01]  /*9350*/  FSEL R103, R103, RZ, P4 ;  /* 0x000000ff67677208 */ /* 0x000fe20002000000 */
[----:B------:R-:W1:Y:S02]  /*9360*/  @!P2 LDC.64 R14, c[0x0][0x3b8] ;  /* 0x0000ee00ff0eab82 */ /* 0x000e640000000a00 */
[----:B------:R-:W-:-:S03]  /*9370*/  IMAD.SHL.U32 R11, R11, 0x4, RZ ;  /* 0x000000040b0b7824 */ /* 0x000fc600078e00ff */
[----:B------:R1:W5:Y:S02]  /*9380*/  @!P1 LDG.E R103, desc[UR36][R12.64] ;  /* 0x000000240c679981 */ /* 0x000364000c1e1900 */
[----:B------:R-:W-:-:S04]  /*9390*/  ISETP.GE.AND P1, PT, R11, R60, PT ;  /* 0x0000003c0b00720c */ /* 0x000fc80003f26270 */
[----:B------:R-:W-:Y:S02]  /*93a0*/  ISETP.GE.OR P1, PT, R66, UR45, P1 ;  /* 0x0000002d42007c0c */ /* 0x000fe40008f26670 */
[----:B0-----:R-:W-:-:S11]  /*93b0*/  @!P2 LOP3.LUT R122, R118, 0x3, RZ, 0xc0, !PT ;  /* 0x00000003767aa812 */ /* 0x001fd600078ec0ff */
[----:B------:R-:W0:Y:S01]  /*93c0*/  @!P1 S2R R118, SR_TID.X ;  /* 0x0000000000769919 */ /* 0x000e220000002100 */
[----:B--2---:R-:W-:Y:S01]  /*93d0*/  @!P2 IMAD R124, R53, UR7, R122 ;  /* 0x00000007357cac24 */ /* 0x004fe2000f8e027a */
[----:B------:R-:W-:-:S04]  /*93e0*/  @!P2 SHF.R.S32.HI R122, RZ, 0x1f, R123 ;  /* 0x0000001fff7aa819 */ /* 0x000fc8000001147b */
[----:B------:R-:W-:-:S04]  /*93f0*/  @!P2 IADD3 R123, P5, PT, R124, R123, RZ ;  /* 0x0000007b7c7ba210 */ /* 0x000fc80007fbe0ff */
[----:B------:R-:W-:Y:S02]  /*9400*/  @!P2 LEA.HI.X.SX32 R122, R124, R122, 0x1, P5 ;  /* 0x0000007a7c7aa211 */ /* 0x000fe400028f0eff */
[----:B-1----:R-:W-:Y:S01]  /*9410*/  @!P2 LEA R12, P5, R123, R14, 0x2 ;  /* 0x0000000e7b0ca211 */ /* 0x002fe200078a10ff */
[----:B------:R-:W-:-:S03]  /*9420*/  IMAD R116, R53, 0x4, R116 ;  /* 0x0000000435747824 */ /* 0x000fc600078e0274 */
[----:B------:R-:W-:Y:S02]  /*9430*/  @!P2 LEA.HI.X R13, R123, R15, R122, 0x2, P5 ;  /* 0x0000000f7b0da211 */ /* 0x000fe400028f147a */
[----:B------:R-:W1:Y:S01]  /*9440*/  @!P1 LDC.64 R14, c[0x0][0x3b8] ;  /* 0x0000ee00ff0e9b82 */ /* 0x000e620000000a00 */
[----:B------:R-:W-:Y:S01]  /*9450*/  FSEL R114, R114, RZ, P4 ;  /* 0x000000ff72727208 */ /* 0x000fe20002000000 */
[----:B------:R-:W-:-:S05]  /*9460*/  IMAD.SHL.U32 R123, R116, 0x4, RZ ;  /* 0x00000004747b7824 */ /* 0x000fca00078e00ff */
[----:B------:R1:W5:Y:S01]  /*9470*/  @!P2 LDG.E R114, desc[UR36][R12.64] ;  /* 0x000000240c72a981 */ /* 0x000362000c1e1900 */
[----:B------:R-:W-:Y:S02]  /*9480*/  ISETP.GE.AND P2, PT, R123, R60, PT ;  /* 0x0000003c7b00720c */ /* 0x000fe40003f46270 */
[----:B0-----:R-:W-:Y:S02]  /*9490*/  @!P1 LOP3.LUT R118, R118, 0x3, RZ, 0xc0, !PT ;  /* 0x0000000376769812 */ /* 0x001fe400078ec0ff */
[----:B------:R-:W-:-:S03]  /*94a0*/  ISETP.GE.OR P2, PT, R66, UR45, P2 ;  /* 0x0000002d42007c0c */ /* 0x000fc60009746670 */
[----:B------:R-:W-:Y:S01]  /*94b0*/  @!P1 IMAD R122, R53, UR7, R118 ;  /* 0x00000007357a9c24 */ /* 0x000fe2000f8e0276 */
[----:B------:R-:W-:-:S04]  /*94c0*/  @!P1 SHF.R.S32.HI R118, RZ, 0x1f, R11 ;  /* 0x0000001fff769819 */ /* 0x000fc8000001140b */
[----:B------:R-:W-:-:S04]  /*94d0*/  @!P1 IADD3 R11, P5, PT, R122, R11, RZ ;  /* 0x0000000b7a0b9210 */ /* 0x000fc80007fbe0ff */
[----:B------:R-:W-:Y:S02]  /*94e0*/  @!P1 LEA.HI.X.SX32 R118, R122, R118, 0x1, P5 ;  /* 0x000000767a769211 */ /* 0x000fe400028f0eff */
[C---:B-1----:R-:W-:Y:S01]  /*94f0*/  @!P1 LEA R12, P5, R11.reuse, R14, 0x2 ;  /* 0x0000000e0b0c9211 */ /* 0x042fe200078a10ff */
[----:B------:R-:W0:Y:S03]  /*9500*/  @!P2 S2R R122, SR_TID.X ;  /* 0x00000000007aa919 */ /* 0x000e260000002100 */
[----:B------:R-:W-:Y:S01]  /*9510*/  @!P1 LEA.HI.X R13, R11, R15, R118, 0x2, P5 ;  /* 0x0000000f0b0d9211 */ /* 0x000fe200028f1476 */
[----:B------:R-:W-:Y:S01]  /*9520*/  IMAD.IADD R118, R116, 0x1, R53 ;  /* 0x0000000174767824 */ /* 0x000fe200078e0235 */
[----:B------:R-:W-:Y:S01]  /*9530*/  FSEL R110, R110, RZ, P4 ;  /* 0x000000ff6e6e7208 */ /* 0x000fe20002000000 */
[----:B------:R-:W1:Y:S02]  /*9540*/  @!P2 LDC.64 R14, c[0x0][0x3b8] ;  /* 0x0000ee00ff0eab82 */ /* 0x000e640000000a00 */
[----:B------:R-:W-:-:S03]  /*9550*/  IMAD.SHL.U32 R11, R118, 0x4, RZ ;  /* 0x00000004760b7824 */ /* 0x000fc600078e00ff */
[----:B------:R1:W5:Y:S02]  /*9560*/  @!P1 LDG.E R110, desc[UR36][R12.64] ;  /* 0x000000240c6e9981 */ /* 0x000364000c1e1900 */
[----:B------:R-:W-:-:S04]  /*9570*/  ISETP.GE.AND P1, PT, R11, R60, PT ;  /* 0x0000003c0b00720c */ /* 0x000fc80003f26270 */
[----:B------:R-:W-:-:S13]  /*9580*/  ISETP.GE.OR P1, PT, R66, UR45, P1 ;  /* 0x0000002d42007c0c */ /* 0x000fda0008f26670 */
[----:B------:R-:W2:Y:S01]  /*9590*/  @!P1 S2R R116, SR_TID.X ;  /* 0x0000000000749919 */ /* 0x000ea20000002100 */
[----:B0-----:R-:W-:-:S05]  /*95a0*/  @!P2 LOP3.LUT R122, R122, 0x3, RZ, 0xc0, !PT ;  /* 0x000000037a7aa812 */ /* 0x001fca00078ec0ff */
[----:B------:R-:W-:Y:S01]  /*95b0*/  @!P2 IMAD R124, R53, UR7, R122 ;  /* 0x00000007357cac24 */ /* 0x000fe2000f8e027a */
[----:B------:R-:W-:-:S04]  /*95c0*/  @!P2 SHF.R.S32.HI R122, RZ, 0x1f, R123 ;  /* 0x0000001fff7aa819 */ /* 0x000fc8000001147b */
[----:B------:R-:W-:-:S04]  /*95d0*/  @!P2 IADD3 R123, P5, PT, R124, R123, RZ ;  /* 0x0000007b7c7ba210 */ /* 0x000fc80007fbe0ff */
[----:B------:R-:W-:Y:S02]  /*95e0*/  @!P2 LEA.HI.X.SX32 R122, R124, R122, 0x1, P5 ;  /* 0x0000007a7c7aa211 */ /* 0x000fe400028f0eff */
[----:B-1----:R-:W-:-:S04]  /*95f0*/  @!P2 LEA R12, P5, R123, R14, 0x2 ;  /* 0x0000000e7b0ca211 */ /* 0x002fc800078a10ff */
[----:B------:R-:W-:Y:S02]  /*9600*/  @!P2 LEA.HI.X R13, R123, R15, R122, 0x2, P5 ;  /* 0x0000000f7b0da211 */ /* 0x000fe400028f147a */
[----:B------:R-:W0:Y:S01]  /*9610*/  @!P1 LDC.64 R14, c[0x0][0x3b8] ;  /* 0x0000ee00ff0e9b82 */ /* 0x000e220000000a00 */
[----:B------:R-:W-:Y:S01]  /*9620*/  IMAD.IADD R118, R118, 0x1, R53 ;  /* 0x0000000176767824 */ /* 0x000fe200078e0235 */
[----:B------:R-:W-:-:S03]  /*9630*/  FSEL R108, R108, RZ, P4 ;  /* 0x000000ff6c6c7208 */ /* 0x000fc60002000000 */
[----:B------:R-:W-:Y:S01]  /*9640*/  IMAD.SHL.U32 R123, R118, 0x4, RZ ;  /* 0x00000004767b7824 */ /* 0x000fe200078e00ff */
[----:B--2---:R-:W-:Y:S02]  /*9650*/  @!P1 LOP3.LUT R116, R116, 0x3, RZ, 0xc0, !PT ;  /* 0x0000000374749812 */ /* 0x004fe400078ec0ff */
[----:B------:R0:W5:Y:S02]  /*9660*/  @!P2 LDG.E R108, desc[UR36][R12.64] ;  /* 0x000000240c6ca981 */ /* 0x000164000c1e1900 */
[----:B------:R-:W-:Y:S01]  /*9670*/  ISETP.GE.AND P2, PT, R123, R60, PT ;  /* 0x0000003c7b00720c */ /* 0x000fe20003f46270 */
[----:B------:R-:W-:-:S03]  /*9680*/  @!P1 IMAD R122, R53, UR7, R116 ;  /* 0x00000007357a9c24 */ /* 0x000fc6000f8e0274 */
[----:B------:R-:W-:Y:S02]  /*9690*/  ISETP.GE.OR P2, PT, R66, UR45, P2 ;  /* 0x0000002d42007c0c */ /* 0x000fe40009746670 */
[----:B------:R-:W-:Y:S02]  /*96a0*/  @!P1 SHF.R.S32.HI R116, RZ, 0x1f, R11 ;  /* 0x0000001fff749819 */ /* 0x000fe4000001140b */
[----:B------:R-:W-:-:S04]  /*96b0*/  @!P1 IADD3 R11, P5, PT, R122, R11, RZ ;  /* 0x0000000b7a0b9210 */ /* 0x000fc80007fbe0ff */
[----:B------:R-:W-:Y:S02]  /*96c0*/  @!P1 LEA.HI.X.SX32 R116, R122, R116, 0x1, P5 ;  /* 0x000000747a749211 */ /* 0x000fe400028f0eff */
[----:B0-----:R-:W-:-:S04]  /*96d0*/  @!P1 LEA R12, P5, R11, R14, 0x2 ;  /* 0x0000000e0b0c9211 */ /* 0x001fc800078a10ff */
        /* <DEDUP_REMOVED lines=11> */
[----:B------:R-:W-:Y:S01]  /*9790*/  @!P2 IMAD R124, R53, UR7, R122 ;  /* 0x00000007357cac24 */ /* 0x000fe2000f8e027a */
[----:B------:R-:W-:-:S04]  /*97a0*/  @!P2 SHF.R.S32.HI R122, RZ, 0x1f, R123 ;  /* 0x0000001fff7aa819 */ /* 0x000fc8000001147b */
[----:B------:R-:W-:-:S04]  /*97b0*/  @!P2 IADD3 R123, P5, PT, R124, R123, RZ ;  /* 0x0000007b7c7ba210 */ /* 0x000fc80007fbe0ff */
[----:B------:R-:W-:Y:S02]  /*97c0*/  @!P2 LEA.HI.X.SX32 R122, R124, R122, 0x1, P5 ;  /* 0x0000007a7c7aa211 */ /* 0x000fe400028f0eff */
[----:B-1----:R-:W-:-:S04]  /*97d0*/  @!P2 LEA R12, P5, R123, R14, 0x2 ;  /* 0x0000000e7b0ca211 */ /* 0x002fc800078a10ff */
[----:B------:R-:W-:Y:S02]  /*97e0*/  @!P2 LEA.HI.X R13, R123, R15, R122, 0x2, P5 ;  /* 0x0000000f7b0da211 */ /* 0x000fe400028f147a */
[----:B------:R-:W1:Y:S01]  /*97f0*/  @!P1 LDC.64 R14, c[0x0][0x3b8] ;  /* 0x0000ee00ff0e9b82 */ /* 0x000e620000000a00 */
[----:B------:R-:W-:Y:S01]  /*9800*/  IMAD.IADD R118, R118, 0x1, R53 ;  /* 0x0000000176767824 */ /* 0x000fe200078e0235 */
[----:B------:R-:W-:-:S03]  /*9810*/  FSEL R112, R112, RZ, P4 ;  /* 0x000000ff70707208 */ /* 0x000fc60002000000 */
[----:B------:R-:W-:-:S03]  /*9820*/  IMAD.SHL.U32 R123, R118, 0x4, RZ ;  /* 0x00000004767b7824 */ /* 0x000fc600078e00ff */
        /* <DEDUP_REMOVED lines=11> */
[----:B------:R-:W-:Y:S01]  /*98e0*/  IMAD.IADD R118, R118, 0x1, R53 ;  /* 0x0000000176767824 */ /* 0x000fe200078e0235 */
        /* <DEDUP_REMOVED lines=75> */
[----:B------:R-:W-:Y:S01]  /*9da0*/  IMAD R118, R53, 0x2, R118 ;  /* 0x0000000235767824 */ /* 0x000fe200078e0276 */
        /* <DEDUP_REMOVED lines=176> */
[----:B-1----:R-:W-:Y:S01]  /*a8b0*/  @!P2 LEA R12, P5, R123, R14, 0x2 ;  /* 0x0000000e7b0ca211 */ /* 0x002fe200078a10ff */
[----:B------:R-:W-:-:S03]  /*a8c0*/  IMAD.IADD R118, R118, 0x1, R53 ;  /* 0x0000000176767824 */ /* 0x000fc600078e0235 */
        /* <DEDUP_REMOVED lines=31> */
[----:B------:R-:W-:-:S06]  /*aac0*/  FSEL R89, R89, RZ, P4 ;  /* 0x000000ff59597208 */ /* 0x000fcc0002000000 */
[----:B------:R1:W5:Y:S01]  /*aad0*/  @!P2 LDG.E R89, desc[UR36][R12.64] ;  /* 0x000000240c59a981 */ /* 0x000362000c1e1900 */
[----:B--2---:R-:W-:-:S05]  /*aae0*/  @!P1 LOP3.LUT R118, R118, 0x3, RZ, 0xc0, !PT ;  /* 0x0000000376769812 */ /* 0x004fca00078ec0ff */
[----:B------:R-:W-:Y:S01]  /*aaf0*/  @!P1 IMAD R122, R53, UR7, R118 ;  /* 0x00000007357a9c24 */ /* 0x000fe2000f8e0276 */
[----:B------:R-:W-:-:S04]  /*ab00*/  @!P1 SHF.R.S32.HI R118, RZ, 0x1f, R11 ;  /* 0x0000001fff769819 */ /* 0x000fc8000001140b */
[----:B------:R-:W-:-:S04]  /*ab10*/  @!P1 IADD3 R11, P2, PT, R122, R11, RZ ;  /* 0x0000000b7a0b9210 */ /* 0x000fc80007f5e0ff */
[----:B------:R-:W-:Y:S02]  /*ab20*/  @!P1 LEA.HI.X.SX32 R118, R122, R118, 0x1, P2 ;  /* 0x000000767a769211 */ /* 0x000fe400010f0eff */
[C---:B0-----:R-:W-:Y:S02]  /*ab30*/  @!P1 LEA R14, P2, R11.reuse, R14, 0x2 ;  /* 0x0000000e0b0e9211 */ /* 0x041fe400078410ff */
[----:B------:R-:W-:Y:S02]  /*ab40*/  FSEL R86, R86, RZ, P4 ;  /* 0x000000ff56567208 */ /* 0x000fe40002000000 */
[----:B------:R-:W-:-:S05]  /*ab50*/  @!P1 LEA.HI.X R15, R11, R15, R118, 0x2, P2 ;  /* 0x0000000f0b0f9211 */ /* 0x000fca00010f1476 */
[----:B------:R1:W5:Y:S01]  /*ab60*/  @!P1 LDG.E R86, desc[UR36][R14.64] ;  /* 0x000000240e569981 */ /* 0x000362000c1e1900 */
[----:B------:R-:W-:-:S13]  /*ab70*/  ISETP.GE.AND P1, PT, R66, UR45, PT ;  /* 0x0000002d42007c0c */ /* 0x000fda000bf26270 */
[----:B-1----:R-:W-:Y:S05]  /*ab80*/  @P1 BRA `(.L_x_2341) ;  /* 0x0000000000381947 */ /* 0x002fea0003800000 */
[----:B------:R-:W-:Y:S02]  /*ab90*/  IMAD.IADD R116, R116, 0x1, R53 ;  /* 0x0000000174747824 */ /* 0x000fe400078e0235 */
[----:B------:R-:W-:Y:S02]  /*aba0*/  IMAD.MOV.U32 R87, RZ, RZ, RZ ;  /* 0x000000ffff577224 */ /* 0x000fe400078e00ff */
[----:B------:R-:W-:-:S05]  /*abb0*/  IMAD.SHL.U32 R13, R116, 0x4, RZ ;  /* 0x00000004740d7824 */ /* 0x000fca00078e00ff */
        /* <DEDUP_REMOVED lines=9> */
[----:B------:R-:W-:-:S05]  /*ac50*/  LEA.HI.X R13, R13, UR19, R14, 0x2, P1 ;  /* 0x000000130d0d7c11 */ /* 0x000fca00088f140e */
[----:B------:R0:W5:Y:S04]  /*ac60*/  LDG.E R87, desc[UR36][R12.64] ;  /* 0x000000240c577981 */ /* 0x000168000c1e1900 */
.L_x_2341:
[----:B------:R-:W-:Y:S05]  /*ac70*/  BSYNC.RECONVERGENT B0 ;  /* 0x0000000000007941 */ /* 0x000fea0003800200 */
.L_x_2282:
[----:B-----5:R-:W-:Y:S01]  /*ac80*/  FMUL.FTZ R11, R83, R114 ;  /* 0x00000072530b7220 */ /* 0x020fe20000410000 */
[----:B0-----:R-:W0:Y:S01]  /*ac90*/  S2R R13, SR_TID.X ;  /* 0x00000000000d7919 */ /* 0x001e220000002100 */
        /* <DEDUP_REMOVED lines=9> */
[----:B0-----:R-:W-:-:S03]  /*ad30*/  LOP3.LUT P1, RZ, R13, 0x3, RZ, 0xc0, !PT ;  /* 0x000000030dff7812 */ /* 0x001fc6000782c0ff */
        /* <DEDUP_REMOVED lines=24> */
[----:B-1234-:R-:W0:Y:S02]  /*aec0*/  SHFL.BFLY PT, R14, R13, 0x2, 0x1f ;  /* 0x0c401f000d0e7f89 */ /* 0x01ee2400000e0000 */
[----:B0-----:R-:W-:-:S05]  /*aed0*/  FADD.FTZ R13, R13, R14 ;  /* 0x0000000e0d0d7221 */ /* 0x001fca0000010000 */
[----:B------:R0:W1:Y:S02]  /*aee0*/  SHFL.BFLY PT, R14, R13, 0x1, 0x1f ;  /* 0x0c201f000d0e7f89 */ /* 0x00006400000e0000 */
.L_x_2484:
        /* <DEDUP_REMOVED lines=24> */
.L_x_2402:
[----:B------:R-:W-:Y:S05]  /*b070*/  BSYNC.RECONVERGENT B0 ;  /* 0x0000000000007941 */ /* 0x000fea0003800200 */
.L_x_2401:
[----:B------:R-:W-:Y:S01]  /*b080*/  VIADD R12, R62, 0xf ;  /* 0x0000000f3e0c7836 */ /* 0x000fe20000000000 */
[----:B------:R-:W-:Y:S01]  /*b090*/  IADD3 R56, P2, PT, R56, 0x10, RZ ;  /* 0x0000001038387810 */ /* 0x000fe20007f5e0ff */
[----:B------:R-:W-:Y:S02]  /*b0a0*/  VIADD R62, R62, 0x10 ;  /* 0x000000103e3e7836 */ /* 0x000fe40000000000 */
[----:B-1----:R-:W-:Y:S01]  /*b0b0*/  VIADD R59, R59, 0x40 ;  /* 0x000000403b3b7836 */ /* 0x002fe20000000000 */
[----:B------:R-:W-:Y:S01]  /*b0c0*/  ISETP.GE.AND P1, PT, R12, R63, PT ;  /* 0x0000003f0c00720c */ /* 0x000fe20003f26270 */
[----:B------:R-:W-:Y:S02]  /*b0d0*/  VIADD R61, R61, 0x10 ;  /* 0x000000103d3d7836 */ /* 0x000fe40000000000 */
[----:B------:R-:W-:-:S10]  /*b0e0*/  IMAD.X R57, RZ, RZ, R57, P2 ;  /* 0x000000ffff397224 */ /* 0x000fd400010e0639 */
[----:B------:R-:W-:Y:S05]  /*b0f0*/  @!P1 BRA `(.L_x_2403) ;  /* 0xffffff78004c9947 */ /* 0x000fea000383ffff */
.L_x_2281:
[----:B01----:R-:W-:Y:S05]  /*b100*/  BSYNC B1 ;  /* 0x0000000000017941 */ /* 0x003fea0003800000 */
.L_x_2280:
[----:B------:R-:W-:-:S03]  /*b110*/  UMOV UR4, 0xffffffff ;  /* 0xffffffff00047882 */ /* 0x000fc60000000000 */
[----:B------:R-:W-:Y:S05]  /*b120*/  BRA.DIV UR4, `(.L_x_2404) ;  /* 0x0000005e04b07947 */ /* 0x000fea000b800000 */
[----:B------:R-:W0:Y:S02]  /*b130*/  SHFL.BFLY PT, R14, R85, 0x10, 0x1f ;  /* 0x0e001f00550e7f89 */ /* 0x000e2400000e0000 */
[----:B0-----:R-:W-:-:S05]  /*b140*/  FMNMX.FTZ R13, R14, R85, !PT ;  /* 0x000000550e0d7209 */ /* 0x001fca0007810000 */
[----:B------:R-:W0:Y:S02]  /*b150*/  SHFL.BFLY PT, R14, R13, 0x8, 0x1f ;  /* 0x0d001f000d0e7f89 */ /* 0x000e2400000e0000 */
[----:B0-----:R-:W-:-:S05]  /*b160*/  FMNMX.FTZ R0, R13, R14, !PT ;  /* 0x0000000e0d007209 */ /* 0x001fca0007810000 */
[----:B------:R0:W1:Y:S02]  /*b170*/  SHFL.BFLY PT, R14, R0, 0x4, 0x1f ;  /* 0x0c801f00000e7f89 */ /* 0x00006400000e0000 */
.L_x_2489:
[----:B------:R-:W5:Y:S01]  /*b180*/  S2R R3, SR_TID.X ;  /* 0x0000000000037919 */ /* 0x000f620000002100 */
[----:B------:R-:W-:Y:S01]  /*b190*/  MOV R12, 0x400 ;  /* 0x00000400000c7802 */ /* 0x000fe20000000f00 */
[----:B------:R-:W-:Y:S05]  /*b1a0*/  WARPSYNC.ALL ;  /* 0x0000000000007948 */ /* 0x000fea0003800000 */
[----:B------:R-:W2:Y:S01]  /*b1b0*/  S2R R15, SR_CgaCtaId ;  /* 0x00000000000f7919 */ /* 0x000ea20000008800 */
[----:B-1----:R-:W-:Y:S02]  /*b1c0*/  FMNMX.FTZ R5, R0, R14, !PT ;  /* 0x0000000e00057209 */ /* 0x002fe40007810000 */
[----:B-----5:R-:W-:-:S02]  /*b1d0*/  LOP3.LUT P0, R7, R3, 0x1f, RZ, 0xc0, !PT ;  /* 0x0000001f03077812 */ /* 0x020fc4000780c0ff */
[----:B--2---:R-:W-:-:S11]  /*b1e0*/  LEA R4, R15, R12, 0x18 ;  /* 0x0000000c0f047211 */ /* 0x004fd600078ec0ff */
[----:B0-----:R-:W-:-:S05]  /*b1f0*/  @!P0 LEA.HI R0, R3, R4, RZ, 0x1d ;  /* 0x0000000403008211 */ /* 0x001fca00078fe8ff */
[----:B------:R0:W-:Y:S01]  /*b200*/  @!P0 STS [R0], R5 ;  /* 0x0000000500008388 */ /* 0x0001e20000000800 */
[----:B------:R-:W-:Y:S01]  /*b210*/  BAR.SYNC.DEFER_BLOCKING 0x0 ;  /* 0x0000000000007b1d */ /* 0x000fe20000010000 */
[C---:B------:R-:W-:Y:S01]  /*b220*/  ISETP.GT.U32.AND P0, PT, R7.reuse, 0x1, PT ;  /* 0x000000010700780c */ /* 0x040fe20003f04070 */
[----:B------:R-:W-:Y:S02]  /*b230*/  IMAD.MOV.U32 R9, RZ, RZ, -0x800001 ;  /* 0xff7fffffff097424 */ /* 0x000fe400078e00ff */
[----:B------:R-:W-:Y:S02]  /*b240*/  IMAD R6, R7, 0x4, R4 ;  /* 0x0000000407067824 */ /* 0x000fe400078e0204 */
[C---:B0-----:R-:W-:Y:S01]  /*b250*/  VIADD R5, R3.reuse, UR47 ;  /* 0x0000002f03057c36 */ /* 0x041fe20008000000 */
[----:B------:R-:W-:Y:S01]  /*b260*/  BSSY.RECONVERGENT B0, `(.L_x_2405) ;  /* 0x0000154000007945 */ /* 0x000fe20003800200 */
[----:B------:R-:W-:Y:S02]  /*b270*/  IMAD.SHL.U32 R17, R3, 0x4, RZ ;  /* 0x0000000403117824 */ /* 0x000fe400078e00ff */
[----:B------:R-:W-:-:S04]  /*b280*/  IMAD.MOV.U32 R8, RZ, RZ, RZ ;  /* 0x000000ffff087224 */ /* 0x000fc800078e00ff */
        /* <DEDUP_REMOVED lines=29> */
.L_x_2410:
        /* <DEDUP_REMOVED lines=11> */
.L_x_2409:
[----:B------:R-:W-:Y:S05]  /*b510*/  BSYNC.RECONVERGENT B1 ;  /* 0x0000000000017941 */ /* 0x000fea0003800200 */
.L_x_2408:
        /* <DEDUP_REMOVED lines=14> */
.L_x_2413:
        /* <DEDUP_REMOVED lines=8> */
[----:B------:R-:W3:Y:S04]  /*b680*/  LDS R25, [R9+0x400] ;  /* 0x0004000009197984 */ /* 0x000ee80000000800 */
[----:B------:R-:W3:Y:S04]  /*b690*/  LDS R27, [R9+0x500] ;  /* 0x00050000091b7984 */ /* 0x000ee80000000800 */
[----:B----4-:R-:W4:Y:S04]  /*b6a0*/  LDS R29, [R9+0x600] ;  /* 0x00060000091d7984 */ /* 0x010f280000000800 */
        /* <DEDUP_REMOVED lines=22> */
[----:B------:R-:W3:Y:S01]  /*b810*/  MUFU.EX2 R19, R19 ;  /* 0x0000001300137308 */ /* 0x000ee20000000800 */
[----:B------:R-:W-:Y:S01]  /*b820*/  FMUL.FTZ R23, R23, 1.4426950216293334961 ;  /* 0x3fb8aa3b17177820 */ /* 0x000fe20000410000 */
[----:B--2---:R-:W-:Y:S01]  /*b830*/  FADD.FTZ R8, R11, R8 ;  /* 0x000000080b087221 */ /* 0x004fe20000010000 */
[----:B------:R-:W-:Y:S01]  /*b840*/  FADD.FTZ R27, -R0, R27 ;  /* 0x0000001b001b7221 */ /* 0x000fe20000010100 */
[----:B------:R-:W2:Y:S01]  /*b850*/  MUFU.EX2 R21, R21 ;  /* 0x0000001500157308 */ /* 0x000ea20000000800 */
[----:B------:R-:W-:Y:S01]  /*b860*/  FMUL.FTZ R25, R25, 1.4426950216293334961 ;  /* 0x3fb8aa3b19197820 */ /* 0x000fe20000410000 */
[----:B-----5:R-:W-:Y:S01]  /*b870*/  FADD.FTZ R8, R8, R13 ;  /* 0x0000000d08087221 */ /* 0x020fe20000010000 */
[----:B----4-:R-:W-:Y:S01]  /*b880*/  FADD.FTZ R29, -R0, R29 ;  /* 0x0000001d001d7221 */ /* 0x010fe20000010100 */
[----:B------:R-:W4:Y:S01]  /*b890*/  MUFU.EX2 R23, R23 ;  /* 0x0000001700177308 */ /* 0x000f220000000800 */
[----:B------:R-:W-:Y:S01]  /*b8a0*/  FMUL.FTZ R27, R27, 1.4426950216293334961 ;  /* 0x3fb8aa3b1b1b7820 */ /* 0x000fe20000410000 */
[----:B---3--:R-:W-:Y:S01]  /*b8b0*/  FADD.FTZ R8, R8, R15 ;  /* 0x0000000f08087221 */ /* 0x008fe20000010000 */
[----:B------:R-:W-:Y:S01]  /*b8c0*/  FADD.FTZ R31, -R0, R31 ;  /* 0x0000001f001f7221 */ /* 0x000fe20000010100 */
[----:B------:R-:W3:Y:S01]  /*b8d0*/  MUFU.EX2 R25, R25 ;  /* 0x0000001900197308 */ /* 0x000ee20000000800 */
[----:B------:R-:W-:Y:S01]  /*b8e0*/  FMUL.FTZ R29, R29, 1.4426950216293334961 ;  /* 0x3fb8aa3b1d1d7820 */ /* 0x000fe20000410000 */
[----:B------:R-:W-:Y:S01]  /*b8f0*/  FADD.FTZ R8, R8, R19 ;  /* 0x0000001308087221 */ /* 0x000fe20000010000 */
[----:B------:R-:W-:Y:S01]  /*b900*/  FADD.FTZ R33, -R0, R33 ;  /* 0x0000002100217221 */ /* 0x000fe20000010100 */
[----:B------:R-:W5:Y:S01]  /*b910*/  MUFU.EX2 R27, R27 ;  /* 0x0000001b001b7308 */ /* 0x000f620000000800 */
[----:B------:R-:W-:Y:S01]  /*b920*/  FMUL.FTZ R31, R31, 1.4426950216293334961 ;  /* 0x3fb8aa3b1f1f7820 */ /* 0x000fe20000410000 */
[----:B--2---:R-:W-:Y:S01]  /*b930*/  FADD.FTZ R8, R8, R21 ;  /* 0x0000001508087221 */ /* 0x004fe20000010000 */
[----:B0-----:R-:W-:Y:S01]  /*b940*/  FADD.FTZ R35, -R0, R35 ;  /* 0x0000002300237221 */ /* 0x001fe20000010100 */
[----:B------:R-:W0:Y:S01]  /*b950*/  MUFU.EX2 R29, R29 ;  /* 0x0000001d001d7308 */ /* 0x000e220000000800 */
[----:B------:R-:W-:Y:S01]  /*b960*/  FMUL.FTZ R33, R33, 1.4426950216293334961 ;  /* 0x3fb8aa3b21217820 */ /* 0x000fe20000410000 */
[----:B----4-:R-:W-:Y:S01]  /*b970*/  FADD.FTZ R8, R8, R23 ;  /* 0x0000001708087221 */ /* 0x010fe20000010000 */
[----:B-1----:R-:W-:Y:S01]  /*b980*/  FADD.FTZ R37, -R0, R37 ;  /* 0x0000002500257221 */ /* 0x002fe20000010100 */
[----:B------:R-:W1:Y:S01]  /*b990*/  MUFU.EX2 R31, R31 ;  /* 0x0000001f001f7308 */ /* 0x000e620000000800 */
[----:B------:R-:W-:Y:S01]  /*b9a0*/  FMUL.FTZ R35, R35, 1.4426950216293334961 ;  /* 0x3fb8aa3b23237820 */ /* 0x000fe20000410000 */
[----:B---3--:R-:W-:Y:S01]  /*b9b0*/  FADD.FTZ R8, R8, R25 ;  /* 0x0000001908087221 */ /* 0x008fe20000010000 */
[----:B------:R-:W-:Y:S01]  /*b9c0*/  FMUL.FTZ R37, R37, 1.4426950216293334961 ;  /* 0x3fb8aa3b25257820 */ /* 0x000fe20000410000 */
[----:B------:R-:W2:Y:S01]  /*b9d0*/  MUFU.EX2 R33, R33 ;  /* 0x0000002100217308 */ /* 0x000ea20000000800 */
[----:B------:R-:W-:Y:S01]  /*b9e0*/  FADD.FTZ R39, -R0, R39 ;  /* 0x0000002700277221 */ /* 0x000fe20000010100 */
[----:B-----5:R-:W-:Y:S01]  /*b9f0*/  FADD.FTZ R8, R8, R27 ;  /* 0x0000001b08087221 */ /* 0x020fe20000010000 */
[----:B------:R-:W-:Y:S01]  /*ba00*/  STS [R9+-0x200], R11 ;  /* 0xfffe000b09007388 */ /* 0x000fe20000000800 */
[----:B------:R-:W3:Y:S01]  /*ba10*/  MUFU.EX2 R35, R35 ;  /* 0x0000002300237308 */ /* 0x000ee20000000800 */
[----:B------:R-:W-:Y:S01]  /*ba20*/  FADD.FTZ R41, -R0, R41 ;  /* 0x0000002900297221 */ /* 0x000fe20000010100 */
        /* <DEDUP_REMOVED lines=33> */
.L_x_2412:
[----:B------:R-:W-:Y:S05]  /*bc40*/  BSYNC.RECONVERGENT B1 ;  /* 0x0000000000017941 */ /* 0x000fea0003800200 */
.L_x_2411:
        /* <DEDUP_REMOVED lines=55> */
.L_x_2415:
[----:B------:R-:W-:Y:S05]  /*bfc0*/  BSYNC.RECONVERGENT B1 ;  /* 0x0000000000017941 */ /* 0x000fea0003800200 */
.L_x_2414:
        /* <DEDUP_REMOVED lines=27> */
.L_x_2407:
[----:B------:R-:W-:Y:S01]  /*c180*/  IMAD.MOV.U32 R8, RZ, RZ, 0x40 ;  /* 0x00000040ff087424 */ /* 0x000fe200078e00ff */
[----:B------:R-:W1:Y:S01]  /*c190*/  S2UR UR4, SR_CTAID.Y ;  /* 0x00000000000479c3 */ /* 0x000e620000002600 */
[----:B------:R-:W-:Y:S01]  /*c1a0*/  LOP3.LUT R9, RZ, R3, RZ, 0x33, !PT ;  /* 0x00000003ff097212 */ /* 0x000fe200078e33ff */
[----:B------:R-:W-:Y:S02]  /*c1b0*/  BSSY.RECONVERGENT B1, `(.L_x_2416) ;  /* 0x0000026000017945 */ /* 0x000fe40003800200 */
[----:B------:R-:W-:-:S04]  /*c1c0*/  VIADDMNMX R8, R5, R8, UR44, !PT ;  /* 0x0000002c05087e46 */ /* 0x000fc8000f800108 */
[----:B------:R-:W-:Y:S01]  /*c1d0*/  IADD3 R13, PT, PT, R8, -UR47, R9 ;  /* 0x8000002f080d7c10 */ /* 0x000fe2000fffe009 */
[----:B------:R-:W-:-:S03]  /*c1e0*/  IMAD.MOV.U32 R9, RZ, RZ, R5 ;  /* 0x000000ffff097224 */ /* 0x000fc600078e0005 */
[C---:B------:R-:W-:Y:S02]  /*c1f0*/  LOP3.LUT R8, R13.reuse, 0xc0, RZ, 0xc0, !PT ;  /* 0x000000c00d087812 */ /* 0x040fe400078ec0ff */
[----:B------:R-:W-:Y:S02]  /*c200*/  ISETP.GE.U32.AND P0, PT, R13, 0xc0, PT ;  /* 0x000000c00d00780c */ /* 0x000fe40003f06070 */
[----:B------:R-:W-:Y:S01]  /*c210*/  ISETP.NE.AND P1, PT, R8, 0xc0, PT ;  /* 0x000000c00800780c */ /* 0x000fe20003f25270 */
[----:B------:R-:W-:Y:S02]  /*c220*/  IMAD.MOV.U32 R8, RZ, RZ, RZ ;  /* 0x000000ffff087224 */ /* 0x000fe400078e00ff */
[----:B-1----:R-:W-:-:S05]  /*c230*/  IMAD R18, R53, UR4, RZ ;  /* 0x0000000435127c24 */ /* 0x002fca000f8e02ff */
[----:B------:R-:W-:-:S05]  /*c240*/  SHF.R.S32.HI R20, RZ, 0x1f, R18 ;  /* 0x0000001fff147819 */ /* 0x000fca0000011412 */
        /* <DEDUP_REMOVED lines=11> */
.L_x_2418:
[----:B------:R-:W-:-:S06]  /*c300*/  IMAD.MOV.U32 R10, RZ, RZ, R16 ;  /* 0x000000ffff0a7224 */ /* 0x000fcc00078e0010 */
[----:B------:R1:W2:Y:S01]  /*c310*/  LDG.E.U8 R10, desc[UR36][R10.64] ;  /* 0x000000240a0a7981 */ /* 0x0002a2000c1e1100 */
[----:B------:R-:W-:Y:S01]  /*c320*/  VIADD R13, R13, 0x1 ;  /* 0x000000010d0d7836 */ /* 0x000fe20000000000 */
[----:B------:R-:W-:Y:S01]  /*c330*/  IADD3 R16, P2, PT, R16, 0x40, RZ ;  /* 0x0000004010107810 */ /* 0x000fe20007f5e0ff */
[----:B------:R-:W-:-:S04]  /*c340*/  VIADD R9, R9, 0x40 ;  /* 0x0000004009097836 */ /* 0x000fc80000000000 */
[----:B-1----:R-:W-:Y:S01]  /*c350*/  IMAD.X R11, RZ, RZ, R11, P2 ;  /* 0x000000ffff0b7224 */ /* 0x002fe200010e060b */
[----:B--2---:R-:W-:-:S13]  /*c360*/  ISETP.NE.AND P1, PT, R10, RZ, PT ;  /* 0x000000ff0a00720c */ /* 0x004fda0003f25270 */
[----:B------:R-:W0:Y:S02]  /*c370*/  @!P1 LDS R15, [R12] ;  /* 0x000000000c0f9984 */ /* 0x000e240000000800 */
[----:B0-----:R-:W-:Y:S01]  /*c380*/  @!P1 FADD.FTZ R14, -R0, R15 ;  /* 0x0000000f000e9221 */ /* 0x001fe20000010100 */
        /* <DEDUP_REMOVED lines=8> */
.L_x_2417:
[----:B------:R-:W-:Y:S05]  /*c410*/  BSYNC.RECONVERGENT B1 ;  /* 0x0000000000017941 */ /* 0x000fea0003800200 */
.L_x_2416:
        /* <DEDUP_REMOVED lines=13> */
.L_x_2419:
[----:B------:R-:W-:-:S05]  /*c4f0*/  IMAD.MOV.U32 R10, RZ, RZ, R14 ;  /* 0x000000ffff0a7224 */ /* 0x000fca00078e000e */
[----:B------:R-:W2:Y:S04]  /*c500*/  LDG.E.U8 R16, desc[UR36][R10.64+-0x80] ;  /* 0xffff80240a107981 */ /* 0x000ea8000c1e1100 */
[----:B------:R-:W5:Y:S04]  /*c510*/  LDG.E.U8 R13, desc[UR36][R10.64+-0x40] ;  /* 0xffffc0240a0d7981 */ /* 0x000f68000c1e1100 */
[----:B------:R-:W3:Y:S04]  /*c520*/  LDG.E.U8 R14, desc[UR36][R10.64] ;  /* 0x000000240a0e7981 */ /* 0x000ee8000c1e1100 */
[----:B------:R-:W4:Y:S01]  /*c530*/  LDG.E.U8 R15, desc[UR36][R10.64+0x40] ;  /* 0x000040240a0f7981 */ /* 0x000f22000c1e1100 */
[----:B------:R-:W-:Y:S01]  /*c540*/  VIADD R9, R9, 0x100 ;  /* 0x0000010009097836 */ /* 0x000fe20000000000 */
[----:B--2---:R-:W-:-:S02]  /*c550*/  ISETP.NE.AND P0, PT, R16, RZ, PT ;  /* 0x000000ff1000720c */ /* 0x004fc40003f05270 */
[----:B-----5:R-:W-:Y:S02]  /*c560*/  ISETP.NE.AND P1, PT, R13, RZ, PT ;  /* 0x000000ff0d00720c */ /* 0x020fe40003f25270 */
[----:B---3--:R-:W-:Y:S02]  /*c570*/  ISETP.NE.AND P2, PT, R14, RZ, PT ;  /* 0x000000ff0e00720c */ /* 0x008fe40003f45270 */
        /* <DEDUP_REMOVED lines=9> */
[----:B------:R-:W-:Y:S02]  /*c610*/  IMAD.MOV.U32 R15, RZ, RZ, RZ ;  /* 0x000000ffff0f7224 */ /* 0x000fe400078e00ff */
[----:B------:R0:W1:Y:S01]  /*c620*/  @!P0 MUFU.EX2 R13, R14 ;  /* 0x0000000e000d8308 */ /* 0x0000620000000800 */
[----:B------:R-:W-:Y:S01]  /*c630*/  @!P1 FMUL.FTZ R16, R16, 1.4426950216293334961 ;  /* 0x3fb8aa3b10109820 */ /* 0x000fe20000410000 */
[C---:B--2---:R-:W-:Y:S01]  /*c640*/  @!P2 FADD.FTZ R18, -R0.reuse, R19 ;  /* 0x000000130012a221 */ /* 0x044fe20000010100 */
[----:B------:R-:W-:Y:S02]  /*c650*/  IMAD.MOV.U32 R19, RZ, RZ, RZ ;  /* 0x000000ffff137224 */ /* 0x000fe400078e00ff */
[----:B---3--:R-:W-:Y:S01]  /*c660*/  @!P3 FADD.FTZ R20, -R0, R21 ;  /* 0x000000150014b221 */ /* 0x008fe20000010100 */
[----:B------:R-:W2:Y:S01]  /*c670*/  @!P1 MUFU.EX2 R15, R16 ;  /* 0x00000010000f9308 */ /* 0x000ea20000000800 */
[----:B------:R-:W-:Y:S01]  /*c680*/  @!P2 FMUL.FTZ R18, R18, 1.4426950216293334961 ;  /* 0x3fb8aa3b1212a820 */ /* 0x000fe20000410000 */
[----:B------:R-:W-:-:S02]  /*c690*/  IMAD.MOV.U32 R21, RZ, RZ, RZ ;  /* 0x000000ffff157224 */ /* 0x000fc400078e00ff */
[----:B------:R-:W-:Y:S01]  /*c6a0*/  @!P3 FMUL.FTZ R20, R20, 1.4426950216293334961 ;  /* 0x3fb8aa3b1414b820 */ /* 0x000fe20000410000 */
[----:B------:R-:W-:Y:S01]  /*c6b0*/  ISETP.GE.AND P0, PT, R9, UR44, PT ;  /* 0x0000002c09007c0c */ /* 0x000fe2000bf06270 */
[----:B------:R-:W3:Y:S01]  /*c6c0*/  @!P2 MUFU.EX2 R19, R18 ;  /* 0x000000120013a308 */ /* 0x000ee20000000800 */
[----:B0-----:R-:W-:-:S03]  /*c6d0*/  IADD3 R14, P1, PT, R10, 0x100, RZ ;  /* 0x000001000a0e7810 */ /* 0x001fc60007f3e0ff */
[----:B------:R-:W0:Y:S01]  /*c6e0*/  @!P3 MUFU.EX2 R21, R20 ;  /* 0x000000140015b308 */ /* 0x000e220000000800 */
[----:B-1----:R-:W-:Y:S01]  /*c6f0*/  FADD.FTZ R8, R13, R8 ;  /* 0x000000080d087221 */ /* 0x002fe20000010000 */
[----:B------:R-:W-:Y:S01]  /*c700*/  STS [R12+-0x200], R13 ;  /* 0xfffe000d0c007388 */ /* 0x000fe20000000800 */
[----:B------:R-:W-:Y:S02]  /*c710*/  IMAD.X R11, RZ, RZ, R11, P1 ;  /* 0x000000ffff0b7224 */ /* 0x000fe400008e060b */
[----:B--2---:R-:W-:Y:S01]  /*c720*/  FADD.FTZ R8, R8, R15 ;  /* 0x0000000f08087221 */ /* 0x004fe20000010000 */
[----:B------:R-:W-:Y:S03]  /*c730*/  STS [R12+-0x100], R15 ;  /* 0xffff000f0c007388 */ /* 0x000fe60000000800 */
[----:B---3--:R-:W-:Y:S01]  /*c740*/  FADD.FTZ R8, R8, R19 ;  /* 0x0000001308087221 */ /* 0x008fe20000010000 */
[----:B------:R-:W-:Y:S03]  /*c750*/  STS [R12], R19 ;  /* 0x000000130c007388 */ /* 0x000fe60000000800 */
[----:B0-----:R-:W-:Y:S01]  /*c760*/  FADD.FTZ R8, R8, R21 ;  /* 0x0000001508087221 */ /* 0x001fe20000010000 */
[----:B------:R0:W-:Y:S02]  /*c770*/  STS [R12+0x100], R21 ;  /* 0x000100150c007388 */ /* 0x0001e40000000800 */
[----:B0-----:R-:W-:Y:S01]  /*c780*/  VIADD R12, R12, 0x400 ;  /* 0x000004000c0c7836 */ /* 0x001fe20000000000 */
[----:B------:R-:W-:Y:S06]  /*c790*/  @!P0 BRA `(.L_x_2419) ;  /* 0xfffffffc00548947 */ /* 0x000fec000383ffff */
.L_x_2406:
[----:B------:R-:W-:Y:S05]  /*c7a0*/  BSYNC.RECONVERGENT B0 ;  /* 0x0000000000007941 */ /* 0x000fea0003800200 */
.L_x_2405:
[----:B0-----:R-:W0:Y:S01]  /*c7b0*/  SHFL.BFLY PT, R9, R8, 0x10, 0x1f ;  /* 0x0e001f0008097f89 */ /* 0x001e2200000e0000 */
[C---:B------:R-:W-:Y:S01]  /*c7c0*/  ISETP.NE.AND P0, PT, R7.reuse, RZ, PT ;  /* 0x000000ff0700720c */ /* 0x040fe20003f05270 */
[----:B------:R-:W1:Y:S01]  /*c7d0*/  LDCU.U8 UR11, c[0x0][0x48c] ;  /* 0x00009180ff0b77ac */ /* 0x000e620008000000 */
[----:B------:R-:W-:Y:S01]  /*c7e0*/  ISETP.GT.U32.AND P1, PT, R7, 0x1, PT ;  /* 0x000000010700780c */ /* 0x000fe20003f24070 */
[----:B------:R-:W2:Y:S01]  /*c7f0*/  S2UR UR14, SR_CTAID.X ;  /* 0x00000000000e79c3 */ /* 0x000ea20000002500 */
[----:B------:R-:W-:Y:S01]  /*c800*/  UMOV UR4, URZ ;  /* 0x000000ff00047c82 */ /* 0x000fe20008000000 */
[----:B------:R-:W-:Y:S01]  /*c810*/  UMOV UR5, URZ ;  /* 0x000000ff00057c82 */ /* 0x000fe20008000000 */
[----:B-1----:R-:W-:Y:S01]  /*c820*/  UISETP.NE.AND UP0, UPT, UR11, URZ, UPT ;  /* 0x000000ff0b00728c */ /* 0x002fe2000bf05270 */
        /* <DEDUP_REMOVED lines=9> */
[----:B------:R-:W-:Y:S02]  /*c8c0*/  @!P0 IMAD R8, R0, 0x4, R4 ;  /* 0x0000000400088824 */ /* 0x000fe400078e0204 */
[----:B0-----:R-:W-:-:S05]  /*c8d0*/  FADD.FTZ R13, R12, R13 ;  /* 0x0000000d0c0d7221 */ /* 0x001fca0000010000 */
[----:B------:R-:W-:Y:S01]  /*c8e0*/  @!P0 STS [R8+0x8], R13 ;  /* 0x0000080d08008388 */ /* 0x000fe20000000800 */
[----:B------:R-:W-:Y:S01]  /*c8f0*/  BAR.SYNC.DEFER_BLOCKING 0x0 ;  /* 0x0000000000007b1d */ /* 0x000fe20000010000 */
[----:B------:R-:W-:-:S05]  /*c900*/  ISETP.GE.AND P0, PT, R5, UR44, PT ;  /* 0x0000002c05007c0c */ /* 0x000fca000bf06270 */
[----:B------:R-:W0:Y:S04]  /*c910*/  @!P1 LDS R13, [R6+0x8] ;  /* 0x00000800060d9984 */ /* 0x000e280000000800 */
[----:B0-----:R-:W0:Y:S02]  /*c920*/  SHFL.BFLY PT, R4, R13, 0x1, 0x1f ;  /* 0x0c201f000d047f89 */ /* 0x001e2400000e0000 */
[----:B0-----:R-:W-:-:S06]  /*c930*/  FADD.FTZ R7, R4, R13 ;  /* 0x0000000d04077221 */ /* 0x001fcc0000010000 */
[----:B------:R-:W0:Y:S02]  /*c940*/  SHFL.IDX PT, R7, R7, RZ, 0x1f ;  /* 0x00001fff07077589 */ /* 0x000e2400000e0000 */
[----:B0-----:R-:W-:-:S06]  /*c950*/  FADD.FTZ R4, R7, 9.9999999747524270788e-07 ;  /* 0x358637bd07047421 */ /* 0x001fcc0000010000 */
[----:B------:R-:W0:Y:S01]  /*c960*/  MUFU.RCP R4, R4 ;  /* 0x0000000400047308 */ /* 0x000e220000001000 */
[----:B--2---:R-:W-:Y:S05]  /*c970*/  BRA.U !UP0, `(.L_x_2420) ;  /* 0x0000000108247547 */ /* 0x004fea000b800000 */
[----:B------:R-:W1:Y:S01]  /*c980*/  S2UR UR5, SR_CTAID.Y ;  /* 0x00000000000579c3 */ /* 0x000e620000002600 */
[----:B------:R-:W1:Y:S01]  /*c990*/  LDCU UR8, c[0x0][0x3f8] ;  /* 0x00007f00ff0877ac */ /* 0x000e620008000800 */
[----:B------:R-:W2:Y:S01]  /*c9a0*/  LDCU UR4, c[0x0][0x488] ;  /* 0x00009100ff0477ac */ /* 0x000ea20008000800 */
[----:B------:R-:W2:Y:S01]  /*c9b0*/  LDCU UR9, c[0x0][0x40c] ;  /* 0x00008180ff0977ac */ /* 0x000ea20008000800 */
[----:B------:R-:W5:Y:S01]  /*c9c0*/  LDCU UR10, c[0x0][0x3f4] ;  /* 0x00007e80ff0a77ac */ /* 0x000f620008000800 */
[----:B-1----:R-:W-:-:S04]  /*c9d0*/  UIMAD UR5, UR5, UR8, UR14 ;  /* 0x00000008050572a4 */ /* 0x002fc8000f8e020e */
[----:B--2---:R-:W-:-:S04]  /*c9e0*/  UIMAD UR4, UR5, UR4, UR9 ;  /* 0x00000004050472a4 */ /* 0x004fc8000f8e0209 */
[----:B-----5:R-:W-:-:S04]  /*c9f0*/  UIMAD UR4, UR4, UR10, URZ ;  /* 0x0000000a040472a4 */ /* 0x020fc8000f8e02ff */
[----:B------:R-:W-:-:S12]  /*ca00*/  USHF.R.S32.HI UR5, URZ, 0x1f, UR4 ;  /* 0x0000001fff057899 */ /* 0x000fd80008011404 */
.L_x_2420:
        /* <DEDUP_REMOVED lines=13> */
[----:B------:R-:W1:Y:S01]  /*cae0*/  S2UR UR9, SR_CgaCtaId ;  /* 0x00000000000979c3 */ /* 0x000e620000008800 */
        /* <DEDUP_REMOVED lines=8> */
[----:B-1----:R-:W-:-:S06]  /*cb70*/  ULEA UR8, UR9, UR8, 0x18 ;  /* 0x0000000809087291 */ /* 0x002fcc000f8ec0ff */
[----:B------:R-:W-:-:S07]  /*cb80*/  VIADD R6, R17, UR8 ;  /* 0x0000000811067c36 */ /* 0x000fce0008000000 */
.L_x_2426:
[----:B------:R-:W0:Y:S01]  /*cb90*/  LDS R9, [R6] ;  /* 0x0000000006097984 */ /* 0x000e220000000800 */
[----:B------:R-:W-:-:S05]  /*cba0*/  VIADD R7, R7, 0x1 ;  /* 0x0000000107077836 */ /* 0x000fca0000000000 */
[----:B------:R-:W-:Y:S01]  /*cbb0*/  ISETP.NE.AND P0, PT, R7, RZ, PT ;  /* 0x000000ff0700720c */ /* 0x000fe20003f05270 */
[----:B0-----:R-:W-:-:S05]  /*cbc0*/  FMUL.FTZ R9, R9, R4 ;  /* 0x0000000409097220 */ /* 0x001fca0000410000 */
[----:B------:R0:W-:Y:S02]  /*cbd0*/  STS [R6], R9 ;  /* 0x0000000906007388 */ /* 0x0001e40000000800 */
[----:B0-----:R-:W-:-:S05]  /*cbe0*/  VIADD R6, R6, 0x100 ;  /* 0x0000010006067836 */ /* 0x001fca0000000000 */
[----:B------:R-:W-:Y:S05]  /*cbf0*/  @P0 BRA `(.L_x_2426) ;  /* 0xfffffffc00e40947 */ /* 0x000fea000383ffff */
.L_x_2425:
[----:B------:R-:W-:Y:S05]  /*cc00*/  BSYNC.RECONVERGENT B1 ;  /* 0x0000000000017941 */ /* 0x000fea0003800200 */
.L_x_2424:
[----:B------:R-:W-:Y:S05]  /*cc10*/  @!P1 BRA `(.L_x_2422) ;  /* 0x0000001000dc9947 */ /* 0x000fea0003800000 */
[----:B------:R-:W1:Y:S01]  /*cc20*/  S2R R8, SR_CgaCtaId ;  /* 0x0000000000087919 */ /* 0x000e620000008800 */
        /* <DEDUP_REMOVED lines=8> */
[----:B-1----:R-:W-:-:S04]  /*ccb0*/  LEA R7, R8, R7, 0x18 ;  /* 0x0000000708077211 */ /* 0x002fc800078ec0ff */
[----:B------:R-:W-:Y:S01]  /*ccc0*/  IADD3 R6, PT, PT, R6, 0x200, R7 ;  /* 0x0000020006067810 */ /* 0x000fe20007ffe007 */
[----:B------:R-:W-:Y:S06]  /*ccd0*/  @!P1 BRA `(.L_x_2428) ;  /* 0x0000000000dc9947 */ /* 0x000fec0003800000 */
[----:B------:R-:W-:Y:S01]  /*cce0*/  IMAD.U32 R8, RZ, RZ, UR44 ;  /* 0x0000002cff087e24 */ /* 0x000fe2000f8e00ff */
[----:B------:R-:W-:-:S03]  /*ccf0*/  PLOP3.LUT P0, PT, PT, PT, PT, 0x8, 0x80 ;  /* 0x000000000080781c */ /* 0x000fc60003f0e170 */
[----:B------:R-:W-:-:S10]  /*cd00*/  VIADD R8, R8, 0xfffffd00 ;  /* 0xfffffd0008087836 */ /* 0x000fd40000000000 */
.L_x_2429:
        /* <DEDUP_REMOVED lines=10> */
[----:B------:R-:W3:Y:S04]  /*cdb0*/  LDS R25, [R6+0x600] ;  /* 0x0006000006197984 */ /* 0x000ee80000000800 */
[----:B------:R-:W3:Y:S04]  /*cdc0*/  LDS R27, [R6+0x700] ;  /* 0x00070000061b7984 */ /* 0x000ee80000000800 */
[----:B----4-:R-:W4:Y:S01]  /*cdd0*/  LDS R29, [R6+0x800] ;  /* 0x00080000061d7984 */ /* 0x010f220000000800 */
[----:B0-----:R-:W-:-:S03]  /*cde0*/  FMUL.FTZ R7, R4, R7 ;  /* 0x0000000704077220 */ /* 0x001fc60000410000 */
[----:B------:R-:W0:Y:S01]  /*cdf0*/  LDS R31, [R6+0x900] ;  /* 0x00090000061f7984 */ /* 0x000e220000000800 */
[----:B-1----:R-:W-:-:S03]  /*ce00*/  FMUL.FTZ R9, R4, R9 ;  /* 0x0000000904097220 */ /* 0x002fc60000410000 */
[----:B------:R-:W1:Y:S01]  /*ce10*/  LDS R33, [R6+0xa00] ;  /* 0x000a000006217984 */ /* 0x000e620000000800 */
[----:B--2---:R-:W-:-:S03]  /*ce20*/  FMUL.FTZ R11, R4, R11 ;  /* 0x0000000b040b7220 */ /* 0x004fc60000410000 */
[----:B------:R-:W2:Y:S01]  /*ce30*/  LDS R35, [R6+0xb00] ;  /* 0x000b000006237984 */ /* 0x000ea20000000800 */
[----:B-----5:R-:W-:-:S03]  /*ce40*/  FMUL.FTZ R13, R4, R13 ;  /* 0x0000000d040d7220 */ /* 0x020fc60000410000 */
[----:B------:R-:W5:Y:S01]  /*ce50*/  LDS R37, [R6+0xc00] ;  /* 0x000c000006257984 */ /* 0x000f620000000800 */
[----:B---3--:R-:W-:-:S03]  /*ce60*/  FMUL.FTZ R15, R4, R15 ;  /* 0x0000000f040f7220 */ /* 0x008fc60000410000 */
[----:B------:R-:W3:Y:S01]  /*ce70*/  LDS R39, [R6+0xd00] ;  /* 0x000d000006277984 */ /* 0x000ee20000000800 */
[C---:B------:R-:W-:Y:S01]  /*ce80*/  FMUL.FTZ R19, R4.reuse, R19 ;  /* 0x0000001304137220 */ /* 0x040fe20000410000 */
[C---:B------:R-:W-:Y:S02]  /*ce90*/  FMUL.FTZ R21, R4.reuse, R21 ;  /* 0x0000001504157220 */ /* 0x040fe40000410000 */
[----:B------:R-:W-:Y:S01]  /*cea0*/  STS [R6+-0x200], R7 ;  /* 0xfffe000706007388 */ /* 0x000fe20000000800 */
[----:B------:R-:W-:-:S03]  /*ceb0*/  FMUL.FTZ R23, R4, R23 ;  /* 0x0000001704177220 */ /* 0x000fc60000410000 */
[----:B------:R-:W-:Y:S01]  /*cec0*/  STS [R6+-0x100], R9 ;  /* 0xffff000906007388 */ /* 0x000fe20000000800 */
[----:B------:R-:W-:-:S03]  /*ced0*/  FMUL.FTZ R25, R4, R25 ;  /* 0x0000001904197220 */ /* 0x000fc60000410000 */
[----:B------:R-:W-:Y:S01]  /*cee0*/  STS [R6], R11 ;  /* 0x0000000b06007388 */ /* 0x000fe20000000800 */
[----:B------:R-:W-:-:S03]  /*cef0*/  FMUL.FTZ R27, R4, R27 ;  /* 0x0000001b041b7220 */ /* 0x000fc60000410000 */
[----:B------:R-:W-:Y:S01]  /*cf00*/  STS [R6+0x100], R13 ;  /* 0x0001000d06007388 */ /* 0x000fe20000000800 */
[----:B----4-:R-:W-:-:S03]  /*cf10*/  FMUL.FTZ R29, R4, R29 ;  /* 0x0000001d041d7220 */ /* 0x010fc60000410000 */
[----:B------:R-:W-:Y:S01]  /*cf20*/  STS [R6+0x200], R15 ;  /* 0x0002000f06007388 */ /* 0x000fe20000000800 */
[----:B0-----:R-:W-:-:S03]  /*cf30*/  FMUL.FTZ R31, R4, R31 ;  /* 0x0000001f041f7220 */ /* 0x001fc60000410000 */
[----:B------:R-:W-:Y:S01]  /*cf40*/  STS [R6+0x300], R19 ;  /* 0x0003001306007388 */ /* 0x000fe20000000800 */
[----:B-1----:R-:W-:-:S03]  /*cf50*/  FMUL.FTZ R33, R4, R33 ;  /* 0x0000002104217220 */ /* 0x002fc60000410000 */
[----:B------:R-:W-:Y:S01]  /*cf60*/  STS [R6+0x400], R21 ;  /* 0x0004001506007388 */ /* 0x000fe20000000800 */
[----:B--2---:R-:W-:-:S03]  /*cf70*/  FMUL.FTZ R35, R4, R35 ;  /* 0x0000002304237220 */ /* 0x004fc60000410000 */
[----:B------:R-:W-:Y:S01]  /*cf80*/  STS [R6+0x500], R23 ;  /* 0x0005001706007388 */ /* 0x000fe20000000800 */
[----:B-----5:R-:W-:-:S03]  /*cf90*/  FMUL.FTZ R37, R4, R37 ;  /* 0x0000002504257220 */ /* 0x020fc60000410000 */
[----:B------:R-:W-:Y:S01]  /*cfa0*/  STS [R6+0x600], R25 ;  /* 0x0006001906007388 */ /* 0x000fe20000000800 */
[----:B---3--:R-:W-:-:S03]  /*cfb0*/  FMUL.FTZ R39, R4, R39 ;  /* 0x0000002704277220 */ /* 0x008fc60000410000 */
        /* <DEDUP_REMOVED lines=9> */
.L_x_2428:
[----:B------:R-:W-:Y:S05]  /*d050*/  BSYNC.RECONVERGENT B1 ;  /* 0x0000000000017941 */ /* 0x000fea0003800200 */
.L_x_2427:
        /* <DEDUP_REMOVED lines=14> */
[C---:B0-----:R-:W-:Y:S01]  /*d140*/  FMUL.FTZ R7, R4.reuse, R7 ;  /* 0x0000000704077220 */ /* 0x041fe20000410000 */
[----:B-1----:R-:W-:-:S04]  /*d150*/  FMUL.FTZ R9, R4, R9 ;  /* 0x0000000904097220 */ /* 0x002fc80000410000 */
[----:B------:R-:W-:Y:S01]  /*d160*/  STS [R6+-0x200], R7 ;  /* 0xfffe000706007388 */ /* 0x000fe20000000800 */
[----:B--2---:R-:W-:-:S03]  /*d170*/  FMUL.FTZ R11, R4, R11 ;  /* 0x0000000b040b7220 */ /* 0x004fc60000410000 */
[----:B------:R-:W-:Y:S01]  /*d180*/  STS [R6+-0x100], R9 ;  /* 0xffff000906007388 */ /* 0x000fe20000000800 */
[----:B-----5:R-:W-:-:S03]  /*d190*/  FMUL.FTZ R13, R4, R13 ;  /* 0x0000000d040d7220 */ /* 0x020fc60000410000 */
[----:B------:R-:W-:Y:S01]  /*d1a0*/  STS [R6], R11 ;  /* 0x0000000b06007388 */ /* 0x000fe20000000800 */
[----:B---3--:R-:W-:-:S03]  /*d1b0*/  FMUL.FTZ R15, R4, R15 ;  /* 0x0000000f040f7220 */ /* 0x008fc60000410000 */
        /* <DEDUP_REMOVED lines=9> */
.L_x_2431:
[----:B------:R-:W-:Y:S05]  /*d250*/  BSYNC.RECONVERGENT B1 ;  /* 0x0000000000017941 */ /* 0x000fea0003800200 */
.L_x_2430:
[----:B------:R-:W-:-:S13]  /*d260*/  ISETP.LT.OR P0, PT, R5, UR44, P0 ;  /* 0x0000002c05007c0c */ /* 0x000fda0008701670 */
[----:B------:R-:W-:Y:S05]  /*d270*/  @!P0 BRA `(.L_x_2422) ;  /* 0x0000000c00448947 */ /* 0x000fea0003800000 */
[----:B------:R-:W0:Y:S04]  /*d280*/  LDS R5, [R6+-0x200] ;  /* 0xfffe000006057984 */ /* 0x000e280000000800 */
[----:B------:R-:W1:Y:S04]  /*d290*/  LDS R7, [R6+-0x100] ;  /* 0xffff000006077984 */ /* 0x000e680000000800 */
[----:B------:R-:W2:Y:S04]  /*d2a0*/  LDS R9, [R6] ;  /* 0x0000000006097984 */ /* 0x000ea80000000800 */
[----:B------:R-:W5:Y:S01]  /*d2b0*/  LDS R11, [R6+0x100] ;  /* 0x00010000060b7984 */ /* 0x000f620000000800 */
[-C--:B0-----:R-:W-:Y:S01]  /*d2c0*/  FMUL.FTZ R5, R5, R4.reuse ;  /* 0x0000000405057220 */ /* 0x081fe20000410000 */
[----:B-1----:R-:W-:-:S04]  /*d2d0*/  FMUL.FTZ R7, R7, R4 ;  /* 0x0000000407077220 */ /* 0x002fc80000410000 */
[----:B------:R1:W-:Y:S01]  /*d2e0*/  STS [R6+-0x200], R5 ;  /* 0xfffe000506007388 */ /* 0x0003e20000000800 */
[----:B--2---:R-:W-:-:S03]  /*d2f0*/  FMUL.FTZ R9, R9, R4 ;  /* 0x0000000409097220 */ /* 0x004fc60000410000 */
[----:B------:R1:W-:Y:S01]  /*d300*/  STS [R6+-0x100], R7 ;  /* 0xffff000706007388 */ /* 0x0003e20000000800 */
[----:B-----5:R-:W-:-:S03]  /*d310*/  FMUL.FTZ R11, R11, R4 ;  /* 0x000000040b0b7220 */ /* 0x020fc60000410000 */
[----:B------:R1:W-:Y:S04]  /*d320*/  STS [R6], R9 ;  /* 0x0000000906007388 */ /* 0x0003e80000000800 */
[----:B------:R1:W-:Y:S01]  /*d330*/  STS [R6+0x100], R11 ;  /* 0x0001000b06007388 */ /* 0x0003e20000000800 */
[----:B------:R-:W-:Y:S05]  /*d340*/  BRA `(.L_x_2422) ;  /* 0x0000000c00107947 */ /* 0x000fea0003800000 */
.L_x_2423:
        /* <DEDUP_REMOVED lines=10> */
[----:B------:R-:W2:Y:S01]  /*d3f0*/  LDCU.64 UR12, c[0x0][0x480] ;  /* 0x00009000ff0c77ac */ /* 0x000ea20008000a00 */
[----:B------:R-:W-:Y:S02]  /*d400*/  LEA.HI R6, R6, 0x1, RZ, 0x1a ;  /* 0x0000000106067811 */ /* 0x000fe400078fd0ff */
[----:B------:R-:W-:Y:S01]  /*d410*/  IADD3 R13, P0, PT, R5, UR4, RZ ;  /* 0x00000004050d7c10 */ /* 0x000fe2000ff1e0ff */
[----:B------:R-:W-:Y:S02]  /*d420*/  UMOV UR8, 0x400 ;  /* 0x0000040000087882 */ /* 0x000fe40000000000 */
[C---:B------:R-:W-:Y:S01]  /*d430*/  IMAD.SHL.U32 R7, R6.reuse, 0x40, RZ ;  /* 0x0000004006077824 */ /* 0x040fe200078e00ff */
[----:B------:R-:W-:Y:S01]  /*d440*/  UIADD3 UR8, UPT, UPT, UR8, 0x410, URZ ;  /* 0x0000041008087890 */ /* 0x000fe2000fffe0ff */
[----:B------:R-:W-:Y:S01]  /*d450*/  IMAD.X R12, RZ, RZ, UR5, P0 ;  /* 0x00000005ff0c7e24 */ /* 0x000fe200080e06ff */
[----:B------:R-:W-:-:S02]  /*d460*/  LOP3.LUT R6, R6, 0x3, RZ, 0xc0, !PT ;  /* 0x0000000306067812 */ /* 0x000fc400078ec0ff */
[----:B------:R-:W-:-:S03]  /*d470*/  LOP3.LUT R8, R7, 0xc0, RZ, 0xc0, !PT ;  /* 0x000000c007087812 */ /* 0x000fc600078ec0ff */
[----:B------:R-:W-:Y:S02]  /*d480*/  IMAD.MOV R9, RZ, RZ, -R6 ;  /* 0x000000ffff097224 */ /* 0x000fe400078e0a06 */
[----:B------:R-:W-:Y:S01]  /*d490*/  IMAD.IADD R5, R5, 0x1, R8 ;  /* 0x0000000105057824 */ /* 0x000fe200078e0208 */
[----:B--2---:R-:W-:-:S04]  /*d4a0*/  LEA R10, P0, R13, UR12, 0x2 ;  /* 0x0000000c0d0a7c11 */ /* 0x004fc8000f8010ff */
[----:B------:R-:W-:Y:S01]  /*d4b0*/  LEA.HI.X R13, R13, UR13, R12, 0x2, P0 ;  /* 0x0000000d0d0d7c11 */ /* 0x000fe200080f140c */
[----:B-1----:R-:W-:-:S06]  /*d4c0*/  ULEA UR8, UR9, UR8, 0x18 ;  /* 0x0000000809087291 */ /* 0x002fcc000f8ec0ff */
[----:B------:R-:W-:-:S07]  /*d4d0*/  VIADD R8, R17, UR8 ;  /* 0x0000000811087c36 */ /* 0x000fce0008000000 */
.L_x_2434:
[----:B-1----:R-:W0:Y:S01]  /*d4e0*/  LDS R7, [R8] ;  /* 0x0000000008077984 */ /* 0x002e220000000800 */
[----:B------:R-:W-:Y:S01]  /*d4f0*/  IMAD.MOV.U32 R6, RZ, RZ, R10 ;  /* 0x000000ffff067224 */ /* 0x000fe200078e000a */
[----:B------:R-:W-:Y:S01]  /*d500*/  IADD3 R10, P2, PT, R10, 0x100, RZ ;  /* 0x000001000a0a7810 */ /* 0x000fe20007f5e0ff */
[----:B------:R-:W-:-:S05]  /*d510*/  VIADD R9, R9, 0x1 ;  /* 0x0000000109097836 */ /* 0x000fca0000000000 */
[----:B------:R-:W-:Y:S01]  /*d520*/  ISETP.NE.AND P0, PT, R9, RZ, PT ;  /* 0x000000ff0900720c */ /* 0x000fe20003f05270 */
[----:B0-----:R-:W-:Y:S01]  /*d530*/  FMUL.FTZ R11, R7, R4 ;  /* 0x00000004070b7220 */ /* 0x001fe20000410000 */
[--C-:B------:R-:W-:Y:S02]  /*d540*/  IMAD.MOV.U32 R7, RZ, RZ, R13.reuse ;  /* 0x000000ffff077224 */ /* 0x100fe400078e000d */
[----:B------:R-:W-:Y:S02]  /*d550*/  IMAD.X R13, RZ, RZ, R13, P2 ;  /* 0x000000ffff0d7224 */ /* 0x000fe400010e060d */
[----:B------:R0:W-:Y:S04]  /*d560*/  STS [R8], R11 ;  /* 0x0000000b08007388 */ /* 0x0001e80000000800 */
[----:B------:R1:W-:Y:S01]  /*d570*/  STG.E desc[UR36][R6.64], R11 ;  /* 0x0000000b06007986 */ /* 0x0003e2000c101924 */
[----:B0-----:R-:W-:-:S02]  /*d580*/  VIADD R8, R8, 0x100 ;  /* 0x0000010008087836 */ /* 0x001fc40000000000 */
[----:B------:R-:W-:Y:S05]  /*d590*/  @P0 BRA `(.L_x_2434) ;  /* 0xfffffffc00d00947 */ /* 0x000fea000383ffff */
.L_x_2433:
[----:B------:R-:W-:Y:S05]  /*d5a0*/  BSYNC.RECONVERGENT B1 ;  /* 0x0000000000017941 */ /* 0x000fea0003800200 */
.L_x_2432:
[----:B------:R-:W-:Y:S05]  /*d5b0*/  @!P1 BRA `(.L_x_2422) ;  /* 0x0000000800749947 */ /* 0x000fea0003800000 */
[----:B------:R-:W2:Y:S01]  /*d5c0*/  S2R R8, SR_CgaCtaId ;  /* 0x0000000000087919 */ /* 0x000ea20000008800 */
[----:B------:R-:W5:Y:S01]  /*d5d0*/  LDCU.64 UR8, c[0x0][0x480] ;  /* 0x00009000ff0877ac */ /* 0x000f620008000a00 */
[C---:B------:R-:W-:Y:S01]  /*d5e0*/  IADD3 R12, PT, PT, -R5.reuse, UR44, RZ ;  /* 0x0000002c050c7c10 */ /* 0x040fe2000fffe1ff */
[----:B------:R-:W-:Y:S01]  /*d5f0*/  BSSY.RECONVERGENT B1, `(.L_x_2435) ;  /* 0x000005b000017945 */ /* 0x000fe20003800200 */
[----:B------:R-:W-:Y:S02]  /*d600*/  IADD3 R9, P0, PT, R5, UR4, RZ ;  /* 0x0000000405097c10 */ /* 0x000fe4000ff1e0ff */
[----:B-1----:R-:W-:Y:S02]  /*d610*/  MOV R6, 0x400 ;  /* 0x0000040000067802 */ /* 0x002fe40000000f00 */
[----:B------:R-:W-:Y:S01]  /*d620*/  ISETP.GT.AND P1, PT, R12, 0x300, PT ;  /* 0x000003000c00780c */ /* 0x000fe20003f24270 */
[----:B------:R-:W-:Y:S02]  /*d630*/  IMAD.X R10, RZ, RZ, UR5, P0 ;  /* 0x00000005ff0a7e24 */ /* 0x000fe400080e06ff */
[----:B------:R-:W-:Y:S01]  /*d640*/  VIADD R7, R6, 0x410 ;  /* 0x0000041006077836 */ /* 0x000fe20000000000 */
[----:B-----5:R-:W-:Y:S01]  /*d650*/  LEA R11, P0, R9, UR8, 0x2 ;  /* 0x00000008090b7c11 */ /* 0x020fe2000f8010ff */
[----:B------:R-:W-:-:S03]  /*d660*/  USHF.L.U32 UR8, UR47, 0x2, URZ ;  /* 0x000000022f087899 */ /* 0x000fc600080006ff */
[----:B------:R-:W-:Y:S02]  /*d670*/  LEA.HI.X R10, R9, UR9, R10, 0x2, P0 ;  /* 0x00000009090a7c11 */ /* 0x000fe400080f140a */
[----:B------:R-:W-:Y:S02]  /*d680*/  IADD3 R6, P0, PT, R11, 0x200, RZ ;  /* 0x000002000b067810 */ /* 0x000fe40007f1e0ff */
[----:B--2---:R-:W-:-:S03]  /*d690*/  LEA R9, R8, R7, 0x18 ;  /* 0x0000000708097211 */ /* 0x004fc600078ec0ff */
[----:B------:R-:W-:Y:S01]  /*d6a0*/  IMAD.X R7, RZ, RZ, R10, P0 ;  /* 0x000000ffff077224 */ /* 0x000fe200000e060a */
[----:B------:R-:W-:Y:S02]  /*d6b0*/  LEA R8, R5, -UR8, 0x2 ;  /* 0x8000000805087c11 */ /* 0x000fe4000f8e10ff */
[----:B------:R-:W-:Y:S02]  /*d6c0*/  PLOP3.LUT P0, PT, PT, PT, PT, 0x80, 0x8 ;  /* 0x000000000008781c */ /* 0x000fe40003f0f070 */
[----:B------:R-:W-:Y:S01]  /*d6d0*/  IADD3 R8, PT, PT, R8, 0x200, R9 ;  /* 0x0000020008087810 */ /* 0x000fe20007ffe009 */
[----:B------:R-:W-:Y:S10]  /*d6e0*/  @!P1 BRA `(.L_x_2436) ;  /* 0x00000004002c9947 */ /* 0x000ff40003800000 */
[----:B------:R-:W-:Y:S01]  /*d6f0*/  IMAD.U32 R12, RZ, RZ, UR44 ;  /* 0x0000002cff0c7e24 */ /* 0x000fe2000f8e00ff */
[----:B------:R-:W-:-:S03]  /*d700*/  PLOP3.LUT P0, PT, PT, PT, PT, 0x8, 0x80 ;  /* 0x000000000080781c */ /* 0x000fc60003f0e170 */
[----:B------:R-:W-:-:S10]  /*d710*/  VIADD R12, R12, 0xfffffd00 ;  /* 0xfffffd000c0c7836 */ /* 0x000fd40000000000 */
.L_x_2437:
        /* <DEDUP_REMOVED lines=23> */
[----:B------:R-:W-:-:S03]  /*d890*/  FMUL.FTZ R21, R4, R21 ;  /* 0x0000001504157220 */ /* 0x000fc60000410000 */
[----:B------:R-:W-:Y:S01]  /*d8a0*/  STG.E desc[UR36][R6.64+-0x200], R9 ;  /* 0xfffe000906007986 */ /* 0x000fe2000c101924 */
[----:B------:R-:W-:-:S03]  /*d8b0*/  FMUL.FTZ R23, R4, R23 ;  /* 0x0000001704177220 */ /* 0x000fc60000410000 */
[----:B------:R4:W-:Y:S01]  /*d8c0*/  STS [R8+-0x200], R9 ;  /* 0xfffe000908007388 */ /* 0x0009e20000000800 */
[C---:B------:R-:W-:Y:S01]  /*d8d0*/  FMUL.FTZ R25, R4.reuse, R25 ;  /* 0x0000001904197220 */ /* 0x040fe20000410000 */
[C---:B------:R-:W-:Y:S02]  /*d8e0*/  FMUL.FTZ R27, R4.reuse, R27 ;  /* 0x0000001b041b7220 */ /* 0x040fe40000410000 */
[----:B------:R-:W-:Y:S01]  /*d8f0*/  STG.E desc[UR36][R6.64+-0x100], R11 ;  /* 0xffff000b06007986 */ /* 0x000fe2000c101924 */
[----:B----4-:R-:W-:-:S03]  /*d900*/  FMUL.FTZ R29, R4, R29 ;  /* 0x0000001d041d7220 */ /* 0x010fc60000410000 */
[----:B------:R-:W-:Y:S01]  /*d910*/  STS [R8+-0x100], R11 ;  /* 0xffff000b08007388 */ /* 0x000fe20000000800 */
[----:B------:R-:W-:Y:S01]  /*d920*/  IADD3 R9, P1, PT, R6, 0x1000, RZ ;  /* 0x0000100006097810 */ /* 0x000fe20007f3e0ff */
[C---:B------:R-:W-:Y:S02]  /*d930*/  FMUL.FTZ R31, R4.reuse, R31 ;  /* 0x0000001f041f7220 */ /* 0x040fe40000410000 */
[----:B------:R-:W-:Y:S02]  /*d940*/  STG.E desc[UR36][R6.64], R13 ;  /* 0x0000000d06007986 */ /* 0x000fe4000c101924 */
[----:B------:R-:W-:Y:S02]  /*d950*/  IMAD.X R10, RZ, RZ, R7, P1 ;  /* 0x000000ffff0a7224 */ /* 0x000fe400008e0607 */
[C---:B0-----:R-:W-:Y:S01]  /*d960*/  FMUL.FTZ R33, R4.reuse, R33 ;  /* 0x0000002104217220 */ /* 0x041fe20000410000 */
[----:B------:R-:W-:Y:S01]  /*d970*/  STS [R8], R13 ;  /* 0x0000000d08007388 */ /* 0x000fe20000000800 */
[----:B-1----:R-:W-:-:S03]  /*d980*/  FMUL.FTZ R35, R4, R35 ;  /* 0x0000002304237220 */ /* 0x002fc60000410000 */
[----:B------:R-:W-:Y:S01]  /*d990*/  STG.E desc[UR36][R6.64+0x100], R15 ;  /* 0x0001000f06007986 */ /* 0x000fe2000c101924 */
[----:B--2---:R-:W-:-:S03]  /*d9a0*/  FMUL.FTZ R37, R4, R37 ;  /* 0x0000002504257220 */ /* 0x004fc60000410000 */
[----:B------:R-:W-:Y:S01]  /*d9b0*/  STS [R8+0x100], R15 ;  /* 0x0001000f08007388 */ /* 0x000fe20000000800 */
[----:B-----5:R-:W-:-:S03]  /*d9c0*/  FMUL.FTZ R39, R4, R39 ;  /* 0x0000002704277220 */ /* 0x020fc60000410000 */
[----:B------:R-:W-:Y:S01]  /*d9d0*/  STG.E desc[UR36][R6.64+0x200], R19 ;  /* 0x0002001306007986 */ /* 0x000fe2000c101924 */
[----:B---3--:R-:W-:-:S03]  /*d9e0*/  FMUL.FTZ R41, R4, R41 ;  /* 0x0000002904297220 */ /* 0x008fc60000410000 */
        /* <DEDUP_REMOVED lines=27> */
.L_x_2436:
[----:B------:R-:W-:Y:S05]  /*dba0*/  BSYNC.RECONVERGENT B1 ;  /* 0x0000000000017941 */ /* 0x000fea0003800200 */
.L_x_2435:
        /* <DEDUP_REMOVED lines=16> */
[----:B------:R-:W-:Y:S01]  /*dcb0*/  STG.E desc[UR36][R6.64+-0x200], R9 ;  /* 0xfffe000906007986 */ /* 0x000fe2000c101924 */
[----:B--2---:R-:W-:-:S03]  /*dcc0*/  FMUL.FTZ R13, R4, R13 ;  /* 0x0000000d040d7220 */ /* 0x004fc60000410000 */
[----:B------:R0:W-:Y:S01]  /*dcd0*/  STS [R8+-0x200], R9 ;  /* 0xfffe000908007388 */ /* 0x0001e20000000800 */
[----:B-----5:R-:W-:-:S03]  /*dce0*/  FMUL.FTZ R15, R4, R15 ;  /* 0x0000000f040f7220 */ /* 0x020fc60000410000 */
[----:B------:R-:W-:Y:S01]  /*dcf0*/  STG.E desc[UR36][R6.64+-0x100], R11 ;  /* 0xffff000b06007986 */ /* 0x000fe2000c101924 */
[----:B---3--:R-:W-:-:S03]  /*dd00*/  FMUL.FTZ R19, R4, R19 ;  /* 0x0000001304137220 */ /* 0x008fc60000410000 */
[----:B------:R-:W-:Y:S01]  /*dd10*/  STS [R8+-0x100], R11 ;  /* 0xffff000b08007388 */ /* 0x000fe20000000800 */
[----:B0-----:R-:W-:Y:S01]  /*dd20*/  IADD3 R9, P1, PT, R6, 0x800, RZ ;  /* 0x0000080006097810 */ /* 0x001fe20007f3e0ff */
[C---:B----4-:R-:W-:Y:S02]  /*dd30*/  FMUL.FTZ R21, R4.reuse, R21 ;  /* 0x0000001504157220 */ /* 0x050fe40000410000 */
[----:B------:R-:W-:Y:S01]  /*dd40*/  STG.E desc[UR36][R6.64], R13 ;  /* 0x0000000d06007986 */ /* 0x000fe2000c101924 */
[C---:B------:R-:W-:Y:S01]  /*dd50*/  FMUL.FTZ R23, R4.reuse, R23 ;  /* 0x0000001704177220 */ /* 0x040fe20000410000 */
[----:B------:R-:W-:Y:S02]  /*dd60*/  IMAD.X R10, RZ, RZ, R7, P1 ;  /* 0x000000ffff0a7224 */ /* 0x000fe400008e0607 */
[----:B------:R-:W-:Y:S01]  /*dd70*/  STS [R8], R13 ;  /* 0x0000000d08007388 */ /* 0x000fe20000000800 */
[----:B------:R-:W-:-:S03]  /*dd80*/  FMUL.FTZ R25, R4, R25 ;  /* 0x0000001904197220 */ /* 0x000fc60000410000 */
        /* <DEDUP_REMOVED lines=13> */
.L_x_2439:
[----:B------:R-:W-:Y:S05]  /*de60*/  BSYNC.RECONVERGENT B1 ;  /* 0x0000000000017941 */ /* 0x000fea0003800200 */
.L_x_2438:
        /* <DEDUP_REMOVED lines=8> */
[----:B------:R0:W-:Y:S01]  /*def0*/  STG.E desc[UR36][R6.64+-0x200], R5 ;  /* 0xfffe000506007986 */ /* 0x0001e2000c101924 */
[----:B--2---:R-:W-:-:S03]  /*df00*/  FMUL.FTZ R11, R11, R4 ;  /* 0x000000040b0b7220 */ /* 0x004fc60000410000 */
        /* <DEDUP_REMOVED lines=8> */
.L_x_2422:
[----:B------:R-:W-:Y:S05]  /*df90*/  BSYNC.RECONVERGENT B0 ;  /* 0x0000000000007941 */ /* 0x000fea0003800200 */
.L_x_2421:
[----:B------:R-:W2:Y:S01]  /*dfa0*/  S2R R20, SR_CgaCtaId ;  /* 0x0000000000147919 */ /* 0x000ea20000008800 */
[----:B------:R-:W5:Y:S01]  /*dfb0*/  S2UR UR5, SR_CTAID.Y ;  /* 0x00000000000579c3 */ /* 0x000f620000002600 */
[----:B------:R-:W-:Y:S01]  /*dfc0*/  ULEA.HI UR4, UR45, UR45, URZ, 0x1 ;  /* 0x0000002d2d047291 */ /* 0x000fe2000f8f08ff */
[----:B------:R-:W-:Y:S01]  /*dfd0*/  LOP3.LUT R17, R17, 0x7c, RZ, 0xc0, !PT ;  /* 0x0000007c11117812 */ /* 0x000fe200078ec0ff */
[----:B------:R-:W3:Y:S01]  /*dfe0*/  LDCU UR12, c[0x0][0x40c] ;  /* 0x00008180ff0c77ac */ /* 0x000ee20008000800 */
[----:B------:R-:W-:Y:S01]  /*dff0*/  MOV R21, 0x400 ;  /* 0x0000040000157802 */ /* 0x000fe20000000f00 */
[----:B0-----:R-:W-:Y:S01]  /*e000*/  IMAD.SHL.U32 R4, R3, 0x10, RZ ;  /* 0x0000001003047824 */ /* 0x001fe200078e00ff */
[----:B------:R-:W-:Y:S01]  /*e010*/  BSSY.RECONVERGENT B0, `(.L_x_2440) ;  /* 0x0000020000007945 */ /* 0x000fe20003800200 */
[----:B------:R-:W-:Y:S01]  /*e020*/  ULOP3.LUT UR4, UR4, 0xfffffffe, URZ, 0xc0, !UPT ;  /* 0xfffffffe04047892 */ /* 0x000fe2000f8ec0ff */
[----:B-1----:R-:W-:Y:S01]  /*e030*/  CS2R R6, SRZ ;  /* 0x0000000000067805 */ /* 0x002fe2000001ff00 */
[----:B------:R-:W5:Y:S01]  /*e040*/  LDCU UR10, c[0x0][0x3f8] ;  /* 0x00007f00ff0a77ac */ /* 0x000f620008000800 */
[----:B------:R-:W-:Y:S01]  /*e050*/  VIADD R5, R21, 0x210 ;  /* 0x0000021015057836 */ /* 0x000fe20000000000 */
[----:B------:R-:W-:Y:S01]  /*e060*/  LOP3.LUT R4, R4, 0x1f0, RZ, 0xc0, !PT ;  /* 0x000001f004047812 */ /* 0x000fe200078ec0ff */
[----:B------:R-:W-:Y:S01]  /*e070*/  UIADD3 UR4, UPT, UPT, UR45, -UR4, URZ ;  /* 0x800000042d047290 */ /* 0x000fe2000fffe0ff */
[----:B------:R-:W0:Y:S05]  /*e080*/  LDCU UR11, c[0x0][0x3f4] ;  /* 0x00007e80ff0b77ac */ /* 0x000e2a0008000800 */
[----:B------:R-:W-:-:S04]  /*e090*/  ISETP.NE.AND P0, PT, R0, UR4, PT ;  /* 0x0000000400007c0c */ /* 0x000fc8000bf05270 */
[----:B---3--:R-:W-:-:S04]  /*e0a0*/  ISETP.NE.OR P0, PT, RZ, UR12, P0 ;  /* 0x0000000cff007c0c */ /* 0x008fc80008705670 */
[----:B------:R-:W-:Y:S01]  /*e0b0*/  ISETP.GT.U32.OR P0, PT, R17, 0x4f, P0 ;  /* 0x0000004f1100780c */ /* 0x000fe20000704470 */
[----:B-----5:R-:W-:Y:S01]  /*e0c0*/  UIMAD UR5, UR5, UR10, UR14 ;  /* 0x0000000a050572a4 */ /* 0x020fe2000f8e020e */
[----:B--2---:R-:W-:Y:S01]  /*e0d0*/  LEA R5, R20, R5, 0x18 ;  /* 0x0000000514057211 */ /* 0x004fe200078ec0ff */
[----:B0-----:R-:W-:-:S04]  /*e0e0*/  IMAD.U32 R32, RZ, RZ, UR11 ;  /* 0x0000000bff207e24 */ /* 0x001fc8000f8e00ff */
[----:B------:R-:W-:Y:S02]  /*e0f0*/  IMAD.U32 R18, RZ, RZ, UR5 ;  /* 0x00000005ff127e24 */ /* 0x000fe4000f8e00ff */
[----:B------:R-:W-:Y:S01]  /*e100*/  IMAD.IADD R16, R5, 0x1, R4 ;  /* 0x0000000105107824 */ /* 0x000fe200078e0204 */
[----:B------:R-:W-:Y:S01]  /*e110*/  CS2R R4, SRZ ;  /* 0x0000000000047805 */ /* 0x000fe2000001ff00 */
[----:B------:R-:W-:Y:S02]  /*e120*/  IMAD R18, R18, 0x50, RZ ;  /* 0x0000005012127824 */ /* 0x000fe400078e02ff */
[--C-:B------:R-:W-:Y:S02]  /*e130*/  IMAD R35, R32, UR7, R17.reuse ;  /* 0x0000000720237c24 */ /* 0x100fe4000f8e0211 */
[----:B----4-:R-:W-:Y:S01]  /*e140*/  IMAD R31, R18, UR11, R17 ;  /* 0x0000000b121f7c24 */ /* 0x010fe2000f8e0211 */
[----:B------:R-:W-:Y:S06]  /*e150*/  @P0 BRA `(.L_x_2441) ;  /* 0x00000000002c0947 */ /* 0x000fec0003800000 */
        /* <DEDUP_REMOVED lines=10> */
.L_x_2442:
[----:B-----5:R0:W-:Y:S02]  /*e200*/  STS.128 [R16], R4 ;  /* 0x0000000410007388 */ /* 0x0201e40000000c00 */
.L_x_2441:
[----:B------:R-:W-:Y:S05]  /*e210*/  BSYNC.RECONVERGENT B0 ;  /* 0x0000000000007941 */ /* 0x000fea0003800200 */
.L_x_2440:
[----:B------:R-:W-:Y:S01]  /*e220*/  BAR.SYNC.DEFER_BLOCKING 0x0 ;  /* 0x0000000000007b1d */ /* 0x000fe20000010000 */
[----:B------:R-:W-:Y:S02]  /*e230*/  ISETP.GT.U32.AND P0, PT, R17, 0x4f, PT ;  /* 0x0000004f1100780c */ /* 0x000fe40003f04070 */
[----:B------:R-:W-:Y:S02]  /*e240*/  CS2R R10, SRZ ;  /* 0x00000000000a7805 */ /* 0x000fe4000001ff00 */
[----:B------:R-:W-:Y:S01]  /*e250*/  CS2R R8, SRZ ;  /* 0x0000000000087805 */ /* 0x000fe2000001ff00 */
[----:B------:R-:W-:Y:S08]  /*e260*/  BSSY.RECONVERGENT B0, `(.L_x_2443) ;  /* 0x000026e000007945 */ /* 0x000ff00003800200 */
[----:B------:R-:W-:Y:S05]  /*e270*/  @P0 BRA `(.L_x_2444) ;  /* 0x0000002400b00947 */ /* 0x000fea0003800000 */
[----:B------:R-:W1:Y:S01]  /*e280*/  LDC.64 R14, c[0x0][0x3c0] ;  /* 0x0000f000ff0e7b82 */ /* 0x000e620000000a00 */
[----:B------:R-:W-:Y:S01]  /*e290*/  VIADD R19, R0, UR47 ;  /* 0x0000002f00137c36 */ /* 0x000fe20008000000 */
[----:B------:R-:W-:Y:S01]  /*e2a0*/  VIMNMX R32, PT, PT, R32, UR45, PT ;  /* 0x0000002d20207c48 */ /* 0x000fe2000bfe0100 */
[----:B------:R-:W-:Y:S01]  /*e2b0*/  BSSY.RECONVERGENT B1, `(.L_x_2445) ;  /* 0x000016b000017945 */ /* 0x000fe20003800200 */
[----:B------:R-:W-:Y:S02]  /*e2c0*/  IMAD.MOV.U32 R11, RZ, RZ, RZ ;  /* 0x000000ffff0b7224 */ /* 0x000fe400078e00ff */
[----:B------:R-:W-:Y:S01]  /*e2d0*/  ISETP.GE.AND P0, PT, R19, R32, PT ;  /* 0x000000201300720c */ /* 0x000fe20003f06270 */
[----:B-1----:R-:W-:-:S04]  /*e2e0*/  IMAD.WIDE R12, R31, 0x4, R14 ;  /* 0x000000041f0c7825 */ /* 0x002fc800078e020e */
[----:B------:R-:W-:-:S08]  /*e2f0*/  IMAD.WIDE R14, R35, 0x4, R14 ;  /* 0x00000004230e7825 */ /* 0x000fd000078e020e */
[----:B------:R-:W-:Y:S05]  /*e300*/  @P0 BRA `(.L_x_2446) ;  /* 0x0000001400940947 */ /* 0x000fea0003800000 */
[----:B------:R-:W-:-:S09]  /*e310*/  UISETP.NE.AND UP0, UPT, UR12, URZ, UPT ;  /* 0x000000ff0c00728c */ /* 0x000fd2000bf05270 */
[----:B------:R-:W-:Y:S05]  /*e320*/  BRA.U UP0, `(.L_x_2447) ;  /* 0x0000000900dc7547 */ /* 0x000fea000b800000 */
[----:B------:R-:W-:Y:S01]  /*e330*/  ULOP3.LUT UR5, URZ, UR47, URZ, 0x33, !UPT ;  /* 0x0000002fff057292 */ /* 0x000fe2000f8e33ff */
[----:B------:R-:W-:Y:S01]  /*e340*/  VIADDMNMX R9, R19, 0x2, R32, !PT ;  /* 0x0000000213097846 */ /* 0x000fe20007800120 */
[----:B------:R-:W1:Y:S01]  /*e350*/  LDC.64 R22, c[0x0][0x458] ;  /* 0x00011600ff167b82 */ /* 0x000e620000000a00 */
[----:B------:R-:W-:Y:S01]  /*e360*/  UIMAD UR7, UR38, UR10, UR14 ;  /* 0x0000000a260772a4 */ /* 0x000fe2000f8e020e */
[----:B------:R-:W-:Y:S01]  /*e370*/  BSSY.RECONVERGENT B2, `(.L_x_2448) ;  /* 0x0000042000027945 */ /* 0x000fe20003800200 */
[----:B------:R-:W-:Y:S01]  /*e380*/  IMAD.MOV.U32 R33, RZ, RZ, R19 ;  /* 0x000000ffff217224 */ /* 0x000fe200078e0013 */
[----:B------:R-:W-:-:S03]  /*e390*/  IADD3 R34, PT, PT, -R0, UR5, R9 ;  /* 0x0000000500227c10 */ /* 0x000fc6000fffe109 */
[----:B------:R-:W-:Y:S01]  /*e3a0*/  IMAD.U32 R8, RZ, RZ, UR7 ;  /* 0x00000007ff087e24 */ /* 0x000fe2000f8e00ff */
[C---:B------:R-:W-:Y:S02]  /*e3b0*/  LOP3.LUT R10, R34.reuse, 0x6, RZ, 0xc0, !PT ;  /* 0x00000006220a7812 */ /* 0x040fe400078ec0ff */
[----:B------:R-:W-:Y:S01]  /*e3c0*/  ISETP.GE.U32.AND P0, PT, R34, 0x6, PT ;  /* 0x000000062200780c */ /* 0x000fe20003f06070 */
[----:B------:R-:W-:Y:S01]  /*e3d0*/  IMAD R9, R8, 0x50, R17 ;  /* 0x0000005008097824 */ /* 0x000fe200078e0211 */
[----:B------:R-:W-:Y:S02]  /*e3e0*/  ISETP.NE.AND P1, PT, R10, 0x6, PT ;  /* 0x000000060a00780c */ /* 0x000fe40003f25270 */
[----:B------:R-:W-:Y:S01]  /*e3f0*/  CS2R R10, SRZ ;  /* 0x00000000000a7805 */ /* 0x000fe2000001ff00 */
[----:B-1----:R-:W-:Y:S01]  /*e400*/  IMAD.WIDE R22, R9, 0x4, R22 ;  /* 0x0000000409167825 */ /* 0x002fe200078e0216 */
[----:B------:R-:W-:-:S09]  /*e410*/  CS2R R8, SRZ ;  /* 0x0000000000087805 */ /* 0x000fd2000001ff00 */
[----:B------:R-:W-:Y:S05]  /*e420*/  @!P1 BRA `(.L_x_2449) ;  /* 0x0000000000d89947 */ /* 0x000fea0003800000 */
[----:B------:R1:W2:Y:S01]  /*e430*/  LDS.128 R24, [R16] ;  /* 0x0000000010187984 */ /* 0x0002a20000000c00 */
[----:B------:R-:W3:Y:S01]  /*e440*/  LDCU.64 UR8, c[0x0][0x3c0] ;  /* 0x00007800ff0877ac */ /* 0x000ee20008000a00 */
[----:B------:R-:W-:Y:S01]  /*e450*/  IMAD R28, R19, 0x50, RZ ;  /* 0x00000050131c7824 */ /* 0x000fe200078e02ff */
[----:B------:R-:W-:Y:S01]  /*e460*/  LEA.HI R34, R34, 0x1, RZ, 0x1f ;  /* 0x0000000122227811 */ /* 0x000fe200078ff8ff */
[----:B------:R-:W-:Y:S02]  /*e470*/  VIADD R21, R21, 0x410 ;  /* 0x0000041015157836 */ /* 0x000fe40000000000 */
[----:B------:R-:W-:Y:S01]  /*e480*/  IMAD.WIDE.U32 R28, R28, 0x4, RZ ;  /* 0x000000041c1c7825 */ /* 0x000fe200078e00ff */
[----:B------:R-:W-:Y:S02]  /*e490*/  LOP3.LUT R34, R34, 0x3, RZ, 0xc0, !PT ;  /* 0x0000000322227812 */ /* 0x000fe400078ec0ff */
[----:B------:R-:W-:Y:S01]  /*e4a0*/  LEA R21, R20, R21, 0x18 ;  /* 0x0000001514157211 */ /* 0x000fe200078ec0ff */
[----:B------:R-:W-:-:S02]  /*e4b0*/  IMAD.MOV.U32 R33, RZ, RZ, R19 ;  /* 0x000000ffff217224 */ /* 0x000fc400078e0013 */
[----:B------:R-:W-:-:S04]  /*e4c0*/  IMAD.WIDE R30, R31, 0x4, R28 ;  /* 0x000000041f1e7825 */ /* 0x000fc800078e021c */
[----:B------:R-:W-:Y:S01]  /*e4d0*/  IMAD.WIDE R28, R35, 0x4, R28 ;  /* 0x00000004231c7825 */ /* 0x000fe200078e021c */
[----:B---3--:R-:W-:-:S03]  /*e4e0*/  IADD3 R35, P1, PT, R30, UR8, RZ ;  /* 0x000000081e237c10 */ /* 0x008fc6000ff3e0ff */
[----:B------:R-:W-:Y:S01]  /*e4f0*/  IMAD.MOV.U32 R8, RZ, RZ, RZ ;  /* 0x000000ffff087224 */ /* 0x000fe200078e00ff */
[----:B------:R-:W-:Y:S01]  /*e500*/  IADD3 R30, P2, PT, R28, UR8, RZ ;  /* 0x000000081c1e7c10 */ /* 0x000fe2000ff5e0ff */
[----:B------:R-:W-:Y:S01]  /*e510*/  IMAD R28, R0, 0x4, R21 ;  /* 0x00000004001c7824 */ /* 0x000fe200078e0215 */
[----:B------:R-:W-:Y:S01]  /*e520*/  IADD3.X R44, PT, PT, R31, UR9, RZ, P1, !PT ;  /* 0x000000091f2c7c10 */ /* 0x000fe20008ffe4ff */
[----:B------:R-:W-:Y:S01]  /*e530*/  IMAD.MOV R34, RZ, RZ, -R34 ;  /* 0x000000ffff227224 */ /* 0x000fe200078e0a22 */
[----:B-1----:R-:W-:-:S09]  /*e540*/  IADD3.X R31, PT, PT, R29, UR9, RZ, P2, !PT ;  /* 0x000000091d1f7c10 */ /* 0x002fd200097fe4ff */
.L_x_2450:
[----:B------:R-:W-:Y:S01]  /*e550*/  ISETP.NE.AND P1, PT, R2, RZ, PT ;  /* 0x000000ff0200720c */ /* 0x000fe20003f25270 */
[----:B-1----:R-:W-:Y:S01]  /*e560*/  IMAD.MOV.U32 R20, RZ, RZ, R30 ;  /* 0x000000ffff147224 */ /* 0x002fe200078e001e */
[----:B------:R1:W3:Y:S01]  /*e570*/  LDS R29, [R28] ;  /* 0x000000001c1d7984 */ /* 0x0002e20000000800 */
[----:B------:R-:W-:-:S05]  /*e580*/  IMAD.MOV.U32 R21, RZ, RZ, R31 ;  /* 0x000000ffff157224 */ /* 0x000fca00078e001f */
[----:B------:R4:W2:Y:S05]  /*e590*/  LDG.E.128 R36, desc[UR36][R20.64] ;  /* 0x0000002414247981 */ /* 0x0008aa000c1e1d00 */
[----:B------:R-:W-:Y:S01]  /*e5a0*/  VOTEU.ANY UP0, P1 ;  /* 0x0000000000ff7886 */ /* 0x000fe20000800100 */
[----:B------:R-:W-:-:S13]  /*e5b0*/  PLOP3.LUT P1, PT, PT, PT, UP0, 0x80, 0x8 ;  /* 0x000000000008781c */ /* 0x000fda0003f2f008 */
[----:B------:R-:W5:Y:S01]  /*e5c0*/  @P1 LDG.E.128 R40, desc[UR36][R22.64] ;  /* 0x0000002416281981 */ /* 0x000f62000c1e1d00 */
[----:B------:R-:W-:Y:S02]  /*e5d0*/  PLOP3.LUT P1, PT, PT, PT, UP0, 0x80, 0x8 ;  /* 0x000000000008781c */ /* 0x000fe40003f2f008 */
[----:B------:R-:W-:Y:S02]  /*e5e0*/  PLOP3.LUT P2, PT, PT, PT, UP0, 0x80, 0x8 ;  /* 0x000000000008781c */ /* 0x000fe40003f4f008 */
[----:B------:R-:W-:Y:S02]  /*e5f0*/  PLOP3.LUT P3, PT, PT, PT, UP0, 0x80, 0x8 ;  /* 0x000000000008781c */ /* 0x000fe40003f6f008 */
[----:B------:R-:W-:Y:S01]  /*e600*/  PLOP3.LUT P4, PT, PT, PT, UP0, 0x80, 0x8 ;  /* 0x000000000008781c */ /* 0x000fe20003f8f008 */
[----:B----4-:R-:W-:Y:S02]  /*e610*/  IMAD.MOV.U32 R20, RZ, RZ, R35 ;  /* 0x000000ffff147224 */ /* 0x010fe400078e0023 */
[----:B------:R-:W-:-:S02]  /*e620*/  IMAD.MOV.U32 R21, RZ, RZ, R44 ;  /* 0x000000ffff157224 */ /* 0x000fc400078e002c */
[----:B------:R-:W-:Y:S02]  /*e630*/  VIADD R34, R34, 0x1 ;  /* 0x0000000122227836 */ /* 0x000fe40000000000 */
[----:B------:R-:W-:Y:S02]  /*e640*/  VIADD R33, R33, 0x2 ;  /* 0x0000000221217836 */ /* 0x000fe40000000000 */
[----:B-1----:R-:W-:Y:S02]  /*e650*/  VIADD R28, R28, 0x8 ;  /* 0x000000081c1c7836 */ /* 0x002fe40000000000 */
[----:B--2---:R-:W-:Y:S01]  /*e660*/  FADD.FTZ R36, R24, R36 ;  /* 0x0000002418247221 */ /* 0x004fe20000010000 */
[----:B------:R-:W-:Y:S01]  /*e670*/  FADD.FTZ R37, R25, R37 ;  /* 0x0000002519257221 */ /* 0x000fe20000010000 */
[----:B------:R-:W-:Y:S01]  /*e680*/  FADD.FTZ R38, R26, R38 ;  /* 0x000000261a267221 */ /* 0x000fe20000010000 */
[----:B------:R-:W-:Y:S01]  /*e690*/  FADD.FTZ R39, R27, R39 ;  /* 0x000000271b277221 */ /* 0x000fe20000010000 */
[----:B-----5:R-:W-:Y:S01]  /*e6a0*/  @P1 FMUL.FTZ R36, R36, R40 ;  /* 0x0000002824241220 */ /* 0x020fe20000410000 */
[----:B------:R-:W-:Y:S01]  /*e6b0*/  @P2 FMUL.FTZ R37, R37, R41 ;  /* 0x0000002925252220 */ /* 0x000fe20000410000 */
[----:B------:R-:W-:Y:S01]  /*e6c0*/  @P3 FMUL.FTZ R38, R38, R42 ;  /* 0x0000002a26263220 */ /* 0x000fe20000410000 */
[----:B------:R-:W-:-:S05]  /*e6d0*/  @P4 FMUL.FTZ R39, R39, R43 ;  /* 0x0000002b27274220 */ /* 0x000fca0000410000 */
[----:B------:R1:W-:Y:S01]  /*e6e0*/  STG.E.128 desc[UR36][R20.64], R36 ;  /* 0x0000002414007986 */ /* 0x0003e2000c101d24 */
[----:B------:R-:W-:Y:S02]  /*e6f0*/  ISETP.NE.AND P1, PT, R34, RZ, PT ;  /* 0x000000ff2200720c */ /* 0x000fe40003f25270 */
[----:B------:R-:W-:Y:S02]  /*e700*/  IADD3 R35, P2, PT, R35, 0x280, RZ ;  /* 0x0000028023237810 */ /* 0x000fe40007f5e0ff */
[----:B------:R-:W-:Y:S01]  /*e710*/  IADD3 R30, P3, PT, R30, 0x280, RZ ;  /* 0x000002801e1e7810 */ /* 0x000fe20007f7e0ff */
[C---:B---3--:R-:W-:Y:S01]  /*e720*/  FFMA.FTZ R8, R29.reuse, R36, R8 ;  /* 0x000000241d087223 */ /* 0x048fe20000010008 */
[C---:B------:R-:W-:Y:S01]  /*e730*/  FFMA.FTZ R9, R29.reuse, R37, R9 ;  /* 0x000000251d097223 */ /* 0x040fe20000010009 */
[C---:B------:R-:W-:Y:S01]  /*e740*/  FFMA.FTZ R10, R29.reuse, R38, R10 ;  /* 0x000000261d0a7223 */ /* 0x040fe2000001000a */
[----:B------:R-:W-:Y:S01]  /*e750*/  FFMA.FTZ R11, R29, R39, R11 ;  /* 0x000000271d0b7223 */ /* 0x000fe2000001000b */
[----:B------:R-:W-:-:S02]  /*e760*/  IMAD.X R44, RZ, RZ, R44, P2 ;  /* 0x000000ffff2c7224 */ /* 0x000fc400010e062c */
[----:B------:R-:W-:Y:S02]  /*e770*/  IMAD.X R31, RZ, RZ, R31, P3 ;  /* 0x000000ffff1f7224 */ /* 0x000fe400018e061f */
[----:B------:R-:W-:Y:S05]  /*e780*/  @P1 BRA `(.L_x_2450) ;  /* 0xfffffffc00701947 */ /* 0x000fea000383ffff */
.L_x_2449:
[----:B------:R-:W-:Y:S05]  /*e790*/  BSYNC.RECONVERGENT B2 ;  /* 0x0000000000027941 */ /* 0x000fea0003800200 */
.L_x_2448:
[----:B------:R-:W-:Y:S04]  /*e7a0*/  BSSY.RECONVERGENT B2, `(.L_x_2451) ;  /* 0x000006e000027945 */ /* 0x000fe80003800200 */
[----:B------:R-:W-:Y:S05]  /*e7b0*/  @!P0 BRA `(.L_x_2452) ;  /* 0x0000000400b08947 */ /* 0x000fea0003800000 */
[----:B------:R2:W3:Y:S01]  /*e7c0*/  LDS.128 R24, [R16] ;  /* 0x0000000010187984 */ /* 0x0004e20000000c00 */
[----:B-1----:R-:W-:Y:S01]  /*e7d0*/  MOV R20, 0x400 ;  /* 0x0000040000147802 */ /* 0x002fe20000000f00 */
[----:B------:R-:W1:Y:S04]  /*e7e0*/  S2R R21, SR_CgaCtaId ;  /* 0x0000000000157919 */ /* 0x000e680000008800 */
[----:B------:R-:W-:-:S05]  /*e7f0*/  VIADD R20, R20, 0x410 ;  /* 0x0000041014147836 */ /* 0x000fca0000000000 */
[----:B-12---:R-:W-:-:S07]  /*e800*/  LEA R63, R21, R20, 0x18 ;  /* 0x00000014153f7211 */ /* 0x006fce00078ec0ff */
.L_x_2453:
[----:B------:R-:W-:Y:S01]  /*e810*/  ISETP.NE.AND P0, PT, R2, RZ, PT ;  /* 0x000000ff0200720c */ /* 0x000fe20003f05270 */
[----:B------:R-:W-:-:S04]  /*e820*/  IMAD R49, R33, 0x50, RZ ;  /* 0x0000005021317824 */ /* 0x000fc800078e02ff */
[----:B--2---:R-:W-:-:S05]  /*e830*/  IMAD.WIDE.U32 R20, R49, 0x4, R14 ;  /* 0x0000000431147825 */ /* 0x004fca00078e000e */
[----:B------:R1:W3:Y:S03]  /*e840*/  LDG.E.128 R28, desc[UR36][R20.64] ;  /* 0x00000024141c7981 */ /* 0x0002e6000c1e1d00 */
[----:B------:R-:W-:Y:S01]  /*e850*/  VOTEU.ANY UP0, P0 ;  /* 0x0000000000ff7886 */ /* 0x000fe20000000100 */
[----:B------:R-:W-:-:S13]  /*e860*/  PLOP3.LUT P0, PT, PT, PT, UP0, 0x80, 0x8 ;  /* 0x000000000008781c */ /* 0x000fda0003f0f008 */
[----:B------:R-:W2:Y:S01]  /*e870*/  @P0 LDG.E.128 R36, desc[UR36][R22.64] ;  /* 0x0000002416240981 */ /* 0x000ea2000c1e1d00 */
[----:B------:R-:W-:Y:S02]  /*e880*/  PLOP3.LUT P0, PT, PT, PT, UP0, 0x80, 0x8 ;  /* 0x000000000008781c */ /* 0x000fe40003f0f008 */
[----:B------:R-:W-:Y:S02]  /*e890*/  PLOP3.LUT P1, PT, PT, PT, UP0, 0x80, 0x8 ;  /* 0x000000000008781c */ /* 0x000fe40003f2f008 */
[----:B------:R-:W-:Y:S02]  /*e8a0*/  PLOP3.LUT P2, PT, PT, PT, UP0, 0x80, 0x8 ;  /* 0x000000000008781c */ /* 0x000fe40003f4f008 */
[----:B------:R-:W-:Y:S01]  /*e8b0*/  PLOP3.LUT P3, PT, PT, PT, UP0, 0x80, 0x8 ;  /* 0x000000000008781c */ /* 0x000fe20003f6f008 */
[C---:B------:R-:W-:Y:S02]  /*e8c0*/  VIADD R45, R49.reuse, 0xa0 ;  /* 0x000000a0312d7836 */ /* 0x040fe40000000000 */
[----:B-1----:R-:W-:-:S04]  /*e8d0*/  IMAD.WIDE.U32 R20, R49, 0x4, R12 ;  /* 0x0000000431147825 */ /* 0x002fc800078e000c */
[----:B------:R-:W-:-:S04]  /*e8e0*/  IMAD.WIDE.U32 R34, R45, 0x4, R14 ;  /* 0x000000042d227825 */ /* 0x000fc800078e000e */
[----:B---3--:R-:W-:Y:S01]  /*e8f0*/  FADD.FTZ R28, R24, R28 ;  /* 0x0000001c181c7221 */ /* 0x008fe20000010000 */
[----:B------:R-:W-:Y:S01]  /*e900*/  FADD.FTZ R29, R25, R29 ;  /* 0x0000001d191d7221 */ /* 0x000fe20000010000 */
[----:B------:R-:W-:Y:S01]  /*e910*/  FADD.FTZ R30, R26, R30 ;  /* 0x0000001e1a1e7221 */ /* 0x000fe20000010000 */
[----:B------:R-:W-:Y:S01]  /*e920*/  FADD.FTZ R31, R27, R31 ;  /* 0x0000001f1b1f7221 */ /* 0x000fe20000010000 */
[----:B--2---:R-:W-:Y:S01]  /*e930*/  @P0 FMUL.FTZ R28, R28, R36 ;  /* 0x000000241c1c0220 */ /* 0x004fe20000410000 */
[----:B------:R-:W-:Y:S01]  /*e940*/  PLOP3.LUT P0, PT, PT, PT, UP0, 0x80, 0x8 ;  /* 0x000000000008781c */ /* 0x000fe20003f0f008 */
[----:B------:R-:W-:Y:S01]  /*e950*/  @P1 FMUL.FTZ R29, R29, R37 ;  /* 0x000000251d1d1220 */ /* 0x000fe20000410000 */
[----:B------:R-:W-:Y:S01]  /*e960*/  @P2 FMUL.FTZ R30, R30, R38 ;  /* 0x000000261e1e2220 */ /* 0x000fe20000410000 */
[----:B------:R-:W-:-:S05]  /*e970*/  @P3 FMUL.FTZ R31, R31, R39 ;  /* 0x000000271f1f3220 */ /* 0x000fca0000410000 */
[----:B------:R1:W-:Y:S04]  /*e980*/  STG.E.128 desc[UR36][R20.64], R28 ;  /* 0x0000001c14007986 */ /* 0x0003e8000c101d24 */
[----:B------:R2:W3:Y:S04]  /*e990*/  LDG.E.128 R36, desc[UR36][R34.64] ;  /* 0x0000002422247981 */ /* 0x0004e8000c1e1d00 */
[----:B------:R-:W4:Y:S01]  /*e9a0*/  @P0 LDG.E.128 R40, desc[UR36][R22.64] ;  /* 0x0000002416280981 */ /* 0x000f22000c1e1d00 */
[----:B------:R-:W-:Y:S02]  /*e9b0*/  PLOP3.LUT P0, PT, PT, PT, UP0, 0x80, 0x8 ;  /* 0x000000000008781c */ /* 0x000fe40003f0f008 */
[----:B------:R-:W-:-:S02]  /*e9c0*/  PLOP3.LUT P1, PT, PT, PT, UP0, 0x80, 0x8 ;  /* 0x000000000008781c */ /* 0x000fc40003f2f008 */
[----:B------:R-:W-:Y:S02]  /*e9d0*/  PLOP3.LUT P2, PT, PT, PT, UP0, 0x80, 0x8 ;  /* 0x000000000008781c */ /* 0x000fe40003f4f008 */
[----:B------:R-:W-:Y:S01]  /*e9e0*/  PLOP3.LUT P3, PT, PT, PT, UP0, 0x80, 0x8 ;  /* 0x000000000008781c */ /* 0x000fe20003f6f008 */
[----:B------:R-:W-:Y:S02]  /*e9f0*/  VIADD R51, R49, 0x140 ;  /* 0x0000014031337836 */ /* 0x000fe40000000000 */
[----:B-1----:R-:W-:-:S04]  /*ea00*/  IMAD.WIDE.U32 R20, R45, 0x4, R12 ;  /* 0x000000042d147825 */ /* 0x002fc800078e000c */
[----:B--2---:R-:W-:-:S04]  /*ea10*/  IMAD.WIDE.U32 R34, R51, 0x4, R14 ;  /* 0x0000000433227825 */ /* 0x004fc800078e000e */
[----:B---3--:R-:W-:Y:S01]  /*ea20*/  FADD.FTZ R36, R24, R36 ;  /* 0x0000002418247221 */ /* 0x008fe20000010000 */
[----:B------:R-:W-:Y:S01]  /*ea30*/  FADD.FTZ R37, R25, R37 ;  /* 0x0000002519257221 */ /* 0x000fe20000010000 */
[----:B------:R-:W-:Y:S01]  /*ea40*/  FADD.FTZ R38, R26, R38 ;  /* 0x000000261a267221 */ /* 0x000fe20000010000 */
[----:B------:R-:W-:Y:S01]  /*ea50*/  FADD.FTZ R39, R27, R39 ;  /* 0x000000271b277221 */ /* 0x000fe20000010000 */
[----:B----4-:R-:W-:Y:S01]  /*ea60*/  @P0 FMUL.FTZ R36, R36, R40 ;  /* 0x0000002824240220 */ /* 0x010fe20000410000 */
        /* <DEDUP_REMOVED lines=26> */
[----:B------:R-:W-:-:S04]  /*ec10*/  VIADD R44, R33, -UR47 ;  /* 0x8000002f212c7c36 */ /* 0x000fc80008000000 */
[----:B------:R-:W-:-:S05]  /*ec20*/  IMAD R60, R44, 0x4, R63 ;  /* 0x000000042c3c7824 */ /* 0x000fca00078e023f */
[----:B------:R-:W2:Y:S04]  /*ec30*/  LDS R49, [R60] ;  /* 0x000000003c317984 */ /* 0x000ea80000000800 */
[----:B------:R-:W5:Y:S04]  /*ec40*/  LDS R48, [R60+0x8] ;  /* 0x000008003c307984 */ /* 0x000f680000000800 */
[----:B------:R-:W0:Y:S01]  /*ec50*/  LDS R50, [R60+0x10] ;  /* 0x000010003c327984 */ /* 0x000e220000000800 */
[----:B------:R-:W-:-:S03]  /*ec60*/  PLOP3.LUT P0, PT, PT, PT, UP0, 0x80, 0x8 ;  /* 0x000000000008781c */ /* 0x000fc60003f0f008 */
[----:B------:R-:W4:Y:S01]  /*ec70*/  LDS R51, [R60+0x18] ;  /* 0x000018003c337984 */ /* 0x000f220000000800 */
[----:B------:R-:W-:Y:S02]  /*ec80*/  PLOP3.LUT P1, PT, PT, PT, UP0, 0x80, 0x8 ;  /* 0x000000000008781c */ /* 0x000fe40003f2f008 */
[----:B------:R-:W-:Y:S02]  /*ec90*/  PLOP3.LUT P2, PT, PT, PT, UP0, 0x80, 0x8 ;  /* 0x000000000008781c */ /* 0x000fe40003f4f008 */
[----:B------:R-:W-:Y:S01]  /*eca0*/  PLOP3.LUT P3, PT, PT, PT, UP0, 0x80, 0x8 ;  /* 0x000000000008781c */ /* 0x000fe20003f6f008 */
[----:B-1----:R-:W-:-:S04]  /*ecb0*/  IMAD.WIDE.U32 R20, R61, 0x4, R12 ;  /* 0x000000043d147825 */ /* 0x002fc800078e000c */
[----:B------:R-:W-:Y:S02]  /*ecc0*/  VIADD R33, R33, 0x8 ;  /* 0x0000000821217836 */ /* 0x000fe40000000000 */
[C---:B--2---:R-:W-:Y:S01]  /*ecd0*/  FFMA.FTZ R35, R49.reuse, R28, R8 ;  /* 0x0000001c31237223 */ /* 0x044fe20000010008 */
[C---:B------:R-:W-:Y:S01]  /*ece0*/  FFMA.FTZ R8, R49.reuse, R29, R9 ;  /* 0x0000001d31087223 */ /* 0x040fe20000010009 */
[C---:B------:R-:W-:Y:S01]  /*ecf0*/  FFMA.FTZ R9, R49.reuse, R30, R10 ;  /* 0x0000001e31097223 */ /* 0x040fe2000001000a */
[----:B------:R-:W-:Y:S01]  /*ed00*/  FFMA.FTZ R10, R49, R31, R11 ;  /* 0x0000001f310a7223 */ /* 0x000fe2000001000b */
[C---:B-----5:R-:W-:Y:S01]  /*ed10*/  FFMA.FTZ R35, R48.reuse, R36, R35 ;  /* 0x0000002430237223 */ /* 0x060fe20000010023 */
[C---:B------:R-:W-:Y:S01]  /*ed20*/  FFMA.FTZ R8, R48.reuse, R37, R8 ;  /* 0x0000002530087223 */ /* 0x040fe20000010008 */
[C---:B------:R-:W-:Y:S01]  /*ed30*/  FFMA.FTZ R9, R48.reuse, R38, R9 ;  /* 0x0000002630097223 */ /* 0x040fe20000010009 */
[----:B------:R-:W-:Y:S01]  /*ed40*/  FFMA.FTZ R10, R48, R39, R10 ;  /* 0x00000027300a7223 */ /* 0x000fe2000001000a */
[C---:B0-----:R-:W-:Y:S01]  /*ed50*/  FFMA.FTZ R40, R50.reuse, R40, R35 ;  /* 0x0000002832287223 */ /* 0x041fe20000010023 */
[C---:B------:R-:W-:Y:S01]  /*ed60*/  FFMA.FTZ R28, R50.reuse, R41, R8 ;  /* 0x00000029321c7223 */ /* 0x040fe20000010008 */
[C---:B------:R-:W-:Y:S01]  /*ed70*/  FFMA.FTZ R11, R50.reuse, R42, R9 ;  /* 0x0000002a320b7223 */ /* 0x040fe20000010009 */
[----:B------:R-:W-:Y:S01]  /*ed80*/  FFMA.FTZ R50, R50, R43, R10 ;  /* 0x0000002b32327223 */ /* 0x000fe2000001000a */
[----:B---3--:R-:W-:Y:S01]  /*ed90*/  FADD.FTZ R44, R24, R52 ;  /* 0x00000034182c7221 */ /* 0x008fe20000010000 */
[----:B------:R-:W-:Y:S01]  /*eda0*/  FADD.FTZ R45, R25, R53 ;  /* 0x00000035192d7221 */ /* 0x000fe20000010000 */
[----:B------:R-:W-:Y:S01]  /*edb0*/  FADD.FTZ R46, R26, R54 ;  /* 0x000000361a2e7221 */ /* 0x000fe20000010000 */
[----:B------:R-:W-:Y:S01]  /*edc0*/  FADD.FTZ R47, R27, R55 ;  /* 0x000000371b2f7221 */ /* 0x000fe20000010000 */
[----:B----4-:R-:W-:Y:S01]  /*edd0*/  @P0 FMUL.FTZ R44, R44, R56 ;  /* 0x000000382c2c0220 */ /* 0x010fe20000410000 */
[----:B------:R-:W-:Y:S01]  /*ede0*/  @P1 FMUL.FTZ R45, R45, R57 ;  /* 0x000000392d2d1220 */ /* 0x000fe20000410000 */
[----:B------:R-:W-:Y:S01]  /*edf0*/  @P2 FMUL.FTZ R46, R46, R58 ;  /* 0x0000003a2e2e2220 */ /* 0x000fe20000410000 */
[----:B------:R-:W-:-:S05]  /*ee00*/  @P3 FMUL.FTZ R47, R47, R59 ;  /* 0x0000003b2f2f3220 */ /* 0x000fca0000410000 */
[----:B------:R2:W-:Y:S01]  /*ee10*/  STG.E.128 desc[UR36][R20.64], R44 ;  /* 0x0000002c14007986 */ /* 0x0005e2000c101d24 */
[----:B------:R-:W-:Y:S01]  /*ee20*/  ISETP.GE.AND P0, PT, R33, R32, PT ;  /* 0x000000202100720c */ /* 0x000fe20003f06270 */
[C---:B------:R-:W-:Y:S01]  /*ee30*/  FFMA.FTZ R10, R51.reuse, R46, R11 ;  /* 0x0000002e330a7223 */ /* 0x040fe2000001000b */
[C---:B------:R-:W-:Y:S01]  /*ee40*/  FFMA.FTZ R8, R51.reuse, R44, R40 ;  /* 0x0000002c33087223 */ /* 0x040fe20000010028 */
[C---:B------:R-:W-:Y:S01]  /*ee50*/  FFMA.FTZ R9, R51.reuse, R45, R28 ;  /* 0x0000002d33097223 */ /* 0x040fe2000001001c */
[----:B------:R-:W-:-:S09]  /*ee60*/  FFMA.FTZ R11, R51, R47, R50 ;  /* 0x0000002f330b7223 */ /* 0x000fd20000010032 */
[----:B------:R-:W-:Y:S05]  /*ee70*/  @!P0 BRA `(.L_x_2453) ;  /* 0xfffffff800648947 */ /* 0x000fea000383ffff */
.L_x_2452:
[----:B------:R-:W-:Y:S05]  /*ee80*/  BSYNC.RECONVERGENT B2 ;  /* 0x0000000000027941 */ /* 0x000fea0003800200 */
.L_x_2451:
[----:B------:R-:W-:Y:S05]  /*ee90*/  BRA `(.L_x_2446) ;  /* 0x0000000800b07947 */ /* 0x000fea0003800000 */
.L_x_2447:
[----:B------:R-:W-:Y:S01]  /*eea0*/  ULOP3.LUT UR5, URZ, UR47, URZ, 0x33, !UPT ;  /* 0x0000002fff057292 */ /* 0x000fe2000f8e33ff */
[----:B------:R-:W-:Y:S01]  /*eeb0*/  VIADDMNMX R23, R19, 0x2, R32, !PT ;  /* 0x0000000213177846 */ /* 0x000fe20007800120 */
[----:B------:R-:W-:Y:S01]  /*eec0*/  BSSY.RECONVERGENT B2, `(.L_x_2454) ;  /* 0x0000056000027945 */ /* 0x000fe20003800200 */
[----:B------:R-:W-:Y:S01]  /*eed0*/  IMAD.MOV.U32 R22, RZ, RZ, R19 ;  /* 0x000000ffff167224 */ /* 0x000fe200078e0013 */
[----:B------:R-:W-:Y:S02]  /*eee0*/  CS2R R8, SRZ ;  /* 0x0000000000087805 */ /* 0x000fe4000001ff00 */
[----:B------:R-:W-:Y:S02]  /*eef0*/  CS2R R10, SRZ ;  /* 0x00000000000a7805 */ /* 0x000fe4000001ff00 */
[----:B------:R-:W-:-:S04]  /*ef00*/  IADD3 R23, PT, PT, -R0, UR5, R23 ;  /* 0x0000000500177c10 */ /* 0x000fc8000fffe117 */
[C---:B------:R-:W-:Y:S02]  /*ef10*/  ISETP.GE.U32.AND P0, PT, R23.reuse, 0xe, PT ;  /* 0x0000000e1700780c */ /* 0x040fe40003f06070 */
[----:B------:R-:W-:-:S04]  /*ef20*/  LEA.HI R68, R23, 0x1, RZ, 0x1f ;  /* 0x0000000117447811 */ /* 0x000fc800078ff8ff */
[----:B------:R-:W-:-:S04]  /*ef30*/  LOP3.LUT R70, R68, 0x7, RZ, 0xc0, !PT ;  /* 0x0000000744467812 */ /* 0x000fc800078ec0ff */
[----:B------:R-:W-:-:S03]  /*ef40*/  ISETP.NE.AND P1, PT, R70, RZ, PT ;  /* 0x000000ff4600720c */ /* 0x000fc60003f25270 */
[----:B------:R-:W-:Y:S10]  /*ef50*/  @!P0 BRA `(.L_x_2455) ;  /* 0x0000000400308947 */ /* 0x000ff40003800000 */
[----:B------:R-:W-:Y:S01]  /*ef60*/  VIADD R25, R21, 0x410 ;  /* 0x0000041015197836 */ /* 0x000fe20000000000 */
[----:B------:R-:W-:Y:S01]  /*ef70*/  LOP3.LUT R56, R68, 0xfffffff8, RZ, 0xc0, !PT ;  /* 0xfffffff844387812 */ /* 0x000fe200078ec0ff */
[----:B------:R-:W-:Y:S02]  /*ef80*/  IMAD.MOV.U32 R57, RZ, RZ, RZ ;  /* 0x000000ffff397224 */ /* 0x000fe400078e00ff */
[----:B------:R-:W-:Y:S01]  /*ef90*/  IMAD.MOV.U32 R22, RZ, RZ, R19 ;  /* 0x000000ffff167224 */ /* 0x000fe200078e0013 */
[----:B------:R-:W-:Y:S01]  /*efa0*/  LEA R69, R20, R25, 0x18 ;  /* 0x0000001914457211 */ /* 0x000fe200078ec0ff */
[----:B------:R-:W-:-:S07]  /*efb0*/  IMAD.MOV.U32 R8, RZ, RZ, RZ ;  /* 0x000000ffff087224 */ /* 0x000fce00078e00ff */
.L_x_2456:
[----:B------:R-:W-:-:S04]  /*efc0*/  IMAD R47, R22, 0x50, RZ ;  /* 0x00000050162f7824 */ /* 0x000fc800078e02ff */
[----:B------:R-:W-:-:S04]  /*efd0*/  IMAD.WIDE.U32 R24, R47, 0x4, R14 ;  /* 0x000000042f187825 */ /* 0x000fc800078e000e */
[C---:B------:R-:W-:Y:S02]  /*efe0*/  VIADD R29, R47.reuse, 0xa0 ;  /* 0x000000a02f1d7836 */ /* 0x040fe40000000000 */
[----:B------:R-:W-:Y:S01]  /*eff0*/  VIADD R33, R47, 0x140 ;  /* 0x000001402f217836 */ /* 0x000fe20000000000 */
[----:B------:R-:W2:Y:S01]  /*f000*/  LDG.E.128 R24, desc[UR36][R24.64] ;  /* 0x0000002418187981 */ /* 0x000ea2000c1e1d00 */
[----:B------:R-:W-:-:S04]  /*f010*/  IMAD.WIDE.U32 R28, R29, 0x4, R14 ;  /* 0x000000041d1c7825 */ /* 0x000fc800078e000e */
[----:B------:R-:W-:Y:S02]  /*f020*/  VIADD R37, R47, 0x1e0 ;  /* 0x000001e02f257836 */ /* 0x000fe40000000000 */
[--C-:B------:R-:W-:Y:S01]  /*f030*/  IMAD.WIDE.U32 R32, R33, 0x4, R14.reuse ;  /* 0x0000000421207825 */ /* 0x100fe200078e000e */
[----:B------:R-:W3:Y:S03]  /*f040*/  LDG.E.128 R28, desc[UR36][R28.64] ;  /* 0x000000241c1c7981 */ /* 0x000ee6000c1e1d00 */
[----:B------:R-:W-:Y:S02]  /*f050*/  VIADD R41, R47, 0x280 ;  /* 0x000002802f297836 */ /* 0x000fe40000000000 */
[----:B------:R-:W-:Y:S01]  /*f060*/  IMAD.WIDE.U32 R36, R37, 0x4, R14 ;  /* 0x0000000425247825 */ /* 0x000fe200078e000e */
[----:B------:R-:W4:Y:S03]  /*f070*/  LDG.E.128 R32, desc[UR36][R32.64] ;  /* 0x0000002420207981 */ /* 0x000f26000c1e1d00 */
[----:B------:R-:W-:-:S02]  /*f080*/  VIADD R45, R47, 0x320 ;  /* 0x000003202f2d7836 */ /* 0x000fc40000000000 */
[--C-:B------:R-:W-:Y:S01]  /*f090*/  IMAD.WIDE.U32 R40, R41, 0x4, R14.reuse ;  /* 0x0000000429287825 */ /* 0x100fe200078e000e */
[----:B------:R-:W5:Y:S03]  /*f0a0*/  LDG.E.128 R36, desc[UR36][R36.64] ;  /* 0x0000002424247981 */ /* 0x000f66000c1e1d00 */
[----:B------:R-:W-:Y:S02]  /*f0b0*/  VIADD R49, R47, 0x3c0 ;  /* 0x000003c02f317836 */ /* 0x000fe40000000000 */
[----:B------:R-:W-:Y:S01]  /*f0c0*/  IMAD.WIDE.U32 R44, R45, 0x4, R14 ;  /* 0x000000042d2c7825 */ /* 0x000fe200078e000e */
[----:B------:R-:W5:Y:S03]  /*f0d0*/  LDG.E.128 R40, desc[UR36][R40.64] ;  /* 0x0000002428287981 */ /* 0x000f66000c1e1d00 */
[----:B------:R-:W-:-:S02]  /*f0e0*/  VIADD R53, R47, 0x460 ;  /* 0x000004602f357836 */ /* 0x000fc40000000000 */
[--C-:B------:R-:W-:Y:S01]  /*f0f0*/  IMAD.WIDE.U32 R48, R49, 0x4, R14.reuse ;  /* 0x0000000431307825 */ /* 0x100fe200078e000e */
[----:B------:R-:W5:Y:S03]  /*f100*/  LDG.E.128 R44, desc[UR36][R44.64] ;  /* 0x000000242c2c7981 */ /* 0x000f66000c1e1d00 */
[----:B------:R-:W-:Y:S02]  /*f110*/  IMAD.WIDE.U32 R52, R53, 0x4, R14 ;  /* 0x0000000435347825 */ /* 0x000fe400078e000e */
[----:B------:R-:W5:Y:S04]  /*f120*/  LDG.E.128 R48, desc[UR36][R48.64] ;  /* 0x0000002430307981 */ /* 0x000f68000c1e1d00 */
[----:B------:R-:W5:Y:S01]  /*f130*/  LDG.E.128 R52, desc[UR36][R52.64] ;  /* 0x0000002434347981 */ /* 0x000f62000c1e1d00 */
[----:B------:R-:W-:-:S04]  /*f140*/  VIADD R58, R22, -UR47 ;  /* 0x8000002f163a7c36 */ /* 0x000fc80008000000 */
[----:B------:R-:W-:-:S05]  /*f150*/  IMAD R58, R58, 0x4, R69 ;  /* 0x000000043a3a7824 */ /* 0x000fca00078e0245 */
[----:B------:R-:W2:Y:S04]  /*f160*/  LDS R59, [R58] ;  /* 0x000000003a3b7984 */ /* 0x000ea80000000800 */
[----:B------:R-:W3:Y:S04]  /*f170*/  LDS R60, [R58+0x8] ;  /* 0x000008003a3c7984 */ /* 0x000ee80000000800 */
[----:B------:R-:W4:Y:S04]  /*f180*/  LDS R62, [R58+0x10] ;  /* 0x000010003a3e7984 */ /* 0x000f280000000800 */
[----:B------:R-:W5:Y:S04]  /*f190*/  LDS R63, [R58+0x18] ;  /* 0x000018003a3f7984 */ /* 0x000f680000000800 */
[----:B------:R-:W1:Y:S04]  /*f1a0*/  LDS R64, [R58+0x20] ;  /* 0x000020003a407984 */ /* 0x000e680000000800 */
[----:B------:R-:W0:Y:S04]  /*f1b0*/  LDS R65, [R58+0x28] ;  /* 0x000028003a417984 */ /* 0x000e280000000800 */
[----:B------:R-:W0:Y:S04]  /*f1c0*/  LDS R66, [R58+0x30] ;  /* 0x000030003a427984 */ /* 0x000e280000000800 */
[----:B------:R-:W0:Y:S01]  /*f1d0*/  LDS R67, [R58+0x38] ;  /* 0x000038003a437984 */ /* 0x000e220000000800 */
[----:B------:R-:W-:-:S05]  /*f1e0*/  VIADD R57, R57, 0x8 ;  /* 0x0000000839397836 */ /* 0x000fca0000000000 */
[----:B------:R-:W-:Y:S01]  /*f1f0*/  ISETP.NE.AND P0, PT, R57, R56, PT ;  /* 0x000000383900720c */ /* 0x000fe20003f05270 */
[----:B------:R-:W-:Y:S02]  /*f200*/  VIADD R22, R22, 0x10 ;  /* 0x0000001016167836 */ /* 0x000fe40000000000 */
[-C--:B--2---:R-:W-:Y:S01]  /*f210*/  FFMA.FTZ R61, R24, R59.reuse, R8 ;  /* 0x0000003b183d7223 */ /* 0x084fe20000010008 */
[-C--:B------:R-:W-:Y:S01]  /*f220*/  FFMA.FTZ R8, R25, R59.reuse, R9 ;  /* 0x0000003b19087223 */ /* 0x080fe20000010009 */
[-C--:B------:R-:W-:Y:S01]  /*f230*/  FFMA.FTZ R9, R26, R59.reuse, R10 ;  /* 0x0000003b1a097223 */ /* 0x080fe2000001000a */
[----:B------:R-:W-:Y:S01]  /*f240*/  FFMA.FTZ R10, R27, R59, R11 ;  /* 0x0000003b1b0a7223 */ /* 0x000fe2000001000b */
[-C--:B---3--:R-:W-:Y:S01]  /*f250*/  FFMA.FTZ R61, R28, R60.reuse, R61 ;  /* 0x0000003c1c3d7223 */ /* 0x088fe2000001003d */
[-C--:B------:R-:W-:Y:S01]  /*f260*/  FFMA.FTZ R8, R29, R60.reuse, R8 ;  /* 0x0000003c1d087223 */ /* 0x080fe20000010008 */
[-C--:B------:R-:W-:Y:S01]  /*f270*/  FFMA.FTZ R9, R30, R60.reuse, R9 ;  /* 0x0000003c1e097223 */ /* 0x080fe20000010009 */
[----:B------:R-:W-:Y:S01]  /*f280*/  FFMA.FTZ R10, R31, R60, R10 ;  /* 0x0000003c1f0a7223 */ /* 0x000fe2000001000a */
[-C--:B----4-:R-:W-:Y:S01]  /*f290*/  FFMA.FTZ R61, R32, R62.reuse, R61 ;  /* 0x0000003e203d7223 */ /* 0x090fe2000001003d */
[-C--:B------:R-:W-:Y:S01]  /*f2a0*/  FFMA.FTZ R8, R33, R62.reuse, R8 ;  /* 0x0000003e21087223 */ /* 0x080fe20000010008 */
[-C--:B------:R-:W-:Y:S01]  /*f2b0*/  FFMA.FTZ R9, R34, R62.reuse, R9 ;  /* 0x0000003e22097223 */ /* 0x080fe20000010009 */
[----:B------:R-:W-:Y:S01]  /*f2c0*/  FFMA.FTZ R10, R35, R62, R10 ;  /* 0x0000003e230a7223 */ /* 0x000fe2000001000a */
[-C--:B-----5:R-:W-:Y:S01]  /*f2d0*/  FFMA.FTZ R61, R36, R63.reuse, R61 ;  /* 0x0000003f243d7223 */ /* 0x0a0fe2000001003d */
[-C--:B------:R-:W-:Y:S01]  /*f2e0*/  FFMA.FTZ R8, R37, R63.reuse, R8 ;  /* 0x0000003f25087223 */ /* 0x080fe20000010008 */
[-C--:B------:R-:W-:Y:S01]  /*f2f0*/  FFMA.FTZ R9, R38, R63.reuse, R9 ;  /* 0x0000003f26097223 */ /* 0x080fe20000010009 */
[----:B------:R-:W-:Y:S01]  /*f300*/  FFMA.FTZ R10, R39, R63, R10 ;  /* 0x0000003f270a7223 */ /* 0x000fe2000001000a */
[-C--:B-1----:R-:W-:Y:S01]  /*f310*/  FFMA.FTZ R61, R40, R64.reuse, R61 ;  /* 0x00000040283d7223 */ /* 0x082fe2000001003d */
[-C--:B------:R-:W-:Y:S01]  /*f320*/  FFMA.FTZ R8, R41, R64.reuse, R8 ;  /* 0x0000004029087223 */ /* 0x080fe20000010008 */
[-C--:B------:R-:W-:Y:S01]  /*f330*/  FFMA.FTZ R9, R42, R64.reuse, R9 ;  /* 0x000000402a097223 */ /* 0x080fe20000010009 */
[----:B------:R-:W-:Y:S01]  /*f340*/  FFMA.FTZ R10, R43, R64, R10 ;  /* 0x000000402b0a7223 */ /* 0x000fe2000001000a */
[-C--:B0-----:R-:W-:Y:S01]  /*f350*/  FFMA.FTZ R61, R44, R65.reuse, R61 ;  /* 0x000000412c3d7223 */ /* 0x081fe2000001003d */
[-C--:B------:R-:W-:Y:S01]  /*f360*/  FFMA.FTZ R8, R45, R65.reuse, R8 ;  /* 0x000000412d087223 */ /* 0x080fe20000010008 */
[-C--:B------:R-:W-:Y:S01]  /*f370*/  FFMA.FTZ R9, R46, R65.reuse, R9 ;  /* 0x000000412e097223 */ /* 0x080fe20000010009 */
[----:B------:R-:W-:Y:S01]  /*f380*/  FFMA.FTZ R10, R47, R65, R10 ;  /* 0x000000412f0a7223 */ /* 0x000fe2000001000a */
[-C--:B------:R-:W-:Y:S01]  /*f390*/  FFMA.FTZ R61, R48, R66.reuse, R61 ;  /* 0x00000042303d7223 */ /* 0x080fe2000001003d */
[-C--:B------:R-:W-:Y:S01]  /*f3a0*/  FFMA.FTZ R24, R49, R66.reuse, R8 ;  /* 0x0000004231187223 */ /* 0x080fe20000010008 */
[-C--:B------:R-:W-:Y:S01]  /*f3b0*/  FFMA.FTZ R11, R50, R66.reuse, R9 ;  /* 0x00000042320b7223 */ /* 0x080fe20000010009 */
[----:B------:R-:W-:Y:S01]  /*f3c0*/  FFMA.FTZ R66, R51, R66, R10 ;  /* 0x0000004233427223 */ /* 0x000fe2000001000a */
[-C--:B------:R-:W-:Y:S01]  /*f3d0*/  FFMA.FTZ R8, R52, R67.reuse, R61 ;  /* 0x0000004334087223 */ /* 0x080fe2000001003d */
[-C--:B------:R-:W-:Y:S01]  /*f3e0*/  FFMA.FTZ R9, R53, R67.reuse, R24 ;  /* 0x0000004335097223 */ /* 0x080fe20000010018 */
[-C--:B------:R-:W-:Y:S01]  /*f3f0*/  FFMA.FTZ R10, R54, R67.reuse, R11 ;  /* 0x00000043360a7223 */ /* 0x080fe2000001000b */
[----:B------:R-:W-:Y:S01]  /*f400*/  FFMA.FTZ R11, R55, R67, R66 ;  /* 0x00000043370b7223 */ /* 0x000fe20000010042 */
[----:B------:R-:W-:Y:S06]  /*f410*/  @P0 BRA `(.L_x_2456) ;  /* 0xfffffff800e80947 */ /* 0x000fec000383ffff */
.L_x_2455:
[----:B------:R-:W-:Y:S05]  /*f420*/  BSYNC.RECONVERGENT B2 ;  /* 0x0000000000027941 */ /* 0x000fea0003800200 */
.L_x_2454:
[----:B------:R-:W-:Y:S05]  /*f430*/  @!P1 BRA `(.L_x_2446) ;  /* 0x0000000400489947 */ /* 0x000fea0003800000 */
[----:B------:R-:W-:Y:S01]  /*f440*/  ISETP.GE.U32.AND P0, PT, R70, 0x4, PT ;  /* 0x000000044600780c */ /* 0x000fe20003f06070 */
[----:B------:R-:W-:Y:S01]  /*f450*/  BSSY.RECONVERGENT B2, `(.L_x_2457) ;  /* 0x0000028000027945 */ /* 0x000fe20003800200 */
[----:B------:R-:W-:-:S11]  /*f460*/  LOP3.LUT P1, R46, R68, 0x3, RZ, 0xc0, !PT ;  /* 0x00000003442e7812 */ /* 0x000fd6000782c0ff */
[----:B------:R-:W-:Y:S05]  /*f470*/  @!P0 BRA `(.L_x_2458) ;  /* 0x0000000000948947 */ /* 0x000fea0003800000 */
        /* <DEDUP_REMOVED lines=9> */
[----:B------:R-:W-:Y:S02]  /*f510*/  IMAD.WIDE.U32 R32, R33, 0x4, R14 ;  /* 0x0000000421207825 */ /* 0x000fe400078e000e */
[----:B------:R-:W4:Y:S04]  /*f520*/  LDG.E.128 R28, desc[UR36][R28.64] ;  /* 0x000000241c1c7981 */ /* 0x000f28000c1e1d00 */
[----:B------:R-:W5:Y:S01]  /*f530*/  LDG.E.128 R32, desc[UR36][R32.64] ;  /* 0x0000002420207981 */ /* 0x000f62000c1e1d00 */
[----:B------:R-:W-:-:S02]  /*f540*/  VIADD R41, R21, 0x410 ;  /* 0x0000041015297836 */ /* 0x000fc40000000000 */
[----:B------:R-:W-:-:S03]  /*f550*/  VIADD R40, R22, -UR47 ;  /* 0x8000002f16287c36 */ /* 0x000fc60008000000 */
[----:B------:R-:W-:-:S05]  /*f560*/  LEA R41, R20, R41, 0x18 ;  /* 0x0000002914297211 */ /* 0x000fca00078ec0ff */
[----:B------:R-:W-:-:S05]  /*f570*/  IMAD R40, R40, 0x4, R41 ;  /* 0x0000000428287824 */ /* 0x000fca00078e0229 */
[----:B------:R-:W2:Y:S04]  /*f580*/  LDS R41, [R40] ;  /* 0x0000000028297984 */ /* 0x000ea80000000800 */
[----:B------:R-:W3:Y:S04]  /*f590*/  LDS R42, [R40+0x8] ;  /* 0x00000800282a7984 */ /* 0x000ee80000000800 */
[----:B------:R-:W4:Y:S04]  /*f5a0*/  LDS R44, [R40+0x10] ;  /* 0x00001000282c7984 */ /* 0x000f280000000800 */
[----:B------:R-:W5:Y:S01]  /*f5b0*/  LDS R45, [R40+0x18] ;  /* 0x00001800282d7984 */ /* 0x000f620000000800 */
[----:B------:R-:W-:-:S02]  /*f5c0*/  VIADD R22, R22, 0x8 ;  /* 0x0000000816167836 */ /* 0x000fc40000000000 */
        /* <DEDUP_REMOVED lines=15> */
[----:B------:R-:W-:-:S07]  /*f6c0*/  FFMA.FTZ R11, R35, R45, R44 ;  /* 0x0000002d230b7223 */ /* 0x000fce000001002c */
.L_x_2458:
[----:B------:R-:W-:Y:S05]  /*f6d0*/  BSYNC.RECONVERGENT B2 ;  /* 0x0000000000027941 */ /* 0x000fea0003800200 */
.L_x_2457:
[----:B------:R-:W-:Y:S05]  /*f6e0*/  @!P1 BRA `(.L_x_2446) ;  /* 0x00000000009c9947 */ /* 0x000fea0003800000 */
[----:B------:R-:W-:Y:S01]  /*f6f0*/  ISETP.NE.AND P1, PT, R46, 0x1, PT ;  /* 0x000000012e00780c */ /* 0x000fe20003f25270 */
[----:B------:R-:W-:Y:S01]  /*f700*/  BSSY.RECONVERGENT B2, `(.L_x_2459) ;  /* 0x0000018000027945 */ /* 0x000fe20003800200 */
[----:B------:R-:W-:-:S11]  /*f710*/  LOP3.LUT P0, RZ, R23, 0x2, RZ, 0xc0, !PT ;  /* 0x0000000217ff7812 */ /* 0x000fd6000780c0ff */
[----:B------:R-:W-:Y:S05]  /*f720*/  @!P1 BRA `(.L_x_2460) ;  /* 0x0000000000549947 */ /* 0x000fea0003800000 */
[----:B------:R-:W-:-:S04]  /*f730*/  IMAD R25, R22, 0x50, RZ ;  /* 0x0000005016197824 */ /* 0x000fc800078e02ff */
[C---:B------:R-:W-:Y:S02]  /*f740*/  VIADD R27, R25.reuse, 0xa0 ;  /* 0x000000a0191b7836 */ /* 0x040fe40000000000 */
[----:B------:R-:W-:-:S04]  /*f750*/  IMAD.WIDE.U32 R24, R25, 0x4, R14 ;  /* 0x0000000419187825 */ /* 0x000fc800078e000e */
[----:B------:R-:W-:Y:S01]  /*f760*/  IMAD.WIDE.U32 R26, R27, 0x4, R14 ;  /* 0x000000041b1a7825 */ /* 0x000fe200078e000e */
[----:B------:R-:W2:Y:S04]  /*f770*/  LDG.E.128 R28, desc[UR36][R24.64] ;  /* 0x00000024181c7981 */ /* 0x000ea8000c1e1d00 */
[----:B------:R-:W3:Y:S01]  /*f780*/  LDG.E.128 R36, desc[UR36][R26.64] ;  /* 0x000000241a247981 */ /* 0x000ee2000c1e1d00 */
[----:B------:R-:W-:Y:S02]  /*f790*/  VIADD R33, R21, 0x410 ;  /* 0x0000041015217836 */ /* 0x000fe40000000000 */
[C---:B------:R-:W-:Y:S02]  /*f7a0*/  VIADD R23, R22.reuse, -UR47 ;  /* 0x8000002f16177c36 */ /* 0x040fe40008000000 */
[----:B------:R-:W-:Y:S01]  /*f7b0*/  VIADD R22, R22, 0x4 ;  /* 0x0000000416167836 */ /* 0x000fe20000000000 */
[----:B------:R-:W-:-:S05]  /*f7c0*/  LEA R32, R20, R33, 0x18 ;  /* 0x0000002114207211 */ /* 0x000fca00078ec0ff */
[----:B------:R-:W-:-:S05]  /*f7d0*/  IMAD R23, R23, 0x4, R32 ;  /* 0x0000000417177824 */ /* 0x000fca00078e0220 */
[----:B------:R-:W2:Y:S04]  /*f7e0*/  LDS R32, [R23] ;  /* 0x0000000017207984 */ /* 0x000ea80000000800 */
[----:B------:R-:W3:Y:S01]  /*f7f0*/  LDS R34, [R23+0x8] ;  /* 0x0000080017227984 */ /* 0x000ee20000000800 */
[-C--:B--2---:R-:W-:Y:S01]  /*f800*/  FFMA.FTZ R33, R28, R32.reuse, R8 ;  /* 0x000000201c217223 */ /* 0x084fe20000010008 */
[-C--:B------:R-:W-:Y:S01]  /*f810*/  FFMA.FTZ R28, R29, R32.reuse, R9 ;  /* 0x000000201d1c7223 */ /* 0x080fe20000010009 */
[-C--:B------:R-:W-:Y:S01]  /*f820*/  FFMA.FTZ R29, R30, R32.reuse, R10 ;  /* 0x000000201e1d7223 */ /* 0x080fe2000001000a */
[----:B------:R-:W-:Y:S01]  /*f830*/  FFMA.FTZ R32, R31, R32, R11 ;  /* 0x000000201f207223 */ /* 0x000fe2000001000b */
[-C--:B---3--:R-:W-:Y:S01]  /*f840*/  FFMA.FTZ R8, R36, R34.reuse, R33 ;  /* 0x0000002224087223 */ /* 0x088fe20000010021 */
[-C--:B------:R-:W-:Y:S01]  /*f850*/  FFMA.FTZ R9, R37, R34.reuse, R28 ;  /* 0x0000002225097223 */ /* 0x080fe2000001001c */
[-C--:B------:R-:W-:Y:S01]  /*f860*/  FFMA.FTZ R10, R38, R34.reuse, R29 ;  /* 0x00000022260a7223 */ /* 0x080fe2000001001d */
[----:B------:R-:W-:-:S07]  /*f870*/  FFMA.FTZ R11, R39, R34, R32 ;  /* 0x00000022270b7223 */ /* 0x000fce0000010020 */
.L_x_2460:
[----:B------:R-:W-:Y:S05]  /*f880*/  BSYNC.RECONVERGENT B2 ;  /* 0x0000000000027941 */ /* 0x000fea0003800200 */
.L_x_2459:
[----:B------:R-:W-:Y:S05]  /*f890*/  @P0 BRA `(.L_x_2446) ;  /* 0x0000000000300947 */ /* 0x000fea0003800000 */
[----:B------:R-:W-:-:S04]  /*f8a0*/  IMAD R25, R22, 0x50, RZ ;  /* 0x0000005016197824 */ /* 0x000fc800078e02ff */
[----:B------:R-:W-:-:S06]  /*f8b0*/  IMAD.WIDE.U32 R24, R25, 0x4, R14 ;  /* 0x0000000419187825 */ /* 0x000fcc00078e000e */
[----:B------:R-:W2:Y:S01]  /*f8c0*/  LDG.E.128 R24, desc[UR36][R24.64] ;  /* 0x0000002418187981 */ /* 0x000ea2000c1e1d00 */
[----:B------:R-:W-:Y:S02]  /*f8d0*/  VIADD R23, R21, 0x410 ;  /* 0x0000041015177836 */ /* 0x000fe40000000000 */
[----:B------:R-:W-:-:S03]  /*f8e0*/  VIADD R21, R22, -UR47 ;  /* 0x8000002f16157c36 */ /* 0x000fc60008000000 */
[----:B------:R-:W-:-:S05]  /*f8f0*/  LEA R20, R20, R23, 0x18 ;  /* 0x0000001714147211 */ /* 0x000fca00078ec0ff */
[----:B------:R-:W-:-:S06]  /*f900*/  IMAD R21, R21, 0x4, R20 ;  /* 0x0000000415157824 */ /* 0x000fcc00078e0214 */
[----:B------:R-:W2:Y:S02]  /*f910*/  LDS R21, [R21] ;  /* 0x0000000015157984 */ /* 0x000ea40000000800 */
[-C--:B--2---:R-:W-:Y:S01]  /*f920*/  FFMA.FTZ R8, R24, R21.reuse, R8 ;  /* 0x0000001518087223 */ /* 0x084fe20000010008 */
[-C--:B------:R-:W-:Y:S01]  /*f930*/  FFMA.FTZ R9, R25, R21.reuse, R9 ;  /* 0x0000001519097223 */ /* 0x080fe20000010009 */
[-C--:B------:R-:W-:Y:S01]  /*f940*/  FFMA.FTZ R10, R26, R21.reuse, R10 ;  /* 0x000000151a0a7223 */ /* 0x080fe2000001000a */
[----:B------:R-:W-:-:S07]  /*f950*/  FFMA.FTZ R11, R27, R21, R11 ;  /* 0x000000151b0b7223 */ /* 0x000fce000001000b */
.L_x_2446:
[----:B------:R-:W-:Y:S05]  /*f960*/  BSYNC.RECONVERGENT B1 ;  /* 0x0000000000017941 */ /* 0x000fea0003800200 */
.L_x_2445:
[----:B------:R-:W-:Y:S01]  /*f970*/  ISETP.GE.AND P0, PT, R19, UR45, PT ;  /* 0x0000002d13007c0c */ /* 0x000fe2000bf06270 */
[----:B------:R-:W-:-:S12]  /*f980*/  BSSY.RECONVERGENT B1, `(.L_x_2461) ;  /* 0x00000d4000017945 */ /* 0x000fd80003800200 */
[----:B------:R-:W-:Y:S05]  /*f990*/  @P0 BRA `(.L_x_2462) ;  /* 0x0000000c00480947 */ /* 0x000fea0003800000 */
[----:B------:R-:W3:Y:S01]  /*f9a0*/  LDCU UR5, c[0x0][0x3f8] ;  /* 0x00007f00ff0577ac */ /* 0x000ee20008000800 */
[----:B------:R-:W-:Y:S01]  /*f9b0*/  VIADD R24, R19, 0x2 ;  /* 0x0000000213187836 */ /* 0x000fe20000000000 */
[----:B-12---:R-:W1:Y:S01]  /*f9c0*/  LDC.64 R20, c[0x0][0x458] ;  /* 0x00011600ff147b82 */ /* 0x006e620000000a00 */
[----:B------:R-:W-:Y:S01]  /*f9d0*/  BSSY.RECONVERGENT B2, `(.L_x_2463) ;  /* 0x000004a000027945 */ /* 0x000fe20003800200 */
[----:B------:R-:W-:Y:S02]  /*f9e0*/  ULOP3.LUT UR7, URZ, UR47, URZ, 0x33, !UPT ;  /* 0x0000002fff077292 */ /* 0x000fe4000f8e33ff */
[----:B------:R-:W-:-:S04]  /*f9f0*/  VIMNMX R23, PT, PT, R24, UR45, !PT ;  /* 0x0000002d18177c48 */ /* 0x000fc8000ffe0100 */
[----:B------:R-:W-:-:S04]  /*fa00*/  IADD3 R25, PT, PT, -R0, UR7, R23 ;  /* 0x0000000700197c10 */ /* 0x000fc8000fffe117 */
[----:B------:R-:W-:Y:S01]  /*fa10*/  LOP3.LUT P0, RZ, R25, 0x2, RZ, 0xc0, !PT ;  /* 0x0000000219ff7812 */ /* 0x000fe2000780c0ff */
[----:B---3--:R-:W-:-:S06]  /*fa20*/  UIMAD UR5, UR38, UR5, UR14 ;  /* 0x00000005260572a4 */ /* 0x008fcc000f8e020e */
[----:B------:R-:W-:-:S04]  /*fa30*/  IMAD.U32 R22, RZ, RZ, UR5 ;  /* 0x00000005ff167e24 */ /* 0x000fc8000f8e00ff */
[----:B------:R-:W-:Y:S02]  /*fa40*/  IMAD R23, R22, 0x50, R17 ;  /* 0x0000005016177824 */ /* 0x000fe400078e0211 */
[----:B------:R-:W-:Y:S02]  /*fa50*/  IMAD.MOV.U32 R22, RZ, RZ, R19 ;  /* 0x000000ffff167224 */ /* 0x000fe400078e0013 */
[----:B-1----:R-:W-:Y:S01]  /*fa60*/  IMAD.WIDE R20, R23, 0x4, R20 ;  /* 0x0000000417147825 */ /* 0x002fe200078e0214 */
[----:B------:R-:W-:Y:S06]  /*fa70*/  @P0 BRA `(.L_x_2464) ;  /* 0x0000000000fc0947 */ /* 0x000fec0003800000 */
        /* <DEDUP_REMOVED lines=58> */
.L_x_2465:
[C---:B---3-5:R-:W-:Y:S01]  /*fe20*/  FFMA.FTZ R8, R27.reuse, R28, R8 ;  /* 0x0000001c1b087223 */ /* 0x068fe20000010008 */
[C---:B------:R-:W-:Y:S01]  /*fe30*/  FFMA.FTZ R9, R27.reuse, R29, R9 ;  /* 0x0000001d1b097223 */ /* 0x040fe20000010009 */
[C---:B------:R-:W-:Y:S01]  /*fe40*/  FFMA.FTZ R10, R27.reuse, R30, R10 ;  /* 0x0000001e1b0a7223 */ /* 0x040fe2000001000a */
[----:B------:R-:W-:Y:S01]  /*fe50*/  FFMA.FTZ R11, R27, R31, R11 ;  /* 0x0000001f1b0b7223 */ /* 0x000fe2000001000b */
[----:B-1----:R-:W-:-:S07]  /*fe60*/  IMAD.MOV.U32 R22, RZ, RZ, R24 ;  /* 0x000000ffff167224 */ /* 0x002fce00078e0018 */
.L_x_2464:
[----:B------:R-:W-:Y:S05]  /*fe70*/  BSYNC.RECONVERGENT B2 ;  /* 0x0000000000027941 */ /* 0x000fea0003800200 */
.L_x_2463:
[----:B------:R-:W-:-:S13]  /*fe80*/  ISETP.GE.U32.AND P0, PT, R25, 0x2, PT ;  /* 0x000000021900780c */ /* 0x000fda0003f06070 */
[----:B------:R-:W-:Y:S05]  /*fe90*/  @!P0 BRA `(.L_x_2462) ;  /* 0x0000000800088947 */ /* 0x000fea0003800000 */
[----:B------:R-:W1:Y:S01]  /*fea0*/  S2R R24, SR_CgaCtaId ;  /* 0x0000000000187919 */ /* 0x000e620000008800 */
[----:B------:R-:W-:Y:S01]  /*feb0*/  MOV R19, 0x400 ;  /* 0x0000040000137802 */ /* 0x000fe20000000f00 */
[----:B------:R-:W-:Y:S01]  /*fec0*/  USHF.L.U32 UR5, UR47, 0x2, URZ ;  /* 0x000000022f057899 */ /* 0x000fe200080006ff */
[----:B------:R-:W-:-:S03]  /*fed0*/  IMAD R25, R22, 0x50, RZ ;  /* 0x0000005016197824 */ /* 0x000fc600078e02ff */
[----:B------:R-:W-:Y:S02]  /*fee0*/  VIADD R23, R19, 0x410 ;  /* 0x0000041013177836 */ /* 0x000fe40000000000 */
[----:B------:R-:W-:-:S03]  /*fef0*/  LEA R19, R22, -UR5, 0x2 ;  /* 0x8000000516137c11 */ /* 0x000fc6000f8e10ff */
[----:B-1----:R-:W-:Y:S01]  /*ff00*/  LEA R26, R24, R23, 0x18 ;  /* 0x00000017181a7211 */ /* 0x002fe200078ec0ff */
[----:B------:R-:W-:-:S03]  /*ff10*/  VIADD R24, R22, 0x2 ;  /* 0x0000000216187836 */ /* 0x000fc60000000000 */
[----:B------:R-:W-:-:S07]  /*ff20*/  IADD3 R19, PT, PT, R19, 0x8, R26 ;  /* 0x0000000813137810 */ /* 0x000fce0007ffe01a */
.L_x_2472:
[----:B------:R-:W1:Y:S01]  /*ff30*/  LDC R41, c[0x0][0x3f4] ;  /* 0x0000fd00ff297b82 */ /* 0x000e620000000800 */
[----:B------:R-:W-:Y:S01]  /*ff40*/  VIADD R26, R24, 0xfffffffe ;  /* 0xfffffffe181a7836 */ /* 0x000fe20000000000 */
[----:B------:R-:W-:Y:S04]  /*ff50*/  BSSY.RECONVERGENT B2, `(.L_x_2466) ;  /* 0x0000037000027945 */ /* 0x000fe80003800200 */
        /* <DEDUP_REMOVED lines=23> */
[----:B------:R2:W3:Y:S02]  /*100d0*/  LDS R27, [R19+-0x8] ;  /* 0xfffff800131b7984 */ /* 0x0004e40000000800 */
[----:B------:R-:W-:Y:S01]  /*100e0*/  @!P1 IMAD.MOV R22, RZ, RZ, -R22 ;  /* 0x000000ffff169224 */ /* 0x000fe200078e0a16 */
[----:B------:R-:W-:-:S05]  /*100f0*/  @!P2 LOP3.LUT R22, RZ, R41, RZ, 0x33, !PT ;  /* 0x00000029ff16a212 */ /* 0x000fca00078e33ff */
[----:B------:R-:W-:-:S04]  /*10100*/  IMAD R23, R22, 0x50, RZ ;  /* 0x0000005016177824 */ /* 0x000fc800078e02ff */
[----:B------:R-:W-:-:S05]  /*10110*/  IMAD.WIDE.U32 R22, R23, 0x4, R14 ;  /* 0x0000000417167825 */ /* 0x000fca00078e000e */
[----:B------:R2:W5:Y:S01]  /*10120*/  LDG.E.128 R28, desc[UR36][R22.64] ;  /* 0x00000024161c7981 */ /* 0x000562000c1e1d00 */
[----:B-1----:R-:W-:-:S09]  /*10130*/  UISETP.NE.AND UP0, UPT, UR5, URZ, UPT ;  /* 0x000000ff0500728c */ /* 0x002fd2000bf05270 */
[----:B--2---:R-:W-:Y:S05]  /*10140*/  BRA.U UP0, `(.L_x_2468) ;  /* 0x00000001004c7547 */ /* 0x004fea000b800000 */
        /* <DEDUP_REMOVED lines=19> */
.L_x_2468:
[C---:B---3-5:R-:W-:Y:S01]  /*10280*/  FFMA.FTZ R8, R27.reuse, R28, R8 ;  /* 0x0000001c1b087223 */ /* 0x068fe20000010008 */
[C---:B------:R-:W-:Y:S01]  /*10290*/  FFMA.FTZ R9, R27.reuse, R29, R9 ;  /* 0x0000001d1b097223 */ /* 0x040fe20000010009 */
[C---:B------:R-:W-:Y:S01]  /*102a0*/  FFMA.FTZ R10, R27.reuse, R30, R10 ;  /* 0x0000001e1b0a7223 */ /* 0x040fe2000001000a */
[----:B------:R-:W-:-:S07]  /*102b0*/  FFMA.FTZ R11, R27, R31, R11 ;  /* 0x0000001f1b0b7223 */ /* 0x000fce000001000b */
.L_x_2467:
[----:B------:R-:W-:Y:S05]  /*102c0*/  BSYNC.RECONVERGENT B2 ;  /* 0x0000000000027941 */ /* 0x000fea0003800200 */
.L_x_2466:
[----:B------:R-:W-:Y:S01]  /*102d0*/  ISETP.GE.AND P0, PT, R24, R41, PT ;  /* 0x000000291800720c */ /* 0x000fe20003f06270 */
[----:B------:R-:W-:-:S12]  /*102e0*/  BSSY.RECONVERGENT B2, `(.L_x_2469) ;  /* 0x0000037000027945 */ /* 0x000fd80003800200 */
[----:B------:R-:W-:Y:S05]  /*102f0*/  @!P0 BRA `(.L_x_2470) ;  /* 0x0000000000d48947 */ /* 0x000fea0003800000 */
[----:B------:R-:W-:Y:S01]  /*10300*/  IABS R27, R41 ;  /* 0x00000029001b7213 */ /* 0x000fe20000000000 */
[----:B------:R-:W2:Y:S01]  /*10310*/  LDCU UR5, c[0x0][0x40c] ;  /* 0x00008180ff0577ac */ /* 0x000ea20008000800 */
[----:B-1----:R-:W-:Y:S02]  /*10320*/  IABS R30, R24 ;  /* 0x00000018001e7213 */ /* 0x002fe40000000000 */
        /* <DEDUP_REMOVED lines=18> */
[----:B------:R1:W3:Y:S02]  /*10450*/  LDS R27, [R19] ;  /* 0x00000000131b7984 */ /* 0x0002e40000000800 */
[----:B------:R-:W-:Y:S01]  /*10460*/  @!P1 IMAD.MOV R22, RZ, RZ, -R22 ;  /* 0x000000ffff169224 */ /* 0x000fe200078e0a16 */
[----:B------:R-:W-:-:S05]  /*10470*/  @!P2 LOP3.LUT R22, RZ, R41, RZ, 0x33, !PT ;  /* 0x00000029ff16a212 */ /* 0x000fca00078e33ff */
[----:B------:R-:W-:-:S04]  /*10480*/  IMAD R23, R22, 0x50, RZ ;  /* 0x0000005016177824 */ /* 0x000fc800078e02ff */
[----:B------:R-:W-:-:S05]  /*10490*/  IMAD.WIDE.U32 R22, R23, 0x4, R14 ;  /* 0x0000000417167825 */ /* 0x000fca00078e000e */
[----:B------:R1:W5:Y:S01]  /*104a0*/  LDG.E.128 R28, desc[UR36][R22.64] ;  /* 0x00000024161c7981 */ /* 0x000362000c1e1d00 */
        /* <DEDUP_REMOVED lines=22> */
.L_x_2471:
[C---:B---3-5:R-:W-:Y:S01]  /*10610*/  FFMA.FTZ R8, R27.reuse, R28, R8 ;  /* 0x0000001c1b087223 */ /* 0x068fe20000010008 */
[C---:B------:R-:W-:Y:S01]  /*10620*/  FFMA.FTZ R9, R27.reuse, R29, R9 ;  /* 0x0000001d1b097223 */ /* 0x040fe20000010009 */
[C---:B------:R-:W-:Y:S01]  /*10630*/  FFMA.FTZ R10, R27.reuse, R30, R10 ;  /* 0x0000001e1b0a7223 */ /* 0x040fe2000001000a */
[----:B------:R-:W-:-:S07]  /*10640*/  FFMA.FTZ R11, R27, R31, R11 ;  /* 0x0000001f1b0b7223 */ /* 0x000fce000001000b */
.L_x_2470:
[----:B------:R-:W-:Y:S05]  /*10650*/  BSYNC.RECONVERGENT B2 ;  /* 0x0000000000027941 */ /* 0x000fea0003800200 */
.L_x_2469:
[C---:B-1----:R-:W-:Y:S02]  /*10660*/  VIADD R22, R24.reuse, 0x2 ;  /* 0x0000000218167836 */ /* 0x042fe40000000000 */
[----:B------:R-:W-:Y:S02]  /*10670*/  VIADD R24, R24, 0x4 ;  /* 0x0000000418187836 */ /* 0x000fe40000000000 */
[----:B------:R-:W-:Y:S01]  /*10680*/  VIADD R25, R25, 0x140 ;  /* 0x0000014019197836 */ /* 0x000fe20000000000 */
[----:B------:R-:W-:Y:S01]  /*10690*/  ISETP.GE.AND P0, PT, R22, UR45, PT ;  /* 0x0000002d16007c0c */ /* 0x000fe2000bf06270 */
[----:B------:R-:W-:-:S12]  /*106a0*/  VIADD R19, R19, 0x10 ;  /* 0x0000001013137836 */ /* 0x000fd80000000000 */
[----:B------:R-:W-:Y:S05]  /*106b0*/  @!P0 BRA `(.L_x_2472) ;  /* 0xfffffff8001c8947 */ /* 0x000fea000383ffff */
.L_x_2462:
[----:B------:R-:W-:Y:S05]  /*106c0*/  BSYNC.RECONVERGENT B1 ;  /* 0x0000000000017941 */ /* 0x000fea0003800200 */
.L_x_2461:
[----:B------:R-:W-:-:S13]  /*106d0*/  ISETP.NE.AND P0, PT, R0, UR4, PT ;  /* 0x0000000400007c0c */ /* 0x000fda000bf05270 */
[----:B------:R-:W-:Y:S05]  /*106e0*/  @P0 BRA `(.L_x_2444) ;  /* 0x0000000000940947 */ /* 0x000fea0003800000 */
[----:B------:R-:W-:Y:S01]  /*106f0*/  UMOV UR5, 0x50 ;  /* 0x0000005000057882 */ /* 0x000fe20000000000 */
[----:B------:R-:W3:Y:S01]  /*10700*/  LDS R19, [UR6+-0x4] ;  /* 0xfffffc06ff137984 */ /* 0x000ee20008000800 */
[----:B------:R-:W-:-:S06]  /*10710*/  UIMAD UR5, UR44, UR5, -0x50 ;  /* 0xffffffb02c0574a4 */ /* 0x000fcc000f8e0205 */
[----:B------:R-:W-:-:S04]  /*10720*/  IMAD.U32 R15, RZ, RZ, UR5 ;  /* 0x00000005ff0f7e24 */ /* 0x000fc8000f8e00ff */
[----:B------:R-:W-:Y:S01]  /*10730*/  IMAD.WIDE R14, R15, 0x4, R12 ;  /* 0x000000040f0e7825 */ /* 0x000fe200078e020c */
[----:B------:R-:W4:Y:S04]  /*10740*/  LDCU UR5, c[0x0][0x40c] ;  /* 0x00008180ff0577ac */ /* 0x000f280008000800 */
[----:B-12---:R1:W5:Y:S01]  /*10750*/  LDG.E.128 R20, desc[UR36][R14.64] ;  /* 0x000000240e147981 */ /* 0x006362000c1e1d00 */
[----:B----4-:R-:W-:-:S09]  /*10760*/  UISETP.NE.AND UP0, UPT, UR5, URZ, UPT ;  /* 0x000000ff0500728c */ /* 0x010fd2000bf05270 */
[----:B-1----:R-:W-:Y:S05]  /*10770*/  BRA.U UP0, `(.L_x_2473) ;  /* 0x0000000100607547 */ /* 0x002fea000b800000 */
[----:B------:R-:W1:Y:S02]  /*10780*/  LDCU.64 UR8, c[0x0][0x460] ;  /* 0x00008c00ff0877ac */ /* 0x000e640008000a00 */
[----:B-1----:R-:W-:-:S04]  /*10790*/  ISETP.NE.U32.AND P0, PT, RZ, UR8, PT ;  /* 0x00000008ff007c0c */ /* 0x002fc8000bf05070 */
[----:B------:R-:W-:-:S13]  /*107a0*/  ISETP.NE.AND.EX P0, PT, RZ, UR9, PT, P0 ;  /* 0x00000009ff007c0c */ /* 0x000fda000bf05300 */
[----:B------:R-:W-:Y:S01]  /*107b0*/  VOTEU.ANY UP0, P0 ;  /* 0x0000000000ff7886 */ /* 0x000fe20000000100 */
[----:B------:R-:W-:-:S04]  /*107c0*/  PLOP3.LUT P0, PT, PT, PT, UP0, 0x80, 0x8 ;  /* 0x000000000008781c */ /* 0x000fc80003f0f008 */
[----:B------:R-:W1:Y:S09]  /*107d0*/  @UP0 LDCU UR5, c[0x0][0x3f8] ;  /* 0x00007f00ff0507ac */ /* 0x000e720008000800 */
[----:B------:R-:W2:Y:S01]  /*107e0*/  @P0 LDC.64 R14, c[0x0][0x458] ;  /* 0x00011600ff0e0b82 */ /* 0x000ea20000000a00 */
[----:B-1----:R-:W-:-:S06]  /*107f0*/  @UP0 UIMAD UR5, UR38, UR5, UR14 ;  /* 0x00000005260502a4 */ /* 0x002fcc000f8e020e */
[----:B------:R-:W-:-:S04]  /*10800*/  IMAD.U32 R0, RZ, RZ, UR5 ;  /* 0x00000005ff007e24 */ /* 0x000fc8000f8e00ff */
[----:B------:R-:W-:-:S04]  /*10810*/  @P0 IMAD R25, R0, 0x50, R17 ;  /* 0x0000005000190824 */ /* 0x000fc800078e0211 */
[----:B--2---:R-:W-:-:S05]  /*10820*/  @P0 IMAD.WIDE R14, R25, 0x4, R14 ;  /* 0x00000004190e0825 */ /* 0x004fca00078e020e */
        /* <DEDUP_REMOVED lines=13> */
.L_x_2473:
[C---:B---3-5:R-:W-:Y:S01]  /*10900*/  FFMA.FTZ R8, R19.reuse, R20, R8 ;  /* 0x0000001413087223 */ /* 0x068fe20000010008 */
[C---:B------:R-:W-:Y:S01]  /*10910*/  FFMA.FTZ R9, R19.reuse, R21, R9 ;  /* 0x0000001513097223 */ /* 0x040fe20000010009 */
[C---:B------:R-:W-:Y:S01]  /*10920*/  FFMA.FTZ R10, R19.reuse, R22, R10 ;  /* 0x00000016130a7223 */ /* 0x040fe2000001000a */
[----:B------:R-:W-:-:S07]  /*10930*/  FFMA.FTZ R11, R19, R23, R11 ;  /* 0x00000017130b7223 */ /* 0x000fce000001000b */
.L_x_2444:
[----:B------:R-:W-:Y:S05]  /*10940*/  BSYNC.RECONVERGENT B0 ;  /* 0x0000000000007941 */ /* 0x000fea0003800200 */
.L_x_2443:
[----:B------:R-:W-:Y:S01]  /*10950*/  BAR.SYNC.DEFER_BLOCKING 0x0 ;  /* 0x0000000000007b1d */ /* 0x000fe20000010000 */
[----:B------:R-:W-:-:S13]  /*10960*/  ISETP.GT.U32.AND P0, PT, R17, 0x4f, PT ;  /* 0x0000004f1100780c */ /* 0x000fda0003f04070 */
[----:B------:R-:W-:Y:S05]  /*10970*/  @P0 EXIT ;  /* 0x000000000000094d */ /* 0x000fea0003800000 */
[----:B------:R-:W3:Y:S01]  /*10980*/  S2UR UR5, SR_CgaCtaId ;  /* 0x00000000000579c3 */ /* 0x000ee20000008800 */
[----:B------:R-:W-:Y:S01]  /*10990*/  UMOV UR4, 0x400 ;  /* 0x0000040000047882 */ /* 0x000fe20000000000 */
[C---:B------:R-:W-:Y:S01]  /*109a0*/  LOP3.LUT R0, R3.reuse, 0x3e0, RZ, 0xc0, !PT ;  /* 0x000003e003007812 */ /* 0x040fe200078ec0ff */
[----:B------:R-:W-:Y:S01]  /*109b0*/  UIADD3 UR4, UPT, UPT, UR4, 0x410, URZ ;  /* 0x0000041004047890 */ /* 0x000fe2000fffe0ff */
[----:B------:R-:W-:Y:S02]  /*109c0*/  ISETP.GT.U32.AND P1, PT, R3, 0x1f, PT ;  /* 0x0000001f0300780c */ /* 0x000fe40003f24070 */
[----:B------:R-:W-:Y:S01]  /*109d0*/  ISETP.NE.AND P0, PT, R0, 0x20, PT ;  /* 0x000000200000780c */ /* 0x000fe20003f05270 */
[----:B---3--:R-:W-:-:S06]  /*109e0*/  ULEA UR4, UR5, UR4, 0x18 ;  /* 0x0000000405047291 */ /* 0x008fcc000f8ec0ff */
[----:B------:R-:W-:-:S06]  /*109f0*/  LEA R0, R17, UR4, 0x2 ;  /* 0x0000000411007c11 */ /* 0x000fcc000f8e10ff */
[----:B------:R3:W-:Y:S01]  /*10a00*/  @!P0 STS.128 [R0], R8 ;  /* 0x0000000800008388 */ /* 0x0007e20000000c00 */
[----:B------:R-:W-:Y:S06]  /*10a10*/  BAR.SYNC.DEFER_BLOCKING 0x0 ;  /* 0x0000000000007b1d */ /* 0x000fec0000010000 */
[----:B0-----:R3:W0:Y:S02]  /*10a20*/  @!P1 LDS.128 R4, [R0] ;  /* 0x0000000000049984 */ /* 0x0016240000000c00 */
        /* <DEDUP_REMOVED lines=24> */
[----:B------:R-:W-:Y:S01]  /*10bb0*/  IMAD.U32 R2, R0, 0x10000, RZ ;  /* 0x0001000000027824 */ /* 0x000fe200078e00ff */
[----:B------:R-:W-:-:S04]  /*10bc0*/  PRMT R0, R3, 0x7710, RZ ;  /* 0x0000771003007816 */ /* 0x000fc800000000ff */
        /* <DEDUP_REMOVED lines=14> */
.L_x_2474:
[----:B------:R-:W0:Y:S01]  /*10cb0*/  LDC.64 R2, c[0x0][0x380] ;  /* 0x0000e000ff027b82 */ /* 0x000e220000000a00 */
[----:B------:R-:W-:-:S04]  /*10cc0*/  IMAD.IADD R17, R18, 0x1, R17 ;  /* 0x0000000112117824 */ /* 0x000fc800078e0211 */
[----:B0-----:R-:W-:-:S05]  /*10cd0*/  IMAD.WIDE R2, R17, 0x4, R2 ;  /* 0x0000000411027825 */ /* 0x001fca00078e0202 */
[----:B------:R-:W-:Y:S01]  /*10ce0*/  STG.E.128 desc[UR36][R2.64], R8 ;  /* 0x0000000802007986 */ /* 0x000fe2000c101d24 */
[----:B------:R-:W-:Y:S05]  /*10cf0*/  EXIT ;  /* 0x000000000000794d */ /* 0x000fea0003800000 */
.L_x_2277:
[----:B------:R-:W-:Y:S02]  /*10d00*/  IMAD.MOV.U32 R12, RZ, RZ, 0x10 ;  /* 0x00000010ff0c7424 */ /* 0x000fe400078e00ff */
[----:B------:R-:W-:Y:S02]  /*10d10*/  IMAD.MOV.U32 R11, RZ, RZ, 0x1f ;  /* 0x0000001fff0b7424 */ /* 0x000fe400078e00ff */
[----:B------:R-:W-:-:S07]  /*10d20*/  IMAD.MOV.U32 R15, RZ, RZ, -0x1 ;  /* 0xffffffffff0f7424 */ /* 0x000fce00078e00ff */
[----:B01----:R-:W-:Y:S05]  /*10d30*/  WARPSYNC.COLLECTIVE R15, `(.L_x_2475) ;  /* 0x000000000f087348 */ /* 0x003fea0003c00000 */
[----:B------:R2:W3:Y:S02]  /*10d40*/  SHFL.BFLY P6, R14, R13, R12, R11 ;  /* 0x0c00000c0d0e7389 */ /* 0x0004e400000c000b */
[----:B0123--:R-:W-:Y:S05]  /*10d50*/  ENDCOLLECTIVE ;  /* 0x000000000000791b */ /* 0x00ffea0003800000 */
.L_x_2475:
[----:B------:R-:W-:Y:S02]  /*10d60*/  IMAD.MOV.U32 R12, RZ, RZ, 0x8 ;  /* 0x00000008ff0c7424 */ /* 0x000fe400078e00ff */
[----:B------:R-:W-:-:S04]  /*10d70*/  FADD.FTZ R0, R13, R14 ;  /* 0x0000000e0d007221 */ /* 0x000fc80000010000 */
[----:B------:R-:W-:-:S07]  /*10d80*/  IMAD.MOV.U32 R13, RZ, RZ, R0 ;  /* 0x000000ffff0d7224 */ /* 0x000fce00078e0000 */
[----:B------:R-:W-:Y:S05]  /*10d90*/  WARPSYNC.COLLECTIVE R15, `(.L_x_2476) ;  /* 0x000000000f087348 */ /* 0x000fea0003c00000 */
[----:B------:R0:W1:Y:S02]  /*10da0*/  SHFL.BFLY P6, R14, R13, R12, R11 ;  /* 0x0c00000c0d0e7389 */ /* 0x00006400000c000b */
[----:B01----:R-:W-:Y:S05]  /*10db0*/  ENDCOLLECTIVE ;  /* 0x000000000000791b */ /* 0x003fea0003800000 */
.L_x_2476:
[----:B------:R-:W-:Y:S02]  /*10dc0*/  IMAD.MOV.U32 R12, RZ, RZ, 0x4 ;  /* 0x00000004ff0c7424 */ /* 0x000fe400078e00ff */
[----:B------:R-:W-:-:S04]  /*10dd0*/  FADD.FTZ R3, R0, R14 ;  /* 0x0000000e00037221 */ /* 0x000fc80000010000 */
[----:B------:R-:W-:-:S07]  /*10de0*/  IMAD.MOV.U32 R13, RZ, RZ, R3 ;  /* 0x000000ffff0d7224 */ /* 0x000fce00078e0003 */
[----:B------:R-:W-:Y:S05]  /*10df0*/  WARPSYNC.COLLECTIVE R15, `(.L_x_2477) ;  /* 0x000000000f087348 */ /* 0x000fea0003c00000 */
[----:B------:R0:W1:Y:S02]  /*10e00*/  SHFL.BFLY P6, R14, R13, R12, R11 ;  /* 0x0c00000c0d0e7389 */ /* 0x00006400000c000b */
[----:B01----:R-:W-:Y:S05]  /*10e10*/  ENDCOLLECTIVE ;  /* 0x000000000000791b */ /* 0x003fea0003800000 */
.L_x_2477:
[----:B------:R-:W-:Y:S02]  /*10e20*/  IMAD.MOV.U32 R12, RZ, RZ, 0x2 ;  /* 0x00000002ff0c7424 */ /* 0x000fe400078e00ff */
[----:B------:R-:W-:-:S04]  /*10e30*/  FADD.FTZ R4, R3, R14 ;  /* 0x0000000e03047221 */ /* 0x000fc80000010000 */
[----:B------:R-:W-:-:S07]  /*10e40*/  IMAD.MOV.U32 R13, RZ, RZ, R4 ;  /* 0x000000ffff0d7224 */ /* 0x000fce00078e0004 */
[----:B------:R-:W-:Y:S05]  /*10e50*/  WARPSYNC.COLLECTIVE R15, `(.L_x_2478) ;  /* 0x000000000f087348 */ /* 0x000fea0003c00000 */
[----:B------:R0:W1:Y:S02]  /*10e60*/  SHFL.BFLY P6, R14, R13, R12, R11 ;  /* 0x0c00000c0d0e7389 */ /* 0x00006400000c000b */
[----:B01----:R-:W-:Y:S05]  /*10e70*/  ENDCOLLECTIVE ;  /* 0x000000000000791b */ /* 0x003fea0003800000 */
.L_x_2478:
[----:B------:R-:W-:Y:S02]  /*10e80*/  IMAD.MOV.U32 R12, RZ, RZ, 0x1 ;  /* 0x00000001ff0c7424 */ /* 0x000fe400078e00ff */
[----:B------:R-:W-:-:S04]  /*10e90*/  FADD.FTZ R5, R4, R14 ;  /* 0x0000000e04057221 */ /* 0x000fc80000010000 */
[----:B------:R-:W-:-:S07]  /*10ea0*/  IMAD.MOV.U32 R13, RZ, RZ, R5 ;  /* 0x000000ffff0d7224 */ /* 0x000fce00078e0005 */
[----:B------:R-:W-:Y:S05]  /*10eb0*/  WARPSYNC.COLLECTIVE R15, `(.L_x_2479) ;  /* 0x000000000f087348 */ /* 0x000fea0003c00000 */
[----:B------:R0:W1:Y:S02]  /*10ec0*/  SHFL.BFLY P6, R14, R13, R12, R11 ;  /* 0x0c00000c0d0e7389 */ /* 0x00006400000c000b */
[----:B01----:R-:W-:Y:S05]  /*10ed0*/  ENDCOLLECTIVE ;  /* 0x000000000000791b */ /* 0x003fea0003800000 */
.L_x_2479:
[----:B------:R-:W-:Y:S05]  /*10ee0*/  BRA `(.L_x_2480) ;  /* 0xffffff1000707947 */ /* 0x000fea000383ffff */
.L_x_2400:
[----:B------:R-:W-:Y:S01]  /*10ef0*/  BSSY B0, `(.L_x_2481) ;  /* 0x0000007000007945 */ /* 0x000fe20003800000 */
[----:B------:R-:W-:Y:S02]  /*10f00*/  IMAD.MOV.U32 R12, RZ, RZ, 0x2 ;  /* 0x00000002ff0c7424 */ /* 0x000fe400078e00ff */
[----:B------:R-:W-:Y:S02]  /*10f10*/  IMAD.MOV.U32 R11, RZ, RZ, 0x1f ;  /* 0x0000001fff0b7424 */ /* 0x000fe400078e00ff */
[----:B-1234-:R-:W-:-:S07]  /*10f20*/  IMAD.MOV.U32 R15, RZ, RZ, -0x1 ;  /* 0xffffffffff0f7424 */ /* 0x01efce00078e00ff */
[----:B------:R-:W-:Y:S05]  /*10f30*/  WARPSYNC.COLLECTIVE R15, `(.L_x_2482) ;  /* 0x000000000f087348 */ /* 0x000fea0003c00000 */
[----:B------:R0:W1:Y:S02]  /*10f40*/  SHFL.BFLY P6, R14, R13, R12, R11 ;  /* 0x0c00000c0d0e7389 */ /* 0x00006400000c000b */
[----:B01----:R-:W-:Y:S05]  /*10f50*/  ENDCOLLECTIVE ;  /* 0x000000000000791b */ /* 0x003fea0003800000 */
.L_x_2482:
[----:B------:R-:W-:Y:S05]  /*10f60*/  BSYNC B0 ;  /* 0x0000000000007941 */ /* 0x000fea0003800000 */
.L_x_2481:
[----:B------:R-:W-:Y:S01]  /*10f70*/  FADD.FTZ R13, R13, R14 ;  /* 0x0000000e0d0d7221 */ /* 0x000fe20000010000 */
[----:B------:R-:W-:Y:S02]  /*10f80*/  IMAD.MOV.U32 R12, RZ, RZ, 0x1 ;  /* 0x00000001ff0c7424 */ /* 0x000fe400078e00ff */
[----:B------:R-:W-:Y:S02]  /*10f90*/  IMAD.MOV.U32 R11, RZ, RZ, 0x1f ;  /* 0x0000001fff0b7424 */ /* 0x000fe400078e00ff */
[----:B------:R-:W-:-:S07]  /*10fa0*/  IMAD.MOV.U32 R15, RZ, RZ, -0x1 ;  /* 0xffffffffff0f7424 */ /* 0x000fce00078e00ff */
[----:B------:R-:W-:Y:S05]  /*10fb0*/  WARPSYNC.COLLECTIVE R15, `(.L_x_2483) ;  /* 0x000000000f087348 */ /* 0x000fea0003c00000 */
[----:B------:R0:W1:Y:S02]  /*10fc0*/  SHFL.BFLY P6, R14, R13, R12, R11 ;  /* 0x0c00000c0d0e7389 */ /* 0x00006400000c000b */
[----:B01----:R-:W-:Y:S05]  /*10fd0*/  ENDCOLLECTIVE ;  /* 0x000000000000791b */ /* 0x003fea0003800000 */
.L_x_2483:
[----:B------:R-:W-:Y:S05]  /*10fe0*/  BRA `(.L_x_2484) ;  /* 0xffffff9c00c07947 */ /* 0x000fea000383ffff */
.L_x_2404:
[----:B------:R-:W-:Y:S01]  /*10ff0*/  BSSY B0, `(.L_x_2485) ;  /* 0x0000008000007945 */ /* 0x000fe20003800000 */
[----:B------:R-:W-:Y:S02]  /*11000*/  IMAD.MOV.U32 R13, RZ, RZ, R85 ;  /* 0x000000ffff0d7224 */ /* 0x000fe400078e0055 */
[----:B------:R-:W-:Y:S02]  /*11010*/  IMAD.MOV.U32 R12, RZ, RZ, 0x10 ;  /* 0x00000010ff0c7424 */ /* 0x000fe400078e00ff */
[----:B--2---:R-:W-:Y:S02]  /*11020*/  IMAD.MOV.U32 R11, RZ, RZ, 0x1f ;  /* 0x0000001fff0b7424 */ /* 0x004fe400078e00ff */
[----:B------:R-:W-:-:S07]  /*11030*/  IMAD.MOV.U32 R15, RZ, RZ, -0x1 ;  /* 0xffffffffff0f7424 */ /* 0x000fce00078e00ff */
[----:B---34-:R-:W-:Y:S05]  /*11040*/  WARPSYNC.COLLECTIVE R15, `(.L_x_2486) ;  /* 0x000000000f087348 */ /* 0x018fea0003c00000 */
[----:B------:R0:W1:Y:S02]  /*11050*/  SHFL.BFLY P6, R14, R13, R12, R11 ;  /* 0x0c00000c0d0e7389 */ /* 0x00006400000c000b */
[----:B01-34-:R-:W-:Y:S05]  /*11060*/  ENDCOLLECTIVE ;  /* 0x000000000000791b */ /* 0x01bfea0003800000 */
.L_x_2486:
[----:B------:R-:W-:Y:S05]  /*11070*/  BSYNC B0 ;  /* 0x0000000000007941 */ /* 0x000fea0003800000 */
.L_x_2485:
[----:B------:R-:W-:Y:S01]  /*11080*/  FMNMX.FTZ R13, R14, R85, !PT ;  /* 0x000000550e0d7209 */ /* 0x000fe20007810000 */
[----:B------:R-:W-:Y:S02]  /*11090*/  IMAD.MOV.U32 R12, RZ, RZ, 0x8 ;  /* 0x00000008ff0c7424 */ /* 0x000fe400078e00ff */
[----:B------:R-:W-:Y:S02]  /*110a0*/  IMAD.MOV.U32 R11, RZ, RZ, 0x1f ;  /* 0x0000001fff0b7424 */ /* 0x000fe400078e00ff */
[----:B------:R-:W-:-:S07]  /*110b0*/  IMAD.MOV.U32 R15, RZ, RZ, -0x1 ;  /* 0xffffffffff0f7424 */ /* 0x000fce00078e00ff */
[----:B------:R-:W-:Y:S05]  /*110c0*/  WARPSYNC.COLLECTIVE R15, `(.L_x_2487) ;  /* 0x000000000f087348 */ /* 0x000fea0003c00000 */
[----:B------:R0:W1:Y:S02]  /*110d0*/  SHFL.BFLY P6, R14, R13, R12, R11 ;  /* 0x0c00000c0d0e7389 */ /* 0x00006400000c000b */
[----:B01----:R-:W-:Y:S05]  /*110e0*/  ENDCOLLECTIVE ;  /* 0x000000000000791b */ /* 0x003fea0003800000 */
.L_x_2487:
[----:B------:R-:W-:Y:S01]  /*110f0*/  IMAD.MOV.U32 R12, RZ, RZ, 0x4 ;  /* 0x00000004ff0c7424 */ /* 0x000fe200078e00ff */
[----:B------:R-:W-:-:S05]  /*11100*/  FMNMX.FTZ R0, R13, R14, !PT ;  /* 0x0000000e0d007209 */ /* 0x000fca0007810000 */
[----:B------:R-:W-:-:S07]  /*11110*/  IMAD.MOV.U32 R13, RZ, RZ, R0 ;  /* 0x000000ffff0d7224 */ /* 0x000fce00078e0000 */
[----:B------:R-:W-:Y:S05]  /*11120*/  WARPSYNC.COLLECTIVE R15, `(.L_x_2488) ;  /* 0x000000000f087348 */ /* 0x000fea0003c00000 */
[----:B------:R0:W1:Y:S02]  /*11130*/  SHFL.BFLY P6, R14, R13, R12, R11 ;  /* 0x0c00000c0d0e7389 */ /* 0x00006400000c000b */
[----:B01----:R-:W-:Y:S05]  /*11140*/  ENDCOLLECTIVE ;  /* 0x000000000000791b */ /* 0x003fea0003800000 */
.L_x_2488:
[----:B------:R-:W-:Y:S05]  /*11150*/  BRA `(.L_x_2489) ;  /* 0xffffffa000087947 */ /* 0x000fea000383ffff */
.L_x_2490:
        /* <DEDUP_REMOVED lines=10> */
.L_x_4064:


//--------------------- .text._ZN4mmha33masked_multihead_attention_kernelItLi80ELi128ELi1ELi16ELi256ELb0ELb1EEEv26Multihead_attention_paramsIT_XT5_EE --------------------------
	.section	.text._ZN4mmha33masked_multihead_attention_kernelItLi80ELi128ELi1ELi16ELi256ELb0ELb1EEEv26Multihead_attention_paramsIT_XT5_EE,"ax",@progbits
	.align	128
        .global         _ZN4mmha33masked_multihead_attention_kernelItLi80ELi128ELi1ELi16ELi256ELb0ELb1EEEv26Multihead_attention_paramsIT_XT5_EE
        .type           _ZN4mmha33masked_multihead_attention_kernelItLi80ELi128ELi1ELi16ELi256ELb0ELb1EEEv26Multihead_attention_paramsIT_XT5_EE,@function
        .size           _ZN4mmha33masked_multihead_attention_kernelItLi80ELi128ELi1ELi16ELi256ELb0ELb1EEEv26Multihead_attention_paramsIT_XT5_EE,(.L_x_4065 - _ZN4mmha33masked_multihead_attention_kernelItLi80ELi128ELi1ELi16ELi256ELb0ELb1EEEv26Multihead_attention_paramsIT_XT5_EE)
        .other          _ZN4mmha33masked_multihead_attention_kernelItLi80ELi128ELi1ELi16ELi256ELb0ELb1EEEv26Multihead_attention_paramsIT_XT5_EE,@"STO_CUDA_ENTRY STV_DEFAULT"
_ZN4mmha33masked_multihead_attention_kernelItLi80ELi128ELi1ELi16ELi256ELb0ELb1EEEv26Multihead_attention_paramsIT_XT5_EE:
.text._ZN4mmha33masked_multihead_attention_kernelItLi80ELi128ELi1ELi16ELi256ELb0ELb1EEEv26Multihead_attention_paramsIT_XT5_EE:
        /* <DEDUP_REMOVED lines=12> */
.L_x_2491:
[----:B------:R-:W1:Y:S01]  /*00c0*/  LDC.64 R2, c[0x0][0x4a0] ;  /* 0x00012800ff027b82 */ /* 0x000e620000000a00 */
[----:B--2---:R-:W-:-:S07]  /*00d0*/  IABS R8, R23 ;  /* 0x0000001700087213 */ /* 0x004fce0000000000 */
[----:B------:R-:W2:Y:S08]  /*00e0*/  LDC R10, c[0x0][0x3f0] ;  /* 0x0000fc00ff0a7b82 */ /* 0x000eb00000000800 */
[----:B------:R-:W3:Y:S01]  /*00f0*/  LDC R14, c[0x0][0x3f4] ;  /* 0x0000fd00ff0e7b82 */ /* 0x000ee20000000800 */
[----:B-1----:R-:W-:Y:S01]  /*0100*/  ISETP.NE.U32.AND P0, PT, R2, RZ, PT ;  /* 0x000000ff0200720c */ /* 0x002fe20003f05070 */
[----:B------:R-:W1:Y:S06]  /*0110*/  S2R R22, SR_TID.X ;  /* 0x0000000000167919 */ /* 0x000e6c0000002100 */
[----:B------:R-:W4:Y:S01]  /*0120*/  LDC R12, c[0x0][0x3f8] ;  /* 0x0000fe00ff0c7b82 */ /* 0x000f220000000800 */
[----:B------:R-:W-:-:S02]  /*0130*/  ISETP.NE.AND.EX P0, PT, R3, RZ, PT, P0 ;  /* 0x000000ff0300720c */ /* 0x000fc40003f05300 */
[----:B--2---:R-:W-:-:S04]  /*0140*/  IABS R7, R10 ;  /* 0x0000000a00077213 */ /* 0x004fc80000000000 */
[----:B------:R-:W2:Y:S07]  /*0150*/  I2F.RP R0, R7 ;  /* 0x0000000700007306 */ /* 0x000eae0000209400 */
[----:B------:R-:W0:Y:S01]  /*0160*/  @P0 LDC.64 R2, c[0x0][0x4a0] ;  /* 0x00012800ff020b82 */ /* 0x000e220000000a00 */
[----:B--2---:R-:W2:Y:S01]  /*0170*/  MUFU.RCP R0, R0 ;  /* 0x0000000000007308 */ /* 0x004ea20000001000 */
[----:B0-----:R-:W-:Y:S01]  /*0180*/  @P0 IMAD.WIDE.U32 R2, R23, 0x4, R2 ;  /* 0x0000000417020825 */ /* 0x001fe200078e0002 */
[----:B--2---:R-:W-:-:S05]  /*0190*/  IADD3 R6, PT, PT, R0, 0xffffffe, RZ ;  /* 0x0ffffffe00067810 */ /* 0x004fca0007ffe0ff */
[----:B------:R0:W2:Y:S01]  /*01a0*/  @P0 LDG.E R3, desc[UR36][R2.64] ;  /* 0x0000002402030981 */ /* 0x0000a2000c1e1900 */
[----:B------:R-:W3:Y:S02]  /*01b0*/  F2I.FTZ.U32.TRUNC.NTZ R5, R6 ;  /* 0x0000000600057305 */ /* 0x000ee4000021f000 */
[----:B---3--:R-:W-:-:S05]  /*01c0*/  IADD3 R4, PT, PT, RZ, -R5, RZ ;  /* 0x80000005ff047210 */ /* 0x008fca0007ffe0ff */
[----:B------:R-:W-:Y:S02]  /*01d0*/  IMAD R9, R4, R7, RZ ;  /* 0x0000000704097224 */ /* 0x000fe400078e02ff */
[----:B------:R-:W-:-:S04]  /*01e0*/  IMAD.MOV.U32 R4, RZ, RZ, RZ ;  /* 0x000000ffff047224 */ /* 0x000fc800078e00ff */
[----:B------:R-:W-:Y:S02]  /*01f0*/  IMAD.HI.U32 R0, R5, R9, R4 ;  /* 0x0000000905007227 */ /* 0x000fe400078e0004 */
[----:B------:R-:W3:Y:S04]  /*0200*/  LDC.64 R4, c[0x0][0x460] ;  /* 0x00011800ff047b82 */ /* 0x000ee80000000a00 */
[----:B------:R-:W-:-:S05]  /*0210*/  IMAD.HI.U32 R0, R0, R8, RZ ;  /* 0x0000000800007227 */ /* 0x000fca00078e00ff */
[----:B------:R-:W-:-:S05]  /*0220*/  IADD3 R6, PT, PT, -R0, RZ, RZ ;  /* 0x000000ff00067210 */ /* 0x000fca0007ffe1ff */
[----:B------:R-:W-:-:S05]  /*0230*/  IMAD R6, R7, R6, R8 ;  /* 0x0000000607067224 */ /* 0x000fca00078e0208 */
[----:B------:R-:W-:-:S13]  /*0240*/  ISETP.GT.U32.AND P3, PT, R7, R6, PT ;  /* 0x000000060700720c */ /* 0x000fda0003f64070 */
[----:B------:R-:W-:-:S04]  /*0250*/  @!P3 IADD3 R6, PT, PT, R6, -R7, RZ ;  /* 0x800000070606b210 */ /* 0x000fc80007ffe0ff */
[----:B------:R-:W-:Y:S02]  /*0260*/  ISETP.GE.U32.AND P2, PT, R6, R7, PT ;  /* 0x000000070600720c */ /* 0x000fe40003f46070 */
[----:B------:R-:W-:Y:S02]  /*0270*/  @!P3 IADD3 R0, PT, PT, R0, 0x1, RZ ;  /* 0x000000010000b810 */ /* 0x000fe40007ffe0ff */
[----:B------:R-:W-:-:S09]  /*0280*/  IABS R21, R14 ;  /* 0x0000000e00157213 */ /* 0x000fd20000000000 */
[----:B------:R-:W-:-:S05]  /*0290*/  @P2 VIADD R0, R0, 0x1 ;  /* 0x0000000100002836 */ /* 0x000fca0000000000 */
[----:B------:R-:W-:Y:S02]  /*02a0*/  MOV R25, R0 ;  /* 0x0000000000197202 */ /* 0x000fe40000000f00 */
[----:B------:R-:W1:Y:S01]  /*02b0*/  I2F.RP R0, R21 ;  /* 0x0000001500007306 */ /* 0x000e620000209400 */
[----:B---3--:R-:W-:-:S04]  /*02c0*/  ISETP.NE.U32.AND P1, PT, R4, RZ, PT ;  /* 0x000000ff0400720c */ /* 0x008fc80003f25070 */
[----:B------:R-:W-:Y:S02]  /*02d0*/  ISETP.NE.AND.EX P1, PT, R5, RZ, PT, P1 ;  /* 0x000000ff0500720c */ /* 0x000fe40003f25310 */
[----:B------:R-:W-:Y:S02]  /*02e0*/  LOP3.LUT R8, R23, R10, RZ, 0x3c, !PT ;  /* 0x0000000a17087212 */ /* 0x000fe400078e3cff */
[----:B------:R-:W-:Y:S02]  /*02f0*/  ISETP.NE.AND P3, PT, R10, RZ, PT ;  /* 0x000000ff0a00720c */ /* 0x000fe40003f65270 */
[----:B------:R-:W-:Y:S01]  /*0300*/  ISETP.GE.AND P4, PT, R8, RZ, PT ;  /* 0x000000ff0800720c */ /* 0x000fe20003f86270 */
[----:B-1----:R-:W1:Y:S06]  /*0310*/  MUFU.RCP R0, R0 ;  /* 0x0000000000007308 */ /* 0x002e6c0000001000 */
[----:B------:R-:W3:Y:S06]  /*0320*/  @P1 LDC.64 R6, c[0x0][0x460] ;  /* 0x00011800ff061b82 */ /* 0x000eec0000000a00 */
[----:B------:R-:W-:-:S02]  /*0330*/  @!P4 IADD3 R25, PT, PT, -R25, RZ, RZ ;  /* 0x000000ff1919c210 */ /* 0x000fc40007ffe1ff */
[----:B------:R-:W-:Y:S01]  /*0340*/  @!P3 LOP3.LUT R25, RZ, R10, RZ, 0x33, !PT ;  /* 0x0000000aff19b212 */ /* 0x000fe200078e33ff */
[----:B------:R-:W2:Y:S01]  /*0350*/  @!P0 LDC R16, c[0x0][0x40c] ;  /* 0x00010300ff108b82 */ /* 0x000ea20000000800 */
[----:B-1----:R-:W-:-:S07]  /*0360*/  VIADD R8, R0, 0xffffffe ;  /* 0x0ffffffe00087836 */ /* 0x002fce0000000000 */
[----:B------:R-:W2:Y:S01]  /*0370*/  @P0 LDC R10, c[0x0][0x430] ;  /* 0x00010c00ff0a0b82 */ /* 0x000ea20000000800 */
[----:B------:R-:W1:Y:S01]  /*0380*/  F2I.FTZ.U32.TRUNC.NTZ R9, R8 ;  /* 0x0000000800097305 */ /* 0x000e62000021f000 */
[----:B0-----:R-:W-:Y:S02]  /*0390*/  HFMA2 R2, -RZ, RZ, 0, 0 ;  /* 0x00000000ff027431 */ /* 0x001fe400000001ff */
[----:B---3--:R-:W-:-:S05]  /*03a0*/  @P1 IMAD.WIDE R6, R25, 0x4, R6 ;  /* 0x0000000419061825 */ /* 0x008fca00078e0206 */
[----:B------:R1:W5:Y:S02]  /*03b0*/  @P1 LDG.E R2, desc[UR36][R6.64] ;  /* 0x0000002406021981 */ /* 0x000364000c1e1900 */
[----:B-1----:R-:W-:Y:S01]  /*03c0*/  IADD3 R6, PT, PT, RZ, -R9, RZ ;  /* 0x80000009ff067210 */ /* 0x002fe20007ffe0ff */
[----:B------:R-:W4:Y:S01]  /*03d0*/  S2R R77, SR_CTAID.X ;  /* 0x00000000004d7919 */ /* 0x000f220000002500 */
[----:B------:R-:W-:Y:S01]  /*03e0*/  HFMA2 R8, -RZ, RZ, 0, 0 ;  /* 0x00000000ff087431 */ /* 0x000fe200000001ff */
[C---:B------:R-:W-:Y:S01]  /*03f0*/  ISETP.GT.U32.AND P3, PT, R22.reuse, 0x13, PT ;  /* 0x000000131600780c */ /* 0x040fe20003f64070 */
[----:B------:R-:W-:Y:S01]  /*0400*/  BSSY.RECONVERGENT B0, `(.L_x_2492) ;  /* 0x000002a000007945 */ /* 0x000fe20003800200 */
[----:B------:R-:W-:Y:S02]  /*0410*/  SHF.L.U32 R76, R22, 0x2, RZ ;  /* 0x00000002164c7819 */ /* 0x000fe400000006ff */
[----:B------:R-:W-:Y:S01]  /*0420*/  CS2R R30, SRZ ;  /* 0x00000000001e7805 */ /* 0x000fe2000001ff00 */
[----:B----4-:R-:W-:Y:S01]  /*0430*/  IMAD R24, R23, R12, R77 ;  /* 0x0000000c17187224 */ /* 0x010fe200078e024d */
[----:B--2---:R-:W-:Y:S01]  /*0440*/  @P0 IADD3 R16, PT, PT, R3, R10, RZ ;  /* 0x0000000a03100210 */ /* 0x004fe20007ffe0ff */
[----:B------:R-:W-:-:S02]  /*0450*/  IMAD R3, R6, R21, RZ ;  /* 0x0000001506037224 */ /* 0x000fc400078e02ff */
[----:B------:R-:W0:Y:S01]  /*0460*/  LDC R6, c[0x0][0x3e8] ;  /* 0x0000fa00ff067b82 */ /* 0x000e220000000800 */
[----:B------:R-:W-:Y:S01]  /*0470*/  IABS R18, R16 ;  /* 0x0000001000127213 */ /* 0x000fe20000000000 */
[----:B------:R-:W-:-:S06]  /*0480*/  IMAD.HI.U32 R9, R9, R3, R8 ;  /* 0x0000000309097227 */ /* 0x000fcc00078e0008 */
[----:B------:R-:W-:-:S04]  /*0490*/  IMAD.HI.U32 R9, R9, R18, RZ ;  /* 0x0000001209097227 */ /* 0x000fc800078e00ff */
[----:B------:R-:W-:-:S04]  /*04a0*/  IMAD.MOV R9, RZ, RZ, -R9 ;  /* 0x000000ffff097224 */ /* 0x000fc800078e0a09 */
[----:B------:R-:W-:Y:S01]  /*04b0*/  IMAD R18, R21, R9, R18 ;  /* 0x0000000915127224 */ /* 0x000fe200078e0212 */
[----:B0-----:R-:W-:-:S04]  /*04c0*/  ISETP.NE.AND P0, PT, R6, RZ, PT ;  /* 0x000000ff0600720c */ /* 0x001fc80003f05270 */
[----:B------:R-:W-:-:S09]  /*04d0*/  ISETP.GT.U32.AND P1, PT, R21, R18, PT ;  /* 0x000000121500720c */ /* 0x000fd20003f24070 */
[----:B------:R-:W-:Y:S02]  /*04e0*/  @P0 IMAD R0, R23, R6, RZ ;  /* 0x0000000617000224 */ /* 0x000fe400078e02ff */
[----:B------:R-:W-:Y:S02]  /*04f0*/  @!P0 IMAD R17, R24, 0x50, RZ ;  /* 0x0000005018118824 */ /* 0x000fe400078e02ff */
[----:B------:R-:W-:Y:S01]  /*0500*/  @!P1 IADD3 R18, PT, PT, R18, -R21, RZ ;  /* 0x8000001512129210 */ /* 0x000fe20007ffe0ff */
[----:B------:R-:W-:-:S03]  /*0510*/  @P0 IMAD R17, R77, 0x50, R0 ;  /* 0x000000504d110824 */ /* 0x000fc600078e0200 */
[----:B------:R-:W-:Y:S02]  /*0520*/  ISETP.GT.U32.AND P1, PT, R21, R18, PT ;  /* 0x000000121500720c */ /* 0x000fe40003f24070 */
[----:B------:R-:W-:Y:S01]  /*0530*/  IADD3 R29, PT, PT, R76, R17, RZ ;  /* 0x000000114c1d7210 */ /* 0x000fe20007ffe0ff */
[----:B------:R-:W-:Y:S10]  /*0540*/  @P3 BRA `(.L_x_2493) ;  /* 0x0000000000543947 */ /* 0x000ff40003800000 */
[----:B------:R-:W0:Y:S02]  /*0550*/  LDC R0, c[0x0][0x478] ;  /* 0x00011e00ff007b82 */ /* 0x000e240000000800 */
[----:B0-----:R-:W-:-:S13]  /*0560*/  ISETP.NE.AND P0, PT, R0, 0x2, PT ;  /* 0x000000020000780c */ /* 0x001fda0003f05270 */
[----:B------:R-:W0:Y:S08]  /*0570*/  @!P0 LDC.64 R8, c[0x0][0x388] ;  /* 0x0000e200ff088b82 */ /* 0x000e300000000a00 */
[----:B------:R-:W1:Y:S08]  /*0580*/  @!P0 LDC.64 R6, c[0x0][0x468] ;  /* 0x00011a00ff068b82 */ /* 0x000e700000000a00 */
[----:B------:R-:W2:Y:S01]  /*0590*/  @P0 LDC.64 R10, c[0x0][0x388] ;  /* 0x0000e200ff0a0b82 */ /* 0x000ea20000000a00 */
[----:B0-----:R-:W-:-:S04]  /*05a0*/  @!P0 IADD3 R8, P2, PT, R29, R8, RZ ;  /* 0x000000081d088210 */ /* 0x001fc80007f5e0ff */
[----:B------:R-:W-:Y:S01]  /*05b0*/  @!P0 LEA.HI.X.SX32 R9, R29, R9, 0x1, P2 ;  /* 0x000000091d098211 */ /* 0x000fe200010f0eff */
[----:B-1----:R-:W3:Y:S04]  /*05c0*/  @!P0 LDG.E R6, desc[UR36][R6.64] ;  /* 0x0000002406068981 */ /* 0x002ee8000c1e1900 */
[----:B------:R-:W4:Y:S02]  /*05d0*/  @!P0 LDG.E R8, desc[UR36][R8.64] ;  /* 0x0000002408088981 */ /* 0x000f24000c1e1900 */
[----:B----4-:R-:W3:Y:S08]  /*05e0*/  @!P0 I2F.S8 R3, R8 ;  /* 0x0000000800038306 */ /* 0x010ef00000001400 */
[----:B------:R-:W0:Y:S08]  /*05f0*/  @!P0 I2F.S8 R13, R8.B1 ;  /* 0x10000008000d8306 */ /* 0x000e300000001400 */
[----:B------:R-:W1:Y:S08]  /*0600*/  @!P0 I2F.S8 R15, R8.B2 ;  /* 0x20000008000f8306 */ /* 0x000e700000001400 */
[----:B------:R-:W4:Y:S01]  /*0610*/  @!P0 I2F.S8 R19, R8.B3 ;  /* 0x3000000800138306 */ /* 0x000f220000001400 */
[C---:B---3--:R-:W-:Y:S01]  /*0620*/  @!P0 FMUL.FTZ R3, R6.reuse, R3 ;  /* 0x0000000306038220 */ /* 0x048fe20000410000 */
[C---:B0-----:R-:W-:Y:S01]  /*0630*/  @!P0 FMUL.FTZ R30, R6.reuse, R13 ;  /* 0x0000000d061e8220 */ /* 0x041fe20000410000 */
[----:B-1----:R-:W-:-:S04]  /*0640*/  @!P0 FMUL.FTZ R15, R6, R15 ;  /* 0x0000000f060f8220 */ /* 0x002fc80000410000 */
[----:B------:R-:W-:Y:S01]  /*0650*/  @!P0 F2FP.F16.F32.PACK_AB R30, R30, R3 ;  /* 0x000000031e1e823e */ /* 0x000fe200000000ff */
[----:B----4-:R-:W-:Y:S01]  /*0660*/  @!P0 FMUL.FTZ R0, R6, R19 ;  /* 0x0000001306008220 */ /* 0x010fe20000410000 */
[----:B--2---:R-:W-:-:S04]  /*0670*/  @P0 IMAD.WIDE R6, R29, 0x2, R10 ;  /* 0x000000021d060825 */ /* 0x004fc800078e020a */
[----:B------:R-:W-:-:S06]  /*0680*/  @!P0 F2FP.F16.F32.PACK_AB R31, R0, R15 ;  /* 0x0000000f001f823e */ /* 0x000fcc00000000ff */
[----:B------:R0:W5:Y:S02]  /*0690*/  @P0 LDG.E.64 R30, desc[UR36][R6.64] ;  /* 0x00000024061e0981 */ /* 0x000164000c1e1b00 */
.L_x_2493:
[----:B------:R-:W-:Y:S05]  /*06a0*/  BSYNC.RECONVERGENT B0 ;  /* 0x0000000000007941 */ /* 0x000fea0003800200 */
.L_x_2492:
[----:B------:R-:W1:Y:S01]  /*06b0*/  LDCU UR4, c[0x0][0x478] ;  /* 0x00008f00ff0477ac */ /* 0x000e620008000800 */
[----:B------:R-:W-:Y:S01]  /*06c0*/  ISETP.GE.AND P2, PT, R16, RZ, PT ;  /* 0x000000ff1000720c */ /* 0x000fe20003f46270 */
[----:B------:R-:W-:Y:S01]  /*06d0*/  @!P1 IMAD.IADD R18, R18, 0x1, -R21 ;  /* 0x0000000112129824 */ /* 0x000fe200078e0a15 */
[----:B------:R-:W-:Y:S01]  /*06e0*/  ISETP.NE.AND P0, PT, R14, RZ, PT ;  /* 0x000000ff0e00720c */ /* 0x000fe20003f05270 */
[----:B------:R-:W-:Y:S01]  /*06f0*/  IMAD R78, R23, R14, RZ ;  /* 0x0000000e174e7224 */ /* 0x000fe200078e02ff */
[----:B------:R-:W-:Y:S01]  /*0700*/  IADD3 R19, PT, PT, R16, 0x1, -R14 ;  /* 0x0000000110137810 */ /* 0x000fe20007ffe80e */
[----:B------:R-:W-:Y:S02]  /*0710*/  IMAD R3, R77, 0x50, R76 ;  /* 0x000000504d037824 */ /* 0x000fe400078e024c */
[----:B------:R-:W-:Y:S01]  /*0720*/  IMAD R28, R25, R12, RZ ;  /* 0x0000000c191c7224 */ /* 0x000fe200078e02ff */
[----:B------:R-:W-:Y:S02]  /*0730*/  SHF.R.S32.HI R143, RZ, 0x1f, R78 ;  /* 0x0000001fff8f7819 */ /* 0x000fe4000001144e */
[----:B------:R-:W-:-:S03]  /*0740*/  VIMNMX R19, PT, PT, RZ, R19, !PT ;  /* 0x00000013ff137248 */ /* 0x000fc60007fe0100 */
[----:B------:R-:W-:Y:S02]  /*0750*/  @!P2 IADD3 R18, PT, PT, -R18, RZ, RZ ;  /* 0x000000ff1212a210 */ /* 0x000fe40007ffe1ff */
[----:B------:R-:W-:Y:S01]  /*0760*/  @!P0 LOP3.LUT R18, RZ, R14, RZ, 0x33, !PT ;  /* 0x0000000eff128212 */ /* 0x000fe200078e33ff */
[----:B-1----:R-:W-:-:S09]  /*0770*/  UISETP.NE.AND UP0, UPT, UR4, 0x2, UPT ;  /* 0x000000020400788c */ /* 0x002fd2000bf05270 */
[----:B------:R-:W-:Y:S05]  /*0780*/  BRA.U UP0, `(.L_x_2494) ;  /* 0x0000000100447547 */ /* 0x000fea000b800000 */
[----:B------:R-:W0:Y:S01]  /*0790*/  LDCU.64 UR4, c[0x0][0x398] ;  /* 0x00007300ff0477ac */ /* 0x000e220008000a00 */
[----:B------:R-:W1:Y:S01]  /*07a0*/  LDC.64 R8, c[0x0][0x468] ;  /* 0x00011a00ff087b82 */ /* 0x000e620000000a00 */
[----:B0-----:R-:W-:-:S04]  /*07b0*/  IADD3 R6, P0, PT, R29, UR4, RZ ;  /* 0x000000041d067c10 */ /* 0x001fc8000ff1e0ff */
[----:B------:R-:W-:Y:S01]  /*07c0*/  LEA.HI.X.SX32 R7, R29, UR5, 0x1, P0 ;  /* 0x000000051d077c11 */ /* 0x000fe200080f0eff */
[----:B-1----:R-:W2:Y:S04]  /*07d0*/  LDG.E R8, desc[UR36][R8.64+0x4] ;  /* 0x0000042408087981 */ /* 0x002ea8000c1e1900 */
[----:B------:R-:W3:Y:S02]  /*07e0*/  LDG.E R6, desc[UR36][R6.64] ;  /* 0x0000002406067981 */ /* 0x000ee4000c1e1900 */
[----:B---3--:R-:W2:Y:S08]  /*07f0*/  I2F.S8 R11, R6 ;  /* 0x00000006000b7306 */ /* 0x008eb00000001400 */
[----:B------:R-:W0:Y:S08]  /*0800*/  I2F.S8 R13, R6.B1 ;  /* 0x10000006000d7306 */ /* 0x000e300000001400 */
[----:B------:R-:W1:Y:S08]  /*0810*/  I2F.S8 R15, R6.B2 ;  /* 0x20000006000f7306 */ /* 0x000e700000001400 */
[----:B------:R-:W3:Y:S01]  /*0820*/  I2F.S8 R21, R6.B3 ;  /* 0x3000000600157306 */ /* 0x000ee20000001400 */
[C---:B--2---:R-:W-:Y:S01]  /*0830*/  FMUL.FTZ R11, R8.reuse, R11 ;  /* 0x0000000b080b7220 */ /* 0x044fe20000410000 */
[C---:B0-----:R-:W-:Y:S01]  /*0840*/  FMUL.FTZ R0, R8.reuse, R13 ;  /* 0x0000000d08007220 */ /* 0x041fe20000410000 */
[----:B-1----:R-:W-:-:S04]  /*0850*/  FMUL.FTZ R15, R8, R15 ;  /* 0x0000000f080f7220 */ /* 0x002fc80000410000 */
[----:B------:R-:W-:Y:S01]  /*0860*/  F2FP.F16.F32.PACK_AB R26, R0, R11 ;  /* 0x0000000b001a723e */ /* 0x000fe200000000ff */
[----:B---3--:R-:W-:-:S05]  /*0870*/  FMUL.FTZ R10, R8, R21 ;  /* 0x00000015080a7220 */ /* 0x008fca0000410000 */
[----:B------:R-:W-:Y:S01]  /*0880*/  F2FP.F16.F32.PACK_AB R27, R10, R15 ;  /* 0x0000000f0a1b723e */ /* 0x000fe200000000ff */
[----:B------:R-:W-:Y:S06]  /*0890*/  BRA `(.L_x_2495) ;  /* 0x00000000001c7947 */ /* 0x000fec0003800000 */
.L_x_2494:
[----:B------:R-:W-:Y:S01]  /*08a0*/  BSSY.RECONVERGENT B0, `(.L_x_2495) ;  /* 0x0000006000007945 */ /* 0x000fe20003800200 */
[----:B------:R-:W-:-:S03]  /*08b0*/  CS2R R26, SRZ ;  /* 0x00000000001a7805 */ /* 0x000fc6000001ff00 */
[----:B------:R-:W-:Y:S05]  /*08c0*/  @P3 BRA `(.L_x_2496) ;  /* 0x00000000000c3947 */ /* 0x000fea0003800000 */
[----:B0-----:R-:W0:Y:S02]  /*08d0*/  LDC.64 R6, c[0x0][0x398] ;  /* 0x0000e600ff067b82 */ /* 0x001e240000000a00 */
[----:B0-----:R-:W-:-:S05]  /*08e0*/  IMAD.WIDE R6, R29, 0x2, R6 ;  /* 0x000000021d067825 */ /* 0x001fca00078e0206 */
[----:B------:R1:W5:Y:S02]  /*08f0*/  LDG.E.64 R26, desc[UR36][R6.64] ;  /* 0x00000024061a7981 */ /* 0x000364000c1e1b00 */
.L_x_2496:
[----:B------:R-:W-:Y:S05]  /*0900*/  BSYNC.RECONVERGENT B0 ;  /* 0x0000000000007941 */ /* 0x000fea0003800200 */
.L_x_2495:
[----:B------:R-:W2:Y:S01]  /*0910*/  LDCU.64 UR6, c[0x0][0x3a0] ;  /* 0x00007400ff0677ac */ /* 0x000ea20008000a00 */
[----:B01----:R-:W0:Y:S01]  /*0920*/  LDC.64 R6, c[0x0][0x418] ;  /* 0x00010600ff067b82 */ /* 0x003e220000000a00 */
[----:B------:R-:W-:Y:S02]  /*0930*/  ISETP.EQ.U32.AND P3, PT, R4, RZ, PT ;  /* 0x000000ff0400720c */ /* 0x000fe40003f62070 */
[----:B------:R-:W-:Y:S01]  /*0940*/  CS2R R14, SRZ ;  /* 0x00000000000e7805 */ /* 0x000fe2000001ff00 */
[----:B------:R-:W1:Y:S01]  /*0950*/  LDCU.64 UR4, c[0x0][0x390] ;  /* 0x00007200ff0477ac */ /* 0x000e620008000a00 */
[----:B------:R-:W-:-:S04]  /*0960*/  ISETP.GT.U32.AND P2, PT, R22, 0x1f, PT ;  /* 0x0000001f1600780c */ /* 0x000fc80003f44070 */
[----:B------:R-:W-:Y:S02]  /*0970*/  ISETP.EQ.OR.EX P2, PT, R5, RZ, P2, P3 ;  /* 0x000000ff0500720c */ /* 0x000fe40001742730 */
[----:B--2---:R-:W-:Y:S02]  /*0980*/  ISETP.NE.U32.AND P1, PT, RZ, UR6, PT ;  /* 0x00000006ff007c0c */ /* 0x004fe4000bf25070 */
[----:B-1----:R-:W-:-:S09]  /*0990*/  ISETP.NE.U32.AND P0, PT, RZ, UR4, PT ;  /* 0x00000004ff007c0c */ /* 0x002fd2000bf05070 */
[----:B------:R-:W1:Y:S01]  /*09a0*/  @!P2 LDC.64 R8, c[0x0][0x450] ;  /* 0x00011400ff08ab82 */ /* 0x000e620000000a00 */
[----:B------:R-:W-:Y:S01]  /*09b0*/  ISETP.NE.AND.EX P1, PT, RZ, UR7, PT, P1 ;  /* 0x00000007ff007c0c */ /* 0x000fe2000bf25310 */
[----:B-----5:R-:W-:Y:S01]  /*09c0*/  @!P2 IMAD R0, R2, R12, RZ ;  /* 0x0000000c0200a224 */ /* 0x020fe200078e02ff */
[----:B------:R-:W-:Y:S02]  /*09d0*/  ISETP.NE.AND.EX P0, PT, RZ, UR5, PT, P0 ;  /* 0x00000005ff007c0c */ /* 0x000fe4000bf05300 */
[----:B------:R-:W-:Y:S02]  /*09e0*/  CS2R R12, SRZ ;  /* 0x00000000000c7805 */ /* 0x000fe4000001ff00 */
[----:B------:R-:W-:Y:S01]  /*09f0*/  ISETP.GT.U32.OR P1, PT, R22, 0x13, !P1 ;  /* 0x000000131600780c */ /* 0x000fe20004f24470 */
[----:B------:R-:W-:Y:S01]  /*0a00*/  @!P2 IMAD R21, R0, 0x50, R3 ;  /* 0x000000500015a824 */ /* 0x000fe200078e0203 */
[----:B------:R-:W-:Y:S01]  /*0a10*/  ISETP.GT.U32.OR P0, PT, R22, 0x13, !P0 ;  /* 0x000000131600780c */ /* 0x000fe20004704470 */
[----:B------:R-:W2:Y:S01]  /*0a20*/  LDCU.U8 UR4, c[0x0][0x404] ;  /* 0x00008080ff0477ac */ /* 0x000ea20008000000 */
[----:B0-----:R-:W-:-:S04]  /*0a30*/  ISETP.NE.U32.AND P3, PT, R6, RZ, PT ;  /* 0x000000ff0600720c */ /* 0x001fc80003f65070 */
[----:B------:R-:W-:-:S05]  /*0a40*/  ISETP.NE.AND.EX P3, PT, R7, RZ, PT, P3 ;  /* 0x000000ff0700720c */ /* 0x000fca0003f65330 */
[----:B------:R-:W0:Y:S01]  /*0a50*/  @!P1 LDC.64 R6, c[0x0][0x3a0] ;  /* 0x0000e800ff069b82 */ /* 0x000e220000000a00 */
[----:B-1----:R-:W-:-:S07]  /*0a60*/  @!P2 IMAD.WIDE R8, R21, 0x2, R8 ;  /* 0x000000021508a825 */ /* 0x002fce00078e0208 */
[----:B------:R-:W1:Y:S01]  /*0a70*/  @!P0 LDC.64 R4, c[0x0][0x390] ;  /* 0x0000e400ff048b82 */ /* 0x000e620000000a00 */
[----:B------:R-:W3:Y:S07]  /*0a80*/  @!P2 LDG.E.64 R8, desc[UR36][R8.64] ;  /* 0x000000240808a981 */ /* 0x000eee000c1e1b00 */
[----:B------:R-:W4:Y:S01]  /*0a90*/  @P3 LDC.64 R10, c[0x0][0x418] ;  /* 0x00010600ff0a3b82 */ /* 0x000f220000000a00 */
[----:B0-----:R-:W-:-:S05]  /*0aa0*/  @!P1 IMAD.WIDE.U32 R6, R3, 0x2, R6 ;  /* 0x0000000203069825 */ /* 0x001fca00078e0006 */
[----:B------:R-:W3:Y:S01]  /*0ab0*/  @!P1 LDG.E.64 R14, desc[UR36][R6.64] ;  /* 0x00000024060e9981 */ /* 0x000ee2000c1e1b00 */
[----:B-1----:R-:W-:Y:S02]  /*0ac0*/  @!P0 IMAD.WIDE.U32 R4, R3, 0x2, R4 ;  /* 0x0000000203048825 */ /* 0x002fe400078e0004 */
[----:B------:R-:W0:Y:S03]  /*0ad0*/  LDC R3, c[0x0][0x400] ;  /* 0x00010000ff037b82 */ /* 0x000e260000000800 */
[----:B------:R-:W3:Y:S01]  /*0ae0*/  @!P0 LDG.E.64 R12, desc[UR36][R4.64] ;  /* 0x00000024040c8981 */ /* 0x000ee2000c1e1b00 */
[----:B----4-:R-:W-:-:S04]  /*0af0*/  @P3 IMAD.WIDE.U32 R10, R23, 0x4, R10 ;  /* 0x00000004170a3825 */ /* 0x010fc800078e000a */
[----:B------:R-:W-:-:S06]  /*0b00*/  HFMA2 R23, -RZ, RZ, 0, 0 ;  /* 0x00000000ff177431 */ /* 0x000fcc00000001ff */
[----:B------:R1:W5:Y:S01]  /*0b10*/  @P3 LDG.E R23, desc[UR36][R10.64] ;  /* 0x000000240a173981 */ /* 0x000362000c1e1900 */
[----:B--2---:R-:W-:-:S04]  /*0b20*/  ISETP.NE.AND P0, PT, RZ, UR4, PT ;  /* 0x00000004ff007c0c */ /* 0x004fc8000bf05270 */
[----:B0-----:R-:W-:Y:S01]  /*0b30*/  ISETP.LT.OR P0, PT, R3, 0x1, P0 ;  /* 0x000000010300780c */ /* 0x001fe20000701670 */
[----:B------:R-:W-:Y:S01]  /*0b40*/  BSSY.RECONVERGENT B6, `(.L_x_2497) ;  /* 0x00000dd000067945 */ /* 0x000fe20003800200 */
[----:B---3--:R-:W-:Y:S02]  /*0b50*/  HFMA2 R27, R27, 1, 1, R15 ;  /* 0x3c003c001b1b7831 */ /* 0x008fe4000000000f */
[----:B------:R-:W-:Y:S02]  /*0b60*/  HADD2 R26, R26, R14 ;  /* 0x0000000e1a1a7230 */ /* 0x000fe40000000000 */
[----:B------:R-:W-:Y:S02]  /*0b70*/  @!P2 HFMA2 R27, R27, R9, -RZ ;  /* 0x000000091b1ba231 */ /* 0x000fe400001000ff */
[----:B------:R-:W-:Y:S02]  /*0b80*/  @!P2 HMUL2 R26, R26, R8 ;  /* 0x000000081a1aa232 */ /* 0x000fe40000000000 */
[----:B------:R-:W-:-:S02]  /*0b90*/  HFMA2 R31, R31, 1, 1, R13 ;  /* 0x3c003c001f1f7831 */ /* 0x000fc4000000000d */
[----:B------:R-:W-:Y:S01]  /*0ba0*/  HADD2 R30, R30, R12 ;  /* 0x0000000c1e1e7230 */ /* 0x000fe20000000000 */
[----:B-1----:R-:W-:Y:S06]  /*0bb0*/  @P0 BRA `(.L_x_2498) ;  /* 0x0000000000d40947 */ /* 0x002fec0003800000 */
[----:B------:R-:W-:-:S13]  /*0bc0*/  ISETP.GE.AND P0, PT, R76, R3, PT ;  /* 0x000000034c00720c */ /* 0x000fda0003f06270 */
[----:B------:R-:W-:Y:S05]  /*0bd0*/  @P0 BRA `(.L_x_2499) ;  /* 0x0000000c004c0947 */ /* 0x000fea0003800000 */
[----:B------:R-:W-:Y:S01]  /*0be0*/  I2FP.F32.U32 R3, R3 ;  /* 0x0000000300037245 */ /* 0x000fe20000201000 */
[----:B------:R-:W0:Y:S01]  /*0bf0*/  LDCU UR4, c[0x0][0x40c] ;  /* 0x00008180ff0477ac */ /* 0x000e220008000800 */
[----:B------:R-:W-:Y:S01]  /*0c00*/  IADD3 R0, PT, PT, R76, 0x2, RZ ;  /* 0x000000024c007810 */ /* 0x000fe20007ffe0ff */
[--C-:B------:R-:W-:Y:S02]  /*0c10*/  HADD2.F32 R8, -RZ, R27.reuse.H1_H1 ;  /* 0x3000001bff087230 */ /* 0x100fe40000004100 */
[----:B------:R-:W-:Y:S01]  /*0c20*/  HADD2.F32 R27, -RZ, R27.H0_H0 ;  /* 0x2000001bff1b7230 */ /* 0x000fe20000004100 */
[----:B------:R-:W1:Y:S01]  /*0c30*/  MUFU.RCP R3, R3 ;  /* 0x0000000300037308 */ /* 0x000e620000001000 */
[----:B------:R-:W-:-:S05]  /*0c40*/  I2FP.F32.U32 R0, R0 ;  /* 0x0000000000007245 */ /* 0x000fca0000201000 */
[----:B-1----:R-:W-:-:S04]  /*0c50*/  FMUL.FTZ R0, R0, R3 ;  /* 0x0000000300007220 */ /* 0x002fc80000410000 */
[----:B------:R-:W-:Y:S01]  /*0c60*/  FMUL.FTZ R5, R0, 13.28771209716796875 ;  /* 0x41549a7800057820 */ /* 0x000fe20000410000 */
[----:B------:R-:W-:-:S05]  /*0c70*/  I2FP.F32.U32 R0, R76 ;  /* 0x0000004c00007245 */ /* 0x000fca0000201000 */
[----:B------:R-:W1:Y:S01]  /*0c80*/  MUFU.EX2 R5, -R5 ;  /* 0x8000000500057308 */ /* 0x000e620000000800 */
[----:B------:R-:W-:Y:S01]  /*0c90*/  FMUL.FTZ R4, R0, R3 ;  /* 0x0000000300047220 */ /* 0x000fe20000410000 */
[----:B0----5:R-:W-:-:S03]  /*0ca0*/  IADD3 R0, PT, PT, -R23, UR4, RZ ;  /* 0x0000000417007c10 */ /* 0x021fc6000fffe1ff */
[----:B------:R-:W-:Y:S01]  /*0cb0*/  FMUL.FTZ R4, R4, 13.28771209716796875 ;  /* 0x41549a7804047820 */ /* 0x000fe20000410000 */
[----:B------:R-:W-:-:S03]  /*0cc0*/  I2FP.F32.S32 R0, R0 ;  /* 0x0000000000007245 */ /* 0x000fc60000201400 */
[----:B------:R-:W0:Y:S02]  /*0cd0*/  MUFU.EX2 R9, -R4 ;  /* 0x8000000400097308 */ /* 0x000e240000000800 */
[----:B-1----:R-:W-:Y:S01]  /*0ce0*/  FMUL.FTZ R3, R0, R5 ;  /* 0x0000000500037220 */ /* 0x002fe20000410000 */
[--C-:B------:R-:W-:Y:S02]  /*0cf0*/  HADD2.F32 R5, -RZ, R31.reuse.H1_H1 ;  /* 0x3000001fff057230 */ /* 0x100fe40000004100 */
[----:B------:R-:W-:Y:S02]  /*0d00*/  HADD2.F32 R31, -RZ, R31.H0_H0 ;  /* 0x2000001fff1f7230 */ /* 0x000fe40000004100 */
[----:B------:R-:W-:-:S04]  /*0d10*/  FMUL.RZ R10, R3, 0.15915493667125701904 ;  /* 0x3e22f983030a7820 */ /* 0x000fc8000040c000 */
[----:B------:R-:W1:Y:S01]  /*0d20*/  MUFU.SIN R7, R10 ;  /* 0x0000000a00077308 */ /* 0x000e620000000400 */
[----:B0-----:R-:W-:-:S04]  /*0d30*/  FMUL.FTZ R0, R0, R9 ;  /* 0x0000000900007220 */ /* 0x001fc80000410000 */
[----:B------:R-:W-:-:S03]  /*0d40*/  FMUL.RZ R11, R0, 0.15915493667125701904 ;  /* 0x3e22f983000b7820 */ /* 0x000fc6000040c000 */
[----:B------:R0:W2:Y:S08]  /*0d50*/  MUFU.COS R6, R10 ;  /* 0x0000000a00067308 */ /* 0x0000b00000000000 */
        /* <DEDUP_REMOVED lines=27> */
.L_x_2498:
        /* <DEDUP_REMOVED lines=28> */
[----:B------:R-:W-:-:S03]  /*10d0*/  ISETP.GE.AND P0, PT, R76, R3, PT ;  /* 0x000000034c00720c */ /* 0x000fc60003f06270 */
[----:B------:R-:W-:-:S05]  /*10e0*/  IMAD.MOV.U32 R32, RZ, RZ, R5 ;  /* 0x000000ffff207224 */ /* 0x000fca00078e0005 */
[----:B------:R-:W-:Y:S02]  /*10f0*/  @!P2 IADD3 R32, PT, PT, -R32, RZ, RZ ;  /* 0x000000ff2020a210 */ /* 0x000fe40007ffe1ff */
[----:B------:R-:W-:Y:S02]  /*1100*/  @!P1 LOP3.LUT R32, RZ, R25, RZ, 0x33, !PT ;  /* 0x00000019ff209212 */ /* 0x000fe400078e33ff */
[----:B------:R-:W-:Y:S02]  /*1110*/  ISETP.GT.U32.OR P1, PT, R22, 0x1f, P0 ;  /* 0x0000001f1600780c */ /* 0x000fe40000724470 */
        /* <DEDUP_REMOVED lines=13> */
[----:B0-----:R-:W-:Y:S01]  /*11f0*/  MOV R4, UR4 ;  /* 0x0000000400047c02 */ /* 0x001fe20008000f00 */
[----:B------:R-:W-:Y:S01]  /*1200*/  IMAD.U32 R5, RZ, RZ, UR5 ;  /* 0x00000005ff057e24 */ /* 0x000fe2000f8e00ff */
[----:B---3--:R-:W-:-:S02]  /*1210*/  MOV R6, UR6 ;  /* 0x0000000600067c02 */ /* 0x008fc40008000f00 */
[----:B------:R-:W-:Y:S02]  /*1220*/  MOV R7, UR7 ;  /* 0x0000000700077c02 */ /* 0x000fe40008000f00 */
[----:B----4-:R-:W-:Y:S01]  /*1230*/  MOV R10, UR8 ;  /* 0x00000008000a7c02 */ /* 0x010fe20008000f00 */
[----:B-1----:R-:W-:-:S07]  /*1240*/  IMAD.U32 R11, RZ, RZ, UR9 ;  /* 0x00000009ff0b7e24 */ /* 0x002fce000f8e00ff */
[----:B------:R-:W-:-:S07]  /*1250*/  LEPC R20, `(.L_x_2500) ;  /* 0x000000001014794e */ /* 0x000fce0000000000 */
[----:B--2--5:R-:W-:Y:S05]  /*1260*/  CALL.ABS.NOINC R14 ;  /* 0x000000000e007343 */ /* 0x024fea0003c00000 */
.L_x_2500:
[----:B------:R-:W0:Y:S01]  /*1270*/  S2R R3, SR_CgaCtaId ;  /* 0x0000000000037919 */ /* 0x000e220000008800 */
[----:B------:R-:W1:Y:S01]  /*1280*/  LDC R9, c[0x0][0x400] ;  /* 0x00010000ff097b82 */ /* 0x000e620000000800 */
[----:B------:R-:W-:Y:S01]  /*1290*/  ISETP.NE.AND P6, PT, R33, RZ, PT ;  /* 0x000000ff2100720c */ /* 0x000fe20003fc5270 */
[----:B------:R-:W-:Y:S05]  /*12a0*/  WARPSYNC.ALL ;  /* 0x0000000000007948 */ /* 0x000fea0003800000 */
[----:B------:R-:W-:-:S05]  /*12b0*/  MOV R0, 0x400 ;  /* 0x0000040000007802 */ /* 0x000fca0000000f00 */
[----:B------:R-:W-:Y:S02]  /*12c0*/  VIADD R0, R0, 0x140 ;  /* 0x0000014000007836 */ /* 0x000fe40000000000 */
[----:B------:R-:W-:-:S03]  /*12d0*/  @!P6 IMAD R4, R25, R32, R29 ;  /* 0x000000201904e224 */ /* 0x000fc600078e021d */
[----:B0-----:R-:W-:-:S04]  /*12e0*/  LEA R0, R3, R0, 0x18 ;  /* 0x0000000003007211 */ /* 0x001fc800078ec0ff */
[-C--:B-1----:R-:W-:Y:S02]  /*12f0*/  LEA R3, R9, R0.reuse, 0x1 ;  /* 0x0000000009037211 */ /* 0x082fe400078e08ff */
[C---:B------:R-:W-:Y:S02]  /*1300*/  @!P6 LEA R5, R4.reuse, R0, 0x1 ;  /* 0x000000000405e211 */ /* 0x040fe400078e08ff */
[----:B------:R-:W-:-:S03]  /*1310*/  @!P6 LEA R4, R4, R3, 0x1 ;  /* 0x000000030404e211 */ /* 0x000fc600078e08ff */
[----:B------:R-:W-:Y:S04]  /*1320*/  @!P6 STS.64 [R5], R30 ;  /* 0x0000001e0500e388 */ /* 0x000fe80000000a00 */
[----:B------:R0:W-:Y:S02]  /*1330*/  @!P6 STS.64 [R4], R26 ;  /* 0x0000001a0400e388 */ /* 0x0001e40000000a00 */
[----:B0-----:R-:W-:Y:S01]  /*1340*/  SHF.R.S32.HI R4, RZ, 0x1f, R9 ;  /* 0x0000001fff047819 */ /* 0x001fe20000011409 */
[----:B------:R-:W-:Y:S03]  /*1350*/  BAR.SYNC.DEFER_BLOCKING 0x0 ;  /* 0x0000000000007b1d */ /* 0x000fe60000010000 */
[----:B------:R-:W-:-:S03]  /*1360*/  LEA.HI R4, R4, R9, RZ, 0x2 ;  /* 0x0000000904047211 */ /* 0x000fc600078f10ff */
[----:B------:R-:W-:Y:S04]  /*1370*/  BSSY.RECONVERGENT B0, `(.L_x_2501) ;  /* 0x0000052000007945 */ /* 0x000fe80003800200 */
[----:B------:R-:W-:Y:S05]  /*1380*/  @P6 BRA `(.L_x_2502) ;  /* 0x0000000400406947 */ /* 0x000fea0003800000 */
[----:B------:R-:W-:Y:S01]  /*1390*/  SHF.R.S32.HI R4, RZ, 0x2, R4 ;  /* 0x00000002ff047819 */ /* 0x000fe20000011404 */
[----:B------:R-:W-:Y:S04]  /*13a0*/  BSSY.RECONVERGENT B1, `(.L_x_2503) ;  /* 0x0000046000017945 */ /* 0x000fe80003800200 */
[----:B------:R-:W-:-:S05]  /*13b0*/  IMAD R4, R32, R4, RZ ;  /* 0x0000000420047224 */ /* 0x000fca00078e02ff */
[----:B------:R-:W-:-:S04]  /*13c0*/  LEA.HI R4, R29, R4, RZ, 0x1f ;  /* 0x000000041d047211 */ /* 0x000fc800078ff8ff */
[C---:B------:R-:W-:Y:S01]  /*13d0*/  LEA R20, R4.reuse, R3, 0x1 ;  /* 0x0000000304147211 */ /* 0x040fe200078e08ff */
[C---:B------:R-:W-:Y:S01]  /*13e0*/  IMAD R14, R4.reuse, 0x2, R0 ;  /* 0x00000002040e7824 */ /* 0x040fe200078e0200 */
[----:B------:R-:W-:Y:S02]  /*13f0*/  LEA.HI R4, R4, R4, RZ, 0x1 ;  /* 0x0000000404047211 */ /* 0x000fe400078f08ff */
[C---:B------:R-:W-:Y:S01]  /*1400*/  LEA R34, R25.reuse, R20, 0x1 ;  /* 0x0000001419227211 */ /* 0x040fe200078e08ff */
[----:B------:R-:W-:Y:S01]  /*1410*/  LDS R27, [R20] ;  /* 0x00000000141b7984 */ /* 0x000fe20000000800 */
[----:B------:R-:W-:Y:S01]  /*1420*/  LEA R15, R25, R14, 0x1 ;  /* 0x0000000e190f7211 */ /* 0x000fe200078e08ff */
[----:B------:R-:W-:Y:S02]  /*1430*/  IMAD.SHL.U32 R4, R4, 0x2, RZ ;  /* 0x0000000204047824 */ /* 0x000fe400078e00ff */
[----:B------:R-:W-:Y:S03]  /*1440*/  LDS R31, [R14] ;  /* 0x000000000e1f7984 */ /* 0x000fe60000000800 */
[----:B------:R-:W-:Y:S01]  /*1450*/  LOP3.LUT R7, R4, 0xfffffffc, RZ, 0xc0, !PT ;  /* 0xfffffffc04077812 */ /* 0x000fe200078ec0ff */
[----:B------:R-:W0:Y:S03]  /*1460*/  LDS R6, [R15] ;  /* 0x000000000f067984 */ /* 0x000e260000000800 */
[----:B------:R-:W-:Y:S01]  /*1470*/  ISETP.GE.AND P0, PT, R7, R9, PT ;  /* 0x000000090700720c */ /* 0x000fe20003f06270 */
[----:B------:R-:W1:Y:S01]  /*1480*/  LDS R8, [R34] ;  /* 0x0000000022087984 */ /* 0x000e620000000800 */
[----:B0-----:R-:W-:-:S02]  /*1490*/  PRMT R30, R31, 0x5410, R6 ;  /* 0x000054101f1e7816 */ /* 0x001fc40000000006 */
[----:B------:R-:W-:Y:S02]  /*14a0*/  PRMT R31, R31, 0x7632, R6 ;  /* 0x000076321f1f7816 */ /* 0x000fe40000000006 */
[C-C-:B-1----:R-:W-:Y:S02]  /*14b0*/  PRMT R26, R27.reuse, 0x5410, R8.reuse ;  /* 0x000054101b1a7816 */ /* 0x142fe40000000008 */
[----:B------:R-:W-:-:S05]  /*14c0*/  PRMT R27, R27, 0x7632, R8 ;  /* 0x000076321b1b7816 */ /* 0x000fca0000000008 */
[----:B------:R-:W-:Y:S05]  /*14d0*/  @P0 BRA `(.L_x_2504) ;  /* 0x0000000000c80947 */ /* 0x000fea0003800000 */
[----:B------:R-:W-:Y:S01]  /*14e0*/  I2FP.F32.S32 R5, R9 ;  /* 0x0000000900057245 */ /* 0x000fe20000201400 */
[----:B------:R-:W0:Y:S01]  /*14f0*/  LDCU UR4, c[0x0][0x40c] ;  /* 0x00008180ff0477ac */ /* 0x000e220008000800 */
[----:B------:R-:W-:Y:S01]  /*1500*/  IADD3 R4, PT, PT, R7, 0x2, RZ ;  /* 0x0000000207047810 */ /* 0x000fe20007ffe0ff */
[----:B------:R-:W-:Y:S02]  /*1510*/  HADD2.F32 R11, -RZ, R27.H1_H1 ;  /* 0x3000001bff0b7230 */ /* 0x000fe40000004100 */
[----:B------:R-:W-:Y:S01]  /*1520*/  HADD2.F32 R21, -RZ, R31.H0_H0 ;  /* 0x2000001fff157230 */ /* 0x000fe20000004100 */
[----:B------:R-:W1:Y:S01]  /*1530*/  MUFU.RCP R5, R5 ;  /* 0x0000000500057308 */ /* 0x000e620000001000 */
[----:B------:R-:W-:Y:S01]  /*1540*/  I2FP.F32.S32 R4, R4 ;  /* 0x0000000400047245 */ /* 0x000fe20000201400 */
[----:B------:R-:W-:-:S04]  /*1550*/  HADD2.F32 R27, -RZ, R27.H0_H0 ;  /* 0x2000001bff1b7230 */ /* 0x000fc80000004100 */
[----:B-1----:R-:W-:-:S04]  /*1560*/  FMUL.FTZ R4, R4, R5 ;  /* 0x0000000504047220 */ /* 0x002fc80000410000 */
[----:B------:R-:W-:Y:S01]  /*1570*/  FMUL.FTZ R6, R4, 13.28771209716796875 ;  /* 0x41549a7804067820 */ /* 0x000fe20000410000 */
[----:B------:R-:W-:Y:S02]  /*1580*/  I2FP.F32.S32 R4, R7 ;  /* 0x0000000700047245 */ /* 0x000fe40000201400 */
[----:B0----5:R-:W-:-:S03]  /*1590*/  IADD3 R7, PT, PT, -R23, UR4, RZ ;  /* 0x0000000417077c10 */ /* 0x021fc6000fffe1ff */
[----:B------:R-:W0:Y:S01]  /*15a0*/  MUFU.EX2 R6, -R6 ;  /* 0x8000000600067308 */ /* 0x000e220000000800 */
[----:B------:R-:W-:Y:S01]  /*15b0*/  FMUL.FTZ R4, R4, R5 ;  /* 0x0000000504047220 */ /* 0x000fe20000410000 */
[----:B------:R-:W-:-:S03]  /*15c0*/  I2FP.F32.S32 R9, R7 ;  /* 0x0000000700097245 */ /* 0x000fc60000201400 */
        /* <DEDUP_REMOVED lines=35> */
.L_x_2504:
[----:B------:R-:W-:Y:S05]  /*1800*/  BSYNC.RECONVERGENT B1 ;  /* 0x0000000000017941 */ /* 0x000fea0003800200 */
.L_x_2503:
[C-C-:B------:R-:W-:Y:S02]  /*1810*/  PRMT R4, R26.reuse, 0x5410, R27.reuse ;  /* 0x000054101a047816 */ /* 0x140fe4000000001b */
[----:B------:R-:W-:Y:S02]  /*1820*/  PRMT R5, R26, 0x7632, R27 ;  /* 0x000076321a057816 */ /* 0x000fe4000000001b */
[C-C-:B------:R-:W-:Y:S01]  /*1830*/  PRMT R6, R30.reuse, 0x5410, R31.reuse ;  /* 0x000054101e067816 */ /* 0x140fe2000000001f */
[----:B------:R0:W-:Y:S04]  /*1840*/  STS [R20], R4 ;  /* 0x0000000414007388 */ /* 0x0001e80000000800 */
[----:B------:R1:W-:Y:S04]  /*1850*/  STS [R34], R5 ;  /* 0x0000000522007388 */ /* 0x0003e80000000800 */
[----:B------:R1:W-:Y:S01]  /*1860*/  STS [R14], R6 ;  /* 0x000000060e007388 */ /* 0x0003e20000000800 */
[----:B0-----:R-:W-:-:S05]  /*1870*/  PRMT R4, R30, 0x7632, R31 ;  /* 0x000076321e047816 */ /* 0x001fca000000001f */
[----:B------:R1:W-:Y:S02]  /*1880*/  STS [R15], R4 ;  /* 0x000000040f007388 */ /* 0x0003e40000000800 */
.L_x_2502:
[----:B------:R-:W-:Y:S05]  /*1890*/  BSYNC.RECONVERGENT B0 ;  /* 0x0000000000007941 */ /* 0x000fea0003800200 */
.L_x_2501:
[----:B------:R-:W-:Y:S01]  /*18a0*/  BAR.SYNC.DEFER_BLOCKING 0x0 ;  /* 0x0000000000007b1d */ /* 0x000fe20000010000 */
[----:B------:R-:W-:-:S05]  /*18b0*/  @!P6 IMAD R25, R25, R32, R29 ;  /* 0x000000201919e224 */ /* 0x000fca00078e021d */
[C---:B------:R-:W-:Y:S02]  /*18c0*/  @!P6 LEA R0, R25.reuse, R0, 0x1 ;  /* 0x000000001900e211 */ /* 0x040fe400078e08ff */
[----:B------:R-:W-:-:S03]  /*18d0*/  @!P6 LEA R3, R25, R3, 0x1 ;  /* 0x000000031903e211 */ /* 0x000fc600078e08ff */
[----:B------:R0:W2:Y:S04]  /*18e0*/  @!P6 LDS.64 R30, [R0] ;  /* 0x00000000001ee984 */ /* 0x0000a80000000a00 */
[----:B------:R0:W3:Y:S01]  /*18f0*/  @!P6 LDS.64 R26, [R3] ;  /* 0x00000000031ae984 */ /* 0x0000e20000000a00 */
[----:B------:R-:W-:Y:S06]  /*1900*/  BAR.SYNC.DEFER_BLOCKING 0x0 ;  /* 0x0000000000007b1d */ /* 0x000fec0000010000 */
.L_x_2499:
[----:B------:R-:W-:Y:S05]  /*1910*/  BSYNC.RECONVERGENT B6 ;  /* 0x0000000000067941 */ /* 0x000fea0003800200 */
.L_x_2497:
[----:B------:R-:W-:Y:S01]  /*1920*/  ISETP.GT.U32.AND P0, PT, R22, 0x1f, PT ;  /* 0x0000001f1600780c */ /* 0x000fe20003f04070 */
[----:B0-----:R-:W-:-:S12]  /*1930*/  IMAD.MOV.U32 R0, RZ, RZ, -0x800001 ;  /* 0xff7fffffff007424 */ /* 0x001fd800078e00ff */
[----:B------:R-:W-:Y:S05]  /*1940*/  @P0 BRA `(.L_x_2505) ;  /* 0x0000000000e80947 */ /* 0x000fea0003800000 */
[----:B------:R-:W0:Y:S01]  /*1950*/  S2R R10, SR_CgaCtaId ;  /* 0x00000000000a7919 */ /* 0x000e220000008800 */
[----:B------:R-:W-:Y:S01]  /*1960*/  MOV R9, 0x400 ;  /* 0x0000040000097802 */ /* 0x000fe20000000f00 */
[----:B--23--:R-:W-:Y:S01]  /*1970*/  HMUL2 R13, R31, R27 ;  /* 0x0000001b1f0d7232 */ /* 0x00cfe20000000000 */
[----:B------:R-:W-:Y:S01]  /*1980*/  ISETP.GT.U32.AND P0, PT, R22, 0x13, PT ;  /* 0x000000131600780c */ /* 0x000fe20003f04070 */
[----:B------:R-:W-:Y:S01]  /*1990*/  BSSY.RECONVERGENT B0, `(.L_x_2506) ;  /* 0x0000013000007945 */ /* 0x000fe20003800200 */
[----:B------:R-:W-:Y:S01]  /*19a0*/  IADD3 R3, PT, PT, R9, 0x40, RZ ;  /* 0x0000004009037810 */ /* 0x000fe20007ffe0ff */
[----:B------:R-:W-:-:S05]  /*19b0*/  HFMA2 R13, R30, R26, R13 ;  /* 0x0000001a1e0d7231 */ /* 0x000fca000000000d */
[--C-:B------:R-:W-:Y:S02]  /*19c0*/  HADD2.F32 R8, -RZ, R13.reuse.H0_H0 ;  /* 0x2000000dff087230 */ /* 0x100fe40000004100 */
[----:B------:R-:W-:Y:S01]  /*19d0*/  HADD2.F32 R13, -RZ, R13.H1_H1 ;  /* 0x3000000dff0d7230 */ /* 0x000fe20000004100 */
[----:B0-----:R-:W-:-:S04]  /*19e0*/  LEA R3, R10, R3, 0x18 ;  /* 0x000000030a037211 */ /* 0x001fc800078ec0ff */
[----:B------:R-:W-:-:S05]  /*19f0*/  LEA R3, R22, R3, 0x3 ;  /* 0x0000000316037211 */ /* 0x000fca00078e18ff */
[----:B------:R0:W-:Y:S01]  /*1a00*/  STS.64 [R3], R30 ;  /* 0x0000001e03007388 */ /* 0x0001e20000000a00 */
[----:B------:R-:W-:Y:S05]  /*1a10*/  @P0 BRA `(.L_x_2507) ;  /* 0x0000000000280947 */ /* 0x000fea0003800000 */
[----:B------:R-:W2:Y:S01]  /*1a20*/  LDCU UR4, c[0x0][0x3f4] ;  /* 0x00007e80ff0477ac */ /* 0x000ea20008000800 */
[----:B-1----:R-:W1:Y:S01]  /*1a30*/  LDC.64 R4, c[0x0][0x3b8] ;  /* 0x0000ee00ff047b82 */ /* 0x002e620000000a00 */
[----:B------:R-:W-:Y:S02]  /*1a40*/  SHF.R.U32.HI R7, RZ, 0x1, R22 ;  /* 0x00000001ff077819 */ /* 0x000fe40000011616 */
[----:B0-----:R-:W-:Y:S01]  /*1a50*/  LOP3.LUT R3, R76, 0x4, RZ, 0xc0, !PT ;  /* 0x000000044c037812 */ /* 0x001fe200078ec0ff */
[----:B--2---:R-:W-:Y:S02]  /*1a60*/  IMAD R24, R24, UR4, RZ ;  /* 0x0000000418187c24 */ /* 0x004fe4000f8e02ff */
[----:B------:R-:W-:Y:S02]  /*1a70*/  IMAD R6, R7, UR4, R18 ;  /* 0x0000000407067c24 */ /* 0x000fe4000f8e0212 */
[----:B------:R-:W-:-:S05]  /*1a80*/  IMAD R3, R24, 0x50, R3 ;  /* 0x0000005018037824 */ /* 0x000fca00078e0203 */
[----:B------:R-:W-:-:S05]  /*1a90*/  LEA R3, R6, R3, 0x3 ;  /* 0x0000000306037211 */ /* 0x000fca00078e18ff */
[----:B-1----:R-:W-:-:S05]  /*1aa0*/  IMAD.WIDE R4, R3, 0x2, R4 ;  /* 0x0000000203047825 */ /* 0x002fca00078e0204 */
[----:B------:R2:W-:Y:S02]  /*1ab0*/  STG.E.64 desc[UR36][R4.64], R26 ;  /* 0x0000001a04007986 */ /* 0x0005e4000c101b24 */
.L_x_2507:
[----:B------:R-:W-:Y:S05]  /*1ac0*/  BSYNC.RECONVERGENT B0 ;  /* 0x0000000000007941 */ /* 0x000fea0003800200 */
.L_x_2506:
[----:B------:R-:W-:Y:S01]  /*1ad0*/  UMOV UR4, 0xffffffff ;  /* 0xffffffff00047882 */ /* 0x000fe20000000000 */
[----:B------:R-:W-:Y:S02]  /*1ae0*/  FADD.FTZ R13, R8, R13 ;  /* 0x0000000d080d7221 */ /* 0x000fe40000010000 */
[----:B------:R-:W-:Y:S05]  /*1af0*/  BRA.DIV UR4, `(.L_x_2508) ;  /* 0x0000008204987947 */ /* 0x000fea000b800000 */
[----:B-1----:R-:W0:Y:S02]  /*1b00*/  SHFL.BFLY PT, R14, R13, 0x10, 0x1f ;  /* 0x0e001f000d0e7f89 */ /* 0x002e2400000e0000 */
[----:B0-----:R-:W-:-:S05]  /*1b10*/  FADD.FTZ R3, R13, R14 ;  /* 0x0000000e0d037221 */ /* 0x001fca0000010000 */
[----:B------:R-:W2:Y:S02]  /*1b20*/  SHFL.BFLY PT, R14, R3, 0x8, 0x1f ;  /* 0x0d001f00030e7f89 */ /* 0x000ea400000e0000 */
[----:B--2---:R-:W-:-:S05]  /*1b30*/  FADD.FTZ R4, R3, R14 ;  /* 0x0000000e03047221 */ /* 0x004fca0000010000 */
[----:B------:R-:W0:Y:S02]  /*1b40*/  SHFL.BFLY PT, R14, R4, 0x4, 0x1f ;  /* 0x0c801f00040e7f89 */ /* 0x000e2400000e0000 */
[----:B0-----:R-:W-:-:S05]  /*1b50*/  FADD.FTZ R5, R4, R14 ;  /* 0x0000000e04057221 */ /* 0x001fca0000010000 */
[----:B------:R-:W0:Y:S02]  /*1b60*/  SHFL.BFLY PT, R14, R5, 0x2, 0x1f ;  /* 0x0c401f00050e7f89 */ /* 0x000e2400000e0000 */
[----:B0-----:R-:W-:-:S05]  /*1b70*/  FADD.FTZ R6, R5, R14 ;  /* 0x0000000e05067221 */ /* 0x001fca0000010000 */
[----:B------:R0:W1:Y:S02]  /*1b80*/  SHFL.BFLY PT, R14, R6, 0x1, 0x1f ;  /* 0x0c201f00060e7f89 */ /* 0x00006400000e0000 */
.L_x_2617:
[----:B------:R-:W-:Y:S01]  /*1b90*/  ISETP.NE.AND P0, PT, R22, RZ, PT ;  /* 0x000000ff1600720c */ /* 0x000fe20003f05270 */
[----:B-1----:R-:W-:-:S12]  /*1ba0*/  FADD.FTZ R14, R6, R14 ;  /* 0x0000000e060e7221 */ /* 0x002fd80000010000 */
[----:B------:R-:W-:Y:S05]  /*1bb0*/  @P0 BRA `(.L_x_2505) ;  /* 0x00000000004c0947 */ /* 0x000fea0003800000 */
[----:B------:R-:W1:Y:S02]  /*1bc0*/  LDCU.64 UR4, c[0x0][0x438] ;  /* 0x00008700ff0477ac */ /* 0x000e640008000a00 */
[----:B-1----:R-:W-:Y:S01]  /*1bd0*/  ISETP.NE.U32.AND P0, PT, RZ, UR4, PT ;  /* 0x00000004ff007c0c */ /* 0x002fe2000bf05070 */
[----:B------:R-:W1:Y:S03]  /*1be0*/  LDCU UR4, c[0x0][0x410] ;  /* 0x00008200ff0477ac */ /* 0x000e660008000800 */
[----:B------:R-:W-:-:S13]  /*1bf0*/  ISETP.NE.AND.EX P0, PT, RZ, UR5, PT, P0 ;  /* 0x00000005ff007c0c */ /* 0x000fda000bf05300 */
[----:B0-----:R-:W0:Y:S01]  /*1c00*/  @P0 LDC R6, c[0x0][0x440] ;  /* 0x00011000ff060b82 */ /* 0x001e220000000800 */
[----:B-----5:R-:W-:-:S07]  /*1c10*/  @P0 IMAD.IADD R0, R16, 0x1, -R23 ;  /* 0x0000000110000824 */ /* 0x020fce00078e0a17 */
[----:B------:R-:W2:Y:S01]  /*1c20*/  @P0 LDC.64 R4, c[0x0][0x438] ;  /* 0x00010e00ff040b82 */ /* 0x000ea20000000a00 */
[----:B0-----:R-:W-:-:S04]  /*1c30*/  @P0 IMAD R3, R77, R6, R0 ;  /* 0x000000064d030224 */ /* 0x001fc800078e0200 */
[----:B------:R-:W-:-:S04]  /*1c40*/  @P0 IMAD R3, R3, R6, R0 ;  /* 0x0000000603030224 */ /* 0x000fc800078e0200 */
[----:B--2---:R-:W-:-:S06]  /*1c50*/  @P0 IMAD.WIDE R4, R3, 0x2, R4 ;  /* 0x0000000203040825 */ /* 0x004fcc00078e0204 */
[----:B------:R-:W2:Y:S01]  /*1c60*/  @P0 LDG.E.U16 R4, desc[UR36][R4.64] ;  /* 0x0000002404040981 */ /* 0x000ea2000c1e1500 */
[----:B------:R-:W-:Y:S01]  /*1c70*/  IADD3 R9, PT, PT, R9, 0x140, RZ ;  /* 0x0000014009097810 */ /* 0x000fe20007ffe0ff */
[----:B-1----:R-:W-:Y:S01]  /*1c80*/  FMUL.FTZ R0, R14, UR4 ;  /* 0x000000040e007c20 */ /* 0x002fe20008410000 */
[----:B------:R-:W-:Y:S02]  /*1c90*/  IADD3 R6, PT, PT, -R19, R16, RZ ;  /* 0x0000001013067210 */ /* 0x000fe40007ffe1ff */
[----:B------:R-:W-:-:S04]  /*1ca0*/  LEA R7, R10, R9, 0x18 ;  /* 0x000000090a077211 */ /* 0x000fc800078ec0ff */
[----:B------:R-:W-:Y:S01]  /*1cb0*/  LEA R7, R6, R7, 0x2 ;  /* 0x0000000706077211 */ /* 0x000fe200078e10ff */
[----:B--2---:R-:W-:-:S05]  /*1cc0*/  @P0 HADD2.F32 R3, -RZ, R4.H0_H0 ;  /* 0x20000004ff030230 */ /* 0x004fca0000004100 */
[----:B------:R-:W-:-:S05]  /*1cd0*/  @P0 FADD.FTZ R0, R0, R3 ;  /* 0x0000000300000221 */ /* 0x000fca0000010000 */
[----:B------:R4:W-:Y:S02]  /*1ce0*/  STS [R7], R0 ;  /* 0x0000000007007388 */ /* 0x0009e40000000800 */
.L_x_2505:
[----:B------:R-:W-:Y:S05]  /*1cf0*/  WARPSYNC.ALL ;  /* 0x0000000000007948 */ /* 0x000fea0003800000 */
[----:B------:R-:W-:Y:S01]  /*1d00*/  IMAD.IADD R3, R16, 0x1, -R19 ;  /* 0x0000000110037824 */ /* 0x000fe200078e0a13 */
[----:B------:R-:W0:Y:S01]  /*1d10*/  LDCU UR4, c[0x0][0x3f0] ;  /* 0x00007e00ff0477ac */ /* 0x000e220008000800 */
[----:B------:R-:W-:Y:S03]  /*1d20*/  BSSY.RECONVERGENT B0, `(.L_x_2509) ;  /* 0x0000266000007945 */ /* 0x000fe60003800200 */
[----:B-1----:R-:W-:Y:S01]  /*1d30*/  IADD3 R4, PT, PT, R3, 0x1f, RZ ;  /* 0x0000001f03047810 */ /* 0x002fe20007ffe0ff */
[----:B------:R-:W1:Y:S03]  /*1d40*/  LDCU UR15, c[0x0][0x3f8] ;  /* 0x00007f00ff0f77ac */ /* 0x000e660008000800 */
[----:B------:R-:W-:Y:S01]  /*1d50*/  SHF.R.S32.HI R5, RZ, 0x1f, R4 ;  /* 0x0000001fff057819 */ /* 0x000fe20000011404 */
[----:B------:R-:W1:Y:S03]  /*1d60*/  LDCU UR16, c[0x0][0x410] ;  /* 0x00008200ff1077ac */ /* 0x000e660008000800 */
[----:B------:R-:W-:Y:S01]  /*1d70*/  LEA.HI R5, R5, R4, RZ, 0x5 ;  /* 0x0000000405057211 */ /* 0x000fe200078f28ff */
[----:B------:R-:W1:Y:S03]  /*1d80*/  LDCU.64 UR8, c[0x0][0x3c8] ;  /* 0x00007900ff0877ac */ /* 0x000e660008000a00 */
[----:B------:R-:W-:Y:S01]  /*1d90*/  LOP3.LUT R142, R5, 0xffffffe0, RZ, 0xc0, !PT ;  /* 0xffffffe0058e7812 */ /* 0x000fe200078ec0ff */
[----:B------:R-:W1:Y:S01]  /*1da0*/  LDCU.64 UR10, c[0x0][0x3b8] ;  /* 0x00007700ff0a77ac */ /* 0x000e620008000a00 */
[----:B0-----:R-:W-:Y:S01]  /*1db0*/  IMAD R20, R28, UR4, R77 ;  /* 0x000000041c147c24 */ /* 0x001fe2000f8e024d */
[----:B------:R-:W-:Y:S01]  /*1dc0*/  BAR.SYNC.DEFER_BLOCKING 0x0 ;  /* 0x0000000000007b1d */ /* 0x000fe20000010000 */
[----:B------:R-:W-:-:S02]  /*1dd0*/  ISETP.GE.AND P0, PT, R22, R142, PT ;  /* 0x0000008e1600720c */ /* 0x000fc40003f06270 */
[----:B------:R-:W-:-:S03]  /*1de0*/  IMAD R20, R20, 0x50, RZ ;  /* 0x0000005014147824 */ /* 0x000fc600078e02ff */
[----:B------:R-:W0:Y:S01]  /*1df0*/  LDCU.64 UR18, c[0x0][0x438] ;  /* 0x00008700ff1277ac */ /* 0x000e220008000a00 */
[----:B------:R-:W0:Y:S07]  /*1e00*/  LDCU.64 UR12, c[0x0][0x448] ;  /* 0x00008900ff0c77ac */ /* 0x000e2e0008000a00 */
[----:B------:R-:W-:Y:S05]  /*1e10*/  @P0 BRA `(.L_x_2510) ;  /* 0x0000002400580947 */ /* 0x000fea0003800000 */
[----:B------:R-:W1:Y:S01]  /*1e20*/  LDC R4, c[0x0][0x3f4] ;  /* 0x0000fd00ff047b82 */ /* 0x000e620000000800 */
[----:B------:R-:W-:Y:S01]  /*1e30*/  UMOV UR4, 0x400 ;  /* 0x0000040000047882 */ /* 0x000fe20000000000 */
[----:B------:R-:W2:Y:S01]  /*1e40*/  LDCU UR14, c[0x0][0x440] ;  /* 0x00008800ff0e77ac */ /* 0x000ea20008000800 */
[C---:B------:R-:W-:Y:S01]  /*1e50*/  IMAD.IADD R141, R19.reuse, 0x1, R22 ;  /* 0x00000001138d7824 */ /* 0x040fe200078e0216 */
[----:B------:R-:W-:-:S04]  /*1e60*/  IADD3 R142, PT, PT, R19, R142, RZ ;  /* 0x0000008e138e7210 */ /* 0x000fc80007ffe0ff */
[----:B------:R-:W3:Y:S01]  /*1e70*/  S2UR UR5, SR_CgaCtaId ;  /* 0x00000000000579c3 */ /* 0x000ee20000008800 */
[----:B--2---:R-:W-:Y:S01]  /*1e80*/  IMAD R144, R77, UR14, R16 ;  /* 0x0000000e4d907c24 */ /* 0x004fe2000f8e0210 */
[----:B-1----:R-:W-:-:S03]  /*1e90*/  IABS R21, R4 ;  /* 0x0000000400157213 */ /* 0x002fc60000000000 */
[----:B------:R-:W-:Y:S01]  /*1ea0*/  IMAD R144, R144, UR14, R141 ;  /* 0x0000000e90907c24 */ /* 0x000fe2000f8e028d */
[----:B------:R-:W1:Y:S01]  /*1eb0*/  I2F.RP R48, R21 ;  /* 0x0000001500307306 */ /* 0x000e620000209400 */
[----:B---3--:R-:W-:Y:S02]  /*1ec0*/  ULEA UR6, UR5, UR4, 0x18 ;  /* 0x0000000405067291 */ /* 0x008fe4000f8ec0ff */
[----:B------:R-:W-:-:S04]  /*1ed0*/  UIADD3 UR4, UPT, UPT, UR4, 0x140, URZ ;  /* 0x0000014004047890 */ /* 0x000fc8000fffe0ff */
[----:B------:R-:W-:-:S03]  /*1ee0*/  ULEA UR4, UR5, UR4, 0x18 ;  /* 0x0000000405047291 */ /* 0x000fc6000f8ec0ff */
[----:B----4-:R-:W2:Y:S01]  /*1ef0*/  LDS.128 R4, [UR6+0x40] ;  /* 0x00004006ff047984 */ /* 0x010ea20008000c00 */
[----:B-1----:R-:W1:Y:S02]  /*1f00*/  MUFU.RCP R64, R48 ;  /* 0x0000003000407308 */ /* 0x002e640000001000 */
[----:B------:R-:W-:Y:S01]  /*1f10*/  IADD3 R145, PT, PT, R76, UR4, RZ ;  /* 0x000000044c917c10 */ /* 0x000fe2000fffe0ff */
[----:B------:R-:W3:Y:S04]  /*1f20*/  LDS.128 R8, [UR6+0x50] ;  /* 0x00005006ff087984 */ /* 0x000ee80008000c00 */
[----:B------:R-:W4:Y:S04]  /*1f30*/  LDS.128 R12, [UR6+0x60] ;  /* 0x00006006ff0c7984 */ /* 0x000f280008000c00 */
[----:B------:R-:W0:Y:S04]  /*1f40*/  LDS.128 R24, [UR6+0x70] ;  /* 0x00007006ff187984 */ /* 0x000e280008000c00 */
[----:B------:R-:W0:Y:S01]  /*1f50*/  LDS.128 R28, [UR6+0x80] ;  /* 0x00008006ff1c7984 */ /* 0x000e220008000c00 */
[----:B-1----:R-:W-:-:S03]  /*1f60*/  IADD3 R79, PT, PT, R64, 0xffffffe, RZ ;  /* 0x0ffffffe404f7810 */ /* 0x002fc60007ffe0ff */
[----:B------:R-:W1:Y:S04]  /*1f70*/  LDS.128 R32, [UR6+0x90] ;  /* 0x00009006ff207984 */ /* 0x000e680008000c00 */
[----:B------:R-:W0:Y:S01]  /*1f80*/  LDS.128 R36, [UR6+0xa0] ;  /* 0x0000a006ff247984 */ /* 0x000e220008000c00 */
[----:B------:R-:W2:Y:S03]  /*1f90*/  F2I.FTZ.U32.TRUNC.NTZ R79, R79 ;  /* 0x0000004f004f7305 */ /* 0x000ea6000021f000 */
[----:B------:R-:W0:Y:S04]  /*1fa0*/  LDS.128 R40, [UR6+0xb0] ;  /* 0x0000b006ff287984 */ /* 0x000e280008000c00 */
[----:B------:R-:W0:Y:S04]  /*1fb0*/  LDS.128 R44, [UR6+0xc0] ;  /* 0x0000c006ff2c7984 */ /* 0x000e280008000c00 */
[----:B------:R-:W0:Y:S04]  /*1fc0*/  LDS.128 R48, [UR6+0xd0] ;  /* 0x0000d006ff307984 */ /* 0x000e280008000c00 */
[----:B------:R-:W0:Y:S01]  /*1fd0*/  LDS.128 R52, [UR6+0xe0] ;  /* 0x0000e006ff347984 */ /* 0x000e220008000c00 */
[----:B--2---:R-:W-:-:S03]  /*1fe0*/  IADD3 R80, PT, PT, RZ, -R79, RZ ;  /* 0x8000004fff507210 */ /* 0x004fc60007ffe0ff */
[----:B------:R-:W2:Y:S02]  /*1ff0*/  LDS.128 R56, [UR6+0xf0] ;  /* 0x0000f006ff387984 */ /* 0x000ea40008000c00 */
[----:B------:R-:W-:Y:S02]  /*2000*/  IMAD R77, R80, R21, RZ ;  /* 0x00000015504d7224 */ /* 0x000fe400078e02ff */
[----:B------:R-:W0:Y:S04]  /*2010*/  LDS.128 R60, [UR6+0x100] ;  /* 0x00010006ff3c7984 */ /* 0x000e280008000c00 */
[----:B------:R-:W0:Y:S04]  /*2020*/  LDS.128 R64, [UR6+0x110] ;  /* 0x00011006ff407984 */ /* 0x000e280008000c00 */
[----:B------:R-:W0:Y:S04]  /*2030*/  LDS.128 R68, [UR6+0x120] ;  /* 0x00012006ff447984 */ /* 0x000e280008000c00 */
[----:B------:R-:W0:Y:S01]  /*2040*/  LDS.128 R72, [UR6+0x130] ;  /* 0x00013006ff487984 */ /* 0x000e220008000c00 */
[----:B------:R-:W3:Y:S02]  /*2050*/  LDCU.64 UR6, c[0x0][0x420] ;  /* 0x00008400ff0677ac */ /* 0x000ee40008000a00 */
[----:B---3--:R-:W-:Y:S01]  /*2060*/  IADD3 R22, P1, P2, R78, UR6, R141 ;  /* 0x000000064e167c10 */ /* 0x008fe2000fa3e08d */
[----:B------:R-:W-:Y:S01]  /*2070*/  HFMA2 R78, -RZ, RZ, 0, 0 ;  /* 0x00000000ff4e7431 */ /* 0x000fe200000001ff */
[----:B------:R-:W-:-:S02]  /*2080*/  ISETP.NE.U32.AND P0, PT, RZ, UR6, PT ;  /* 0x00000006ff007c0c */ /* 0x000fc4000bf05070 */
[----:B------:R-:W-:Y:S02]  /*2090*/  IADD3.X R143, PT, PT, R143, UR7, RZ, P1, P2 ;  /* 0x000000078f8f7c10 */ /* 0x000fe40008fe44ff */
[----:B------:R-:W-:Y:S01]  /*20a0*/  ISETP.NE.AND.EX P0, PT, RZ, UR7, PT, P0 ;  /* 0x00000007ff007c0c */ /* 0x000fe2000bf05300 */
[----:B-12-4-:R-:W-:-:S12]  /*20b0*/  IMAD.HI.U32 R140, R79, R77, R78 ;  /* 0x0000004d4f8c7227 */ /* 0x016fd800078e004e */
.L_x_2545:
[----:B------:R-:W-:Y:S01]  /*20c0*/  @P0 IMAD.MOV.U32 R148, RZ, RZ, R22 ;  /* 0x000000ffff940224 */ /* 0x000fe200078e0016 */
[----:B------:R-:W-:Y:S01]  /*20d0*/  @P0 MOV R149, R143 ;  /* 0x0000008f00950202 */ /* 0x000fe20000000f00 */
[----:B------:R-:W1:Y:S04]  /*20e0*/  LDC R147, c[0x0][0x3f4] ;  /* 0x0000fd00ff937b82 */ /* 0x000e680000000800 */
[----:B------:R-:W2:Y:S01]  /*20f0*/  @P0 LDG.E.U8 R148, desc[UR36][R148.64] ;  /* 0x0000002494940981 */ /* 0x000ea2000c1e1100 */
[----:B------:R-:W-:Y:S01]  /*2100*/  IABS R151, R141 ;  /* 0x0000008d00977213 */ /* 0x000fe20000000000 */
[----:B------:R-:W-:Y:S01]  /*2110*/  BSSY.RECONVERGENT B1, `(.L_x_2511) ;  /* 0x0000027000017945 */ /* 0x000fe20003800200 */
[----:B------:R-:W-:-:S03]  /*2120*/  ISETP.GE.AND P2, PT, R141, RZ, PT ;  /* 0x000000ff8d00720c */ /* 0x000fc60003f46270 */
[----:B------:R-:W-:-:S05]  /*2130*/  IMAD.HI.U32 R146, R140, R151, RZ ;  /* 0x000000978c927227 */ /* 0x000fca00078e00ff */
[----:B------:R-:W-:Y:S02]  /*2140*/  IADD3 R146, PT, PT, -R146, RZ, RZ ;  /* 0x000000ff92927210 */ /* 0x000fe40007ffe1ff */
[----:B-1----:R-:W-:Y:S01]  /*2150*/  IABS R153, R147 ;  /* 0x0000009300997213 */ /* 0x002fe20000000000 */
[C---:B------:R-:W-:Y:S01]  /*2160*/  IMAD R150, R147.reuse, 0x50, RZ ;  /* 0x0000005093967824 */ /* 0x040fe200078e02ff */
[----:B------:R-:W-:-:S03]  /*2170*/  ISETP.NE.AND P4, PT, R147, RZ, PT ;  /* 0x000000ff9300720c */ /* 0x000fc60003f85270 */
[----:B------:R-:W-:-:S05]  /*2180*/  IMAD R146, R153, R146, R151 ;  /* 0x0000009299927224 */ /* 0x000fca00078e0297 */
[----:B------:R-:W-:-:S13]  /*2190*/  ISETP.GT.U32.AND P1, PT, R21, R146, PT ;  /* 0x000000921500720c */ /* 0x000fda0003f24070 */
[----:B------:R-:W-:-:S04]  /*21a0*/  @!P1 IADD3 R146, PT, PT, R146, -R153, RZ ;  /* 0x8000009992929210 */ /* 0x000fc80007ffe0ff */
[----:B------:R-:W-:-:S13]  /*21b0*/  ISETP.GT.U32.AND P1, PT, R21, R146, PT ;  /* 0x000000921500720c */ /* 0x000fda0003f24070 */
[----:B------:R-:W-:Y:S01]  /*21c0*/  @!P1 IMAD.IADD R146, R146, 0x1, -R153 ;  /* 0x0000000192929824 */ /* 0x000fe200078e0a99 */
[----:B------:R-:W-:-:S04]  /*21d0*/  ISETP.GE.AND P1, PT, R141, R16, PT ;  /* 0x000000108d00720c */ /* 0x000fc80003f26270 */
[----:B------:R-:W-:Y:S02]  /*21e0*/  @!P2 IADD3 R146, PT, PT, -R146, RZ, RZ ;  /* 0x000000ff9292a210 */ /* 0x000fe40007ffe1ff */
[----:B------:R-:W-:-:S04]  /*21f0*/  @!P4 LOP3.LUT R146, RZ, R147, RZ, 0x33, !PT ;  /* 0x00000093ff92c212 */ /* 0x000fc800078e33ff */
[----:B------:R-:W-:Y:S02]  /*2200*/  SHF.L.U32 R154, R146, 0x3, RZ ;  /* 0x00000003929a7819 */ /* 0x000fe400000006ff */
[----:B--2---:R-:W-:Y:S01]  /*2210*/  ISETP.NE.AND P3, PT, R148, RZ, P0 ;  /* 0x000000ff9400720c */ /* 0x004fe20000765270 */
[----:B-----5:R-:W-:-:S12]  /*2220*/  @P1 BRA `(.L_x_2512) ;  /* 0x0000000000541947 */ /* 0x020fd80003800000 */
[----:B------:R-:W-:Y:S02]  /*2230*/  ISETP.GE.AND P2, PT, R154, R150, PT ;  /* 0x000000969a00720c */ /* 0x000fe40003f46270 */
[----:B------:R-:W-:Y:S02]  /*2240*/  CS2R R78, SRZ ;  /* 0x00000000004e7805 */ /* 0x000fe4000001ff00 */
[----:B------:R-:W-:-:S09]  /*2250*/  CS2R R76, SRZ ;  /* 0x00000000004c7805 */ /* 0x000fd2000001ff00 */
        /* <DEDUP_REMOVED lines=8> */
[----:B------:R-:W-:Y:S02]  /*22e0*/  IMAD R77, R147, UR15, RZ ;  /* 0x0000000f934d7c24 */ /* 0x000fe4000f8e02ff */
[----:B------:R-:W-:-:S05]  /*22f0*/  IMAD R76, R20, R147, RZ ;  /* 0x00000093144c7224 */ /* 0x000fca00078e02ff */
[----:B------:R-:W-:Y:S01]  /*2300*/  SHF.R.S32.HI R78, RZ, 0x1f, R76 ;  /* 0x0000001fff4e7819 */ /* 0x000fe2000001144c */
[----:B--2---:R-:W-:-:S04]  /*2310*/  IMAD R77, R148, R77, RZ ;  /* 0x0000004d944d7224 */ /* 0x004fc800078e02ff */
[----:B------:R-:W-:-:S05]  /*2320*/  IMAD R77, R77, 0x50, R154 ;  /* 0x000000504d4d7824 */ /* 0x000fca00078e029a */
[----:B------:R-:W-:-:S04]  /*2330*/  IADD3 R79, P2, PT, R77, R76, RZ ;  /* 0x0000004c4d4f7210 */ /* 0x000fc80007f5e0ff */
[----:B------:R-:W-:Y:S02]  /*2340*/  LEA.HI.X.SX32 R78, R77, R78, 0x1, P2 ;  /* 0x0000004e4d4e7211 */ /* 0x000fe400010f0eff */
[----:B------:R-:W-:-:S04]  /*2350*/  LEA R76, P2, R79, UR10, 0x1 ;  /* 0x0000000a4f4c7c11 */ /* 0x000fc8000f8408ff */
[----:B------:R-:W-:-:S06]  /*2360*/  LEA.HI.X R77, R79, UR11, R78, 0x1, P2 ;  /* 0x0000000b4f4d7c11 */ /* 0x000fcc00090f0c4e */
[----:B------:R-:W5:Y:S03]  /*2370*/  LDG.E.128 R76, desc[UR36][R76.64] ;  /* 0x000000244c4c7981 */ /* 0x000f66000c1e1d00 */
.L_x_2512:
[----:B0-----:R-:W-:Y:S05]  /*2380*/  BSYNC.RECONVERGENT B1 ;  /* 0x0000000000017941 */ /* 0x001fea0003800200 */
.L_x_2511:
[----:B------:R-:W-:Y:S01]  /*2390*/  BSSY.RECONVERGENT B1, `(.L_x_2513) ;  /* 0x0000019000017945 */ /* 0x000fe20003800200 */
[----:B------:R-:W-:-:S03]  /*23a0*/  IADD3 R152, PT, PT, R146, R147, RZ ;  /* 0x0000009392987210 */ /* 0x000fc60007ffe0ff */
[----:B------:R-:W-:Y:S05]  /*23b0*/  @P1 BRA `(.L_x_2514) ;  /* 0x0000000000581947 */ /* 0x000fea0003800000 */
[----:B------:R-:W-:Y:S01]  /*23c0*/  IMAD.SHL.U32 R151, R152, 0x8, RZ ;  /* 0x0000000898977824 */ /* 0x000fe200078e00ff */
[----:B------:R-:W-:Y:S02]  /*23d0*/  CS2R R82, SRZ ;  /* 0x0000000000527805 */ /* 0x000fe4000001ff00 */
[----:B------:R-:W-:Y:S02]  /*23e0*/  CS2R R80, SRZ ;  /* 0x0000000000507805 */ /* 0x000fe4000001ff00 */
        /* <DEDUP_REMOVED lines=9> */
[----:B------:R-:W-:Y:S02]  /*2480*/  IMAD R81, R147, UR15, RZ ;  /* 0x0000000f93517c24 */ /* 0x000fe4000f8e02ff */
[----:B------:R-:W-:Y:S02]  /*2490*/  IMAD R83, R20, R147, RZ ;  /* 0x0000009314537224 */ /* 0x000fe400078e02ff */
[----:B--2---:R-:W-:-:S04]  /*24a0*/  IMAD R80, R148, R81, RZ ;  /* 0x0000005194507224 */ /* 0x004fc800078e02ff */
[----:B------:R-:W-:-:S05]  /*24b0*/  IMAD R80, R80, 0x50, R151 ;  /* 0x0000005050507824 */ /* 0x000fca00078e0297 */
[----:B------:R-:W-:Y:S02]  /*24c0*/  SHF.R.S32.HI R81, RZ, 0x1f, R80 ;  /* 0x0000001fff517819 */ /* 0x000fe40000011450 */
[----:B------:R-:W-:-:S04]  /*24d0*/  IADD3 R82, P2, PT, R83, R80, RZ ;  /* 0x0000005053527210 */ /* 0x000fc80007f5e0ff */
[----:B------:R-:W-:Y:S02]  /*24e0*/  LEA.HI.X.SX32 R81, R83, R81, 0x1, P2 ;  /* 0x0000005153517211 */ /* 0x000fe400010f0eff */
[----:B------:R-:W-:-:S04]  /*24f0*/  LEA R80, P2, R82, UR10, 0x1 ;  /* 0x0000000a52507c11 */ /* 0x000fc8000f8408ff */
[----:B------:R-:W-:-:S06]  /*2500*/  LEA.HI.X R81, R82, UR11, R81, 0x1, P2 ;  /* 0x0000000b52517c11 */ /* 0x000fcc00090f0c51 */
[----:B------:R-:W5:Y:S03]  /*2510*/  LDG.E.128 R80, desc[UR36][R80.64] ;  /* 0x0000002450507981 */ /* 0x000f66000c1e1d00 */
.L_x_2514:
[----:B------:R-:W-:Y:S05]  /*2520*/  BSYNC.RECONVERGENT B1 ;  /* 0x0000000000017941 */ /* 0x000fea0003800200 */
.L_x_2513:
[----:B------:R-:W-:Y:S04]  /*2530*/  BSSY.RECONVERGENT B1, `(.L_x_2515) ;  /* 0x0000018000017945 */ /* 0x000fe80003800200 */
[----:B------:R-:W-:Y:S05]  /*2540*/  @P1 BRA `(.L_x_2516) ;  /* 0x0000000000581947 */ /* 0x000fea0003800000 */
[----:B------:R-:W-:Y:S02]  /*2550*/  LEA R151, R147, R154, 0x4 ;  /* 0x0000009a93977211 */ /* 0x000fe400078e20ff */
        /* <DEDUP_REMOVED lines=21> */
.L_x_2516:
[----:B------:R-:W-:Y:S05]  /*26b0*/  BSYNC.RECONVERGENT B1 ;  /* 0x0000000000017941 */ /* 0x000fea0003800200 */
.L_x_2515:
[----:B------:R-:W-:Y:S04]  /*26c0*/  BSSY.RECONVERGENT B1, `(.L_x_2517) ;  /* 0x0000019000017945 */ /* 0x000fe80003800200 */
[----:B------:R-:W-:Y:S05]  /*26d0*/  @P1 BRA `(.L_x_2518) ;  /* 0x00000000005c1947 */ /* 0x000fea0003800000 */
[----:B------:R-:W-:Y:S02]  /*26e0*/  LEA R88, R147, R152, 0x1 ;  /* 0x0000009893587211 */ /* 0x000fe400078e08ff */
[----:B------:R-:W-:Y:S02]  /*26f0*/  CS2R R90, SRZ ;  /* 0x00000000005a7805 */ /* 0x000fe4000001ff00 */
[----:B------:R-:W-:Y:S02]  /*2700*/  SHF.L.U32 R151, R88, 0x3, RZ ;  /* 0x0000000358977819 */ /* 0x000fe400000006ff */
        /* <DEDUP_REMOVED lines=20> */
.L_x_2518:
[----:B------:R-:W-:Y:S05]  /*2850*/  BSYNC.RECONVERGENT B1 ;  /* 0x0000000000017941 */ /* 0x000fea0003800200 */
.L_x_2517:
[----:B------:R-:W-:Y:S01]  /*2860*/  BSSY.RECONVERGENT B1, `(.L_x_2519) ;  /* 0x0000019000017945 */ /* 0x000fe20003800200 */
[----:B------:R-:W-:-:S03]  /*2870*/  IMAD R156, R147, 0x4, R152 ;  /* 0x00000004939c7824 */ /* 0x000fc600078e0298 */
        /* <DEDUP_REMOVED lines=23> */
.L_x_2520:
[----:B------:R-:W-:Y:S05]  /*29f0*/  BSYNC.RECONVERGENT B1 ;  /* 0x0000000000017941 */ /* 0x000fea0003800200 */
.L_x_2519:
[----:B------:R-:W-:Y:S01]  /*2a00*/  BSSY.RECONVERGENT B1, `(.L_x_2521) ;  /* 0x000001c000017945 */ /* 0x000fe20003800200 */
[C---:B------:R-:W-:Y:S02]  /*2a10*/  LEA R151, R147.reuse, R154, 0x6 ;  /* 0x0000009a93977211 */ /* 0x040fe400078e30ff */
[----:B------:R-:W-:Y:S01]  /*2a20*/  LEA R154, R147, R156, 0x1 ;  /* 0x0000009c939a7211 */ /* 0x000fe200078e08ff */
[----:B------:R-:W-:Y:S06]  /*2a30*/  @P1 BRA `(.L_x_2522) ;  /* 0x0000000000601947 */ /* 0x000fec0003800000 */
[----:B------:R-:W-:Y:S01]  /*2a40*/  IMAD R148, R147, 0x4, R152 ;  /* 0x0000000493947824 */ /* 0x000fe200078e0298 */
[----:B------:R-:W-:-:S04]  /*2a50*/  CS2R R98, SRZ ;  /* 0x0000000000627805 */ /* 0x000fc8000001ff00 */
[----:B------:R-:W-:-:S04]  /*2a60*/  SHF.L.U32 R97, R148, 0x3, RZ ;  /* 0x0000000394617819 */ /* 0x000fc800000006ff */
[----:B------:R-:W-:Y:S02]  /*2a70*/  ISETP.GE.AND P2, PT, R97, R150, PT ;  /* 0x000000966100720c */ /* 0x000fe40003f46270 */
[----:B------:R-:W-:-:S11]  /*2a80*/  CS2R R96, SRZ ;  /* 0x0000000000607805 */ /* 0x000fd6000001ff00 */
        /* <DEDUP_REMOVED lines=12> */
[----:B------:R-:W-:-:S04]  /*2b50*/  SHF.L.U32 R98, R98, 0x3, RZ ;  /* 0x0000000362627819 */ /* 0x000fc800000006ff */
[----:B------:R-:W-:Y:S02]  /*2b60*/  SHF.R.S32.HI R99, RZ, 0x1f, R98 ;  /* 0x0000001fff637819 */ /* 0x000fe40000011462 */
[----:B------:R-:W-:-:S04]  /*2b70*/  IADD3 R148, P2, PT, R149, R98, RZ ;  /* 0x0000006295947210 */ /* 0x000fc80007f5e0ff */
[----:B------:R-:W-:Y:S02]  /*2b80*/  LEA.HI.X.SX32 R99, R149, R99, 0x1, P2 ;  /* 0x0000006395637211 */ /* 0x000fe400010f0eff */
[----:B------:R-:W-:-:S04]  /*2b90*/  LEA R98, P2, R148, UR10, 0x1 ;  /* 0x0000000a94627c11 */ /* 0x000fc8000f8408ff */
[----:B------:R-:W-:-:S06]  /*2ba0*/  LEA.HI.X R99, R148, UR11, R99, 0x1, P2 ;  /* 0x0000000b94637c11 */ /* 0x000fcc00090f0c63 */
[----:B------:R-:W5:Y:S03]  /*2bb0*/  LDG.E.128 R96, desc[UR36][R98.64] ;  /* 0x0000002462607981 */ /* 0x000f66000c1e1d00 */
.L_x_2522:
[----:B------:R-:W-:Y:S05]  /*2bc0*/  BSYNC.RECONVERGENT B1 ;  /* 0x0000000000017941 */ /* 0x000fea0003800200 */
.L_x_2521:
[----:B------:R-:W-:Y:S04]  /*2bd0*/  BSSY.RECONVERGENT B1, `(.L_x_2523) ;  /* 0x000001b000017945 */ /* 0x000fe80003800200 */
[----:B------:R-:W-:Y:S05]  /*2be0*/  @P1 BRA `(.L_x_2524) ;  /* 0x0000000000641947 */ /* 0x000fea0003800000 */
[----:B------:R-:W-:Y:S02]  /*2bf0*/  LEA R148, R147, R152, 0x2 ;  /* 0x0000009893947211 */ /* 0x000fe400078e10ff */
[----:B------:R-:W-:-:S03]  /*2c00*/  CS2R R102, SRZ ;  /* 0x0000000000667805 */ /* 0x000fc6000001ff00 */
[----:B------:R-:W-:-:S05]  /*2c10*/  IMAD.IADD R148, R148, 0x1, R147 ;  /* 0x0000000194947824 */ /* 0x000fca00078e0293 */
        /* <DEDUP_REMOVED lines=22> */
.L_x_2524:
[----:B------:R-:W-:Y:S05]  /*2d80*/  BSYNC.RECONVERGENT B1 ;  /* 0x0000000000017941 */ /* 0x000fea0003800200 */
.L_x_2523:
[----:B------:R-:W-:Y:S04]  /*2d90*/  BSSY.RECONVERGENT B1, `(.L_x_2525) ;  /* 0x000001b000017945 */ /* 0x000fe80003800200 */
[----:B------:R-:W-:Y:S05]  /*2da0*/  @P1 BRA `(.L_x_2526) ;  /* 0x0000000000641947 */ /* 0x000fea0003800000 */
[----:B------:R-:W-:Y:S02]  /*2db0*/  LEA R148, R147, R152, 0x2 ;  /* 0x0000009893947211 */ /* 0x000fe400078e10ff */
[----:B------:R-:W-:-:S03]  /*2dc0*/  CS2R R106, SRZ ;  /* 0x00000000006a7805 */ /* 0x000fc6000001ff00 */
[----:B------:R-:W-:-:S05]  /*2dd0*/  IMAD R148, R147, 0x2, R148 ;  /* 0x0000000293947824 */ /* 0x000fca00078e0294 */
        /* <DEDUP_REMOVED lines=22> */
.L_x_2526:
[----:B------:R-:W-:Y:S05]  /*2f40*/  BSYNC.RECONVERGENT B1 ;  /* 0x0000000000017941 */ /* 0x000fea0003800200 */
.L_x_2525:
[----:B------:R-:W-:Y:S04]  /*2f50*/  BSSY.RECONVERGENT B1, `(.L_x_2527) ;  /* 0x0000017000017945 */ /* 0x000fe80003800200 */
[----:B------:R-:W-:Y:S05]  /*2f60*/  @P1 BRA `(.L_x_2528) ;  /* 0x0000000000541947 */ /* 0x000fea0003800000 */
[----:B------:R-:W-:Y:S02]  /*2f70*/  ISETP.GE.AND P2, PT, R151, R150, PT ;  /* 0x000000969700720c */ /* 0x000fe40003f46270 */
[----:B------:R-:W-:Y:S02]  /*2f80*/  CS2R R110, SRZ ;  /* 0x00000000006e7805 */ /* 0x000fe4000001ff00 */
[----:B------:R-:W-:-:S09]  /*2f90*/  CS2R R108, SRZ ;  /* 0x00000000006c7805 */ /* 0x000fd2000001ff00 */
        /* <DEDUP_REMOVED lines=18> */
.L_x_2528:
[----:B------:R-:W-:Y:S05]  /*30c0*/  BSYNC.RECONVERGENT B1 ;  /* 0x0000000000017941 */ /* 0x000fea0003800200 */
.L_x_2527:
[----:B------:R-:W-:Y:S01]  /*30d0*/  BSSY.RECONVERGENT B1, `(.L_x_2529) ;  /* 0x000001d000017945 */ /* 0x000fe20003800200 */
[----:B------:R-:W-:-:S03]  /*30e0*/  LEA R154, R147, R154, 0x1 ;  /* 0x0000009a939a7211 */ /* 0x000fc600078e08ff */
[----:B------:R-:W-:Y:S05]  /*30f0*/  @P1 BRA `(.L_x_2530) ;  /* 0x0000000000681947 */ /* 0x000fea0003800000 */
[----:B------:R-:W-:Y:S01]  /*3100*/  IMAD R112, R147, 0x4, R152 ;  /* 0x0000000493707824 */ /* 0x000fe200078e0298 */
[----:B------:R-:W-:-:S04]  /*3110*/  CS2R R114, SRZ ;  /* 0x0000000000727805 */ /* 0x000fc8000001ff00 */
[----:B------:R-:W-:-:S04]  /*3120*/  LEA R112, R147, R112, 0x1 ;  /* 0x0000007093707211 */ /* 0x000fc800078e08ff */
[----:B------:R-:W-:-:S04]  /*3130*/  LEA R148, R147, R112, 0x1 ;  /* 0x0000007093947211 */ /* 0x000fc800078e08ff */
        /* <DEDUP_REMOVED lines=14> */
[----:B------:R-:W-:-:S04]  /*3220*/  IMAD R114, R115, 0xa, R148 ;  /* 0x0000000a73727824 */ /* 0x000fc800078e0294 */
[----:B------:R-:W-:-:S05]  /*3230*/  IMAD.SHL.U32 R114, R114, 0x8, RZ ;  /* 0x0000000872727824 */ /* 0x000fca00078e00ff */
[----:B------:R-:W-:Y:S02]  /*3240*/  SHF.R.S32.HI R115, RZ, 0x1f, R114 ;  /* 0x0000001fff737819 */ /* 0x000fe40000011472 */
[----:B------:R-:W-:-:S04]  /*3250*/  IADD3 R148, P2, PT, R149, R114, RZ ;  /* 0x0000007295947210 */ /* 0x000fc80007f5e0ff */
[----:B------:R-:W-:Y:S02]  /*3260*/  LEA.HI.X.SX32 R115, R149, R115, 0x1, P2 ;  /* 0x0000007395737211 */ /* 0x000fe400010f0eff */
[----:B------:R-:W-:-:S04]  /*3270*/  LEA R114, P2, R148, UR10, 0x1 ;  /* 0x0000000a94727c11 */ /* 0x000fc8000f8408ff */
[----:B------:R-:W-:-:S06]  /*3280*/  LEA.HI.X R115, R148, UR11, R115, 0x1, P2 ;  /* 0x0000000b94737c11 */ /* 0x000fcc00090f0c73 */
[----:B------:R-:W5:Y:S03]  /*3290*/  LDG.E.128 R112, desc[UR36][R114.64] ;  /* 0x0000002472707981 */ /* 0x000f66000c1e1d00 */
.L_x_2530:
[----:B------:R-:W-:Y:S05]  /*32a0*/  BSYNC.RECONVERGENT B1 ;  /* 0x0000000000017941 */ /* 0x000fea0003800200 */
.L_x_2529:
[----:B------:R-:W-:Y:S04]  /*32b0*/  BSSY.RECONVERGENT B1, `(.L_x_2531) ;  /* 0x000001d000017945 */ /* 0x000fe80003800200 */
[----:B------:R-:W-:Y:S05]  /*32c0*/  @P1 BRA `(.L_x_2532) ;  /* 0x00000000006c1947 */ /* 0x000fea0003800000 */
[C---:B------:R-:W-:Y:S02]  /*32d0*/  LEA R152, R147.reuse, R152, 0x2 ;  /* 0x0000009893987211 */ /* 0x040fe400078e10ff */
[----:B------:R-:W-:Y:S02]  /*32e0*/  CS2R R118, SRZ ;  /* 0x0000000000767805 */ /* 0x000fe4000001ff00 */
[----:B------:R-:W-:-:S04]  /*32f0*/  LEA R152, R147, R152, 0x1 ;  /* 0x0000009893987211 */ /* 0x000fc800078e08ff */
[----:B------:R-:W-:-:S05]  /*3300*/  LEA R148, R147, R152, 0x1 ;  /* 0x0000009893947211 */ /* 0x000fca00078e08ff */
        /* <DEDUP_REMOVED lines=23> */
.L_x_2532:
[----:B------:R-:W-:Y:S05]  /*3480*/  BSYNC.RECONVERGENT B1 ;  /* 0x0000000000017941 */ /* 0x000fea0003800200 */
.L_x_2531:
[----:B------:R-:W-:Y:S01]  /*3490*/  BSSY.RECONVERGENT B1, `(.L_x_2533) ;  /* 0x000001a000017945 */ /* 0x000fe20003800200 */
[----:B------:R-:W-:-:S03]  /*34a0*/  LEA R154, R147, R154, 0x1 ;  /* 0x0000009a939a7211 */ /* 0x000fc600078e08ff */
[----:B------:R-:W-:Y:S05]  /*34b0*/  @P1 BRA `(.L_x_2534) ;  /* 0x00000000005c1947 */ /* 0x000fea0003800000 */
[----:B------:R-:W-:Y:S01]  /*34c0*/  IMAD.SHL.U32 R121, R154, 0x8, RZ ;  /* 0x000000089a797824 */ /* 0x000fe200078e00ff */
[----:B------:R-:W-:-:S04]  /*34d0*/  CS2R R122, SRZ ;  /* 0x00000000007a7805 */ /* 0x000fc8000001ff00 */
        /* <DEDUP_REMOVED lines=21> */
.L_x_2534:
[----:B------:R-:W-:Y:S05]  /*3630*/  BSYNC.RECONVERGENT B1 ;  /* 0x0000000000017941 */ /* 0x000fea0003800200 */
.L_x_2533:
[----:B------:R-:W-:Y:S01]  /*3640*/  BSSY.RECONVERGENT B1, `(.L_x_2535) ;  /* 0x000001a000017945 */ /* 0x000fe20003800200 */
[----:B------:R-:W-:-:S03]  /*3650*/  IADD3 R154, PT, PT, R154, R147, RZ ;  /* 0x000000939a9a7210 */ /* 0x000fc60007ffe0ff */
[----:B------:R-:W-:Y:S05]  /*3660*/  @P1 BRA `(.L_x_2536) ;  /* 0x00000000005c1947 */ /* 0x000fea0003800000 */
[----:B------:R-:W-:Y:S02]  /*3670*/  SHF.L.U32 R125, R154, 0x3, RZ ;  /* 0x000000039a7d7819 */ /* 0x000fe400000006ff */
[----:B------:R-:W-:Y:S02]  /*3680*/  CS2R R126, SRZ ;  /* 0x00000000007e7805 */ /* 0x000fe4000001ff00 */
        /* <DEDUP_REMOVED lines=21> */
.L_x_2536:
[----:B------:R-:W-:Y:S05]  /*37e0*/  BSYNC.RECONVERGENT B1 ;  /* 0x0000000000017941 */ /* 0x000fea0003800200 */
.L_x_2535:
        /* <DEDUP_REMOVED lines=26> */
.L_x_2538:
[----:B------:R-:W-:Y:S05]  /*3990*/  BSYNC.RECONVERGENT B1 ;  /* 0x0000000000017941 */ /* 0x000fea0003800200 */
.L_x_2537:
[----:B------:R-:W-:Y:S01]  /*39a0*/  BSSY.RECONVERGENT B1, `(.L_x_2539) ;  /* 0x000001a000017945 */ /* 0x000fe20003800200 */
[----:B------:R-:W-:-:S03]  /*39b0*/  IMAD.IADD R154, R154, 0x1, R147 ;  /* 0x000000019a9a7824 */ /* 0x000fc600078e0293 */
        /* <DEDUP_REMOVED lines=24> */
.L_x_2540:
[----:B------:R-:W-:Y:S05]  /*3b40*/  BSYNC.RECONVERGENT B1 ;  /* 0x0000000000017941 */ /* 0x000fea0003800200 */
.L_x_2539:
[----:B------:R-:W-:Y:S04]  /*3b50*/  BSSY.RECONVERGENT B1, `(.L_x_2541) ;  /* 0x0000019000017945 */ /* 0x000fe80003800200 */
[----:B------:R-:W-:Y:S05]  /*3b60*/  @P1 BRA `(.L_x_2542) ;  /* 0x00000000005c1947 */ /* 0x000fea0003800000 */
[----:B------:R-:W-:Y:S02]  /*3b70*/  IADD3 R154, PT, PT, R154, R147, RZ ;  /* 0x000000939a9a7210 */ /* 0x000fe40007ffe0ff */
[----:B------:R-:W-:Y:S02]  /*3b80*/  CS2R R138, SRZ ;  /* 0x00000000008a7805 */ /* 0x000fe4000001ff00 */
[----:B------:R-:W-:Y:S01]  /*3b90*/  CS2R R136, SRZ ;  /* 0x0000000000887805 */ /* 0x000fe2000001ff00 */
        /* <DEDUP_REMOVED lines=20> */
.L_x_2542:
[----:B------:R-:W-:Y:S05]  /*3ce0*/  BSYNC.RECONVERGENT B1 ;  /* 0x0000000000017941 */ /* 0x000fea0003800200 */
.L_x_2541:
[----:B------:R-:W-:Y:S04]  /*3cf0*/  BSSY.RECONVERGENT B1, `(.L_x_2543) ;  /* 0x0000061000017945 */ /* 0x000fe80003800200 */
[----:B------:R-:W-:Y:S05]  /*3d00*/  @P1 BRA `(.L_x_2544) ;  /* 0x00000004007c1947 */ /* 0x000fea0003800000 */
[----:B------:R-:W-:Y:S02]  /*3d10*/  ISETP.NE.U32.AND P1, PT, RZ, UR12, PT ;  /* 0x0000000cff007c0c */ /* 0x000fe4000bf25070 */
[----:B------:R-:W-:Y:S02]  /*3d20*/  ISETP.NE.U32.AND P2, PT, RZ, UR18, PT ;  /* 0x00000012ff007c0c */ /* 0x000fe4000bf45070 */
[----:B------:R-:W-:Y:S02]  /*3d30*/  ISETP.NE.AND.EX P1, PT, RZ, UR13, PT, P1 ;  /* 0x0000000dff007c0c */ /* 0x000fe4000bf25310 */
[----:B------:R-:W-:-:S11]  /*3d40*/  ISETP.NE.AND.EX P2, PT, RZ, UR19, PT, P2 ;  /* 0x00000013ff007c0c */ /* 0x000fd6000bf45320 */
[----:B------:R-:W0:Y:S01]  /*3d50*/  @P1 S2R R151, SR_CTAID.X ;  /* 0x0000000000971919 */ /* 0x000e220000002500 */
[----:B------:R-:W0:Y:S08]  /*3d60*/  @P1 LDC.64 R148, c[0x0][0x448] ;  /* 0x00011200ff941b82 */ /* 0x000e300000000a00 */
[----:B------:R-:W1:Y:S08]  /*3d70*/  @P2 LDC.64 R146, c[0x0][0x438] ;  /* 0x00010e00ff922b82 */ /* 0x000e700000000a00 */
[----:B------:R-:W2:Y:S01]  /*3d80*/  @P1 LDC R152, c[0x0][0x430] ;  /* 0x00010c00ff981b82 */ /* 0x000ea20000000800 */
[----:B0-----:R-:W-:-:S07]  /*3d90*/  @P1 IMAD.WIDE.U32 R148, R151, 0x2, R148 ;  /* 0x0000000297941825 */ /* 0x001fce00078e0094 */
[----:B------:R-:W2:Y:S01]  /*3da0*/  @P1 LDC R151, c[0x0][0x408] ;  /* 0x00010200ff971b82 */ /* 0x000ea20000000800 */
[----:B-1----:R-:W-:Y:S01]  /*3db0*/  @P2 IMAD.WIDE R146, R144, 0x2, R146 ;  /* 0x0000000290922825 */ /* 0x002fe200078e0292 */
[----:B------:R0:W3:Y:S05]  /*3dc0*/  @P1 LDG.E.U16 R148, desc[UR36][R148.64] ;  /* 0x0000002494941981 */ /* 0x0000ea000c1e1500 */
[----:B------:R1:W4:Y:S01]  /*3dd0*/  @P2 LDG.E.U16 R146, desc[UR36][R146.64] ;  /* 0x0000002492922981 */ /* 0x000322000c1e1500 */
[----:B0----5:R-:W-:Y:S02]  /*3de0*/  HFMA2 R149, R5, R77, -RZ ;  /* 0x0000004d05957231 */ /* 0x021fe400001000ff */
[----:B-1----:R-:W-:-:S02]  /*3df0*/  HMUL2 R147, R4, R76 ;  /* 0x0000004c04937232 */ /* 0x002fc40000000000 */
        /* <DEDUP_REMOVED lines=30> */
[----:B------:R-:W-:Y:S02]  /*3fe0*/  HMUL2 R149, R6, R78 ;  /* 0x0000004e06957232 */ /* 0x000fe40000000000 */
[----:B------:R-:W-:Y:S02]  /*3ff0*/  HADD2 R147, R147, R150 ;  /* 0x0000009693937230 */ /* 0x000fe40000000000 */
[----:B------:R-:W-:Y:S02]  /*4000*/  HFMA2 R150, R7, R79, -RZ ;  /* 0x0000004f07967231 */ /* 0x000fe400001000ff */
        /* <DEDUP_REMOVED lines=30> */
[----:B------:R-:W-:-:S04]  /*41f0*/  HADD2 R147, R147, R149 ;  /* 0x0000009593937230 */ /* 0x000fc80000000000 */
[----:B------:R-:W-:Y:S01]  /*4200*/  HFMA2 R147, R147, 1, 1, R150 ;  /* 0x3c003c0093937831 */ /* 0x000fe20000000096 */
[----:B--2---:R-:W-:-:S04]  /*4210*/  @P1 IADD3 R150, PT, PT, R152, R151, RZ ;  /* 0x0000009798961210 */ /* 0x004fc80007ffe0ff */
[----:B------:R-:W-:Y:S01]  /*4220*/  @P1 ISETP.GE.AND P4, PT, R141, R150, PT ;  /* 0x000000968d00120c */ /* 0x000fe20003f86270 */
[--C-:B------:R-:W-:Y:S02]  /*4230*/  HADD2.F32 R149, -RZ, R147.reuse.H0_H0 ;  /* 0x20000093ff957230 */ /* 0x100fe40000004100 */
[----:B------:R-:W-:Y:S01]  /*4240*/  HADD2.F32 R150, -RZ, R147.H1_H1 ;  /* 0x30000093ff967230 */ /* 0x000fe20000004100 */
[----:B------:R-:W-:-:S04]  /*4250*/  @P1 SEL R147, R23, RZ, !P4 ;  /* 0x000000ff17931207 */ /* 0x000fc80006000000 */
[----:B------:R-:W-:Y:S01]  /*4260*/  FADD.FTZ R149, R149, R150 ;  /* 0x0000009695957221 */ /* 0x000fe20000010000 */
[----:B------:R-:W-:-:S03]  /*4270*/  @P1 IADD3 R147, PT, PT, R141, R147, -R16 ;  /* 0x000000938d931210 */ /* 0x000fc60007ffe810 */
[----:B------:R-:W-:Y:S01]  /*4280*/  FMUL.FTZ R149, R149, UR16 ;  /* 0x0000001095957c20 */ /* 0x000fe20008410000 */
[----:B---3--:R-:W-:Y:S02]  /*4290*/  @P1 HADD2.F32 R150, -RZ, R148.H0_H0 ;  /* 0x20000094ff961230 */ /* 0x008fe40000004100 */
[----:B----4-:R-:W-:Y:S01]  /*42a0*/  @P2 HADD2.F32 R146, -RZ, R146.H0_H0 ;  /* 0x20000092ff922230 */ /* 0x010fe20000004100 */
[----:B------:R-:W-:-:S04]  /*42b0*/  @P1 I2FP.F32.S32 R148, R147 ;  /* 0x0000009300941245 */ /* 0x000fc80000201400 */
[----:B------:R-:W-:-:S04]  /*42c0*/  @P2 FADD.FTZ R149, R149, R146 ;  /* 0x0000009295952221 */ /* 0x000fc80000010000 */
[----:B------:R-:W-:-:S05]  /*42d0*/  @P1 FFMA.FTZ R149, R148, R150, R149 ;  /* 0x0000009694951223 */ /* 0x000fca0000010095 */
[----:B------:R0:W-:Y:S01]  /*42e0*/  STS [R145], R149 ;  /* 0x0000009591007388 */ /* 0x0001e20000000800 */
[----:B------:R-:W-:-:S07]  /*42f0*/  @!P3 FMNMX.FTZ R0, R0, R149, !PT ;  /* 0x000000950000b209 */ /* 0x000fce0007810000 */
.L_x_2544:
[----:B------:R-:W-:Y:S05]  /*4300*/  BSYNC.RECONVERGENT B1 ;  /* 0x0000000000017941 */ /* 0x000fea0003800200 */
.L_x_2543:
[----:B------:R-:W-:Y:S01]  /*4310*/  IADD3 R22, P1, PT, R22, 0x100, RZ ;  /* 0x0000010016167810 */ /* 0x000fe20007f3e0ff */
[----:B------:R-:W-:Y:S01]  /*4320*/  VIADD R144, R144, 0x100 ;  /* 0x0000010090907836 */ /* 0x000fe20000000000 */
[----:B------:R-:W-:Y:S02]  /*4330*/  IADD3 R141, PT, PT, R141, 0x100, RZ ;  /* 0x000001008d8d7810 */ /* 0x000fe40007ffe0ff */
[----:B------:R-:W-:Y:S02]  /*4340*/  IADD3.X R143, PT, PT, RZ, R143, RZ, P1, !PT ;  /* 0x0000008fff8f7210 */ /* 0x000fe40000ffe4ff */
[----:B------:R-:W-:Y:S02]  /*4350*/  ISETP.GE.AND P1, PT, R141, R142, PT ;  /* 0x0000008e8d00720c */ /* 0x000fe40003f26270 */
[----:B0-----:R-:W-:-:S11]  /*4360*/  IADD3 R145, PT, PT, R145, 0x400, RZ ;  /* 0x0000040091917810 */ /* 0x001fd60007ffe0ff */
[----:B------:R-:W-:Y:S05]  /*4370*/  @!P1 BRA `(.L_x_2545) ;  /* 0xffffffdc00509947 */ /* 0x000fea000383ffff */
.L_x_2510:
[----:B01----:R-:W-:Y:S05]  /*4380*/  BSYNC.RECONVERGENT B0 ;  /* 0x0000000000007941 */ /* 0x003fea0003800200 */
.L_x_2509:
[----:B------:R-:W0:Y:S01]  /*4390*/  SHFL.BFLY PT, R5, R0, 0x10, 0x1f ;  /* 0x0e001f0000057f89 */ /* 0x000e2200000e0000 */
[----:B------:R-:W1:Y:S01]  /*43a0*/  S2UR UR7, SR_CgaCtaId ;  /* 0x00000000000779c3 */ /* 0x000e620000008800 */
[----:B------:R-:W-:Y:S01]  /*43b0*/  UMOV UR5, 0x400 ;  /* 0x0000040000057882 */ /* 0x000fe20000000000 */
[----:B------:R-:W-:Y:S01]  /*43c0*/  BSSY.RECONVERGENT B0, `(.L_x_2546) ;  /* 0x0000185000007945 */ /* 0x000fe20003800200 */
[----:B------:R-:W2:Y:S05]  /*43d0*/  S2R R8, SR_TID.X ;  /* 0x0000000000087919 */ /* 0x000eaa0000002100 */
[----:B------:R-:W3:Y:S01]  /*43e0*/  S2UR UR9, SR_CTAID.Y ;  /* 0x00000000000979c3 */ /* 0x000ee20000002600 */
[----:B0-----:R-:W-:Y:S01]  /*43f0*/  FMNMX.FTZ R5, R5, R0, !PT ;  /* 0x0000000005057209 */ /* 0x001fe20007810000 */
[----:B-1----:R-:W-:Y:S01]  /*4400*/  ULEA UR4, UR7, UR5, 0x18 ;  /* 0x0000000507047291 */ /* 0x002fe2000f8ec0ff */
[----:B----4-:R-:W-:-:S03]  /*4410*/  MOV R0, 0xff7fffff ;  /* 0xff7fffff00007802 */ /* 0x010fc60000000f00 */
[----:B------:R-:W0:Y:S02]  /*4420*/  SHFL.BFLY PT, R4, R5, 0x8, 0x1f ;  /* 0x0d001f0005047f89 */ /* 0x000e2400000e0000 */
[----:B0-----:R-:W-:-:S05]  /*4430*/  FMNMX.FTZ R4, R5, R4, !PT ;  /* 0x0000000405047209 */ /* 0x001fca0007810000 */
[----:B------:R-:W0:Y:S02]  /*4440*/  SHFL.BFLY PT, R7, R4, 0x4, 0x1f ;  /* 0x0c801f0004077f89 */ /* 0x000e2400000e0000 */
[----:B0-----:R-:W-:Y:S02]  /*4450*/  FMNMX.FTZ R7, R4, R7, !PT ;  /* 0x0000000704077209 */ /* 0x001fe40007810000 */
[----:B--2---:R-:W-:-:S03]  /*4460*/  LEA.HI R4, R8, UR4, RZ, 0x1d ;  /* 0x0000000408047c11 */ /* 0x004fc6000f8fe8ff */
[----:B------:R-:W0:Y:S02]  /*4470*/  SHFL.BFLY PT, R6, R7, 0x2, 0x1f ;  /* 0x0c401f0007067f89 */ /* 0x000e2400000e0000 */
[----:B0-----:R-:W-:Y:S02]  /*4480*/  FMNMX.FTZ R9, R7, R6, !PT ;  /* 0x0000000607097209 */ /* 0x001fe40007810000 */
[----:B------:R-:W-:-:S03]  /*4490*/  LOP3.LUT P0, R6, R8, 0x1f, RZ, 0xc0, !PT ;  /* 0x0000001f08067812 */ /* 0x000fc6000780c0ff */
[----:B------:R-:W0:Y:S01]  /*44a0*/  SHFL.BFLY PT, R10, R9, 0x1, 0x1f ;  /* 0x0c201f00090a7f89 */ /* 0x000e2200000e0000 */
[C---:B------:R-:W-:Y:S02]  /*44b0*/  ISETP.GT.U32.AND P1, PT, R6.reuse, 0x7, PT ;  /* 0x000000070600780c */ /* 0x040fe40003f24070 */
[----:B------:R-:W-:Y:S01]  /*44c0*/  LEA R7, R6, UR4, 0x2 ;  /* 0x0000000406077c11 */ /* 0x000fe2000f8e10ff */
[----:B------:R-:W3:Y:S02]  /*44d0*/  LDCU UR4, c[0x0][0x3f4] ;  /* 0x00007e80ff0477ac */ /* 0x000ee40008000800 */
[----:B---3--:R-:W-:Y:S01]  /*44e0*/  UIMAD UR6, UR9, UR4, URZ ;  /* 0x00000004090672a4 */ /* 0x008fe2000f8e02ff */
[----:B0-----:R-:W-:-:S03]  /*44f0*/  FMNMX.FTZ R13, R9, R10, !PT ;  /* 0x0000000a090d7209 */ /* 0x001fc60007810000 */
[----:B------:R-:W-:Y:S02]  /*4500*/  USHF.R.S32.HI UR12, URZ, 0x1f, UR6 ;  /* 0x0000001fff0c7899 */ /* 0x000fe40008011406 */
[----:B------:R-:W-:Y:S01]  /*4510*/  @!P0 STS [R4], R13 ;  /* 0x0000000d04008388 */ /* 0x000fe20000000800 */
[----:B------:R-:W-:Y:S06]  /*4520*/  BAR.SYNC.DEFER_BLOCKING 0x0 ;  /* 0x0000000000007b1d */ /* 0x000fec0000010000 */
[----:B------:R-:W0:Y:S04]  /*4530*/  @!P1 LDS R0, [R7] ;  /* 0x0000000007009984 */ /* 0x000e280000000800 */
[----:B0-----:R-:W0:Y:S02]  /*4540*/  SHFL.BFLY PT, R5, R0, 0x4, 0x1f ;  /* 0x0c801f0000057f89 */ /* 0x001e2400000e0000 */
[----:B0-----:R-:W-:Y:S01]  /*4550*/  FMNMX.FTZ R10, R5, R0, !PT ;  /* 0x00000000050a7209 */ /* 0x001fe20007810000 */
[----:B------:R-:W-:-:S04]  /*4560*/  VIADD R0, R16, 0x1 ;  /* 0x0000000110007836 */ /* 0x000fc80000000000 */
[----:B------:R-:W0:Y:S02]  /*4570*/  SHFL.BFLY PT, R5, R10, 0x2, 0x1f ;  /* 0x0c401f000a057f89 */ /* 0x000e2400000e0000 */
[----:B0-----:R-:W-:Y:S01]  /*4580*/  FMNMX.FTZ R11, R10, R5, !PT ;  /* 0x000000050a0b7209 */ /* 0x001fe20007810000 */
[----:B------:R-:W-:Y:S01]  /*4590*/  HFMA2 R10, -RZ, RZ, 0, 0 ;  /* 0x00000000ff0a7431 */ /* 0x000fe200000001ff */
[----:B------:R-:W-:-:S03]  /*45a0*/  IADD3 R5, PT, PT, R19, R8, RZ ;  /* 0x0000000813057210 */ /* 0x000fc60007ffe0ff */
[----:B------:R-:W0:Y:S01]  /*45b0*/  SHFL.BFLY PT, R12, R11, 0x1, 0x1f ;  /* 0x0c201f000b0c7f89 */ /* 0x000e2200000e0000 */
[----:B------:R-:W-:Y:S02]  /*45c0*/  ISETP.GT.AND P0, PT, R5, R16, PT ;  /* 0x000000100500720c */ /* 0x000fe40003f04270 */
[----:B0-----:R-:W-:-:S06]  /*45d0*/  FMNMX.FTZ R9, R11, R12, !PT ;  /* 0x0000000c0b097209 */ /* 0x001fcc0007810000 */
[----:B------:R-:W0:Y:S05]  /*45e0*/  SHFL.IDX PT, R9, R9, RZ, 0x1f ;  /* 0x00001fff09097589 */ /* 0x000e2a00000e0000 */
[----:B------:R-:W-:Y:S05]  /*45f0*/  @P0 BRA `(.L_x_2547) ;  /* 0x0000001400840947 */ /* 0x000fea0003800000 */
[----:B------:R-:W1:Y:S02]  /*4600*/  LDC.64 R12, c[0x0][0x420] ;  /* 0x00010800ff0c7b82 */ /* 0x000e640000000a00 */
[----:B-1----:R-:W-:-:S04]  /*4610*/  ISETP.NE.U32.AND P0, PT, R12, RZ, PT ;  /* 0x000000ff0c00720c */ /* 0x002fc80003f05070 */
[----:B------:R-:W-:-:S13]  /*4620*/  ISETP.NE.AND.EX P0, PT, R13, RZ, PT, P0 ;  /* 0x000000ff0d00720c */ /* 0x000fda0003f05300 */
[----:B------:R-:W-:Y:S05]  /*4630*/  @P0 BRA `(.L_x_2548) ;  /* 0x0000000c00fc0947 */ /* 0x000fea0003800000 */
[----:B------:R-:W-:Y:S01]  /*4640*/  VIADDMNMX R10, R5, 0x100, R0, !PT ;  /* 0x00000100050a7846 */ /* 0x000fe20007800100 */
[----:B------:R-:W-:Y:S01]  /*4650*/  BSSY.RECONVERGENT B1, `(.L_x_2549) ;  /* 0x000001c000017945 */ /* 0x000fe20003800200 */
[----:B------:R-:W-:-:S04]  /*4660*/  LOP3.LUT R11, RZ, R8, RZ, 0x33, !PT ;  /* 0x00000008ff0b7212 */ /* 0x000fc800078e33ff */
[----:B------:R-:W-:Y:S02]  /*4670*/  IADD3 R12, PT, PT, -R19, R10, R11 ;  /* 0x0000000a130c7210 */ /* 0x000fe40007ffe10b */
[----:B------:R-:W-:Y:S02]  /*4680*/  MOV R11, R5 ;  /* 0x00000005000b7202 */ /* 0x000fe40000000f00 */
[C---:B------:R-:W-:Y:S02]  /*4690*/  LOP3.LUT R10, R12.reuse, 0x300, RZ, 0xc0, !PT ;  /* 0x000003000c0a7812 */ /* 0x040fe400078ec0ff */
[----:B------:R-:W-:Y:S02]  /*46a0*/  ISETP.GE.U32.AND P1, PT, R12, 0x300, PT ;  /* 0x000003000c00780c */ /* 0x000fe40003f26070 */
[----:B------:R-:W-:Y:S02]  /*46b0*/  ISETP.NE.AND P0, PT, R10, 0x300, PT ;  /* 0x000003000a00780c */ /* 0x000fe40003f05270 */
[----:B------:R-:W-:-:S11]  /*46c0*/  MOV R10, RZ ;  /* 0x000000ff000a7202 */ /* 0x000fd60000000f00 */
[----:B------:R-:W-:Y:S05]  /*46d0*/  @!P0 BRA `(.L_x_2550) ;  /* 0x00000000004c8947 */ /* 0x000fea0003800000 */
[----:B------:R-:W-:Y:S01]  /*46e0*/  UIADD3 UR4, UPT, UPT, UR5, 0x140, URZ ;  /* 0x0000014005047890 */ /* 0x000fe2000fffe0ff */
[----:B------:R-:W-:Y:S02]  /*46f0*/  LEA.HI R10, R12, 0x1, RZ, 0x18 ;  /* 0x000000010c0a7811 */ /* 0x000fe400078fc0ff */
[----:B------:R-:W-:Y:S01]  /*4700*/  MOV R11, R5 ;  /* 0x00000005000b7202 */ /* 0x000fe20000000f00 */
[----:B------:R-:W-:Y:S01]  /*4710*/  ULEA UR4, UR7, UR4, 0x18 ;  /* 0x0000000407047291 */ /* 0x000fe2000f8ec0ff */
[----:B------:R-:W-:Y:S01]  /*4720*/  LOP3.LUT R12, R10, 0x3, RZ, 0xc0, !PT ;  /* 0x000000030a0c7812 */ /* 0x000fe200078ec0ff */
[----:B------:R-:W-:-:S03]  /*4730*/  IMAD.MOV.U32 R10, RZ, RZ, RZ ;  /* 0x000000ffff0a7224 */ /* 0x000fc600078e00ff */
[----:B------:R-:W-:Y:S02]  /*4740*/  IADD3 R13, PT, PT, -R12, RZ, RZ ;  /* 0x000000ff0c0d7210 */ /* 0x000fe40007ffe1ff */
[----:B------:R-:W-:-:S07]  /*4750*/  LEA R12, R8, UR4, 0x2 ;  /* 0x00000004080c7c11 */ /* 0x000fce000f8e10ff */
.L_x_2551:
        /* <DEDUP_REMOVED lines=11> */
.L_x_2550:
[----:B------:R-:W-:Y:S05]  /*4810*/  BSYNC.RECONVERGENT B1 ;  /* 0x0000000000017941 */ /* 0x000fea0003800200 */
.L_x_2549:
[----:B------:R-:W-:Y:S05]  /*4820*/  @!P1 BRA `(.L_x_2547) ;  /* 0x0000001000f89947 */ /* 0x000fea0003800000 */
[----:B------:R-:W-:Y:S01]  /*4830*/  UIADD3 UR4, UPT, UPT, UR5, 0x140, URZ ;  /* 0x0000014005047890 */ /* 0x000fe2000fffe0ff */
[----:B------:R-:W-:Y:S01]  /*4840*/  SHF.L.U32 R12, R19, 0x2, RZ ;  /* 0x00000002130c7819 */ /* 0x000fe200000006ff */
[C---:B------:R-:W-:Y:S02]  /*4850*/  VIADD R25, R11.reuse, 0x400 ;  /* 0x000004000b197836 */ /* 0x040fe40000000000 */
[----:B------:R-:W-:Y:S01]  /*4860*/  ULEA UR4, UR7, UR4, 0x18 ;  /* 0x0000000407047291 */ /* 0x000fe2000f8ec0ff */
[----:B------:R-:W-:Y:S02]  /*4870*/  LEA R12, R11, -R12, 0x2 ;  /* 0x8000000c0b0c7211 */ /* 0x000fe400078e10ff */
[----:B------:R-:W-:-:S03]  /*4880*/  ISETP.GT.AND P0, PT, R25, R16, PT ;  /* 0x000000101900720c */ /* 0x000fc60003f04270 */
[----:B------:R-:W-:-:S03]  /*4890*/  IADD3 R11, PT, PT, R12, UR4, RZ ;  /* 0x000000040c0b7c10 */ /* 0x000fc6000fffe0ff */
[----:B------:R-:W0:Y:S04]  /*48a0*/  LDS R14, [R12+UR4] ;  /* 0x000000040c0e7984 */ /* 0x000e280008000800 */
[----:B------:R-:W1:Y:S04]  /*48b0*/  LDS R22, [R12+UR4+0x400] ;  /* 0x000400040c167984 */ /* 0x000e680008000800 */
[----:B------:R-:W2:Y:S04]  /*48c0*/  LDS R24, [R12+UR4+0x800] ;  /* 0x000800040c187984 */ /* 0x000ea80008000800 */
[----:B------:R-:W3:Y:S01]  /*48d0*/  LDS R26, [R12+UR4+0xc00] ;  /* 0x000c00040c1a7984 */ /* 0x000ee20008000800 */
[C---:B0-----:R-:W-:Y:S01]  /*48e0*/  FADD.FTZ R14, -R9.reuse, R14 ;  /* 0x0000000e090e7221 */ /* 0x041fe20000010100 */
[----:B-1----:R-:W-:-:S03]  /*48f0*/  FADD.FTZ R22, -R9, R22 ;  /* 0x0000001609167221 */ /* 0x002fc60000010100 */
[----:B------:R-:W-:Y:S01]  /*4900*/  FMUL.FTZ R14, R14, 1.4426950216293334961 ;  /* 0x3fb8aa3b0e0e7820 */ /* 0x000fe20000410000 */
[C---:B--2---:R-:W-:Y:S01]  /*4910*/  FADD.FTZ R24, -R9.reuse, R24 ;  /* 0x0000001809187221 */ /* 0x044fe20000010100 */
[----:B------:R-:W-:Y:S02]  /*4920*/  FMUL.FTZ R22, R22, 1.4426950216293334961 ;  /* 0x3fb8aa3b16167820 */ /* 0x000fe40000410000 */
[----:B------:R-:W0:Y:S01]  /*4930*/  MUFU.EX2 R13, R14 ;  /* 0x0000000e000d7308 */ /* 0x000e220000000800 */
[----:B---3--:R-:W-:Y:S01]  /*4940*/  FADD.FTZ R26, -R9, R26 ;  /* 0x0000001a091a7221 */ /* 0x008fe20000010100 */
[----:B------:R-:W-:Y:S02]  /*4950*/  FMUL.FTZ R24, R24, 1.4426950216293334961 ;  /* 0x3fb8aa3b18187820 */ /* 0x000fe40000410000 */
[----:B------:R-:W1:Y:S01]  /*4960*/  MUFU.EX2 R15, R22 ;  /* 0x00000016000f7308 */ /* 0x000e620000000800 */
[----:B------:R-:W-:-:S03]  /*4970*/  FMUL.FTZ R26, R26, 1.4426950216293334961 ;  /* 0x3fb8aa3b1a1a7820 */ /* 0x000fc60000410000 */
[----:B------:R-:W2:Y:S04]  /*4980*/  MUFU.EX2 R21, R24 ;  /* 0x0000001800157308 */ /* 0x000ea80000000800 */
[----:B-----5:R-:W3:Y:S01]  /*4990*/  MUFU.EX2 R23, R26 ;  /* 0x0000001a00177308 */ /* 0x020ee20000000800 */
[----:B0-----:R-:W-:Y:S01]  /*49a0*/  FADD.FTZ R10, R10, R13 ;  /* 0x0000000d0a0a7221 */ /* 0x001fe20000010000 */
[----:B------:R4:W-:Y:S03]  /*49b0*/  STS [R12+UR4], R13 ;  /* 0x0000000d0c007988 */ /* 0x0009e60008000804 */
[----:B-1----:R-:W-:Y:S01]  /*49c0*/  FADD.FTZ R10, R10, R15 ;  /* 0x0000000f0a0a7221 */ /* 0x002fe20000010000 */
[----:B------:R4:W-:Y:S03]  /*49d0*/  STS [R12+UR4+0x400], R15 ;  /* 0x0004000f0c007988 */ /* 0x0009e60008000804 */
[----:B--2---:R-:W-:Y:S01]  /*49e0*/  FADD.FTZ R10, R10, R21 ;  /* 0x000000150a0a7221 */ /* 0x004fe20000010000 */
[----:B------:R4:W-:Y:S03]  /*49f0*/  STS [R12+UR4+0x800], R21 ;  /* 0x000800150c007988 */ /* 0x0009e60008000804 */
[----:B---3--:R-:W-:Y:S01]  /*4a00*/  FADD.FTZ R10, R10, R23 ;  /* 0x000000170a0a7221 */ /* 0x008fe20000010000 */
[----:B------:R4:W-:Y:S01]  /*4a10*/  STS [R12+UR4+0xc00], R23 ;  /* 0x000c00170c007988 */ /* 0x0009e20008000804 */
[----:B------:R-:W-:Y:S05]  /*4a20*/  @P0 BRA `(.L_x_2547) ;  /* 0x0000001000780947 */ /* 0x000fea0003800000 */
[----:B----4-:R-:W-:Y:S01]  /*4a30*/  IADD3 R12, PT, PT, -R25, R16, RZ ;  /* 0x00000010190c7210 */ /* 0x010fe20007ffe1ff */
[----:B------:R-:W-:Y:S01]  /*4a40*/  BSSY.RECONVERGENT B1, `(.L_x_2552) ;  /* 0x000006b000017945 */ /* 0x000fe20003800200 */
[----:B------:R-:W-:Y:S02]  /*4a50*/  IADD3 R11, PT, PT, R11, 0x1800, RZ ;  /* 0x000018000b0b7810 */ /* 0x000fe40007ffe0ff */
[----:B------:R-:W-:Y:S02]  /*4a60*/  ISETP.GT.AND P1, PT, R12, 0xbff, PT ;  /* 0x00000bff0c00780c */ /* 0x000fe40003f24270 */
[----:B------:R-:W-:-:S11]  /*4a70*/  PLOP3.LUT P0, PT, PT, PT, PT, 0x80, 0x8 ;  /* 0x000000000008781c */ /* 0x000fd60003f0f070 */
[----:B------:R-:W-:Y:S05]  /*4a80*/  @!P1 BRA `(.L_x_2553) ;  /* 0x0000000400989947 */ /* 0x000fea0003800000 */
[----:B------:R-:W-:Y:S01]  /*4a90*/  PLOP3.LUT P0, PT, PT, PT, PT, 0x8, 0x80 ;  /* 0x000000000080781c */ /* 0x000fe20003f0e170 */
[----:B------:R-:W-:-:S12]  /*4aa0*/  VIADD R50, R16, 0xfffff401 ;  /* 0xfffff40110327836 */ /* 0x000fd80000000000 */
.L_x_2554:
[----:B------:R-:W0:Y:S01]  /*4ab0*/  LDS R12, [R11+-0x800] ;  /* 0xfff800000b0c7984 */ /* 0x000e220000000800 */
[----:B------:R-:W-:-:S03]  /*4ac0*/  IADD3 R25, PT, PT, R25, 0x1000, RZ ;  /* 0x0000100019197810 */ /* 0x000fc60007ffe0ff */
[----:B------:R-:W1:Y:S01]  /*4ad0*/  LDS R14, [R11+-0x400] ;  /* 0xfffc00000b0e7984 */ /* 0x000e620000000800 */
        /* <DEDUP_REMOVED lines=8> */
[----:B------:R-:W5:Y:S04]  /*4b60*/  LDS R36, [R11+0x1c00] ;  /* 0x001c00000b247984 */ /* 0x000f680000000800 */
[----:B------:R-:W5:Y:S01]  /*4b70*/  LDS R38, [R11+0x2000] ;  /* 0x002000000b267984 */ /* 0x000f620000000800 */
        /* <DEDUP_REMOVED lines=13> */
[C---:B----4-:R-:W-:Y:S01]  /*4c50*/  FADD.FTZ R26, -R9.reuse, R26 ;  /* 0x0000001a091a7221 */ /* 0x050fe20000010100 */
[----:B------:R-:W-:Y:S01]  /*4c60*/  FMUL.FTZ R24, R24, 1.4426950216293334961 ;  /* 0x3fb8aa3b18187820 */ /* 0x000fe20000410000 */
[C---:B-----5:R-:W-:Y:S01]  /*4c70*/  FADD.FTZ R28, -R9.reuse, R28 ;  /* 0x0000001c091c7221 */ /* 0x060fe20000010100 */
        /* <DEDUP_REMOVED lines=71> */
.L_x_2553:
[----:B------:R-:W-:Y:S05]  /*50f0*/  BSYNC.RECONVERGENT B1 ;  /* 0x0000000000017941 */ /* 0x000fea0003800200 */
.L_x_2552:
[----:B------:R-:W-:Y:S01]  /*5100*/  IADD3 R12, PT, PT, -R25, R16, RZ ;  /* 0x00000010190c7210 */ /* 0x000fe20007ffe1ff */
        /* <DEDUP_REMOVED lines=9> */
[----:B------:R-:W4:Y:S04]  /*51a0*/  LDS R26, [R11+0x800] ;  /* 0x000800000b1a7984 */ /* 0x000f280000000800 */
[----:B------:R-:W5:Y:S04]  /*51b0*/  LDS R28, [R11+0xc00] ;  /* 0x000c00000b1c7984 */ /* 0x000f680000000800 */
[----:B------:R-:W5:Y:S04]  /*51c0*/  LDS R30, [R11+0x1000] ;  /* 0x001000000b1e7984 */ /* 0x000f680000000800 */
[----:B------:R-:W5:Y:S01]  /*51d0*/  LDS R32, [R11+0x1400] ;  /* 0x001400000b207984 */ /* 0x000f620000000800 */
        /* <DEDUP_REMOVED lines=9> */
[C---:B----4-:R-:W-:Y:S01]  /*5270*/  FADD.FTZ R26, -R9.reuse, R26 ;  /* 0x0000001a091a7221 */ /* 0x050fe20000010100 */
[----:B------:R-:W-:Y:S02]  /*5280*/  FMUL.FTZ R24, R24, 1.4426950216293334961 ;  /* 0x3fb8aa3b18187820 */ /* 0x000fe40000410000 */
[----:B------:R-:W2:Y:S01]  /*5290*/  MUFU.EX2 R22, R22 ;  /* 0x0000001600167308 */ /* 0x000ea20000000800 */
[----:B-----5:R-:W-:Y:S01]  /*52a0*/  FADD.FTZ R28, -R9, R28 ;  /* 0x0000001c091c7221 */ /* 0x020fe20000010100 */
        /* <DEDUP_REMOVED lines=28> */
.L_x_2556:
[----:B------:R-:W-:Y:S05]  /*5470*/  BSYNC.RECONVERGENT B1 ;  /* 0x0000000000017941 */ /* 0x000fea0003800200 */
.L_x_2555:
[----:B------:R-:W-:-:S13]  /*5480*/  ISETP.GT.AND P1, PT, R25, R16, PT ;  /* 0x000000101900720c */ /* 0x000fda0003f24270 */
[----:B------:R-:W-:Y:S05]  /*5490*/  @!P0 BRA P1, `(.L_x_2547) ;  /* 0x0000000400dc8947 */ /* 0x000fea0000800000 */
        /* <DEDUP_REMOVED lines=25> */
.L_x_2548:
[----:B------:R-:W-:Y:S01]  /*5630*/  VIADDMNMX R10, R5, 0x100, R0, !PT ;  /* 0x00000100050a7846 */ /* 0x000fe20007800100 */
[----:B------:R-:W-:Y:S01]  /*5640*/  BSSY.RECONVERGENT B1, `(.L_x_2557) ;  /* 0x0000024000017945 */ /* 0x000fe20003800200 */
[----:B------:R-:W-:-:S04]  /*5650*/  LOP3.LUT R11, RZ, R8, RZ, 0x33, !PT ;  /* 0x00000008ff0b7212 */ /* 0x000fc800078e33ff */
[----:B------:R-:W-:Y:S02]  /*5660*/  IADD3 R14, PT, PT, -R19, R10, R11 ;  /* 0x0000000a130e7210 */ /* 0x000fe40007ffe10b */
[----:B------:R-:W-:Y:S02]  /*5670*/  MOV R11, R5 ;  /* 0x00000005000b7202 */ /* 0x000fe40000000f00 */
[C---:B------:R-:W-:Y:S02]  /*5680*/  LOP3.LUT R10, R14.reuse, 0x300, RZ, 0xc0, !PT ;  /* 0x000003000e0a7812 */ /* 0x040fe400078ec0ff */
[----:B------:R-:W-:Y:S02]  /*5690*/  ISETP.GE.U32.AND P1, PT, R14, 0x300, PT ;  /* 0x000003000e00780c */ /* 0x000fe40003f26070 */
[----:B------:R-:W-:Y:S01]  /*56a0*/  ISETP.NE.AND P0, PT, R10, 0x300, PT ;  /* 0x000003000a00780c */ /* 0x000fe20003f05270 */
[----:B------:R-:W-:-:S12]  /*56b0*/  HFMA2 R10, -RZ, RZ, 0, 0 ;  /* 0x00000000ff0a7431 */ /* 0x000fd800000001ff */
[----:B------:R-:W-:Y:S05]  /*56c0*/  @!P0 BRA `(.L_x_2558) ;  /* 0x00000000006c8947 */ /* 0x000fea0003800000 */
[----:B------:R-:W-:Y:S01]  /*56d0*/  UIADD3 UR4, UPT, UPT, UR5, 0x140, URZ ;  /* 0x0000014005047890 */ /* 0x000fe2000fffe0ff */
[----:B------:R-:W-:Y:S02]  /*56e0*/  LEA.HI R10, R14, 0x1, RZ, 0x18 ;  /* 0x000000010e0a7811 */ /* 0x000fe400078fc0ff */
[----:B-----5:R-:W-:Y:S01]  /*56f0*/  IADD3 R23, P0, P2, R12, UR6, R5 ;  /* 0x000000060c177c10 */ /* 0x020fe2000fa1e005 */
[----:B------:R-:W-:Y:S01]  /*5700*/  ULEA UR4, UR7, UR4, 0x18 ;  /* 0x0000000407047291 */ /* 0x000fe2000f8ec0ff */
[----:B------:R-:W-:Y:S01]  /*5710*/  LOP3.LUT R12, R10, 0x3, RZ, 0xc0, !PT ;  /* 0x000000030a0c7812 */ /* 0x000fe200078ec0ff */
[----:B------:R-:W-:Y:S01]  /*5720*/  IMAD.MOV.U32 R10, RZ, RZ, RZ ;  /* 0x000000ffff0a7224 */ /* 0x000fe200078e00ff */
[----:B------:R-:W-:Y:S02]  /*5730*/  IADD3.X R13, PT, PT, R13, UR12, RZ, P0, P2 ;  /* 0x0000000c0d0d7c10 */ /* 0x000fe400087e44ff */
[----:B------:R-:W-:Y:S02]  /*5740*/  MOV R11, R5 ;  /* 0x00000005000b7202 */ /* 0x000fe40000000f00 */
[----:B------:R-:W-:-:S02]  /*5750*/  IADD3 R15, PT, PT, -R12, RZ, RZ ;  /* 0x000000ff0c0f7210 */ /* 0x000fc40007ffe1ff */
[----:B------:R-:W-:-:S07]  /*5760*/  LEA R14, R8, UR4, 0x2 ;  /* 0x00000004080e7c11 */ /* 0x000fce000f8e10ff */
.L_x_2559:
[----:B------:R-:W-:-:S06]  /*5770*/  MOV R12, R23 ;  /* 0x00000017000c7202 */ /* 0x000fcc0000000f00 */
[----:B------:R1:W2:Y:S01]  /*5780*/  LDG.E.U8 R12, desc[UR36][R12.64] ;  /* 0x000000240c0c7981 */ /* 0x0002a2000c1e1100 */
[----:B------:R-:W-:Y:S01]  /*5790*/  IMAD.MOV.U32 R21, RZ, RZ, RZ ;  /* 0x000000ffff157224 */ /* 0x000fe200078e00ff */
[----:B------:R-:W-:Y:S02]  /*57a0*/  IADD3 R15, PT, PT, R15, 0x1, RZ ;  /* 0x000000010f0f7810 */ /* 0x000fe40007ffe0ff */
[----:B------:R-:W-:Y:S02]  /*57b0*/  IADD3 R23, P2, PT, R23, 0x100, RZ ;  /* 0x0000010017177810 */ /* 0x000fe40007f5e0ff */
[----:B------:R-:W-:Y:S02]  /*57c0*/  IADD3 R11, PT, PT, R11, 0x100, RZ ;  /* 0x000001000b0b7810 */ /* 0x000fe40007ffe0ff */
[----:B-1----:R-:W-:Y:S02]  /*57d0*/  IADD3.X R13, PT, PT, RZ, R13, RZ, P2, !PT ;  /* 0x0000000dff0d7210 */ /* 0x002fe400017fe4ff */
        /* <DEDUP_REMOVED lines=10> */
.L_x_2558:
[----:B------:R-:W-:Y:S05]  /*5880*/  BSYNC.RECONVERGENT B1 ;  /* 0x0000000000017941 */ /* 0x000fea0003800200 */
.L_x_2557:
[----:B------:R-:W-:Y:S05]  /*5890*/  @!P1 BRA `(.L_x_2547) ;  /* 0x0000000000dc9947 */ /* 0x000fea0003800000 */
[----:B------:R-:W1:Y:S01]  /*58a0*/  S2R R14, SR_CgaCtaId ;  /* 0x00000000000e7919 */ /* 0x000e620000008800 */
[----:B-----5:R-:W2:Y:S01]  /*58b0*/  LDC.64 R22, c[0x0][0x420] ;  /* 0x00010800ff167b82 */ /* 0x020ea20000000a00 */
[----:B------:R-:W-:Y:S02]  /*58c0*/  MOV R13, 0x400 ;  /* 0x00000400000d7802 */ /* 0x000fe40000000f00 */
[----:B------:R-:W-:Y:S02]  /*58d0*/  SHF.L.U32 R12, R19, 0x2, RZ ;  /* 0x00000002130c7819 */ /* 0x000fe400000006ff */
[----:B------:R-:W-:Y:S02]  /*58e0*/  IADD3 R13, PT, PT, R13, 0x140, RZ ;  /* 0x000001400d0d7810 */ /* 0x000fe40007ffe0ff */
[----:B------:R-:W-:Y:S02]  /*58f0*/  LEA R12, R11, -R12, 0x2 ;  /* 0x8000000c0b0c7211 */ /* 0x000fe400078e10ff */
[----:B--2---:R-:W-:-:S04]  /*5900*/  IADD3 R22, P0, P1, R22, UR6, R11 ;  /* 0x0000000616167c10 */ /* 0x004fc8000f91e00b */
[----:B------:R-:W-:Y:S02]  /*5910*/  IADD3 R22, P2, PT, R22, 0x200, RZ ;  /* 0x0000020016167810 */ /* 0x000fe40007f5e0ff */
[----:B-1----:R-:W-:Y:S02]  /*5920*/  LEA R15, R14, R13, 0x18 ;  /* 0x0000000d0e0f7211 */ /* 0x002fe400078ec0ff */
[----:B------:R-:W-:Y:S02]  /*5930*/  IADD3.X R13, PT, PT, R23, UR12, RZ, P0, P1 ;  /* 0x0000000c170d7c10 */ /* 0x000fe400087e24ff */
[----:B------:R-:W-:-:S03]  /*5940*/  IADD3 R14, PT, PT, R12, 0x800, R15 ;  /* 0x000008000c0e7810 */ /* 0x000fc60007ffe00f */
[----:B------:R-:W-:-:S07]  /*5950*/  IMAD.X R13, RZ, RZ, R13, P2 ;  /* 0x000000ffff0d7224 */ /* 0x000fce00010e060d */
.L_x_2560:
[----:B------:R-:W-:-:S05]  /*5960*/  MOV R12, R22 ;  /* 0x00000016000c7202 */ /* 0x000fca0000000f00 */
[----:B------:R-:W2:Y:S04]  /*5970*/  LDG.E.U8 R22, desc[UR36][R12.64+-0x200] ;  /* 0xfffe00240c167981 */ /* 0x000ea8000c1e1100 */
[----:B------:R-:W3:Y:S04]  /*5980*/  LDG.E.U8 R15, desc[UR36][R12.64+-0x100] ;  /* 0xffff00240c0f7981 */ /* 0x000ee8000c1e1100 */
[----:B------:R-:W4:Y:S04]  /*5990*/  LDG.E.U8 R21, desc[UR36][R12.64] ;  /* 0x000000240c157981 */ /* 0x000f28000c1e1100 */
[----:B------:R-:W5:Y:S01]  /*59a0*/  LDG.E.U8 R23, desc[UR36][R12.64+0x100] ;  /* 0x000100240c177981 */ /* 0x000f62000c1e1100 */
[----:B------:R-:W-:Y:S01]  /*59b0*/  HFMA2 R25, -RZ, RZ, 0, 0 ;  /* 0x00000000ff197431 */ /* 0x000fe200000001ff */
[----:B------:R-:W-:-:S02]  /*59c0*/  IADD3 R11, PT, PT, R11, 0x400, RZ ;  /* 0x000004000b0b7810 */ /* 0x000fc40007ffe0ff */
[----:B--2---:R-:W-:Y:S02]  /*59d0*/  ISETP.NE.AND P0, PT, R22, RZ, PT ;  /* 0x000000ff1600720c */ /* 0x004fe40003f05270 */
[----:B---3--:R-:W-:Y:S01]  /*59e0*/  ISETP.NE.AND P1, PT, R15, RZ, PT ;  /* 0x000000ff0f00720c */ /* 0x008fe20003f25270 */
[----:B------:R-:W-:Y:S01]  /*59f0*/  HFMA2 R15, -RZ, RZ, 0, 0 ;  /* 0x00000000ff0f7431 */ /* 0x000fe200000001ff */
[----:B----4-:R-:W-:Y:S02]  /*5a00*/  ISETP.NE.AND P2, PT, R21, RZ, PT ;  /* 0x000000ff1500720c */ /* 0x010fe40003f45270 */
[----:B------:R-:W-:Y:S02]  /*5a10*/  MOV R21, RZ ;  /* 0x000000ff00157202 */ /* 0x000fe40000000f00 */
[----:B-----5:R-:W-:-:S05]  /*5a20*/  ISETP.NE.AND P3, PT, R23, RZ, PT ;  /* 0x000000ff1700720c */ /* 0x020fca0003f65270 */
[----:B------:R-:W0:Y:S01]  /*5a30*/  @!P0 LDS R22, [R14+-0x800] ;  /* 0xfff800000e168984 */ /* 0x000e220000000800 */
[----:B------:R-:W-:-:S03]  /*5a40*/  IMAD.MOV.U32 R23, RZ, RZ, RZ ;  /* 0x000000ffff177224 */ /* 0x000fc600078e00ff */
        /* <DEDUP_REMOVED lines=9> */
[----:B------:R-:W-:Y:S01]  /*5ae0*/  ISETP.GT.AND P0, PT, R11, R16, PT ;  /* 0x000000100b00720c */ /* 0x000fe20003f04270 */
        /* <DEDUP_REMOVED lines=18> */
.L_x_2547:
[----:B------:R-:W-:Y:S05]  /*5c10*/  BSYNC.RECONVERGENT B0 ;  /* 0x0000000000007941 */ /* 0x000fea0003800200 */
.L_x_2546:
[----:B0-----:R-:W0:Y:S01]  /*5c20*/  SHFL.BFLY PT, R9, R10, 0x10, 0x1f ;  /* 0x0e001f000a097f89 */ /* 0x001e2200000e0000 */
[C---:B------:R-:W-:Y:S01]  /*5c30*/  ISETP.NE.AND P0, PT, R6.reuse, RZ, PT ;  /* 0x000000ff0600720c */ /* 0x040fe20003f05270 */
[----:B------:R-:W1:Y:S01]  /*5c40*/  LDCU UR4, c[0x0][0x40c] ;  /* 0x00008180ff0477ac */ /* 0x000e620008000800 */
[----:B------:R-:W-:Y:S01]  /*5c50*/  ISETP.GT.U32.AND P1, PT, R6, 0x7, PT ;  /* 0x000000070600780c */ /* 0x000fe20003f24070 */
[----:B------:R-:W1:Y:S01]  /*5c60*/  LDCU UR5, c[0x0][0x3f4] ;  /* 0x00007e80ff0577ac */ /* 0x000e620008000800 */
[----:B------:R-:W2:Y:S01]  /*5c70*/  LDCU.U8 UR8, c[0x0][0x48c] ;  /* 0x00009180ff0877ac */ /* 0x000ea20008000000 */
[----:B0-----:R-:W-:Y:S01]  /*5c80*/  FADD.FTZ R9, R9, R10 ;  /* 0x0000000a09097221 */ /* 0x001fe20000010000 */
[----:B-1----:R-:W-:-:S04]  /*5c90*/  UISETP.LT.AND UP0, UPT, UR5, UR4, UPT ;  /* 0x000000040500728c */ /* 0x002fc8000bf01270 */
[----:B----4-:R-:W0:Y:S01]  /*5ca0*/  SHFL.BFLY PT, R12, R9, 0x8, 0x1f ;  /* 0x0d001f00090c7f89 */ /* 0x010e2200000e0000 */
[----:B------:R-:W-:-:S04]  /*5cb0*/  USEL UR4, UR5, UR4, UP0 ;  /* 0x0000000405047287 */ /* 0x000fc80008000000 */
[----:B------:R-:W-:-:S04]  /*5cc0*/  UIADD3 UR4, UPT, UPT, UR4, 0x4, URZ ;  /* 0x0000000404047890 */ /* 0x000fc8000fffe0ff */
[----:B------:R-:W-:-:S04]  /*5cd0*/  USHF.R.S32.HI UR5, URZ, 0x1f, UR4 ;  /* 0x0000001fff057899 */ /* 0x000fc80008011404 */
[----:B------:R-:W-:-:S04]  /*5ce0*/  ULEA.HI UR5, UR5, UR4, URZ, 0x2 ;  /* 0x0000000405057291 */ /* 0x000fc8000f8f10ff */
[----:B------:R-:W-:-:S04]  /*5cf0*/  USHF.L.U32 UR5, UR5, 0x2, URZ ;  /* 0x0000000205057899 */ /* 0x000fc800080006ff */
[----:B------:R-:W-:Y:S01]  /*5d00*/  ULOP3.LUT UR5, UR5, 0xfffffff0, URZ, 0xc0, !UPT ;  /* 0xfffffff005057892 */ /* 0x000fe2000f8ec0ff */
[----:B0-----:R-:W-:-:S05]  /*5d10*/  FADD.FTZ R12, R9, R12 ;  /* 0x0000000c090c7221 */ /* 0x001fca0000010000 */
[----:B------:R-:W0:Y:S02]  /*5d20*/  SHFL.BFLY PT, R11, R12, 0x4, 0x1f ;  /* 0x0c801f000c0b7f89 */ /* 0x000e2400000e0000 */
[----:B0-----:R-:W-:Y:S02]  /*5d30*/  FADD.FTZ R11, R12, R11 ;  /* 0x0000000b0c0b7221 */ /* 0x001fe40000010000 */
[----:B------:R-:W0:Y:S03]  /*5d40*/  LDC R12, c[0x0][0x3f8] ;  /* 0x0000fe00ff0c7b82 */ /* 0x000e260000000800 */
[----:B------:R-:W1:Y:S02]  /*5d50*/  SHFL.BFLY PT, R14, R11, 0x2, 0x1f ;  /* 0x0c401f000b0e7f89 */ /* 0x000e6400000e0000 */
[----:B-1----:R-:W-:-:S05]  /*5d60*/  FADD.FTZ R14, R11, R14 ;  /* 0x0000000e0b0e7221 */ /* 0x002fca0000010000 */
[----:B------:R-:W1:Y:S02]  /*5d70*/  SHFL.BFLY PT, R13, R14, 0x1, 0x1f ;  /* 0x0c201f000e0d7f89 */ /* 0x000e6400000e0000 */
[----:B-1----:R-:W-:-:S05]  /*5d80*/  FADD.FTZ R13, R14, R13 ;  /* 0x0000000d0e0d7221 */ /* 0x002fca0000010000 */
[----:B------:R-:W-:Y:S01]  /*5d90*/  @!P0 STS [R4+0x20], R13 ;  /* 0x0000200d04008388 */ /* 0x000fe20000000800 */
[----:B------:R-:W-:Y:S01]  /*5da0*/  BAR.SYNC.DEFER_BLOCKING 0x0 ;  /* 0x0000000000007b1d */ /* 0x000fe20000010000 */
[----:B--2---:R-:W-:-:S05]  /*5db0*/  ISETP.NE.AND P0, PT, RZ, UR8, PT ;  /* 0x00000008ff007c0c */ /* 0x004fca000bf05270 */
[----:B------:R-:W1:Y:S01]  /*5dc0*/  @!P1 LDS R13, [R7+0x20] ;  /* 0x00002000070d9984 */ /* 0x000e620000000800 */
[----:B------:R-:W-:-:S03]  /*5dd0*/  ISETP.GT.AND P1, PT, R5, R16, PT ;  /* 0x000000100500720c */ /* 0x000fc60003f24270 */
[----:B-1----:R-:W1:Y:S02]  /*5de0*/  SHFL.BFLY PT, R6, R13, 0x4, 0x1f ;  /* 0x0c801f000d067f89 */ /* 0x002e6400000e0000 */
[----:B-1----:R-:W-:-:S05]  /*5df0*/  FADD.FTZ R6, R6, R13 ;  /* 0x0000000d06067221 */ /* 0x002fca0000010000 */
[----:B------:R-:W1:Y:S02]  /*5e00*/  SHFL.BFLY PT, R9, R6, 0x2, 0x1f ;  /* 0x0c401f0006097f89 */ /* 0x000e6400000e0000 */
[----:B-1----:R-:W-:Y:S01]  /*5e10*/  FADD.FTZ R10, R6, R9 ;  /* 0x00000009060a7221 */ /* 0x002fe20000010000 */
[----:B------:R-:W-:-:S04]  /*5e20*/  CS2R R6, SRZ ;  /* 0x0000000000067805 */ /* 0x000fc8000001ff00 */
[----:B------:R-:W1:Y:S02]  /*5e30*/  SHFL.BFLY PT, R9, R10, 0x1, 0x1f ;  /* 0x0c201f000a097f89 */ /* 0x000e6400000e0000 */
[----:B-1----:R-:W-:Y:S02]  /*5e40*/  FADD.FTZ R11, R10, R9 ;  /* 0x000000090a0b7221 */ /* 0x002fe40000010000 */
[----:B------:R-:W0:Y:S04]  /*5e50*/  S2R R9, SR_CTAID.X ;  /* 0x0000000000097919 */ /* 0x000e280000002500 */
[----:B------:R-:W1:Y:S02]  /*5e60*/  SHFL.IDX PT, R11, R11, RZ, 0x1f ;  /* 0x00001fff0b0b7589 */ /* 0x000e6400000e0000 */
[----:B-1----:R-:W-:-:S04]  /*5e70*/  FADD.FTZ R4, R11, 9.9999999747524270788e-07 ;  /* 0x358637bd0b047421 */ /* 0x002fc80000010000 */
[----:B------:R1:W2:Y:S01]  /*5e80*/  MUFU.RCP R15, R4 ;  /* 0x00000004000f7308 */ /* 0x0002a20000001000 */
[----:B0-----:R-:W-:Y:S01]  /*5e90*/  IMAD R33, R12, UR9, R9 ;  /* 0x000000090c217c24 */ /* 0x001fe2000f8e0209 */
[----:B------:R-:W-:Y:S06]  /*5ea0*/  @!P0 BRA `(.L_x_2561) ;  /* 0x0000000000188947 */ /* 0x000fec0003800000 */
[----:B-1----:R-:W0:Y:S08]  /*5eb0*/  LDC R4, c[0x0][0x488] ;  /* 0x00012200ff047b82 */ /* 0x002e300000000800 */
[----:B------:R-:W0:Y:S08]  /*5ec0*/  LDC R6, c[0x0][0x40c] ;  /* 0x00010300ff067b82 */ /* 0x000e300000000800 */
[----:B------:R-:W1:Y:S01]  /*5ed0*/  LDC R7, c[0x0][0x3f4] ;  /* 0x0000fd00ff077b82 */ /* 0x000e620000000800 */
[----:B0-----:R-:W-:-:S04]  /*5ee0*/  IMAD R4, R33, R4, R6 ;  /* 0x0000000421047224 */ /* 0x001fc800078e0206 */
[----:B-1----:R-:W-:-:S05]  /*5ef0*/  IMAD R6, R4, R7, RZ ;  /* 0x0000000704067224 */ /* 0x002fca00078e02ff */
[----:B------:R-:W-:-:S07]  /*5f00*/  SHF.R.S32.HI R7, RZ, 0x1f, R6 ;  /* 0x0000001fff077819 */ /* 0x000fce0000011406 */
.L_x_2561:
[----:B------:R-:W-:Y:S04]  /*5f10*/  BSSY.RECONVERGENT B0, `(.L_x_2562) ;  /* 0x0000061000007945 */ /* 0x000fe80003800200 */
[----:B------:R-:W-:Y:S05]  /*5f20*/  @P1 BRA `(.L_x_2563) ;  /* 0x00000004007c1947 */ /* 0x000fea0003800000 */
[----:B------:R-:W-:Y:S01]  /*5f30*/  VIADDMNMX R0, R5, 0x100, R0, !PT ;  /* 0x0000010005007846 */ /* 0x000fe20007800100 */
[----:B------:R-:W-:Y:S01]  /*5f40*/  BSSY.RECONVERGENT B1, `(.L_x_2564) ;  /* 0x0000028000017945 */ /* 0x000fe20003800200 */
[----:B-1----:R-:W-:-:S04]  /*5f50*/  LOP3.LUT R4, RZ, R8, RZ, 0x33, !PT ;  /* 0x00000008ff047212 */ /* 0x002fc800078e33ff */
[----:B------:R-:W-:-:S04]  /*5f60*/  IADD3 R0, PT, PT, -R19, R0, R4 ;  /* 0x0000000013007210 */ /* 0x000fc80007ffe104 */
[C---:B------:R-:W-:Y:S02]  /*5f70*/  LOP3.LUT R4, R0.reuse, 0x300, RZ, 0xc0, !PT ;  /* 0x0000030000047812 */ /* 0x040fe400078ec0ff */
[----:B------:R-:W-:Y:S02]  /*5f80*/  ISETP.GE.U32.AND P2, PT, R0, 0x300, PT ;  /* 0x000003000000780c */ /* 0x000fe40003f46070 */
[----:B------:R-:W-:-:S13]  /*5f90*/  ISETP.NE.AND P1, PT, R4, 0x300, PT ;  /* 0x000003000400780c */ /* 0x000fda0003f25270 */
[----:B------:R-:W-:Y:S05]  /*5fa0*/  @!P1 BRA `(.L_x_2565) ;  /* 0x0000000000849947 */ /* 0x000fea0003800000 */
[----:B------:R-:W0:Y:S01]  /*5fb0*/  S2UR UR7, SR_CgaCtaId ;  /* 0x00000000000779c3 */ /* 0x000e220000008800 */
[----:B------:R-:W1:Y:S01]  /*5fc0*/  LDCU.64 UR10, c[0x0][0x480] ;  /* 0x00009000ff0a77ac */ /* 0x000e620008000a00 */
[----:B------:R-:W-:Y:S02]  /*5fd0*/  LEA.HI R0, R0, 0x1, RZ, 0x18 ;  /* 0x0000000100007811 */ /* 0x000fe400078fc0ff */
[----:B------:R-:W-:Y:S01]  /*5fe0*/  IADD3 R14, P1, PT, R5, R6, RZ ;  /* 0x00000006050e7210 */ /* 0x000fe20007f3e0ff */
[----:B------:R-:W-:Y:S01]  /*5ff0*/  UMOV UR4, 0x400 ;  /* 0x0000040000047882 */ /* 0x000fe20000000000 */
[C---:B------:R-:W-:Y:S01]  /*6000*/  SHF.L.U32 R4, R0.reuse, 0x8, RZ ;  /* 0x0000000800047819 */ /* 0x040fe200000006ff */
[----:B------:R-:W-:Y:S01]  /*6010*/  UIADD3 UR4, UPT, UPT, UR4, 0x140, URZ ;  /* 0x0000014004047890 */ /* 0x000fe2000fffe0ff */
[----:B------:R-:W-:Y:S02]  /*6020*/  LOP3.LUT R0, R0, 0x3, RZ, 0xc0, !PT ;  /* 0x0000000300007812 */ /* 0x000fe400078ec0ff */
[----:B------:R-:W-:-:S02]  /*6030*/  IADD3.X R11, PT, PT, RZ, R7, RZ, P1, !PT ;  /* 0x00000007ff0b7210 */ /* 0x000fc40000ffe4ff */
[----:B------:R-:W-:Y:S01]  /*6040*/  LOP3.LUT R10, R4, 0x300, RZ, 0xc0, !PT ;  /* 0x00000300040a7812 */ /* 0x000fe200078ec0ff */
[----:B------:R-:W-:Y:S01]  /*6050*/  IMAD.MOV R12, RZ, RZ, -R0 ;  /* 0x000000ffff0c7224 */ /* 0x000fe200078e0a00 */
[----:B------:R-:W-:Y:S02]  /*6060*/  LEA R4, R8, UR5, 0x1 ;  /* 0x0000000508047c11 */ /* 0x000fe4000f8e08ff */
[----:B------:R-:W-:Y:S02]  /*6070*/  IADD3 R5, PT, PT, R5, R10, RZ ;  /* 0x0000000a05057210 */ /* 0x000fe40007ffe0ff */
[----:B-1----:R-:W-:-:S04]  /*6080*/  LEA R13, P1, R14, UR10, 0x2 ;  /* 0x0000000a0e0d7c11 */ /* 0x002fc8000f8210ff */
[----:B------:R-:W-:Y:S01]  /*6090*/  LEA.HI.X R14, R14, UR11, R11, 0x2, P1 ;  /* 0x0000000b0e0e7c11 */ /* 0x000fe200088f140b */
[----:B0-----:R-:W-:-:S06]  /*60a0*/  ULEA UR4, UR7, UR4, 0x18 ;  /* 0x0000000407047291 */ /* 0x001fcc000f8ec0ff */
[----:B------:R-:W-:Y:S02]  /*60b0*/  IADD3 R4, PT, PT, R4, UR4, RZ ;  /* 0x0000000404047c10 */ /* 0x000fe4000fffe0ff */
[----:B------:R-:W-:-:S07]  /*60c0*/  LEA R0, R8, UR4, 0x2 ;  /* 0x0000000408007c11 */ /* 0x000fce000f8e10ff */
.L_x_2566:
[----:B-1----:R0:W2:Y:S01]  /*60d0*/  LDS R10, [R0] ;  /* 0x00000000000a7984 */ /* 0x0020a20000000800 */
[----:B------:R-:W-:Y:S01]  /*60e0*/  @P0 MOV R11, R14 ;  /* 0x0000000e000b0202 */ /* 0x000fe20000000f00 */
[----:B------:R-:W-:-:S05]  /*60f0*/  VIADD R12, R12, 0x1 ;  /* 0x000000010c0c7836 */ /* 0x000fca0000000000 */
[----:B------:R-:W-:Y:S02]  /*6100*/  ISETP.NE.AND P3, PT, R12, RZ, PT ;  /* 0x000000ff0c00720c */ /* 0x000fe40003f65270 */
[----:B0-----:R-:W-:Y:S01]  /*6110*/  IADD3 R0, PT, PT, R0, 0x400, RZ ;  /* 0x0000040000007810 */ /* 0x001fe20007ffe0ff */
[----:B--2---:R-:W-:-:S05]  /*6120*/  FMUL.FTZ R21, R10, R15 ;  /* 0x0000000f0a157220 */ /* 0x004fca0000410000 */
        /* <DEDUP_REMOVED lines=9> */
.L_x_2565:
[----:B------:R-:W-:Y:S05]  /*61c0*/  BSYNC.RECONVERGENT B1 ;  /* 0x0000000000017941 */ /* 0x000fea0003800200 */
.L_x_2564:
[----:B------:R-:W-:Y:S05]  /*61d0*/  @!P2 BRA `(.L_x_2563) ;  /* 0x0000000000d0a947 */ /* 0x000fea0003800000 */
[----:B-1----:R-:W0:Y:S01]  /*61e0*/  S2R R11, SR_CgaCtaId ;  /* 0x00000000000b7919 */ /* 0x002e220000008800 */
[----:B------:R-:W1:Y:S01]  /*61f0*/  LDCU.64 UR10, c[0x0][0x480] ;  /* 0x00009000ff0a77ac */ /* 0x000e620008000a00 */
        /* <DEDUP_REMOVED lines=9> */
[----:B0-----:R-:W-:Y:S02]  /*6290*/  LEA R7, R11, R0, 0x18 ;  /* 0x000000000b077211 */ /* 0x001fe400078ec0ff */
[C---:B-1----:R-:W-:Y:S02]  /*62a0*/  LEA R11, P3, R6.reuse, UR10, 0x2 ;  /* 0x0000000a060b7c11 */ /* 0x042fe4000f8610ff */
[----:B------:R-:W-:Y:S02]  /*62b0*/  SHF.L.U32 R0, R19, 0x2, RZ ;  /* 0x0000000213007819 */ /* 0x000fe400000006ff */
[----:B------:R-:W-:Y:S02]  /*62c0*/  IADD3 R11, P2, PT, R11, 0x800, RZ ;  /* 0x000008000b0b7810 */ /* 0x000fe40007f5e0ff */
[----:B------:R-:W-:Y:S02]  /*62d0*/  LEA.HI.X R13, R6, UR11, R13, 0x2, P3 ;  /* 0x0000000b060d7c11 */ /* 0x000fe400098f140d */
[----:B------:R-:W-:-:S02]  /*62e0*/  LEA R0, R5, -R0, 0x2 ;  /* 0x8000000005007211 */ /* 0x000fc400078e10ff */
[----:B------:R-:W-:Y:S01]  /*62f0*/  IADD3 R4, PT, PT, R4, 0x400, R7 ;  /* 0x0000040004047810 */ /* 0x000fe20007ffe007 */
[----:B------:R-:W-:Y:S01]  /*6300*/  IMAD.X R12, RZ, RZ, R13, P2 ;  /* 0x000000ffff0c7224 */ /* 0x000fe200010e060d */
[----:B------:R-:W-:-:S07]  /*6310*/  IADD3 R0, PT, PT, R0, 0x800, R7 ;  /* 0x0000080000007810 */ /* 0x000fce0007ffe007 */
.L_x_2567:
[----:B------:R-:W2:Y:S01]  /*6320*/  LDS R6, [R0+-0x800] ;  /* 0xfff8000000067984 */ /* 0x000ea20000000800 */
[----:B------:R-:W-:-:S04]  /*6330*/  IADD3 R5, PT, PT, R5, 0x400, RZ ;  /* 0x0000040005057810 */ /* 0x000fc80007ffe0ff */
[----:B------:R-:W-:Y:S01]  /*6340*/  ISETP.GT.AND P2, PT, R5, R16, PT ;  /* 0x000000100500720c */ /* 0x000fe20003f44270 */
[----:B--2---:R-:W-:-:S05]  /*6350*/  FMUL.FTZ R13, R6, R15 ;  /* 0x0000000f060d7220 */ /* 0x004fca0000410000 */
[----:B------:R-:W-:-:S04]  /*6360*/  F2FP.F16.F32.PACK_AB R6, RZ, R13 ;  /* 0x0000000dff06723e */ /* 0x000fc800000000ff */
[----:B------:R-:W-:-:S05]  /*6370*/  PRMT R7, R6, 0x7610, R7 ;  /* 0x0000761006077816 */ /* 0x000fca0000000007 */
[----:B------:R0:W-:Y:S04]  /*6380*/  STS.U16 [R4+-0x400], R7 ;  /* 0xfffc000704007388 */ /* 0x0001e80000000400 */
[----:B------:R-:W1:Y:S01]  /*6390*/  LDS R6, [R0+-0x400] ;  /* 0xfffc000000067984 */ /* 0x000e620000000800 */
[----:B0-----:R-:W-:Y:S01]  /*63a0*/  MOV R7, R12 ;  /* 0x0000000c00077202 */ /* 0x001fe20000000f00 */
[----:B-1----:R-:W-:-:S05]  /*63b0*/  FMUL.FTZ R21, R6, R15 ;  /* 0x0000000f06157220 */ /* 0x002fca0000410000 */
[----:B------:R-:W-:-:S04]  /*63c0*/  F2FP.F16.F32.PACK_AB R6, RZ, R21 ;  /* 0x00000015ff06723e */ /* 0x000fc800000000ff */
[----:B------:R-:W-:-:S05]  /*63d0*/  PRMT R14, R6, 0x7610, R14 ;  /* 0x00007610060e7816 */ /* 0x000fca000000000e */
[----:B------:R-:W-:Y:S04]  /*63e0*/  STS.U16 [R4+-0x200], R14 ;  /* 0xfffe000e04007388 */ /* 0x000fe80000000400 */
[----:B------:R-:W0:Y:S02]  /*63f0*/  LDS R6, [R0] ;  /* 0x0000000000067984 */ /* 0x000e240000000800 */
[----:B0----5:R-:W-:-:S05]  /*6400*/  FMUL.FTZ R23, R6, R15 ;  /* 0x0000000f06177220 */ /* 0x021fca0000410000 */
        /* <DEDUP_REMOVED lines=15> */
[----:B0-----:R-:W-:Y:S01]  /*6500*/  IADD3 R4, PT, PT, R4, 0x800, RZ ;  /* 0x0000080004047810 */ /* 0x001fe20007ffe0ff */
[----:B------:R-:W-:Y:S06]  /*6510*/  @!P2 BRA `(.L_x_2567) ;  /* 0xfffffffc0080a947 */ /* 0x000fec000383ffff */
.L_x_2563:
[----:B------:R-:W-:Y:S05]  /*6520*/  BSYNC.RECONVERGENT B0 ;  /* 0x0000000000007941 */ /* 0x000fea0003800200 */
.L_x_2562:
[----:B------:R-:W-:Y:S01]  /*6530*/  SHF.R.S32.HI R5, RZ, 0x1f, R16 ;  /* 0x0000001fff057819 */ /* 0x000fe20000011410 */
[----:B------:R-:W0:Y:S01]  /*6540*/  LDCU.64 UR8, c[0x0][0x3b0] ;  /* 0x00007600ff0877ac */ /* 0x000e220008000a00 */
[----:B------:R-:W-:Y:S02]  /*6550*/  SHF.L.U32 R0, R8, 0x3, RZ ;  /* 0x0000000308007819 */ /* 0x000fe400000006ff */
[----:B------:R-:W-:Y:S02]  /*6560*/  CS2R R6, SRZ ;  /* 0x0000000000067805 */ /* 0x000fe4000001ff00 */
[----:B------:R-:W-:Y:S01]  /*6570*/  LEA.HI R5, R5, R16, RZ, 0x4 ;  /* 0x0000001005057211 */ /* 0x000fe200078f20ff */
[----:B------:R-:W3:Y:S01]  /*6580*/  LDCU.64 UR10, c[0x0][0x3c8] ;  /* 0x00007900ff0a77ac */ /* 0x000ee20008000a00 */
[----:B------:R-:W-:Y:S02]  /*6590*/  SHF.R.U32.HI R32, RZ, 0x4, R8 ;  /* 0x00000004ff207819 */ /* 0x000fe40000011608 */
[----:B------:R-:W-:Y:S01]  /*65a0*/  LOP3.LUT R5, R5, 0xfffffff0, RZ, 0xc0, !PT ;  /* 0xfffffff005057812 */ /* 0x000fe200078ec0ff */
[----:B------:R-:W4:Y:S01]  /*65b0*/  LDCU.64 UR14, c[0x0][0x3c8] ;  /* 0x00007900ff0e77ac */ /* 0x000f220008000a00 */
[----:B------:R-:W-:-:S03]  /*65c0*/  LOP3.LUT R0, R0, 0x78, RZ, 0xc0, !PT ;  /* 0x0000007800007812 */ /* 0x000fc600078ec0ff */
[----:B------:R-:W-:-:S05]  /*65d0*/  IMAD.IADD R41, R16, 0x1, -R5 ;  /* 0x0000000110297824 */ /* 0x000fca00078e0a05 */
[----:B------:R-:W-:Y:S02]  /*65e0*/  ISETP.NE.AND P0, PT, R32, R41, PT ;  /* 0x000000292000720c */ /* 0x000fe40003f05270 */
[----:B0-----:R-:W-:Y:S02]  /*65f0*/  ISETP.EQ.U32.AND P1, PT, RZ, UR8, PT ;  /* 0x00000008ff007c0c */ /* 0x001fe4000bf22070 */
[----:B------:R-:W-:-:S04]  /*6600*/  ISETP.GT.U32.OR P0, PT, R0, 0x4f, P0 ;  /* 0x0000004f0000780c */ /* 0x000fc80000704470 */
[----:B------:R-:W-:-:S13]  /*6610*/  ISETP.EQ.OR.EX P0, PT, RZ, UR9, P0, P1 ;  /* 0x00000009ff007c0c */ /* 0x000fda0008702710 */
[----:B-1----:R-:W0:Y:S01]  /*6620*/  @!P0 LDC.64 R10, c[0x0][0x3b0] ;  /* 0x0000ec00ff0a8b82 */ /* 0x002e220000000a00 */
[----:B------:R-:W-:Y:S01]  /*6630*/  @!P0 IMAD R5, R9, 0x50, R0 ;  /* 0x0000005009058824 */ /* 0x000fe200078e0200 */
[----:B------:R-:W-:Y:S01]  /*6640*/  BSSY.RECONVERGENT B0, `(.L_x_2568) ;  /* 0x000029a000007945 */ /* 0x000fe20003800200 */
[----:B------:R-:W-:Y:S02]  /*6650*/  HFMA2 R38, -RZ, RZ, 0, 0 ;  /* 0x00000000ff267431 */ /* 0x000fe400000001ff */
[----:B0-----:R-:W-:Y:S01]  /*6660*/  @!P0 IMAD.WIDE.U32 R10, R5, 0x2, R10 ;  /* 0x00000002050a8825 */ /* 0x001fe200078e000a */
[----:B------:R-:W-:-:S06]  /*6670*/  CS2R R4, SRZ ;  /* 0x0000000000047805 */ /* 0x000fcc000001ff00 */
[----:B------:R0:W5:Y:S01]  /*6680*/  @!P0 LDG.E.128 R4, desc[UR36][R10.64] ;  /* 0x000000240a048981 */ /* 0x000162000c1e1d00 */
[----:B------:R-:W-:Y:S01]  /*6690*/  BAR.SYNC.DEFER_BLOCKING 0x0 ;  /* 0x0000000000007b1d */ /* 0x000fe20000010000 */
[----:B------:R-:W-:Y:S01]  /*66a0*/  ISETP.GT.U32.AND P0, PT, R0, 0x4f, PT ;  /* 0x0000004f0000780c */ /* 0x000fe20003f04070 */
[----:B------:R-:W-:Y:S01]  /*66b0*/  IMAD R33, R33, 0x50, RZ ;  /* 0x0000005021217824 */ /* 0x000fe200078e02ff */
[----:B------:R-:W-:Y:S02]  /*66c0*/  CS2R R36, SRZ ;  /* 0x0000000000247805 */ /* 0x000fe4000001ff00 */
[----:B------:R-:W-:Y:S02]  /*66d0*/  CS2R R34, SRZ ;  /* 0x0000000000227805 */ /* 0x000fe4000001ff00 */
[----:B------:R-:W-:Y:S02]  /*66e0*/  MOV R43, RZ ;  /* 0x000000ff002b7202 */ /* 0x000fe40000000f00 */
[----:B------:R-:W-:-:S05]  /*66f0*/  CS2R R44, SRZ ;  /* 0x00000000002c7805 */ /* 0x000fca000001ff00 */
[----:B0--34-:R-:W-:Y:S05]  /*6700*/  @P0 BRA `(.L_x_2569) ;  /* 0x0000002800340947 */ /* 0x019fea0003800000 */
[----:B------:R-:W0:Y:S01]  /*6710*/  LDCU UR4, c[0x0][0x3f4] ;  /* 0x00007e80ff0477ac */ /* 0x000e220008000800 */
[----:B------:R-:W1:Y:S01]  /*6720*/  S2R R21, SR_CgaCtaId ;  /* 0x0000000000157919 */ /* 0x000e620000008800 */
[----:B------:R-:W3:Y:S01]  /*6730*/  LDC.64 R10, c[0x0][0x3c0] ;  /* 0x0000f000ff0a7b82 */ /* 0x000ee20000000a00 */
[----:B------:R-:W-:Y:S01]  /*6740*/  IMAD.IADD R42, R19, 0x1, R32 ;  /* 0x00000001132a7824 */ /* 0x000fe200078e0220 */
[----:B------:R-:W-:Y:S01]  /*6750*/  MOV R12, 0x400 ;  /* 0x00000400000c7802 */ /* 0x000fe20000000f00 */
[----:B------:R-:W-:Y:S01]  /*6760*/  BSSY.RECONVERGENT B1, `(.L_x_2570) ;  /* 0x00000ea000017945 */ /* 0x000fe20003800200 */
[----:B------:R-:W-:Y:S02]  /*6770*/  MOV R37, RZ ;  /* 0x000000ff00257202 */ /* 0x000fe40000000f00 */
[----:B------:R-:W-:Y:S02]  /*6780*/  IADD3 R12, PT, PT, R12, 0x140, RZ ;  /* 0x000001400c0c7810 */ /* 0x000fe40007ffe0ff */
[----:B0-----:R-:W-:-:S04]  /*6790*/  MOV R39, UR4 ;  /* 0x0000000400277c02 */ /* 0x001fc80008000f00 */
[-C--:B--2---:R-:W-:Y:S01]  /*67a0*/  VIMNMX R15, PT, PT, R16, R39.reuse, PT ;  /* 0x00000027100f7248 */ /* 0x084fe20003fe0100 */
[----:B------:R-:W-:-:S03]  /*67b0*/  IMAD R13, R20, R39, R0 ;  /* 0x00000027140d7224 */ /* 0x000fc600078e0200 */
[----:B------:R-:W-:Y:S01]  /*67c0*/  ISETP.GE.AND P0, PT, R42, R15, PT ;  /* 0x0000000f2a00720c */ /* 0x000fe20003f06270 */
[----:B---3--:R-:W-:Y:S01]  /*67d0*/  IMAD.WIDE R10, R13, 0x2, R10 ;  /* 0x000000020d0a7825 */ /* 0x008fe200078e020a */
[----:B-1----:R-:W-:-:S04]  /*67e0*/  LEA R46, R21, R12, 0x18 ;  /* 0x0000000c152e7211 */ /* 0x002fc800078ec0ff */
[----:B------:R-:W-:-:S07]  /*67f0*/  IADD3 R40, PT, PT, R46, UR5, RZ ;  /* 0x000000052e287c10 */ /* 0x000fce000fffe0ff */
[----:B------:R-:W-:Y:S05]  /*6800*/  @P0 BRA `(.L_x_2571) ;  /* 0x0000000c007c0947 */ /* 0x000fea0003800000 */
[----:B------:R-:W-:Y:S01]  /*6810*/  VIADD R12, R42, 0x10 ;  /* 0x000000102a0c7836 */ /* 0x000fe20000000000 */
[----:B------:R-:W-:Y:S01]  /*6820*/  LOP3.LUT R14, RZ, R19, RZ, 0x33, !PT ;  /* 0x00000013ff0e7212 */ /* 0x000fe200078e33ff */
[----:B------:R-:W0:Y:S01]  /*6830*/  LDCU UR4, c[0x0][0x3f8] ;  /* 0x00007f00ff0477ac */ /* 0x000e220008000800 */
[----:B------:R-:W-:Y:S01]  /*6840*/  BSSY.RECONVERGENT B2, `(.L_x_2572) ;  /* 0x000007f000027945 */ /* 0x000fe20003800200 */
[----:B------:R-:W-:Y:S01]  /*6850*/  HFMA2 R43, -RZ, RZ, 0, 0 ;  /* 0x00000000ff2b7431 */ /* 0x000fe200000001ff */
[----:B------:R-:W-:Y:S02]  /*6860*/  VIMNMX R13, PT, PT, R15, R12, !PT ;  /* 0x0000000c0f0d7248 */ /* 0x000fe40007fe0100 */
[----:B------:R-:W-:Y:S02]  /*6870*/  CS2R R44, SRZ ;  /* 0x00000000002c7805 */ /* 0x000fe4000001ff00 */
[----:B------:R-:W-:Y:S02]  /*6880*/  MOV R48, R42 ;  /* 0x0000002a00307202 */ /* 0x000fe40000000f00 */
[----:B------:R-:W-:-:S02]  /*6890*/  CS2R R36, SRZ ;  /* 0x0000000000247805 */ /* 0x000fc4000001ff00 */
[----:B------:R-:W-:Y:S02]  /*68a0*/  IADD3 R62, PT, PT, -R32, R13, R14 ;  /* 0x0000000d203e7210 */ /* 0x000fe40007ffe10e */
[----:B------:R-:W-:Y:S02]  /*68b0*/  CS2R R34, SRZ ;  /* 0x0000000000227805 */ /* 0x000fe4000001ff00 */
[----:B------:R-:W-:Y:S02]  /*68c0*/  MOV R38, RZ ;  /* 0x000000ff00267202 */ /* 0x000fe40000000f00 */
[C---:B------:R-:W-:Y:S02]  /*68d0*/  ISETP.GE.U32.AND P0, PT, R62.reuse, 0x30, PT ;  /* 0x000000303e00780c */ /* 0x040fe40003f06070 */
[----:B------:R-:W-:-:S04]  /*68e0*/  LEA.HI R13, R62, 0x1, RZ, 0x1c ;  /* 0x000000013e0d7811 */ /* 0x000fc800078fe0ff */
[----:B------:R-:W-:Y:S01]  /*68f0*/  LOP3.LUT P1, R63, R13, 0x3, RZ, 0xc0, !PT ;  /* 0x000000030d3f7812 */ /* 0x000fe2000782c0ff */
[----:B0-----:R-:W-:-:S06]  /*6900*/  IMAD R47, R39, UR4, RZ ;  /* 0x00000004272f7c24 */ /* 0x001fcc000f8e02ff */
[----:B------:R-:W-:Y:S06]  /*6910*/  @!P0 BRA `(.L_x_2573) ;  /* 0x0000000400c48947 */ /* 0x000fec0003800000 */
[----:B------:R-:W-:Y:S01]  /*6920*/  IMAD.MOV.U32 R50, RZ, RZ, R12 ;  /* 0x000000ffff327224 */ /* 0x000fe200078e000c */
[----:B------:R-:W-:Y:S01]  /*6930*/  LOP3.LUT R12, R13, 0x1ffffffc, RZ, 0xc0, !PT ;  /* 0x1ffffffc0d0c7812 */ /* 0x000fe200078ec0ff */
[----:B------:R-:W-:Y:S01]  /*6940*/  IMAD.MOV.U32 R48, RZ, RZ, R42 ;  /* 0x000000ffff307224 */ /* 0x000fe200078e002a */
[----:B------:R-:W-:Y:S02]  /*6950*/  LEA R13, R32, UR5, 0x1 ;  /* 0x00000005200d7c11 */ /* 0x000fe4000f8e08ff */
[C---:B------:R-:W-:Y:S02]  /*6960*/  IADD3 R52, PT, PT, R42.reuse, 0x30, RZ ;  /* 0x000000302a347810 */ /* 0x040fe40007ffe0ff */
[----:B------:R-:W-:Y:S02]  /*6970*/  IADD3 R54, PT, PT, R42, 0x20, RZ ;  /* 0x000000202a367810 */ /* 0x000fe40007ffe0ff */
[----:B------:R-:W-:Y:S02]  /*6980*/  MOV R45, RZ ;  /* 0x000000ff002d7202 */ /* 0x000fe40000000f00 */
[----:B------:R-:W-:-:S02]  /*6990*/  IADD3 R51, PT, PT, R13, 0x40, R46 ;  /* 0x000000400d337810 */ /* 0x000fc40007ffe02e */
[----:B------:R-:W-:-:S07]  /*69a0*/  IADD3 R49, PT, PT, -R12, RZ, RZ ;  /* 0x000000ff0c317210 */ /* 0x000fce0007ffe1ff */
.L_x_2574:
[----:B------:R-:W-:Y:S01]  /*69b0*/  IADD3 R12, P0, PT, R48, UR6, RZ ;  /* 0x00000006300c7c10 */ /* 0x000fe2000ff1e0ff */
[----:B------:R-:W0:Y:S03]  /*69c0*/  LDS.U16 R53, [R51+-0x40] ;  /* 0xffffc00033357984 */ /* 0x000e260000000400 */
[----:B------:R-:W-:Y:S01]  /*69d0*/  IADD3.X R13, PT, PT, RZ, UR12, RZ, P0, !PT ;  /* 0x0000000cff0d7c10 */ /* 0x000fe200087fe4ff */
[----:B------:R-:W1:Y:S01]  /*69e0*/  LDS.U16 R60, [R51+-0x20] ;  /* 0xffffe000333c7984 */ /* 0x000e620000000400 */
[----:B------:R-:W-:-:S03]  /*69f0*/  LEA R24, P0, R12, UR10, 0x2 ;  /* 0x0000000a0c187c11 */ /* 0x000fc6000f8010ff */
[----:B------:R-:W2:Y:S01]  /*6a00*/  LDS.U16 R61, [R51] ;  /* 0x00000000333d7984 */ /* 0x000ea20000000400 */
[----:B------:R-:W-:-:S05]  /*6a10*/  LEA.HI.X R25, R12, UR11, R13, 0x2, P0 ;  /* 0x0000000b0c197c11 */ /* 0x000fca00080f140d */
[----:B------:R-:W3:Y:S04]  /*6a20*/  LDG.E R12, desc[UR36][R24.64] ;  /* 0x00000024180c7981 */ /* 0x000ee8000c1e1900 */
[----:B------:R-:W4:Y:S04]  /*6a30*/  LDG.E R20, desc[UR36][R24.64+0x40] ;  /* 0x0000402418147981 */ /* 0x000f28000c1e1900 */
[----:B------:R-:W2:Y:S04]  /*6a40*/  LDG.E R26, desc[UR36][R24.64+0x80] ;  /* 0x00008024181a7981 */ /* 0x000ea8000c1e1900 */
[----:B------:R-:W2:Y:S01]  /*6a50*/  LDG.E R28, desc[UR36][R24.64+0xc0] ;  /* 0x0000c024181c7981 */ /* 0x000ea2000c1e1900 */
[----:B---3--:R-:W-:-:S04]  /*6a60*/  IMAD R12, R47, R12, R48 ;  /* 0x0000000c2f0c7224 */ /* 0x008fc800078e0230 */
[----:B------:R-:W-:-:S04]  /*6a70*/  IMAD R13, R12, 0x50, RZ ;  /* 0x000000500c0d7824 */ /* 0x000fc800078e02ff */
[----:B------:R-:W-:-:S06]  /*6a80*/  IMAD.WIDE R12, R13, 0x2, R10 ;  /* 0x000000020d0c7825 */ /* 0x000fcc00078e020a */
[----:B------:R-:W3:Y:S01]  /*6a90*/  LDG.E.128 R12, desc[UR36][R12.64] ;  /* 0x000000240c0c7981 */ /* 0x000ee2000c1e1d00 */
[----:B----4-:R-:W-:-:S04]  /*6aa0*/  IMAD R20, R47, R20, R50 ;  /* 0x000000142f147224 */ /* 0x010fc800078e0232 */
[----:B------:R-:W-:Y:S02]  /*6ab0*/  IMAD R21, R20, 0x50, RZ ;  /* 0x0000005014157824 */ /* 0x000fe400078e02ff */
[----:B--2---:R-:W-:Y:S02]  /*6ac0*/  IMAD R26, R47, R26, R54 ;  /* 0x0000001a2f1a7224 */ /* 0x004fe400078e0236 */
[----:B------:R-:W-:-:S04]  /*6ad0*/  IMAD.WIDE R20, R21, 0x2, R10 ;  /* 0x0000000215147825 */ /* 0x000fc800078e020a */
[----:B------:R-:W-:Y:S02]  /*6ae0*/  IMAD R27, R26, 0x50, RZ ;  /* 0x000000501a1b7824 */ /* 0x000fe400078e02ff */
[----:B-----5:R-:W2:Y:S01]  /*6af0*/  LDG.E.128 R20, desc[UR36][R20.64] ;  /* 0x0000002414147981 */ /* 0x020ea2000c1e1d00 */
[----:B------:R-:W-:Y:S02]  /*6b00*/  IMAD R28, R47, R28, R52 ;  /* 0x0000001c2f1c7224 */ /* 0x000fe400078e0234 */
[----:B------:R-:W-:-:S04]  /*6b10*/  IMAD.WIDE R24, R27, 0x2, R10 ;  /* 0x000000021b187825 */ /* 0x000fc800078e020a */
[----:B------:R-:W-:Y:S02]  /*6b20*/  IMAD R29, R28, 0x50, RZ ;  /* 0x000000501c1d7824 */ /* 0x000fe400078e02ff */
[----:B------:R-:W4:Y:S02]  /*6b30*/  LDG.E.128 R24, desc[UR36][R24.64] ;  /* 0x0000002418187981 */ /* 0x000f24000c1e1d00 */
[----:B------:R-:W-:-:S06]  /*6b40*/  IMAD.WIDE R28, R29, 0x2, R10 ;  /* 0x000000021d1c7825 */ /* 0x000fcc00078e020a */
[----:B------:R-:W4:Y:S01]  /*6b50*/  LDG.E.128 R28, desc[UR36][R28.64] ;  /* 0x000000241c1c7981 */ /* 0x000f22000c1e1d00 */
[----:B0-----:R-:W-:Y:S01]  /*6b60*/  HADD2.F32 R56, -RZ, R53.H0_H0 ;  /* 0x20000035ff387230 */ /* 0x001fe20000004100 */
[----:B------:R-:W-:Y:S01]  /*6b70*/  IADD3 R49, PT, PT, R49, 0x4, RZ ;  /* 0x0000000431317810 */ /* 0x000fe20007ffe0ff */
[----:B-1----:R-:W-:Y:S01]  /*6b80*/  HADD2.F32 R60, -RZ, R60.H0_H0 ;  /* 0x2000003cff3c7230 */ /* 0x002fe20000004100 */
[----:B------:R-:W-:Y:S01]  /*6b90*/  IADD3 R48, PT, PT, R48, 0x40, RZ ;  /* 0x0000004030307810 */ /* 0x000fe20007ffe0ff */
[----:B------:R-:W-:Y:S01]  /*6ba0*/  HADD2.F32 R61, -RZ, R61.H0_H0 ;  /* 0x2000003dff3d7230 */ /* 0x000fe20000004100 */
[----:B------:R-:W-:Y:S01]  /*6bb0*/  ISETP.NE.AND P0, PT, R49, RZ, PT ;  /* 0x000000ff3100720c */ /* 0x000fe20003f05270 */
[----:B------:R-:W-:Y:S01]  /*6bc0*/  VIADD R52, R52, 0x40 ;  /* 0x0000004034347836 */ /* 0x000fe20000000000 */
[----:B------:R-:W-:Y:S02]  /*6bd0*/  IADD3 R50, PT, PT, R50, 0x40, RZ ;  /* 0x0000004032327810 */ /* 0x000fe40007ffe0ff */
[----:B------:R-:W-:Y:S01]  /*6be0*/  IADD3 R54, PT, PT, R54, 0x40, RZ ;  /* 0x0000004036367810 */ /* 0x000fe20007ffe0ff */
[----:B---3--:R-:W-:-:S02]  /*6bf0*/  HADD2.F32 R55, -RZ, R12.H1_H1 ;  /* 0x3000000cff377230 */ /* 0x008fc40000004100 */
[--C-:B------:R-:W-:Y:S02]  /*6c00*/  HADD2.F32 R57, -RZ, R14.reuse.H0_H0 ;  /* 0x2000000eff397230 */ /* 0x100fe40000004100 */
[----:B------:R-:W-:Y:S02]  /*6c10*/  HADD2.F32 R14, -RZ, R14.H1_H1 ;  /* 0x3000000eff0e7230 */ /* 0x000fe40000004100 */
[C---:B------:R-:W-:Y:S01]  /*6c20*/  FFMA.FTZ R55, R56.reuse, R55, R44 ;  /* 0x0000003738377223 */ /* 0x040fe2000001002c */
[----:B------:R-:W-:Y:S01]  /*6c30*/  HADD2.F32 R59, -RZ, R15.H0_H0 ;  /* 0x2000000fff3b7230 */ /* 0x000fe20000004100 */
[----:B------:R-:W0:Y:S01]  /*6c40*/  LDS.U16 R44, [R51+0x20] ;  /* 0x00002000332c7984 */ /* 0x000e220000000400 */
        /* <DEDUP_REMOVED lines=8> */
[--C-:B--2---:R-:W-:Y:S02]  /*6cd0*/  HADD2.F32 R35, -RZ, R21.reuse.H0_H0 ;  /* 0x20000015ff237230 */ /* 0x104fe40000004100 */
[----:B------:R-:W-:Y:S01]  /*6ce0*/  FFMA.FTZ R13, R56, R13, R38 ;  /* 0x0000000d380d7223 */ /* 0x000fe20000010026 */
[----:B------:R-:W-:-:S02]  /*6cf0*/  HADD2.F32 R34, -RZ, R21.H1_H1 ;  /* 0x30000015ff227230 */ /* 0x000fc40000004100 */
[----:B------:R-:W-:Y:S01]  /*6d00*/  FFMA.FTZ R58, R56, R58, R37 ;  /* 0x0000003a383a7223 */ /* 0x000fe20000010025 */
[----:B------:R-:W-:Y:S02]  /*6d10*/  HADD2.F32 R21, -RZ, R22.H1_H1 ;  /* 0x30000016ff157230 */ /* 0x000fe40000004100 */
[C---:B------:R-:W-:Y:S01]  /*6d20*/  FFMA.FTZ R12, R60.reuse, R35, R12 ;  /* 0x000000233c0c7223 */ /* 0x040fe2000001000c */
[----:B------:R-:W-:Y:S02]  /*6d30*/  HADD2.F32 R15, -RZ, R20.H0_H0 ;  /* 0x20000014ff0f7230 */ /* 0x000fe40000004100 */
[C---:B------:R-:W-:Y:S01]  /*6d40*/  FFMA.FTZ R13, R60.reuse, R34, R13 ;  /* 0x000000223c0d7223 */ /* 0x040fe2000001000d */
[----:B------:R-:W-:Y:S02]  /*6d50*/  HADD2.F32 R36, -RZ, R22.H0_H0 ;  /* 0x20000016ff247230 */ /* 0x000fe40000004100 */
[----:B------:R-:W-:Y:S01]  /*6d60*/  FFMA.FTZ R14, R60, R21, R14 ;  /* 0x000000153c0e7223 */ /* 0x000fe2000001000e */
[----:B------:R-:W-:-:S02]  /*6d70*/  HADD2.F32 R20, -RZ, R20.H1_H1 ;  /* 0x30000014ff147230 */ /* 0x000fc40000004100 */
[----:B------:R-:W-:Y:S01]  /*6d80*/  FFMA.FTZ R53, R56, R53, R45 ;  /* 0x0000003538357223 */ /* 0x000fe2000001002d */
[--C-:B------:R-:W-:Y:S02]  /*6d90*/  HADD2.F32 R22, -RZ, R23.reuse.H0_H0 ;  /* 0x20000017ff167230 */ /* 0x100fe40000004100 */
[C---:B------:R-:W-:Y:S01]  /*6da0*/  FFMA.FTZ R36, R60.reuse, R36, R57 ;  /* 0x000000243c247223 */ /* 0x040fe20000010039 */
[----:B------:R-:W-:Y:S02]  /*6db0*/  HADD2.F32 R23, -RZ, R23.H1_H1 ;  /* 0x30000017ff177230 */ /* 0x000fe40000004100 */
[C---:B------:R-:W-:Y:S01]  /*6dc0*/  FFMA.FTZ R20, R60.reuse, R20, R55 ;  /* 0x000000143c147223 */ /* 0x040fe20000010037 */
[--C-:B----4-:R-:W-:Y:S02]  /*6dd0*/  HADD2.F32 R34, -RZ, R24.reuse.H0_H0 ;  /* 0x20000018ff227230 */ /* 0x110fe40000004100 */
[----:B------:R-:W-:Y:S01]  /*6de0*/  FFMA.FTZ R22, R60, R22, R59 ;  /* 0x000000163c167223 */ /* 0x000fe2000001003b */
[----:B------:R-:W-:-:S02]  /*6df0*/  HADD2.F32 R21, -RZ, R24.H1_H1 ;  /* 0x30000018ff157230 */ /* 0x000fc40000004100 */
[C---:B------:R-:W-:Y:S01]  /*6e00*/  FFMA.FTZ R23, R60.reuse, R23, R58 ;  /* 0x000000173c177223 */ /* 0x040fe2000001003a */
[--C-:B------:R-:W-:Y:S02]  /*6e10*/  HADD2.F32 R35, -RZ, R25.reuse.H0_H0 ;  /* 0x20000019ff237230 */ /* 0x100fe40000004100 */
[----:B------:R-:W-:Y:S01]  /*6e20*/  FFMA.FTZ R15, R60, R15, R53 ;  /* 0x0000000f3c0f7223 */ /* 0x000fe20000010035 */
[----:B------:R-:W-:Y:S02]  /*6e30*/  HADD2.F32 R24, -RZ, R25.H1_H1 ;  /* 0x30000019ff187230 */ /* 0x000fe40000004100 */
[C---:B------:R-:W-:Y:S01]  /*6e40*/  FFMA.FTZ R20, R61.reuse, R21, R20 ;  /* 0x000000153d147223 */ /* 0x040fe20000010014 */
[--C-:B------:R-:W-:Y:S02]  /*6e50*/  HADD2.F32 R25, -RZ, R26.reuse.H0_H0 ;  /* 0x2000001aff197230 */ /* 0x100fe40000004100 */
[----:B------:R-:W-:Y:S01]  /*6e60*/  FFMA.FTZ R12, R61, R35, R12 ;  /* 0x000000233d0c7223 */ /* 0x000fe2000001000c */
[----:B------:R-:W-:-:S02]  /*6e70*/  HADD2.F32 R37, -RZ, R26.H1_H1 ;  /* 0x3000001aff257230 */ /* 0x000fc40000004100 */
[C---:B------:R-:W-:Y:S01]  /*6e80*/  FFMA.FTZ R13, R61.reuse, R24, R13 ;  /* 0x000000183d0d7223 */ /* 0x040fe2000001000d */
[--C-:B------:R-:W-:Y:S02]  /*6e90*/  HADD2.F32 R43, -RZ, R27.reuse.H0_H0 ;  /* 0x2000001bff2b7230 */ /* 0x100fe40000004100 */
[C---:B------:R-:W-:Y:S01]  /*6ea0*/  FFMA.FTZ R36, R61.reuse, R25, R36 ;  /* 0x000000193d247223 */ /* 0x040fe20000010024 */
[----:B------:R-:W-:Y:S02]  /*6eb0*/  HADD2.F32 R26, -RZ, R27.H1_H1 ;  /* 0x3000001bff1a7230 */ /* 0x000fe40000004100 */
[C---:B------:R-:W-:Y:S01]  /*6ec0*/  FFMA.FTZ R14, R61.reuse, R37, R14 ;  /* 0x000000253d0e7223 */ /* 0x040fe2000001000e */
[----:B0-----:R-:W-:Y:S02]  /*6ed0*/  HADD2.F32 R37, -RZ, R44.H0_H0 ;  /* 0x2000002cff257230 */ /* 0x001fe40000004100 */
[----:B------:R-:W-:Y:S01]  /*6ee0*/  FFMA.FTZ R22, R61, R43, R22 ;  /* 0x0000002b3d167223 */ /* 0x000fe20000010016 */
[----:B------:R-:W-:-:S02]  /*6ef0*/  HADD2.F32 R24, -RZ, R28.H0_H0 ;  /* 0x2000001cff187230 */ /* 0x000fc40000004100 */
[C---:B------:R-:W-:Y:S01]  /*6f00*/  FFMA.FTZ R23, R61.reuse, R26, R23 ;  /* 0x0000001a3d177223 */ /* 0x040fe20000010017 */
[----:B------:R-:W-:Y:S02]  /*6f10*/  HADD2.F32 R21, -RZ, R28.H1_H1 ;  /* 0x3000001cff157230 */ /* 0x000fe40000004100 */
[----:B------:R-:W-:Y:S01]  /*6f20*/  FFMA.FTZ R15, R61, R34, R15 ;  /* 0x000000223d0f7223 */ /* 0x000fe2000001000f */
[--C-:B------:R-:W-:Y:S02]  /*6f30*/  HADD2.F32 R43, -RZ, R29.reuse.H0_H0 ;  /* 0x2000001dff2b7230 */ /* 0x100fe40000004100 */
        /* <DEDUP_REMOVED lines=11> */
[----:B------:R-:W-:Y:S01]  /*6ff0*/  FFMA.FTZ R34, R37, R27, R22 ;  /* 0x0000001b25227223 */ /* 0x000fe20000010016 */
[----:B------:R-:W-:Y:S02]  /*7000*/  VIADD R51, R51, 0x80 ;  /* 0x0000008033337836 */ /* 0x000fe40000000000 */
[----:B------:R-:W-:Y:S01]  /*7010*/  FFMA.FTZ R37, R37, R26, R23 ;  /* 0x0000001a25257223 */ /* 0x000fe20000010017 */
[----:B------:R-:W-:Y:S06]  /*7020*/  @P0 BRA `(.L_x_2574) ;  /* 0xfffffff800600947 */ /* 0x000fec000383ffff */
.L_x_2573:
[----:B------:R-:W-:Y:S05]  /*7030*/  BSYNC.RECONVERGENT B2 ;  /* 0x0000000000027941 */ /* 0x000fea0003800200 */
.L_x_2572:
[----:B------:R-:W-:Y:S05]  /*7040*/  @!P1 BRA `(.L_x_2571) ;  /* 0x00000004006c9947 */ /* 0x000fea0003800000 */
[----:B------:R-:W-:Y:S01]  /*7050*/  ISETP.NE.AND P1, PT, R63, 0x1, PT ;  /* 0x000000013f00780c */ /* 0x000fe20003f25270 */
[----:B------:R-:W-:Y:S01]  /*7060*/  BSSY.RECONVERGENT B2, `(.L_x_2575) ;  /* 0x000003a000027945 */ /* 0x000fe20003800200 */
[----:B------:R-:W-:-:S11]  /*7070*/  LOP3.LUT P0, RZ, R62, 0x10, RZ, 0xc0, !PT ;  /* 0x000000103eff7812 */ /* 0x000fd6000780c0ff */
[----:B------:R-:W-:Y:S05]  /*7080*/  @!P1 BRA `(.L_x_2576) ;  /* 0x0000000000dc9947 */ /* 0x000fea0003800000 */
[----:B------:R-:W0:Y:S01]  /*7090*/  LDCU.64 UR8, c[0x0][0x3c8] ;  /* 0x00007900ff0877ac */ /* 0x000e220008000a00 */
[----:B------:R-:W-:-:S04]  /*70a0*/  IADD3 R12, P1, PT, R48, UR6, RZ ;  /* 0x00000006300c7c10 */ /* 0x000fc8000ff3e0ff */
[----:B------:R-:W-:Y:S02]  /*70b0*/  IADD3.X R13, PT, PT, RZ, UR12, RZ, P1, !PT ;  /* 0x0000000cff0d7c10 */ /* 0x000fe40008ffe4ff */
[----:B0-----:R-:W-:-:S04]  /*70c0*/  LEA R24, P1, R12, UR8, 0x2 ;  /* 0x000000080c187c11 */ /* 0x001fc8000f8210ff */
[----:B------:R-:W-:-:S05]  /*70d0*/  LEA.HI.X R25, R12, UR9, R13, 0x2, P1 ;  /* 0x000000090c197c11 */ /* 0x000fca00088f140d */
[----:B------:R-:W2:Y:S04]  /*70e0*/  LDG.E R12, desc[UR36][R24.64] ;  /* 0x00000024180c7981 */ /* 0x000ea8000c1e1900 */
[----:B------:R0:W3:Y:S01]  /*70f0*/  LDG.E R13, desc[UR36][R24.64+0x40] ;  /* 0x00004024180d7981 */ /* 0x0000e2000c1e1900 */
[----:B------:R-:W-:-:S05]  /*7100*/  IADD3 R27, PT, PT, -R19, R48, RZ ;  /* 0x00000030131b7210 */ /* 0x000fca0007ffe1ff */
[----:B------:R-:W-:-:S05]  /*7110*/  IMAD R27, R27, 0x2, R40 ;  /* 0x000000021b1b7824 */ /* 0x000fca00078e0228 */
[----:B0-----:R-:W0:Y:S04]  /*7120*/  LDS.U16 R24, [R27] ;  /* 0x000000001b187984 */ /* 0x001e280000000400 */
[----:B------:R-:W1:Y:S01]  /*7130*/  LDS.U16 R28, [R27+0x20] ;  /* 0x000020001b1c7984 */ /* 0x000e620000000400 */
[----:B--2---:R-:W-:-:S04]  /*7140*/  IMAD R12, R47, R12, R48 ;  /* 0x0000000c2f0c7224 */ /* 0x004fc800078e0230 */
[----:B------:R-:W-:Y:S02]  /*7150*/  IMAD R21, R12, 0x50, RZ ;  /* 0x000000500c157824 */ /* 0x000fe400078e02ff */
[----:B------:R-:W-:Y:S02]  /*7160*/  HFMA2 R12, -RZ, RZ, 0, 4.76837158203125e-06 ;  /* 0x00000050ff0c7431 */ /* 0x000fe400000001ff */
[----:B---3--:R-:W-:Y:S02]  /*7170*/  IMAD R13, R47, R13, R48 ;  /* 0x0000000d2f0d7224 */ /* 0x008fe400078e0230 */
[----:B------:R-:W-:-:S04]  /*7180*/  IMAD.WIDE R20, R21, 0x2, R10 ;  /* 0x0000000215147825 */ /* 0x000fc800078e020a */
[----:B------:R-:W-:Y:S02]  /*7190*/  IMAD R13, R13, R12, 0x500 ;  /* 0x000005000d0d7424 */ /* 0x000fe400078e020c */
[----:B-----5:R-:W2:Y:S02]  /*71a0*/  LDG.E.128 R20, desc[UR36][R20.64] ;  /* 0x0000002414147981 */ /* 0x020ea4000c1e1d00 */
[----:B------:R-:W-:-:S06]  /*71b0*/  IMAD.WIDE R12, R13, 0x2, R10 ;  /* 0x000000020d0c7825 */ /* 0x000fcc00078e020a */
[----:B------:R-:W3:Y:S01]  /*71c0*/  LDG.E.128 R12, desc[UR36][R12.64] ;  /* 0x000000240c0c7981 */ /* 0x000ee2000c1e1d00 */
[----:B0-----:R-:W-:Y:S01]  /*71d0*/  HADD2.F32 R24, -RZ, R24.H0_H0 ;  /* 0x20000018ff187230 */ /* 0x001fe20000004100 */
[----:B------:R-:W-:Y:S01]  /*71e0*/  IADD3 R48, PT, PT, R48, 0x20, RZ ;  /* 0x0000002030307810 */ /* 0x000fe20007ffe0ff */
[----:B-1----:R-:W-:Y:S02]  /*71f0*/  HADD2.F32 R28, -RZ, R28.H0_H0 ;  /* 0x2000001cff1c7230 */ /* 0x002fe40000004100 */
[--C-:B--2---:R-:W-:Y:S02]  /*7200*/  HADD2.F32 R25, -RZ, R20.reuse.H0_H0 ;  /* 0x20000014ff197230 */ /* 0x104fe40000004100 */
[----:B------:R-:W-:Y:S02]  /*7210*/  HADD2.F32 R29, -RZ, R20.H1_H1 ;  /* 0x30000014ff1d7230 */ /* 0x000fe40000004100 */
        /* <DEDUP_REMOVED lines=8> */
[--C-:B------:R-:W-:Y:S02]  /*72a0*/  HADD2.F32 R49, -RZ, R23.reuse.H0_H0 ;  /* 0x20000017ff317230 */ /* 0x100fe40000004100 */
[----:B------:R-:W-:Y:S01]  /*72b0*/  FFMA.FTZ R31, R24, R31, R36 ;  /* 0x0000001f181f7223 */ /* 0x000fe20000010024 */
[----:B------:R-:W-:-:S02]  /*72c0*/  HADD2.F32 R26, -RZ, R23.H1_H1 ;  /* 0x30000017ff1a7230 */ /* 0x000fc40000004100 */
[C---:B------:R-:W-:Y:S01]  /*72d0*/  FFMA.FTZ R22, R24.reuse, R22, R35 ;  /* 0x0000001618167223 */ /* 0x040fe20000010023 */
[--C-:B---3--:R-:W-:Y:S02]  /*72e0*/  HADD2.F32 R43, -RZ, R13.reuse.H0_H0 ;  /* 0x2000000dff2b7230 */ /* 0x108fe40000004100 */
[C---:B------:R-:W-:Y:S01]  /*72f0*/  FFMA.FTZ R34, R24.reuse, R49, R34 ;  /* 0x0000003118227223 */ /* 0x040fe20000010022 */
[----:B------:R-:W-:Y:S02]  /*7300*/  HADD2.F32 R38, -RZ, R13.H1_H1 ;  /* 0x3000000dff267230 */ /* 0x000fe40000004100 */
[----:B------:R-:W-:Y:S01]  /*7310*/  FFMA.FTZ R26, R24, R26, R37 ;  /* 0x0000001a181a7223 */ /* 0x000fe20000010025 */
[----:B------:R-:W-:Y:S02]  /*7320*/  HADD2.F32 R45, -RZ, R12.H0_H0 ;  /* 0x2000000cff2d7230 */ /* 0x000fe40000004100 */
        /* <DEDUP_REMOVED lines=9> */
[----:B------:R-:W-:-:S02]  /*73c0*/  HADD2.F32 R15, -RZ, R15.H1_H1 ;  /* 0x3000000fff0f7230 */ /* 0x000fc40000004100 */
[C---:B------:R-:W-:Y:S01]  /*73d0*/  FFMA.FTZ R36, R28.reuse, R36, R31 ;  /* 0x000000241c247223 */ /* 0x040fe2000001001f */
[C---:B------:R-:W-:Y:S02]  /*73e0*/  FFMA.FTZ R35, R28.reuse, R35, R22 ;  /* 0x000000231c237223 */ /* 0x040fe40000010016 */
[----:B------:R-:W-:-:S07]  /*73f0*/  FFMA.FTZ R37, R28, R15, R26 ;  /* 0x0000000f1c257223 */ /* 0x000fce000001001a */
.L_x_2576:
[----:B------:R-:W-:Y:S05]  /*7400*/  BSYNC.RECONVERGENT B2 ;  /* 0x0000000000027941 */ /* 0x000fea0003800200 */
.L_x_2575:
[----:B------:R-:W-:Y:S05]  /*7410*/  @P0 BRA `(.L_x_2571) ;  /* 0x0000000000780947 */ /* 0x000fea0003800000 */
[----:B------:R-:W0:Y:S01]  /*7420*/  LDCU.64 UR8, c[0x0][0x3c8] ;  /* 0x00007900ff0877ac */ /* 0x000e220008000a00 */
[----:B------:R-:W-:-:S04]  /*7430*/  IADD3 R12, P0, PT, R48, UR6, RZ ;  /* 0x00000006300c7c10 */ /* 0x000fc8000ff1e0ff */
[----:B------:R-:W-:Y:S02]  /*7440*/  IADD3.X R13, PT, PT, RZ, UR12, RZ, P0, !PT ;  /* 0x0000000cff0d7c10 */ /* 0x000fe400087fe4ff */
[----:B0-----:R-:W-:-:S04]  /*7450*/  LEA R14, P0, R12, UR8, 0x2 ;  /* 0x000000080c0e7c11 */ /* 0x001fc8000f8010ff */
[----:B------:R-:W-:-:S05]  /*7460*/  LEA.HI.X R15, R12, UR9, R13, 0x2, P0 ;  /* 0x000000090c0f7c11 */ /* 0x000fca00080f140d */
[----:B------:R-:W2:Y:S01]  /*7470*/  LDG.E R14, desc[UR36][R14.64] ;  /* 0x000000240e0e7981 */ /* 0x000ea2000c1e1900 */
[----:B------:R-:W-:-:S05]  /*7480*/  IADD3 R25, PT, PT, -R19, R48, RZ ;  /* 0x0000003013197210 */ /* 0x000fca0007ffe1ff */
[----:B------:R-:W-:-:S06]  /*7490*/  IMAD R25, R25, 0x2, R40 ;  /* 0x0000000219197824 */ /* 0x000fcc00078e0228 */
[----:B------:R-:W0:Y:S01]  /*74a0*/  LDS.U16 R25, [R25] ;  /* 0x0000000019197984 */ /* 0x000e220000000400 */
[----:B--2---:R-:W-:-:S04]  /*74b0*/  IMAD R47, R47, R14, R48 ;  /* 0x0000000e2f2f7224 */ /* 0x004fc800078e0230 */
[----:B------:R-:W-:-:S04]  /*74c0*/  IMAD R13, R47, 0x50, RZ ;  /* 0x000000502f0d7824 */ /* 0x000fc800078e02ff */
[----:B------:R-:W-:-:S05]  /*74d0*/  IMAD.WIDE R12, R13, 0x2, R10 ;  /* 0x000000020d0c7825 */ /* 0x000fca00078e020a */
[----:B-----5:R-:W2:Y:S01]  /*74e0*/  LDG.E.128 R20, desc[UR36][R12.64] ;  /* 0x000000240c147981 */ /* 0x020ea2000c1e1d00 */
[----:B0-----:R-:W-:Y:S02]  /*74f0*/  HADD2.F32 R24, -RZ, R25.H0_H0 ;  /* 0x20000019ff187230 */ /* 0x001fe40000004100 */
[----:B--2---:R-:W-:Y:S02]  /*7500*/  HADD2.F32 R14, -RZ, R21.H0_H0 ;  /* 0x20000015ff0e7230 */ /* 0x004fe40000004100 */
[----:B------:R-:W-:Y:S02]  /*7510*/  HADD2.F32 R15, -RZ, R22.H0_H0 ;  /* 0x20000016ff0f7230 */ /* 0x000fe40000004100 */
[--C-:B------:R-:W-:Y:S02]  /*7520*/  HADD2.F32 R26, -RZ, R20.reuse.H0_H0 ;  /* 0x20000014ff1a7230 */ /* 0x100fe40000004100 */
[----:B------:R-:W-:Y:S01]  /*7530*/  FFMA.FTZ R43, R24, R14, R43 ;  /* 0x0000000e182b7223 */ /* 0x000fe2000001002b */
[----:B------:R-:W-:-:S02]  /*7540*/  HADD2.F32 R27, -RZ, R20.H1_H1 ;  /* 0x30000014ff1b7230 */ /* 0x000fc40000004100 */
        /* <DEDUP_REMOVED lines=10> */
[----:B------:R-:W-:-:S07]  /*75f0*/  FFMA.FTZ R37, R24, R12, R37 ;  /* 0x0000000c18257223 */ /* 0x000fce0000010025 */
.L_x_2571:
[----:B------:R-:W-:Y:S05]  /*7600*/  BSYNC.RECONVERGENT B1 ;  /* 0x0000000000017941 */ /* 0x000fea0003800200 */
.L_x_2570:
[----:B------:R-:W-:Y:S01]  /*7610*/  ISETP.GE.AND P0, PT, R42, R16, PT ;  /* 0x000000102a00720c */ /* 0x000fe20003f06270 */
[----:B------:R-:W-:-:S12]  /*7620*/  BSSY.RECONVERGENT B1, `(.L_x_2577) ;  /* 0x000012f000017945 */ /* 0x000fd80003800200 */
[----:B------:R-:W-:Y:S05]  /*7630*/  @P0 BRA `(.L_x_2578) ;  /* 0x0000001000b40947 */ /* 0x000fea0003800000 */
[----:B------:R-:W-:Y:S01]  /*7640*/  VIADDMNMX R13, R42, 0x10, R16, !PT ;  /* 0x000000102a0d7846 */ /* 0x000fe20007800110 */
[----:B------:R-:W0:Y:S01]  /*7650*/  LDCU UR4, c[0x0][0x3f8] ;  /* 0x00007f00ff0477ac */ /* 0x000e220008000800 */
[----:B------:R-:W-:Y:S01]  /*7660*/  LOP3.LUT R28, RZ, R19, RZ, 0x33, !PT ;  /* 0x00000013ff1c7212 */ /* 0x000fe200078e33ff */
[----:B------:R-:W-:Y:S03]  /*7670*/  BSSY.RECONVERGENT B2, `(.L_x_2579) ;  /* 0x0000046000027945 */ /* 0x000fe60003800200 */
[----:B------:R-:W-:-:S04]  /*7680*/  IADD3 R28, PT, PT, -R32, R13, R28 ;  /* 0x0000000d201c7210 */ /* 0x000fc80007ffe11c */
[----:B------:R-:W-:-:S04]  /*7690*/  LOP3.LUT R12, R28, 0x30, RZ, 0xc0, !PT ;  /* 0x000000301c0c7812 */ /* 0x000fc800078ec0ff */
[----:B------:R-:W-:Y:S01]  /*76a0*/  ISETP.NE.AND P0, PT, R12, 0x30, PT ;  /* 0x000000300c00780c */ /* 0x000fe20003f05270 */
[----:B0-----:R-:W-:-:S12]  /*76b0*/  IMAD R12, R39, UR4, RZ ;  /* 0x00000004270c7c24 */ /* 0x001fd8000f8e02ff */
[----:B------:R-:W-:Y:S05]  /*76c0*/  @!P0 BRA `(.L_x_2580) ;  /* 0x0000000400008947 */ /* 0x000fea0003800000 */
[----:B------:R-:W0:Y:S01]  /*76d0*/  LDC R39, c[0x0][0x3f4] ;  /* 0x0000fd00ff277b82 */ /* 0x000e220000000800 */
[----:B------:R-:W-:Y:S02]  /*76e0*/  LEA.HI R13, R28, 0x1, RZ, 0x1c ;  /* 0x000000011c0d7811 */ /* 0x000fe400078fe0ff */
[----:B------:R-:W-:Y:S02]  /*76f0*/  LEA R15, R32, UR5, 0x1 ;  /* 0x00000005200f7c11 */ /* 0x000fe4000f8e08ff */
[----:B------:R-:W-:Y:S02]  /*7700*/  LOP3.LUT R13, R13, 0x3, RZ, 0xc0, !PT ;  /* 0x000000030d0d7812 */ /* 0x000fe400078ec0ff */
[----:B------:R-:W-:Y:S02]  /*7710*/  IADD3 R46, PT, PT, R46, R15, RZ ;  /* 0x0000000f2e2e7210 */ /* 0x000fe40007ffe0ff */
[----:B------:R-:W-:-:S07]  /*7720*/  IADD3 R13, PT, PT, -R13, RZ, RZ ;  /* 0x000000ff0d0d7210 */ /* 0x000fce0007ffe1ff */
.L_x_2583:
[----:B0-----:R-:W-:Y:S01]  /*7730*/  ISETP.GE.AND P1, PT, R42, R39, PT ;  /* 0x000000272a00720c */ /* 0x001fe20003f26270 */
[----:B------:R-:W-:Y:S01]  /*7740*/  BSSY.RECONVERGENT B3, `(.L_x_2581) ;  /* 0x0000035000037945 */ /* 0x000fe20003800200 */
[----:B------:R-:W-:-:S04]  /*7750*/  IADD3 R13, PT, PT, R13, 0x1, RZ ;  /* 0x000000010d0d7810 */ /* 0x000fc80007ffe0ff */
[----:B------:R-:W-:-:S07]  /*7760*/  ISETP.NE.AND P0, PT, R13, RZ, PT ;  /* 0x000000ff0d00720c */ /* 0x000fce0003f05270 */
[----:B------:R-:W-:Y:S06]  /*7770*/  @!P1 BRA `(.L_x_2582) ;  /* 0x0000000000c49947 */ /* 0x000fec0003800000 */
[----:B------:R-:W-:Y:S02]  /*7780*/  IABS R21, R39 ;  /* 0x0000002700157213 */ /* 0x000fe40000000000 */
[----:B------:R-:W-:Y:S02]  /*7790*/  IABS R24, R42 ;  /* 0x0000002a00187213 */ /* 0x000fe40000000000 */
[----:B------:R-:W0:Y:S01]  /*77a0*/  I2F.RP R20, R21 ;  /* 0x0000001500147306 */ /* 0x000e220000209400 */
[----:B------:R-:W-:Y:S02]  /*77b0*/  ISETP.GE.AND P2, PT, R42, RZ, PT ;  /* 0x000000ff2a00720c */ /* 0x000fe40003f46270 */
[----:B------:R-:W-:-:S05]  /*77c0*/  ISETP.NE.AND P3, PT, R39, RZ, PT ;  /* 0x000000ff2700720c */ /* 0x000fca0003f65270 */
[----:B0-----:R-:W0:Y:S02]  /*77d0*/  MUFU.RCP R20, R20 ;  /* 0x0000001400147308 */ /* 0x001e240000001000 */
[----:B0-----:R-:W-:-:S06]  /*77e0*/  VIADD R22, R20, 0xffffffe ;  /* 0x0ffffffe14167836 */ /* 0x001fcc0000000000 */
[----:B------:R-:W0:Y:S02]  /*77f0*/  F2I.FTZ.U32.TRUNC.NTZ R15, R22 ;  /* 0x00000016000f7305 */ /* 0x000e24000021f000 */
[----:B0-----:R-:W-:-:S05]  /*7800*/  IADD3 R14, PT, PT, RZ, -R15, RZ ;  /* 0x8000000fff0e7210 */ /* 0x001fca0007ffe0ff */
[----:B-----5:R-:W-:Y:S01]  /*7810*/  IMAD R23, R14, R21, RZ ;  /* 0x000000150e177224 */ /* 0x020fe200078e02ff */
        /* <DEDUP_REMOVED lines=9> */
[----:B------:R-:W-:-:S04]  /*78b0*/  @!P1 IADD3 R14, PT, PT, R14, -R21, RZ ;  /* 0x800000150e0e9210 */ /* 0x000fc80007ffe0ff */
[----:B------:R-:W-:Y:S02]  /*78c0*/  @!P2 IADD3 R14, PT, PT, -R14, RZ, RZ ;  /* 0x000000ff0e0ea210 */ /* 0x000fe40007ffe1ff */
[----:B------:R-:W-:-:S04]  /*78d0*/  @!P3 LOP3.LUT R14, RZ, R39, RZ, 0x33, !PT ;  /* 0x00000027ff0eb212 */ /* 0x000fc800078e33ff */
[----:B------:R-:W-:-:S05]  /*78e0*/  IADD3 R15, P1, PT, R14, UR6, RZ ;  /* 0x000000060e0f7c10 */ /* 0x000fca000ff3e0ff */
[----:B------:R-:W-:Y:S01]  /*78f0*/  IMAD.X R22, RZ, RZ, UR12, P1 ;  /* 0x0000000cff167e24 */ /* 0x000fe200088e06ff */
[----:B------:R-:W-:-:S04]  /*7900*/  LEA R20, P1, R15, UR14, 0x2 ;  /* 0x0000000e0f147c11 */ /* 0x000fc8000f8210ff */
[----:B------:R-:W-:Y:S02]  /*7910*/  LEA.HI.X R21, R15, UR15, R22, 0x2, P1 ;  /* 0x0000000f0f157c11 */ /* 0x000fe400088f1416 */
[----:B------:R-:W0:Y:S04]  /*7920*/  LDS.U16 R22, [R46] ;  /* 0x000000002e167984 */ /* 0x000e280000000400 */
[----:B------:R-:W2:Y:S02]  /*7930*/  LDG.E R21, desc[UR36][R20.64] ;  /* 0x0000002414157981 */ /* 0x000ea4000c1e1900 */
[----:B--2---:R-:W-:-:S04]  /*7940*/  IMAD R14, R12, R21, R14 ;  /* 0x000000150c0e7224 */ /* 0x004fc800078e020e */
[----:B------:R-:W-:-:S04]  /*7950*/  IMAD R15, R14, 0x50, RZ ;  /* 0x000000500e0f7824 */ /* 0x000fc800078e02ff */
[----:B------:R-:W-:-:S05]  /*7960*/  IMAD.WIDE R14, R15, 0x2, R10 ;  /* 0x000000020f0e7825 */ /* 0x000fca00078e020a */
[----:B------:R-:W2:Y:S01]  /*7970*/  LDG.E.128 R24, desc[UR36][R14.64] ;  /* 0x000000240e187981 */ /* 0x000ea2000c1e1d00 */
[----:B0-----:R-:W-:Y:S02]  /*7980*/  HADD2.F32 R22, -RZ, R22.H0_H0 ;  /* 0x20000016ff167230 */ /* 0x001fe40000004100 */
[--C-:B--2---:R-:W-:Y:S02]  /*7990*/  HADD2.F32 R23, -RZ, R24.reuse.H0_H0 ;  /* 0x20000018ff177230 */ /* 0x104fe40000004100 */
        /* <DEDUP_REMOVED lines=15> */
.L_x_2582:
[----:B------:R-:W-:Y:S05]  /*7a90*/  BSYNC.RECONVERGENT B3 ;  /* 0x0000000000037941 */ /* 0x000fea0003800200 */
.L_x_2581:
[----:B------:R-:W-:Y:S02]  /*7aa0*/  IADD3 R42, PT, PT, R42, 0x10, RZ ;  /* 0x000000102a2a7810 */ /* 0x000fe40007ffe0ff */
[----:B------:R-:W-:Y:S01]  /*7ab0*/  IADD3 R46, PT, PT, R46, 0x20, RZ ;  /* 0x000000202e2e7810 */ /* 0x000fe20007ffe0ff */
[----:B------:R-:W-:Y:S06]  /*7ac0*/  @P0 BRA `(.L_x_2583) ;  /* 0xfffffffc00180947 */ /* 0x000fec000383ffff */
.L_x_2580:
[----:B------:R-:W-:Y:S05]  /*7ad0*/  BSYNC.RECONVERGENT B2 ;  /* 0x0000000000027941 */ /* 0x000fea0003800200 */
.L_x_2579:
[----:B------:R-:W-:-:S13]  /*7ae0*/  ISETP.GE.U32.AND P0, PT, R28, 0x30, PT ;  /* 0x000000301c00780c */ /* 0x000fda0003f06070 */
[----:B------:R-:W-:Y:S05]  /*7af0*/  @!P0 BRA `(.L_x_2578) ;  /* 0x0000000c00848947 */ /* 0x000fea0003800000 */
[----:B------:R-:W0:Y:S02]  /*7b00*/  LDC R39, c[0x0][0x3f4] ;  /* 0x0000fd00ff277b82 */ /* 0x000e240000000800 */
.L_x_2592:
[CC--:B0-----:R-:W-:Y:S01]  /*7b10*/  ISETP.GE.AND P3, PT, R42.reuse, R39.reuse, PT ;  /* 0x000000272a00720c */ /* 0x0c1fe20003f66270 */
[C---:B------:R-:W-:Y:S01]  /*7b20*/  VIADD R46, R42.reuse, 0x20 ;  /* 0x000000202a2e7836 */ /* 0x040fe20000000000 */
[C---:B------:R-:W-:Y:S01]  /*7b30*/  IADD3 R30, PT, PT, R42.reuse, 0x10, RZ ;  /* 0x000000102a1e7810 */ /* 0x040fe20007ffe0ff */
[----:B------:R-:W-:Y:S01]  /*7b40*/  BSSY.RECONVERGENT B2, `(.L_x_2584) ;  /* 0x000003a000027945 */ /* 0x000fe20003800200 */
[----:B------:R-:W-:Y:S02]  /*7b50*/  IADD3 R14, PT, PT, R42, 0x30, RZ ;  /* 0x000000302a0e7810 */ /* 0x000fe40007ffe0ff */
[----:B------:R-:W-:Y:S02]  /*7b60*/  IADD3 R13, PT, PT, -R19, R42, RZ ;  /* 0x0000002a130d7210 */ /* 0x000fe40007ffe1ff */
[-C--:B------:R-:W-:Y:S02]  /*7b70*/  ISETP.GE.AND P2, PT, R30, R39.reuse, PT ;  /* 0x000000271e00720c */ /* 0x080fe40003f46270 */
[----:B------:R-:W-:-:S02]  /*7b80*/  ISETP.GE.AND P0, PT, R46, R39, PT ;  /* 0x000000272e00720c */ /* 0x000fc40003f06270 */
[----:B------:R-:W-:Y:S02]  /*7b90*/  ISETP.GE.AND P1, PT, R14, R39, PT ;  /* 0x000000270e00720c */ /* 0x000fe40003f26270 */
[----:B------:R-:W-:Y:S01]  /*7ba0*/  LEA R13, R13, R40, 0x1 ;  /* 0x000000280d0d7211 */ /* 0x000fe200078e08ff */
[----:B------:R-:W-:Y:S10]  /*7bb0*/  @!P3 BRA `(.L_x_2585) ;  /* 0x0000000000c8b947 */ /* 0x000ff40003800000 */
[----:B------:R-:W-:Y:S01]  /*7bc0*/  IABS R22, R39 ;  /* 0x0000002700167213 */ /* 0x000fe20000000000 */
[----:B------:R-:W-:Y:S01]  /*7bd0*/  HFMA2 R20, -RZ, RZ, 0, 0 ;  /* 0x00000000ff147431 */ /* 0x000fe200000001ff */
[----:B------:R-:W-:Y:S01]  /*7be0*/  IABS R24, R42 ;  /* 0x0000002a00187213 */ /* 0x000fe20000000000 */
[----:B------:R-:W0:Y:S01]  /*7bf0*/  LDCU.64 UR8, c[0x0][0x3c8] ;  /* 0x00007900ff0877ac */ /* 0x000e220008000a00 */
[----:B-----5:R-:W1:Y:S01]  /*7c00*/  I2F.RP R23, R22 ;  /* 0x0000001600177306 */ /* 0x020e620000209400 */
[----:B------:R-:W-:Y:S02]  /*7c10*/  ISETP.GE.AND P4, PT, R42, RZ, PT ;  /* 0x000000ff2a00720c */ /* 0x000fe40003f86270 */
[----:B------:R-:W-:-:S05]  /*7c20*/  ISETP.NE.AND P5, PT, R39, RZ, PT ;  /* 0x000000ff2700720c */ /* 0x000fca0003fa5270 */
[----:B-1----:R-:W1:Y:S02]  /*7c30*/  MUFU.RCP R23, R23 ;  /* 0x0000001700177308 */ /* 0x002e640000001000 */
[----:B-1----:R-:W-:-:S06]  /*7c40*/  VIADD R21, R23, 0xffffffe ;  /* 0x0ffffffe17157836 */ /* 0x002fcc0000000000 */
[----:B------:R-:W1:Y:S02]  /*7c50*/  F2I.FTZ.U32.TRUNC.NTZ R21, R21 ;  /* 0x0000001500157305 */ /* 0x000e64000021f000 */
[----:B-1----:R-:W-:-:S05]  /*7c60*/  IADD3 R15, PT, PT, RZ, -R21, RZ ;  /* 0x80000015ff0f7210 */ /* 0x002fca0007ffe0ff */
[----:B------:R-:W-:-:S04]  /*7c70*/  IMAD R15, R15, R22, RZ ;  /* 0x000000160f0f7224 */ /* 0x000fc800078e02ff */
        /* <DEDUP_REMOVED lines=13> */
[----:B0-----:R-:W-:-:S04]  /*7d50*/  LEA R24, P3, R20, UR8, 0x2 ;  /* 0x0000000814187c11 */ /* 0x001fc8000f8610ff */
[----:B------:R-:W-:-:S05]  /*7d60*/  LEA.HI.X R25, R20, UR9, R21, 0x2, P3 ;  /* 0x0000000914197c11 */ /* 0x000fca00098f1415 */
[----:B------:R-:W2:Y:S02]  /*7d70*/  LDG.E R24, desc[UR36][R24.64] ;  /* 0x0000002418187981 */ /* 0x000ea4000c1e1900 */
[----:B--2---:R-:W-:-:S04]  /*7d80*/  IMAD R15, R12, R24, R15 ;  /* 0x000000180c0f7224 */ /* 0x004fc800078e020f */
[----:B------:R-:W-:-:S04]  /*7d90*/  IMAD R15, R15, 0x50, RZ ;  /* 0x000000500f0f7824 */ /* 0x000fc800078e02ff */
[----:B------:R-:W-:Y:S02]  /*7da0*/  IMAD.WIDE R20, R15, 0x2, R10 ;  /* 0x000000020f147825 */ /* 0x000fe400078e020a */
[----:B------:R-:W0:Y:S04]  /*7db0*/  LDS.U16 R15, [R13] ;  /* 0x000000000d0f7984 */ /* 0x000e280000000400 */
[----:B------:R-:W2:Y:S01]  /*7dc0*/  LDG.E.128 R20, desc[UR36][R20.64] ;  /* 0x0000002414147981 */ /* 0x000ea2000c1e1d00 */
[----:B0-----:R-:W-:Y:S02]  /*7dd0*/  HADD2.F32 R26, -RZ, R15.H0_H0 ;  /* 0x2000000fff1a7230 */ /* 0x001fe40000004100 */
[----:B--2---:R-:W-:Y:S02]  /*7de0*/  HADD2.F32 R25, -RZ, R22.H0_H0 ;  /* 0x20000016ff197230 */ /* 0x004fe40000004100 */
[----:B------:R-:W-:-:S02]  /*7df0*/  HADD2.F32 R15, -RZ, R20.H0_H0 ;  /* 0x20000014ff0f7230 */ /* 0x000fc40000004100 */
[----:B------:R-:W-:Y:S02]  /*7e00*/  HADD2.F32 R27, -RZ, R20.H1_H1 ;  /* 0x30000014ff1b7230 */ /* 0x000fe40000004100 */
[C---:B------:R-:W-:Y:S01]  /*7e10*/  FFMA.FTZ R36, R26.reuse, R25, R36 ;  /* 0x000000191a247223 */ /* 0x040fe20000010024 */
        /* <DEDUP_REMOVED lines=10> */
[C---:B------:R-:W-:Y:S02]  /*7ec0*/  FFMA.FTZ R34, R26.reuse, R31, R34 ;  /* 0x0000001f1a227223 */ /* 0x040fe40000010022 */
[----:B------:R-:W-:-:S07]  /*7ed0*/  FFMA.FTZ R37, R26, R24, R37 ;  /* 0x000000181a257223 */ /* 0x000fce0000010025 */
.L_x_2585:
[----:B------:R-:W-:Y:S05]  /*7ee0*/  BSYNC.RECONVERGENT B2 ;  /* 0x0000000000027941 */ /* 0x000fea0003800200 */
.L_x_2584:
[----:B------:R-:W-:Y:S04]  /*7ef0*/  BSSY.RECONVERGENT B2, `(.L_x_2586) ;  /* 0x0000034000027945 */ /* 0x000fe80003800200 */
[----:B------:R-:W-:Y:S05]  /*7f00*/  @!P2 BRA `(.L_x_2587) ;  /* 0x0000000000c8a947 */ /* 0x000fea0003800000 */
        /* <DEDUP_REMOVED lines=8> */
[----:B-1----:R-:W-:-:S06]  /*7f90*/  IADD3 R21, PT, PT, R23, 0xffffffe, RZ ;  /* 0x0ffffffe17157810 */ /* 0x002fcc0007ffe0ff */
[----:B------:R-:W1:Y:S02]  /*7fa0*/  F2I.FTZ.U32.TRUNC.NTZ R21, R21 ;  /* 0x0000001500157305 */ /* 0x000e64000021f000 */
[----:B-1----:R-:W-:-:S05]  /*7fb0*/  IADD3 R15, PT, PT, RZ, -R21, RZ ;  /* 0x80000015ff0f7210 */ /* 0x002fca0007ffe0ff */
[----:B------:R-:W-:-:S04]  /*7fc0*/  IMAD R15, R15, R22, RZ ;  /* 0x000000160f0f7224 */ /* 0x000fc800078e02ff */
        /* <DEDUP_REMOVED lines=12> */
[----:B------:R-:W-:Y:S02]  /*8090*/  IADD3.X R21, PT, PT, RZ, UR12, RZ, P2, !PT ;  /* 0x0000000cff157c10 */ /* 0x000fe400097fe4ff */
[----:B0-----:R-:W-:-:S04]  /*80a0*/  LEA R22, P2, R20, UR8, 0x2 ;  /* 0x0000000814167c11 */ /* 0x001fc8000f8410ff */
[----:B------:R-:W-:-:S05]  /*80b0*/  LEA.HI.X R23, R20, UR9, R21, 0x2, P2 ;  /* 0x0000000914177c11 */ /* 0x000fca00090f1415 */
[----:B------:R-:W2:Y:S02]  /*80c0*/  LDG.E R22, desc[UR36][R22.64] ;  /* 0x0000002416167981 */ /* 0x000ea4000c1e1900 */
[----:B--2---:R-:W-:-:S04]  /*80d0*/  IMAD R15, R12, R22, R15 ;  /* 0x000000160c0f7224 */ /* 0x004fc800078e020f */
[----:B------:R-:W-:-:S04]  /*80e0*/  IMAD R15, R15, 0x50, RZ ;  /* 0x000000500f0f7824 */ /* 0x000fc800078e02ff */
[----:B------:R-:W-:Y:S02]  /*80f0*/  IMAD.WIDE R20, R15, 0x2, R10 ;  /* 0x000000020f147825 */ /* 0x000fe400078e020a */
[----:B------:R-:W0:Y:S04]  /*8100*/  LDS.U16 R15, [R13+0x20] ;  /* 0x000020000d0f7984 */ /* 0x000e280000000400 */
[----:B------:R-:W2:Y:S01]  /*8110*/  LDG.E.128 R24, desc[UR36][R20.64] ;  /* 0x0000002414187981 */ /* 0x000ea2000c1e1d00 */
[----:B0-----:R-:W-:Y:S02]  /*8120*/  HADD2.F32 R28, -RZ, R15.H0_H0 ;  /* 0x2000000fff1c7230 */ /* 0x001fe40000004100 */
[--C-:B--2---:R-:W-:Y:S02]  /*8130*/  HADD2.F32 R15, -RZ, R24.reuse.H0_H0 ;  /* 0x20000018ff0f7230 */ /* 0x104fe40000004100 */
[----:B------:R-:W-:-:S02]  /*8140*/  HADD2.F32 R29, -RZ, R24.H1_H1 ;  /* 0x30000018ff1d7230 */ /* 0x000fc40000004100 */
[--C-:B------:R-:W-:Y:S02]  /*8150*/  HADD2.F32 R24, -RZ, R25.reuse.H0_H0 ;  /* 0x20000019ff187230 */ /* 0x100fe40000004100 */
        /* <DEDUP_REMOVED lines=13> */
.L_x_2587:
[----:B------:R-:W-:Y:S05]  /*8230*/  BSYNC.RECONVERGENT B2 ;  /* 0x0000000000027941 */ /* 0x000fea0003800200 */
.L_x_2586:
[----:B------:R-:W-:Y:S04]  /*8240*/  BSSY.RECONVERGENT B2, `(.L_x_2588) ;  /* 0x0000034000027945 */ /* 0x000fe80003800200 */
[----:B------:R-:W-:Y:S05]  /*8250*/  @!P0 BRA `(.L_x_2589) ;  /* 0x0000000000c88947 */ /* 0x000fea0003800000 */
[----:B------:R-:W-:Y:S01]  /*8260*/  IABS R22, R39 ;  /* 0x0000002700167213 */ /* 0x000fe20000000000 */
[----:B------:R-:W0:Y:S01]  /*8270*/  LDCU.64 UR8, c[0x0][0x3c8] ;  /* 0x00007900ff0877ac */ /* 0x000e220008000a00 */
[----:B------:R-:W-:Y:S02]  /*8280*/  MOV R20, RZ ;  /* 0x000000ff00147202 */ /* 0x000fe40000000f00 */
[----:B-----5:R-:W1:Y:S01]  /*8290*/  I2F.RP R23, R22 ;  /* 0x0000001600177306 */ /* 0x020e620000209400 */
[----:B------:R-:W-:Y:S02]  /*82a0*/  IABS R24, R46 ;  /* 0x0000002e00187213 */ /* 0x000fe40000000000 */
[----:B------:R-:W-:Y:S02]  /*82b0*/  ISETP.GE.AND P2, PT, R46, RZ, PT ;  /* 0x000000ff2e00720c */ /* 0x000fe40003f46270 */
[----:B------:R-:W-:-:S03]  /*82c0*/  ISETP.NE.AND P3, PT, R39, RZ, PT ;  /* 0x000000ff2700720c */ /* 0x000fc60003f65270 */
        /* <DEDUP_REMOVED lines=43> */
.L_x_2589:
[----:B------:R-:W-:Y:S05]  /*8580*/  BSYNC.RECONVERGENT B2 ;  /* 0x0000000000027941 */ /* 0x000fea0003800200 */
.L_x_2588:
[----:B------:R-:W-:Y:S04]  /*8590*/  BSSY.RECONVERGENT B2, `(.L_x_2590) ;  /* 0x0000034000027945 */ /* 0x000fe80003800200 */
[----:B------:R-:W-:Y:S05]  /*85a0*/  @!P1 BRA `(.L_x_2591) ;  /* 0x0000000000c89947 */ /* 0x000fea0003800000 */
[----:B------:R-:W-:Y:S01]  /*85b0*/  IABS R22, R39 ;  /* 0x0000002700167213 */ /* 0x000fe20000000000 */
[----:B------:R-:W-:Y:S01]  /*85c0*/  HFMA2 R20, -RZ, RZ, 0, 0 ;  /* 0x00000000ff147431 */ /* 0x000fe200000001ff */
[----:B------:R-:W-:Y:S01]  /*85d0*/  IABS R24, R14 ;  /* 0x0000000e00187213 */ /* 0x000fe20000000000 */
[----:B------:R-:W0:Y:S01]  /*85e0*/  LDCU.64 UR8, c[0x0][0x3c8] ;  /* 0x00007900ff0877ac */ /* 0x000e220008000a00 */
[----:B-----5:R-:W1:Y:S01]  /*85f0*/  I2F.RP R23, R22 ;  /* 0x0000001600177306 */ /* 0x020e620000209400 */
[----:B------:R-:W-:Y:S01]  /*8600*/  ISETP.GE.AND P1, PT, R14, RZ, PT ;  /* 0x000000ff0e00720c */ /* 0x000fe20003f26270 */
[----:B------:R-:W2:Y:S01]  /*8610*/  LDS.U16 R13, [R13+0x60] ;  /* 0x000060000d0d7984 */ /* 0x000ea20000000400 */
[----:B------:R-:W-:-:S05]  /*8620*/  ISETP.NE.AND P2, PT, R39, RZ, PT ;  /* 0x000000ff2700720c */ /* 0x000fca0003f45270 */
[----:B-1----:R-:W1:Y:S02]  /*8630*/  MUFU.RCP R23, R23 ;  /* 0x0000001700177308 */ /* 0x002e640000001000 */
[----:B-1----:R-:W-:-:S06]  /*8640*/  IADD3 R21, PT, PT, R23, 0xffffffe, RZ ;  /* 0x0ffffffe17157810 */ /* 0x002fcc0007ffe0ff */
        /* <DEDUP_REMOVED lines=14> */
[----:B------:R-:W-:-:S04]  /*8730*/  IADD3 R14, P0, PT, R15, UR6, RZ ;  /* 0x000000060f0e7c10 */ /* 0x000fc8000ff1e0ff */
[----:B------:R-:W-:Y:S02]  /*8740*/  IADD3.X R21, PT, PT, RZ, UR12, RZ, P0, !PT ;  /* 0x0000000cff157c10 */ /* 0x000fe400087fe4ff */
[----:B0-----:R-:W-:-:S04]  /*8750*/  LEA R20, P0, R14, UR8, 0x2 ;  /* 0x000000080e147c11 */ /* 0x001fc8000f8010ff */
[----:B------:R-:W-:-:S05]  /*8760*/  LEA.HI.X R21, R14, UR9, R21, 0x2, P0 ;  /* 0x000000090e157c11 */ /* 0x000fca00080f1415 */
[----:B------:R-:W3:Y:S02]  /*8770*/  LDG.E R20, desc[UR36][R20.64] ;  /* 0x0000002414147981 */ /* 0x000ee4000c1e1900 */
[----:B---3--:R-:W-:-:S04]  /*8780*/  IMAD R15, R12, R20, R15 ;  /* 0x000000140c0f7224 */ /* 0x008fc800078e020f */
[----:B------:R-:W-:-:S04]  /*8790*/  IMAD R15, R15, 0x50, RZ ;  /* 0x000000500f0f7824 */ /* 0x000fc800078e02ff */
[----:B------:R-:W-:-:S05]  /*87a0*/  IMAD.WIDE R14, R15, 0x2, R10 ;  /* 0x000000020f0e7825 */ /* 0x000fca00078e020a */
[----:B------:R-:W3:Y:S01]  /*87b0*/  LDG.E.128 R24, desc[UR36][R14.64] ;  /* 0x000000240e187981 */ /* 0x000ee2000c1e1d00 */
[----:B--2---:R-:W-:Y:S02]  /*87c0*/  HADD2.F32 R22, -RZ, R13.H0_H0 ;  /* 0x2000000dff167230 */ /* 0x004fe40000004100 */
[--C-:B---3--:R-:W-:Y:S02]  /*87d0*/  HADD2.F32 R23, -RZ, R24.reuse.H0_H0 ;  /* 0x20000018ff177230 */ /* 0x108fe40000004100 */
        /* <DEDUP_REMOVED lines=15> */
.L_x_2591:
[----:B------:R-:W-:Y:S05]  /*88d0*/  BSYNC.RECONVERGENT B2 ;  /* 0x0000000000027941 */ /* 0x000fea0003800200 */
.L_x_2590:
[----:B------:R-:W-:-:S05]  /*88e0*/  VIADD R42, R42, 0x40 ;  /* 0x000000402a2a7836 */ /* 0x000fca0000000000 */
[----:B------:R-:W-:-:S13]  /*88f0*/  ISETP.GE.AND P0, PT, R42, R16, PT ;  /* 0x000000102a00720c */ /* 0x000fda0003f06270 */
[----:B------:R-:W-:Y:S05]  /*8900*/  @!P0 BRA `(.L_x_2592) ;  /* 0xfffffff000808947 */ /* 0x000fea000383ffff */
.L_x_2578:
[----:B------:R-:W-:Y:S05]  /*8910*/  BSYNC.RECONVERGENT B1 ;  /* 0x0000000000017941 */ /* 0x000fea0003800200 */
.L_x_2577:
[----:B------:R-:W-:-:S13]  /*8920*/  ISETP.NE.AND P0, PT, R32, R41, PT ;  /* 0x000000292000720c */ /* 0x000fda0003f05270 */
[----:B------:R-:W-:Y:S05]  /*8930*/  @P0 BRA `(.L_x_2569) ;  /* 0x0000000400a80947 */ /* 0x000fea0003800000 */
[----:B------:R-:W0:Y:S01]  /*8940*/  LDCU UR4, c[0x0][0x478] ;  /* 0x00008f00ff0477ac */ /* 0x000e220008000800 */
[----:B------:R-:W-:Y:S01]  /*8950*/  IADD3 R17, PT, PT, R0, R17, RZ ;  /* 0x0000001100117210 */ /* 0x000fe20007ffe0ff */
[----:B0-----:R-:W-:-:S09]  /*8960*/  UISETP.NE.AND UP0, UPT, UR4, 0x2, UPT ;  /* 0x000000020400788c */ /* 0x001fd2000bf05270 */
[----:B------:R-:W-:Y:S05]  /*8970*/  BRA.U UP0, `(.L_x_2593) ;  /* 0x0000000100d87547 */ /* 0x000fea000b800000 */
[----:B------:R-:W0:Y:S02]  /*8980*/  LDCU.64 UR8, c[0x0][0x3a8] ;  /* 0x00007500ff0877ac */ /* 0x000e240008000a00 */
[----:B0-----:R-:W-:-:S04]  /*8990*/  IADD3 R10, P0, PT, R17, UR8, RZ ;  /* 0x00000008110a7c10 */ /* 0x001fc8000ff1e0ff */
[----:B------:R-:W-:-:S05]  /*89a0*/  LEA.HI.X.SX32 R11, R17, UR9, 0x1, P0 ;  /* 0x00000009110b7c11 */ /* 0x000fca00080f0eff */
[----:B------:R-:W2:Y:S01]  /*89b0*/  LDG.E.64 R20, desc[UR36][R10.64] ;  /* 0x000000240a147981 */ /* 0x000ea2000c1e1b00 */
[----:B------:R-:W0:Y:S03]  /*89c0*/  LDC.64 R12, c[0x0][0x468] ;  /* 0x00011a00ff0c7b82 */ /* 0x000e260000000a00 */
[----:B0-----:R0:W3:Y:S01]  /*89d0*/  LDG.E R12, desc[UR36][R12.64+0x8] ;  /* 0x000008240c0c7981 */ /* 0x0010e2000c1e1900 */
[----:B--2---:R-:W-:Y:S01]  /*89e0*/  LOP3.LUT R24, R21, 0xff, RZ, 0xc0, !PT ;  /* 0x000000ff15187812 */ /* 0x004fe200078ec0ff */
[----:B------:R-:W3:Y:S01]  /*89f0*/  I2F.S8 R15, R20 ;  /* 0x00000014000f7306 */ /* 0x000ee20000001400 */
[----:B------:R-:W-:Y:S02]  /*8a00*/  SHF.R.S64 R26, R20, 0x10, R21 ;  /* 0x00000010141a7819 */ /* 0x000fe40000001015 */
[----:B------:R-:W-:Y:S02]  /*8a10*/  SHF.R.U64 R16, R24, 0x7, RZ ;  /* 0x0000000718107819 */ /* 0x000fe400000012ff */
[----:B------:R-:W-:-:S02]  /*8a20*/  LOP3.LUT R26, R26, 0xff, RZ, 0xc0, !PT ;  /* 0x000000ff1a1a7812 */ /* 0x000fc400078ec0ff */
[----:B------:R-:W-:Y:S02]  /*8a30*/  ISETP.NE.U32.AND P1, PT, R16, RZ, PT ;  /* 0x000000ff1000720c */ /* 0x000fe40003f25070 */
[--C-:B------:R-:W-:Y:S02]  /*8a40*/  SHF.R.U64 R16, R20, 0x10, R21.reuse ;  /* 0x0000001014107819 */ /* 0x100fe40000001215 */
[----:B------:R-:W-:Y:S02]  /*8a50*/  SHF.R.S32.HI R22, RZ, 0x10, R21 ;  /* 0x00000010ff167819 */ /* 0x000fe40000011415 */
[----:B0-----:R-:W-:Y:S02]  /*8a60*/  SHF.R.U64 R13, R26, 0x7, RZ ;  /* 0x000000071a0d7819 */ /* 0x001fe400000012ff */
[----:B------:R-:W-:Y:S02]  /*8a70*/  PRMT R16, R16, 0x9910, RZ ;  /* 0x0000991010107816 */ /* 0x000fe400000000ff */
[----:B------:R-:W-:-:S02]  /*8a80*/  LOP3.LUT R22, R22, 0xff, RZ, 0xc0, !PT ;  /* 0x000000ff16167812 */ /* 0x000fc400078ec0ff */
[----:B------:R-:W-:Y:S02]  /*8a90*/  ISETP.NE.U32.AND P0, PT, R13, RZ, PT ;  /* 0x000000ff0d00720c */ /* 0x000fe40003f05070 */
[----:B------:R-:W-:Y:S02]  /*8aa0*/  MOV R13, R16 ;  /* 0x00000010000d7202 */ /* 0x000fe40000000f00 */
[----:B------:R-:W-:Y:S01]  /*8ab0*/  SHF.R.U64 R16, R22, 0x7, RZ ;  /* 0x0000000716107819 */ /* 0x000fe200000012ff */
[----:B---3--:R-:W-:Y:S01]  /*8ac0*/  FMUL.FTZ R15, R12, R15 ;  /* 0x0000000f0c0f7220 */ /* 0x008fe20000410000 */
[----:B------:R-:W-:Y:S02]  /*8ad0*/  ISETP.NE.U32.AND.EX P1, PT, RZ, RZ, PT, P1 ;  /* 0x000000ffff00720c */ /* 0x000fe40003f25110 */
[----:B------:R-:W-:Y:S02]  /*8ae0*/  ISETP.NE.U32.AND P2, PT, R16, RZ, PT ;  /* 0x000000ff1000720c */ /* 0x000fe40003f45070 */
[----:B------:R-:W-:-:S02]  /*8af0*/  ISETP.NE.U32.AND.EX P0, PT, RZ, RZ, PT, P0 ;  /* 0x000000ffff00720c */ /* 0x000fc40003f05100 */
[----:B------:R-:W-:Y:S02]  /*8b00*/  ISETP.NE.U32.AND.EX P2, PT, RZ, RZ, PT, P2 ;  /* 0x000000ffff00720c */ /* 0x000fe40003f45120 */
[----:B------:R-:W-:Y:S02]  /*8b10*/  PRMT R14, R20, 0x9910, RZ ;  /* 0x00009910140e7816 */ /* 0x000fe400000000ff */
[----:B------:R-:W-:Y:S02]  /*8b20*/  PRMT R11, R21, 0x9910, RZ ;  /* 0x00009910150b7816 */ /* 0x000fe400000000ff */
[----:B------:R-:W-:Y:S02]  /*8b30*/  SHF.R.S32.HI R10, RZ, 0x8, R14 ;  /* 0x00000008ff0a7819 */ /* 0x000fe4000001140e */
[----:B------:R-:W-:Y:S02]  /*8b40*/  MOV R14, R11 ;  /* 0x0000000b000e7202 */ /* 0x000fe40000000f00 */
[----:B------:R-:W-:Y:S01]  /*8b50*/  SHF.R.S32.HI R25, RZ, 0x18, R21 ;  /* 0x00000018ff197819 */ /* 0x000fe20000011415 */
[----:B------:R-:W0:Y:S01]  /*8b60*/  I2F.S16 R11, R10 ;  /* 0x0000000a000b7306 */ /* 0x000e220000101400 */
[----:B------:R-:W-:-:S02]  /*8b70*/  SHF.R.S32.HI R13, RZ, 0x8, R13 ;  /* 0x00000008ff0d7819 */ /* 0x000fc4000001140d */
[----:B------:R-:W-:Y:S02]  /*8b80*/  SHF.R.S32.HI R14, RZ, 0x8, R14 ;  /* 0x00000008ff0e7819 */ /* 0x000fe4000001140e */
[----:B------:R-:W-:Y:S02]  /*8b90*/  @P1 LOP3.LUT R24, R24, 0xffffff00, RZ, 0xfc, !PT ;  /* 0xffffff0018181812 */ /* 0x000fe400078efcff */
[----:B------:R-:W-:Y:S01]  /*8ba0*/  @P0 LOP3.LUT R26, R26, 0xffffff00, RZ, 0xfc, !PT ;  /* 0xffffff001a1a0812 */ /* 0x000fe200078efcff */
[----:B------:R-:W1:Y:S01]  /*8bb0*/  I2F.S16 R25, R25 ;  /* 0x0000001900197306 */ /* 0x000e620000101400 */
[----:B------:R-:W-:Y:S01]  /*8bc0*/  @P2 LOP3.LUT R22, R22, 0xffffff00, RZ, 0xfc, !PT ;  /* 0xffffff0016162812 */ /* 0x000fe200078efcff */
[----:B0-----:R-:W-:-:S06]  /*8bd0*/  FMUL.FTZ R10, R12, R11 ;  /* 0x0000000b0c0a7220 */ /* 0x001fcc0000410000 */
[----:B------:R-:W0:Y:S01]  /*8be0*/  I2F.S16 R21, R14 ;  /* 0x0000000e00157306 */ /* 0x000e220000101400 */
[----:B-1----:R-:W-:-:S07]  /*8bf0*/  FMUL.FTZ R20, R12, R25 ;  /* 0x000000190c147220 */ /* 0x002fce0000410000 */
[----:B------:R-:W1:Y:S01]  /*8c00*/  I2F.S16 R13, R13 ;  /* 0x0000000d000d7306 */ /* 0x000e620000101400 */
[----:B0-----:R-:W-:-:S07]  /*8c10*/  FMUL.FTZ R16, R12, R21 ;  /* 0x000000150c107220 */ /* 0x001fce0000410000 */
[----:B------:R0:W2:Y:S01]  /*8c20*/  I2F.S8 R19, R24 ;  /* 0x0000001800137306 */ /* 0x0000a20000001400 */
[----:B-1----:R-:W-:-:S07]  /*8c30*/  FMUL.FTZ R14, R12, R13 ;  /* 0x0000000d0c0e7220 */ /* 0x002fce0000410000 */
[----:B------:R1:W3:Y:S01]  /*8c40*/  I2F.S8 R17, R26 ;  /* 0x0000001a00117306 */ /* 0x0002e20000001400 */
[----:B0-----:R-:W-:Y:S01]  /*8c50*/  F2FP.F16.F32.PACK_AB R24, R10, R15 ;  /* 0x0000000f0a18723e */ /* 0x001fe200000000ff */
[----:B--2---:R-:W-:-:S06]  /*8c60*/  FMUL.FTZ R19, R12, R19 ;  /* 0x000000130c137220 */ /* 0x004fcc0000410000 */
[----:B-----5:R-:W0:Y:S01]  /*8c70*/  I2F.S8 R23, R22 ;  /* 0x0000001600177306 */ /* 0x020e220000001400 */
[----:B-1----:R-:W-:Y:S01]  /*8c80*/  F2FP.F16.F32.PACK_AB R26, R16, R19 ;  /* 0x00000013101a723e */ /* 0x002fe200000000ff */
[----:B---3--:R-:W-:-:S05]  /*8c90*/  FMUL.FTZ R17, R12, R17 ;  /* 0x000000110c117220 */ /* 0x008fca0000410000 */
[----:B------:R-:W-:Y:S01]  /*8ca0*/  F2FP.F16.F32.PACK_AB R25, R14, R17 ;  /* 0x000000110e19723e */ /* 0x000fe200000000ff */
[----:B0-----:R-:W-:-:S05]  /*8cb0*/  FMUL.FTZ R23, R12, R23 ;  /* 0x000000170c177220 */ /* 0x001fca0000410000 */
[----:B------:R-:W-:Y:S01]  /*8cc0*/  F2FP.F16.F32.PACK_AB R27, R20, R23 ;  /* 0x00000017141b723e */ /* 0x000fe200000000ff */
[----:B------:R-:W-:Y:S06]  /*8cd0*/  BRA `(.L_x_2594) ;  /* 0x00000000000c7947 */ /* 0x000fec0003800000 */
.L_x_2593:
[----:B------:R-:W0:Y:S02]  /*8ce0*/  LDC.64 R10, c[0x0][0x3a8] ;  /* 0x0000ea00ff0a7b82 */ /* 0x000e240000000a00 */
[----:B0-----:R-:W-:-:S05]  /*8cf0*/  IMAD.WIDE R10, R17, 0x2, R10 ;  /* 0x00000002110a7825 */ /* 0x001fca00078e020a */
[----:B------:R0:W5:Y:S02]  /*8d00*/  LDG.E.128 R24, desc[UR36][R10.64] ;  /* 0x000000240a187981 */ /* 0x000164000c1e1d00 */
.L_x_2594:
[----:B------:R-:W1:Y:S02]  /*8d10*/  LDCU.64 UR8, c[0x0][0x460] ;  /* 0x00008c00ff0877ac */ /* 0x000e640008000a00 */
[----:B-1----:R-:W-:-:S04]  /*8d20*/  ISETP.NE.U32.AND P0, PT, RZ, UR8, PT ;  /* 0x00000008ff007c0c */ /* 0x002fc8000bf05070 */
[----:B------:R-:W-:Y:S01]  /*8d30*/  ISETP.NE.AND.EX P0, PT, RZ, UR9, PT, P0 ;  /* 0x00000009ff007c0c */ /* 0x000fe2000bf05300 */
[----:B------:R-:W1:-:S12]  /*8d40*/  LDCU.64 UR8, c[0x0][0x3c0] ;  /* 0x00007800ff0877ac */ /* 0x000e580008000a00 */
[----:B------:R-:W2:Y:S08]  /*8d50*/  @P0 LDC R12, c[0x0][0x3f8] ;  /* 0x0000fe00ff0c0b82 */ /* 0x000eb00000000800 */
[----:B0-----:R-:W0:Y:S01]  /*8d60*/  @P0 LDC.64 R10, c[0x0][0x458] ;  /* 0x00011600ff0a0b82 */ /* 0x001e220000000a00 */
[----:B--2---:R-:W-:-:S04]  /*8d70*/  @P0 IMAD R9, R2, R12, R9 ;  /* 0x0000000c02090224 */ /* 0x004fc800078e0209 */
[----:B------:R-:W-:-:S04]  /*8d80*/  @P0 IMAD R9, R9, 0x50, R0 ;  /* 0x0000005009090824 */ /* 0x000fc800078e0200 */
[----:B0-----:R-:W-:-:S05]  /*8d90*/  @P0 IMAD.WIDE R10, R9, 0x2, R10 ;  /* 0x00000002090a0825 */ /* 0x001fca00078e020a */
[----:B------:R-:W2:Y:S01]  /*8da0*/  @P0 LDG.E.128 R12, desc[UR36][R10.64] ;  /* 0x000000240a0c0981 */ /* 0x000ea2000c1e1d00 */
[----:B------:R-:W-:Y:S01]  /*8db0*/  LEA R40, R3, R40, 0x1 ;  /* 0x0000002803287211 */ /* 0x000fe200078e08ff */
[----:B------:R-:W-:Y:S02]  /*8dc0*/  IMAD R39, R33, R39, R0 ;  /* 0x0000002721277224 */ /* 0x000fe400078e0200 */
[----:B-----5:R-:W-:Y:S02]  /*8dd0*/  HFMA2 R4, R24, 1, 1, R4 ;  /* 0x3c003c0018047831 */ /* 0x020fe40000000004 */
[----:B------:R-:W-:Y:S02]  /*8de0*/  IMAD R18, R18, 0x50, RZ ;  /* 0x0000005012127824 */ /* 0x000fe400078e02ff */
[----:B------:R-:W-:Y:S02]  /*8df0*/  HADD2 R5, R25, R5 ;  /* 0x0000000519057230 */ /* 0x000fe40000000000 */
[----:B------:R-:W-:Y:S01]  /*8e00*/  HFMA2 R6, R26, 1, 1, R6 ;  /* 0x3c003c001a067831 */ /* 0x000fe20000000006 */
[----:B------:R-:W0:Y:S01]  /*8e10*/  LDS.U16 R40, [R40] ;  /* 0x0000000028287984 */ /* 0x000e220000000400 */
[----:B------:R-:W-:Y:S01]  /*8e20*/  SHF.R.S32.HI R3, RZ, 0x1f, R39 ;  /* 0x0000001fff037819 */ /* 0x000fe20000011427 */
[----:B------:R-:W-:Y:S01]  /*8e30*/  HADD2 R7, R27, R7 ;  /* 0x000000071b077230 */ /* 0x000fe20000000000 */
[----:B------:R-:W-:-:S04]  /*8e40*/  IADD3 R39, P1, PT, R18, R39, RZ ;  /* 0x0000002712277210 */ /* 0x000fc80007f3e0ff */
[----:B------:R-:W-:Y:S02]  /*8e50*/  LEA.HI.X.SX32 R18, R18, R3, 0x1, P1 ;  /* 0x0000000312127211 */ /* 0x000fe400008f0eff */
[----:B-1----:R-:W-:-:S04]  /*8e60*/  LEA R2, P1, R39, UR8, 0x1 ;  /* 0x0000000827027c11 */ /* 0x002fc8000f8208ff */
[----:B------:R-:W-:Y:S01]  /*8e70*/  LEA.HI.X R3, R39, UR9, R18, 0x1, P1 ;  /* 0x0000000927037c11 */ /* 0x000fe200088f0c12 */
[----:B0-----:R-:W-:Y:S02]  /*8e80*/  HADD2.F32 R40, -RZ, R40.H0_H0 ;  /* 0x20000028ff287230 */ /* 0x001fe40000004100 */
[----:B--2---:R-:W-:Y:S02]  /*8e90*/  @P0 HMUL2 R4, R4, R12 ;  /* 0x0000000c04040232 */ /* 0x004fe40000000000 */
[----:B------:R-:W-:Y:S02]  /*8ea0*/  @P0 HFMA2 R5, R5, R13, -RZ ;  /* 0x0000000d05050231 */ /* 0x000fe400001000ff */
[----:B------:R-:W-:Y:S02]  /*8eb0*/  @P0 HMUL2 R6, R6, R14 ;  /* 0x0000000e06060232 */ /* 0x000fe40000000000 */
[----:B------:R-:W-:Y:S02]  /*8ec0*/  @P0 HFMA2 R7, R7, R15, -RZ ;  /* 0x0000000f07070231 */ /* 0x000fe400001000ff */
[----:B------:R-:W-:-:S02]  /*8ed0*/  HADD2.F32 R9, -RZ, R4.H0_H0 ;  /* 0x20000004ff097230 */ /* 0x000fc40000004100 */
[----:B------:R-:W-:Y:S01]  /*8ee0*/  HADD2.F32 R11, -RZ, R4.H1_H1 ;  /* 0x30000004ff0b7230 */ /* 0x000fe20000004100 */
[----:B------:R0:W-:Y:S01]  /*8ef0*/  STG.E.128 desc[UR36][R2.64], R4 ;  /* 0x0000000402007986 */ /* 0x0001e2000c101d24 */
        /* <DEDUP_REMOVED lines=12> */
[C---:B------:R-:W-:Y:S02]  /*8fc0*/  FFMA.FTZ R34, R40.reuse, R17, R34 ;  /* 0x0000001128227223 */ /* 0x040fe40000010022 */
[----:B0-----:R-:W-:-:S07]  /*8fd0*/  FFMA.FTZ R37, R40, R14, R37 ;  /* 0x0000000e28257223 */ /* 0x001fce0000010025 */
.L_x_2569:
[----:B------:R-:W-:Y:S05]  /*8fe0*/  BSYNC.RECONVERGENT B0 ;  /* 0x0000000000007941 */ /* 0x000fea0003800200 */
.L_x_2568:
[----:B------:R-:W-:Y:S01]  /*8ff0*/  BAR.SYNC.DEFER_BLOCKING 0x0 ;  /* 0x0000000000007b1d */ /* 0x000fe20000010000 */
[----:B------:R-:W-:-:S13]  /*9000*/  ISETP.GT.U32.AND P5, PT, R0, 0x4f, PT ;  /* 0x0000004f0000780c */ /* 0x000fda0003fa4070 */
[----:B------:R-:W-:Y:S05]  /*9010*/  @P5 BRA `(.L_x_2595) ;  /* 0x00000008002c5947 */ /* 0x000fea0003800000 */
[----:B------:R-:W0:Y:S01]  /*9020*/  S2UR UR5, SR_CgaCtaId ;  /* 0x00000000000579c3 */ /* 0x000e220000008800 */
        /* <DEDUP_REMOVED lines=15> */
[----:B0-----:R-:W-:-:S06]  /*9120*/  ULEA UR4, UR5, UR4, 0x18 ;  /* 0x0000000405047291 */ /* 0x001fcc000f8ec0ff */
[----:B------:R-:W-:Y:S01]  /*9130*/  LEA R32, R32, UR4, 0x1 ;  /* 0x0000000420207c11 */ /* 0x000fe2000f8e08ff */
[----:B------:R-:W-:Y:S06]  /*9140*/  @P6 BRA `(.L_x_2596) ;  /* 0x0000000000146947 */ /* 0x000fec0003800000 */
[----:B-----5:R-:W-:Y:S02]  /*9150*/  F2FP.F16.F32.PACK_AB R4, R44, R45 ;  /* 0x0000002d2c04723e */ /* 0x020fe400000000ff */
[----:B------:R-:W-:Y:S02]  /*9160*/  F2FP.F16.F32.PACK_AB R5, R38, R43 ;  /* 0x0000002b2605723e */ /* 0x000fe400000000ff */
[----:B------:R-:W-:Y:S02]  /*9170*/  F2FP.F16.F32.PACK_AB R6, R35, R36 ;  /* 0x000000242306723e */ /* 0x000fe400000000ff */
[----:B------:R-:W-:-:S05]  /*9180*/  F2FP.F16.F32.PACK_AB R7, R37, R34 ;  /* 0x000000222507723e */ /* 0x000fca00000000ff */
[----:B------:R0:W-:Y:S02]  /*9190*/  STS.128 [R32+-0x500], R4 ;  /* 0xfffb000420007388 */ /* 0x0001e40000000c00 */
.L_x_2596:
[----:B------:R-:W-:Y:S05]  /*91a0*/  WARPSYNC.ALL ;  /* 0x0000000000007948 */ /* 0x000fea0003800000 */
[----:B------:R-:W-:Y:S01]  /*91b0*/  BAR.SYNC.DEFER_BLOCKING 0x0 ;  /* 0x0000000000007b1d */ /* 0x000fe20000010000 */
[----:B------:R-:W-:-:S05]  /*91c0*/  ISETP.GT.U32.AND P6, PT, R8, 0xf, PT ;  /* 0x0000000f0800780c */ /* 0x000fca0003fc4070 */
[----:B------:R-:W-:Y:S04]  /*91d0*/  BSSY.RECONVERGENT B0, `(.L_x_2597) ;  /* 0x0000013000007945 */ /* 0x000fe80003800200 */
[----:B------:R-:W-:Y:S05]  /*91e0*/  @P1 BRA `(.L_x_2598) ;  /* 0x0000000000441947 */ /* 0x000fea0003800000 */
[----:B0----5:R-:W0:Y:S02]  /*91f0*/  LDS.128 R4, [R32] ;  /* 0x0000000020047984 */ /* 0x021e240000000c00 */
[--C-:B0-----:R-:W-:Y:S02]  /*9200*/  HADD2.F32 R2, -RZ, R4.reuse.H0_H0 ;  /* 0x20000004ff027230 */ /* 0x101fe40000004100 */
[----:B------:R-:W-:Y:S02]  /*9210*/  HADD2.F32 R3, -RZ, R4.H1_H1 ;  /* 0x30000004ff037230 */ /* 0x000fe40000004100 */
[--C-:B------:R-:W-:Y:S02]  /*9220*/  HADD2.F32 R4, -RZ, R5.reuse.H0_H0 ;  /* 0x20000005ff047230 */ /* 0x100fe40000004100 */
        /* <DEDUP_REMOVED lines=13> */
.L_x_2598:
[----:B------:R-:W-:Y:S05]  /*9300*/  BSYNC.RECONVERGENT B0 ;  /* 0x0000000000007941 */ /* 0x000fea0003800200 */
.L_x_2597:
[----:B------:R-:W-:Y:S06]  /*9310*/  BAR.SYNC.DEFER_BLOCKING 0x0 ;  /* 0x0000000000007b1d */ /* 0x000fec0000010000 */
[----:B------:R-:W-:Y:S04]  /*9320*/  BSSY.RECONVERGENT B0, `(.L_x_2599) ;  /* 0x0000007000007945 */ /* 0x000fe80003800200 */
[----:B------:R-:W-:Y:S05]  /*9330*/  @P4 BRA `(.L_x_2600) ;  /* 0x0000000000144947 */ /* 0x000fea0003800000 */
[----:B0----5:R-:W-:Y:S02]  /*9340*/  F2FP.F16.F32.PACK_AB R4, R44, R45 ;  /* 0x0000002d2c04723e */ /* 0x021fe400000000ff */
[----:B------:R-:W-:Y:S02]  /*9350*/  F2FP.F16.F32.PACK_AB R5, R38, R43 ;  /* 0x0000002b2605723e */ /* 0x000fe400000000ff */
[----:B------:R-:W-:Y:S02]  /*9360*/  F2FP.F16.F32.PACK_AB R6, R35, R36 ;  /* 0x000000242306723e */ /* 0x000fe400000000ff */
[----:B------:R-:W-:-:S05]  /*9370*/  F2FP.F16.F32.PACK_AB R7, R37, R34 ;  /* 0x000000222507723e */ /* 0x000fca00000000ff */
[----:B------:R1:W-:Y:S02]  /*9380*/  STS.128 [R32+-0x280], R4 ;  /* 0xfffd800420007388 */ /* 0x0003e40000000c00 */
.L_x_2600:
[----:B------:R-:W-:Y:S05]  /*9390*/  BSYNC.RECONVERGENT B0 ;  /* 0x0000000000007941 */ /* 0x000fea0003800200 */
.L_x_2599:
[----:B------:R-:W-:Y:S01]  /*93a0*/  BAR.SYNC.DEFER_BLOCKING 0x0 ;  /* 0x0000000000007b1d */ /* 0x000fe20000010000 */
[----:B------:R-:W-:-:S05]  /*93b0*/  ISETP.GT.U32.AND P1, PT, R8, 0x3f, PT ;  /* 0x0000003f0800780c */ /* 0x000fca0003f24070 */
[----:B------:R-:W-:Y:S08]  /*93c0*/  BSSY.RECONVERGENT B0, `(.L_x_2601) ;  /* 0x0000013000007945 */ /* 0x000ff00003800200 */
[----:B------:R-:W-:Y:S05]  /*93d0*/  @P1 BRA `(.L_x_2602) ;  /* 0x0000000000441947 */ /* 0x000fea0003800000 */
[----:B01---5:R-:W0:Y:S02]  /*93e0*/  LDS.128 R4, [R32] ;  /* 0x0000000020047984 */ /* 0x023e240000000c00 */
        /* <DEDUP_REMOVED lines=16> */
.L_x_2602:
[----:B------:R-:W-:Y:S05]  /*94f0*/  BSYNC.RECONVERGENT B0 ;  /* 0x0000000000007941 */ /* 0x000fea0003800200 */
.L_x_2601:
[----:B------:R-:W-:Y:S06]  /*9500*/  BAR.SYNC.DEFER_BLOCKING 0x0 ;  /* 0x0000000000007b1d */ /* 0x000fec0000010000 */
[----:B------:R-:W-:Y:S04]  /*9510*/  BSSY.RECONVERGENT B0, `(.L_x_2603) ;  /* 0x0000007000007945 */ /* 0x000fe80003800200 */
[----:B------:R-:W-:Y:S05]  /*9520*/  @P3 BRA `(.L_x_2604) ;  /* 0x0000000000143947 */ /* 0x000fea0003800000 */
[----:B01---5:R-:W-:Y:S02]  /*9530*/  F2FP.F16.F32.PACK_AB R4, R44, R45 ;  /* 0x0000002d2c04723e */ /* 0x023fe400000000ff */
[----:B------:R-:W-:Y:S02]  /*9540*/  F2FP.F16.F32.PACK_AB R5, R38, R43 ;  /* 0x0000002b2605723e */ /* 0x000fe400000000ff */
[----:B------:R-:W-:Y:S02]  /*9550*/  F2FP.F16.F32.PACK_AB R6, R35, R36 ;  /* 0x000000242306723e */ /* 0x000fe400000000ff */
[----:B------:R-:W-:-:S05]  /*9560*/  F2FP.F16.F32.PACK_AB R7, R37, R34 ;  /* 0x000000222507723e */ /* 0x000fca00000000ff */
[----:B------:R3:W-:Y:S02]  /*9570*/  STS.128 [R32+-0x140], R4 ;  /* 0xfffec00420007388 */ /* 0x0007e40000000c00 */
.L_x_2604:
[----:B------:R-:W-:Y:S05]  /*9580*/  BSYNC.RECONVERGENT B0 ;  /* 0x0000000000007941 */ /* 0x000fea0003800200 */
.L_x_2603:
[----:B------:R-:W-:Y:S06]  /*9590*/  BAR.SYNC.DEFER_BLOCKING 0x0 ;  /* 0x0000000000007b1d */ /* 0x000fec0000010000 */
[----:B------:R-:W-:Y:S04]  /*95a0*/  BSSY.RECONVERGENT B0, `(.L_x_2605) ;  /* 0x0000013000007945 */ /* 0x000fe80003800200 */
[----:B------:R-:W-:Y:S05]  /*95b0*/  @P0 BRA `(.L_x_2606) ;  /* 0x0000000000440947 */ /* 0x000fea0003800000 */
[----:B01-3-5:R-:W0:Y:S02]  /*95c0*/  LDS.128 R4, [R32] ;  /* 0x0000000020047984 */ /* 0x02be240000000c00 */
        /* <DEDUP_REMOVED lines=16> */
.L_x_2606:
[----:B------:R-:W-:Y:S05]  /*96d0*/  BSYNC.RECONVERGENT B0 ;  /* 0x0000000000007941 */ /* 0x000fea0003800200 */
.L_x_2605:
[----:B------:R-:W-:Y:S06]  /*96e0*/  BAR.SYNC.DEFER_BLOCKING 0x0 ;  /* 0x0000000000007b1d */ /* 0x000fec0000010000 */
[----:B------:R-:W-:Y:S04]  /*96f0*/  BSSY.RECONVERGENT B0, `(.L_x_2607) ;  /* 0x0000007000007945 */ /* 0x000fe80003800200 */
[----:B------:R-:W-:Y:S05]  /*9700*/  @P2 BRA `(.L_x_2608) ;  /* 0x0000000000142947 */ /* 0x000fea0003800000 */
[----:B01-3-5:R-:W-:Y:S02]  /*9710*/  F2FP.F16.F32.PACK_AB R4, R44, R45 ;  /* 0x0000002d2c04723e */ /* 0x02bfe400000000ff */
[----:B------:R-:W-:Y:S02]  /*9720*/  F2FP.F16.F32.PACK_AB R5, R38, R43 ;  /* 0x0000002b2605723e */ /* 0x000fe400000000ff */
[----:B------:R-:W-:Y:S02]  /*9730*/  F2FP.F16.F32.PACK_AB R6, R35, R36 ;  /* 0x000000242306723e */ /* 0x000fe400000000ff */
[----:B------:R-:W-:-:S05]  /*9740*/  F2FP.F16.F32.PACK_AB R7, R37, R34 ;  /* 0x000000222507723e */ /* 0x000fca00000000ff */
[----:B------:R4:W-:Y:S02]  /*9750*/  STS.128 [R32+-0xa0], R4 ;  /* 0xffff600420007388 */ /* 0x0009e40000000c00 */
.L_x_2608:
[----:B------:R-:W-:Y:S05]  /*9760*/  BSYNC.RECONVERGENT B0 ;  /* 0x0000000000007941 */ /* 0x000fea0003800200 */
.L_x_2607:
[----:B------:R-:W-:Y:S06]  /*9770*/  BAR.SYNC.DEFER_BLOCKING 0x0 ;  /* 0x0000000000007b1d */ /* 0x000fec0000010000 */
[----:B------:R-:W-:Y:S04]  /*9780*/  BSSY.RECONVERGENT B0, `(.L_x_2609) ;  /* 0x0000013000007945 */ /* 0x000fe80003800200 */
[----:B------:R-:W-:Y:S05]  /*9790*/  @P6 BRA `(.L_x_2610) ;  /* 0x0000000000446947 */ /* 0x000fea0003800000 */
[----:B01-345:R-:W0:Y:S02]  /*97a0*/  LDS.128 R4, [R32] ;  /* 0x0000000020047984 */ /* 0x03be240000000c00 */
        /* <DEDUP_REMOVED lines=16> */
.L_x_2610:
[----:B------:R-:W-:Y:S05]  /*98b0*/  BSYNC.RECONVERGENT B0 ;  /* 0x0000000000007941 */ /* 0x000fea0003800200 */
.L_x_2609:
[----:B------:R-:W-:Y:S06]  /*98c0*/  BAR.SYNC.DEFER_BLOCKING 0x0 ;  /* 0x0000000000007b1d */ /* 0x000fec0000010000 */
.L_x_2595:
[----:B------:R-:W-:-:S13]  /*98d0*/  ISETP.GT.U32.OR P5, PT, R8, 0xf, P5 ;  /* 0x0000000f0800780c */ /* 0x000fda0002fa4470 */
[----:B------:R-:W-:Y:S05]  /*98e0*/  @P5 EXIT ;  /* 0x000000000000594d */ /* 0x000fea0003800000 */
[----:B------:R-:W0:Y:S02]  /*98f0*/  LDCU UR4, c[0x0][0x478] ;  /* 0x00008f00ff0477ac */ /* 0x000e240008000800 */
[----:B0-----:R-:W-:-:S09]  /*9900*/  UISETP.NE.AND UP0, UPT, UR4, 0x2, UPT ;  /* 0x000000020400788c */ /* 0x001fd2000bf05270 */
[----:B------:R-:W-:Y:S05]  /*9910*/  BRA.U UP0, `(.L_x_2611) ;  /* 0x0000000100e07547 */ /* 0x000fea000b800000 */
[----:B------:R-:W0:Y:S01]  /*9920*/  LDC.64 R2, c[0x0][0x470] ;  /* 0x00011c00ff027b82 */ /* 0x000e220000000a00 */
[----:B------:R-:W-:Y:S01]  /*9930*/  IADD3 R33, PT, PT, R33, R0, RZ ;  /* 0x0000000021217210 */ /* 0x000fe20007ffe0ff */
[----:B------:R-:W1:Y:S01]  /*9940*/  LDCU.64 UR4, c[0x0][0x380] ;  /* 0x00007000ff0477ac */ /* 0x000e620008000a00 */
[----:B0-----:R-:W2:Y:S02]  /*9950*/  LDG.E R2, desc[UR36][R2.64] ;  /* 0x0000002402027981 */ /* 0x001ea4000c1e1900 */
        /* <DEDUP_REMOVED lines=10> */
[----:B------:R-:W3:Y:S01]  /*9a00*/  F2I.S8.NTZ R37, R37 ;  /* 0x0000002500257305 */ /* 0x000ee20000202100 */
[----:B0-----:R-:W-:-:S07]  /*9a10*/  PRMT R3, R34, 0x8880, RZ ;  /* 0x0000888022037816 */ /* 0x001fce00000000ff */
[----:B------:R-:W0:Y:S01]  /*9a20*/  F2I.S8.NTZ R35, R35 ;  /* 0x0000002300237305 */ /* 0x000e220000202100 */
[----:B------:R-:W-:Y:S02]  /*9a30*/  PRMT R3, R3, 0x7710, RZ ;  /* 0x0000771003037816 */ /* 0x000fe400000000ff */
[----:B---345:R-:W-:-:S05]  /*9a40*/  PRMT R5, R37, 0x8880, RZ ;  /* 0x0000888025057816 */ /* 0x038fca00000000ff */
[----:B------:R-:W1:Y:S01]  /*9a50*/  F2I.S8.NTZ R38, R38 ;  /* 0x0000002600267305 */ /* 0x000e620000202100 */
[----:B------:R-:W-:Y:S01]  /*9a60*/  IMAD.U32 R4, R3, 0x10000, RZ ;  /* 0x0001000003047824 */ /* 0x000fe200078e00ff */
[----:B------:R-:W-:-:S04]  /*9a70*/  PRMT R3, R5, 0x7710, RZ ;  /* 0x0000771005037816 */ /* 0x000fc800000000ff */
[----:B------:R-:W-:Y:S02]  /*9a80*/  LOP3.LUT R4, R4, 0xff0000, RZ, 0xc0, !PT ;  /* 0x00ff000004047812 */ /* 0x000fe400078ec0ff */
[----:B------:R-:W2:Y:S01]  /*9a90*/  F2I.S8.NTZ R44, R44 ;  /* 0x0000002c002c7305 */ /* 0x000ea20000202100 */
[----:B0-----:R-:W-:Y:S02]  /*9aa0*/  PRMT R35, R35, 0x8880, RZ ;  /* 0x0000888023237816 */ /* 0x001fe400000000ff */
[----:B------:R-:W-:Y:S02]  /*9ab0*/  PRMT R3, R4, 0x4210, R3 ;  /* 0x0000421004037816 */ /* 0x000fe40000000003 */
[----:B------:R-:W-:Y:S02]  /*9ac0*/  PRMT R0, R35, 0x7710, RZ ;  /* 0x0000771023007816 */ /* 0x000fe400000000ff */
[----:B-1----:R-:W-:Y:S01]  /*9ad0*/  PRMT R4, R38, 0x8880, RZ ;  /* 0x0000888026047816 */ /* 0x002fe200000000ff */
[----:B------:R-:W0:Y:S01]  /*9ae0*/  F2I.S8.NTZ R43, R43 ;  /* 0x0000002b002b7305 */ /* 0x000e220000202100 */
[----:B------:R-:W-:-:S02]  /*9af0*/  SHF.L.U32 R0, R0, 0x8, RZ ;  /* 0x0000000800007819 */ /* 0x000fc400000006ff */
[----:B------:R-:W-:Y:S02]  /*9b00*/  PRMT R4, R4, 0x7710, RZ ;  /* 0x0000771004047816 */ /* 0x000fe400000000ff */
[----:B------:R-:W-:Y:S02]  /*9b10*/  LOP3.LUT R9, R3, 0xff00, R0, 0xf8, !PT ;  /* 0x0000ff0003097812 */ /* 0x000fe400078ef800 */
[----:B--2---:R-:W-:Y:S01]  /*9b20*/  PRMT R44, R44, 0x8880, RZ ;  /* 0x000088802c2c7816 */ /* 0x004fe200000000ff */
[----:B------:R-:W1:Y:S01]  /*9b30*/  F2I.S8.NTZ R36, R36 ;  /* 0x0000002400247305 */ /* 0x000e620000202100 */
[----:B------:R-:W-:Y:S02]  /*9b40*/  LOP3.LUT R4, R4, 0xff, RZ, 0xc0, !PT ;  /* 0x000000ff04047812 */ /* 0x000fe400078ec0ff */
[----:B------:R-:W-:Y:S02]  /*9b50*/  PRMT R0, R44, 0x7710, RZ ;  /* 0x000077102c007816 */ /* 0x000fe400000000ff */
[----:B0-----:R-:W-:-:S03]  /*9b60*/  PRMT R43, R43, 0x8880, RZ ;  /* 0x000088802b2b7816 */ /* 0x001fc600000000ff */
[----:B------:R-:W0:Y:S01]  /*9b70*/  F2I.S8.NTZ R2, R2 ;  /* 0x0000000200027305 */ /* 0x000e220000202100 */
[----:B------:R-:W-:Y:S02]  /*9b80*/  LOP3.LUT R6, R0, 0xff, RZ, 0xc0, !PT ;  /* 0x000000ff00067812 */ /* 0x000fe400078ec0ff */
[----:B------:R-:W-:-:S03]  /*9b90*/  PRMT R3, R43, 0x7710, RZ ;  /* 0x000077102b037816 */ /* 0x000fc600000000ff */
[----:B------:R-:W-:Y:S01]  /*9ba0*/  IMAD.WIDE.U32 R6, R6, 0x100, RZ ;  /* 0x0000010006067825 */ /* 0x000fe200078e00ff */
[----:B-1----:R-:W-:Y:S02]  /*9bb0*/  PRMT R36, R36, 0x8880, RZ ;  /* 0x0000888024247816 */ /* 0x002fe400000000ff */
[----:B------:R-:W-:Y:S02]  /*9bc0*/  LOP3.LUT R5, R3, 0xff, RZ, 0xc0, !PT ;  /* 0x000000ff03057812 */ /* 0x000fe400078ec0ff */
[----:B------:R-:W-:Y:S02]  /*9bd0*/  PRMT R0, R36, 0x7710, RZ ;  /* 0x0000771024007816 */ /* 0x000fe400000000ff */
[----:B0-----:R-:W-:Y:S01]  /*9be0*/  PRMT R10, R2, 0x8880, RZ ;  /* 0x00008880020a7816 */ /* 0x001fe200000000ff */
        /* <DEDUP_REMOVED lines=11> */
.L_x_2611:
[----:B------:R-:W0:Y:S01]  /*9ca0*/  LDC.64 R2, c[0x0][0x380] ;  /* 0x0000e000ff027b82 */ /* 0x000e220000000a00 */
[----:B------:R-:W-:Y:S02]  /*9cb0*/  IADD3 R33, PT, PT, R33, R0, RZ ;  /* 0x0000000021217210 */ /* 0x000fe40007ffe0ff */
        /* <DEDUP_REMOVED lines=10> */
.L_x_2508:
[----:B------:R-:W-:Y:S02]  /*9d60*/  HFMA2 R12, -RZ, RZ, 0, 9.5367431640625e-07 ;  /* 0x00000010ff0c7431 */ /* 0x000fe400000001ff */
[----:B------:R-:W-:Y:S01]  /*9d70*/  IMAD.MOV.U32 R11, RZ, RZ, 0x1f ;  /* 0x0000001fff0b7424 */ /* 0x000fe200078e00ff */
[----:B-1----:R-:W-:-:S07]  /*9d80*/  MOV R15, 0xffffffff ;  /* 0xffffffff000f7802 */ /* 0x002fce0000000f00 */
[----:B0-2--5:R-:W-:Y:S05]  /*9d90*/  WARPSYNC.COLLECTIVE R15, `(.L_x_2612) ;  /* 0x000000000f087348 */ /* 0x025fea0003c00000 */
[----:B------:R1:W3:Y:S02]  /*9da0*/  SHFL.BFLY P6, R14, R13, R12, R11 ;  /* 0x0c00000c0d0e7389 */ /* 0x0002e400000c000b */
[----:B0123-5:R-:W-:Y:S05]  /*9db0*/  ENDCOLLECTIVE ;  /* 0x000000000000791b */ /* 0x02ffea0003800000 */
.L_x_2612:
[----:B------:R-:W-:Y:S02]  /*9dc0*/  HFMA2 R12, -RZ, RZ, 0, 4.76837158203125e-07 ;  /* 0x00000008ff0c7431 */ /* 0x000fe400000001ff */
[----:B------:R-:W-:-:S05]  /*9dd0*/  FADD.FTZ R3, R13, R14 ;  /* 0x0000000e0d037221 */ /* 0x000fca0000010000 */
[----:B------:R-:W-:-:S07]  /*9de0*/  MOV R13, R3 ;  /* 0x00000003000d7202 */ /* 0x000fce0000000f00 */
[----:B------:R-:W-:Y:S05]  /*9df0*/  WARPSYNC.COLLECTIVE R15, `(.L_x_2613) ;  /* 0x000000000f087348 */ /* 0x000fea0003c00000 */
[----:B------:R0:W1:Y:S02]  /*9e00*/  SHFL.BFLY P6, R14, R13, R12, R11 ;  /* 0x0c00000c0d0e7389 */ /* 0x00006400000c000b */
[----:B01----:R-:W-:Y:S05]  /*9e10*/  ENDCOLLECTIVE ;  /* 0x000000000000791b */ /* 0x003fea0003800000 */
.L_x_2613:
[----:B------:R-:W-:Y:S02]  /*9e20*/  IMAD.MOV.U32 R12, RZ, RZ, 0x4 ;  /* 0x00000004ff0c7424 */ /* 0x000fe400078e00ff */
[----:B------:R-:W-:-:S05]  /*9e30*/  FADD.FTZ R4, R3, R14 ;  /* 0x0000000e03047221 */ /* 0x000fca0000010000 */
[----:B------:R-:W-:-:S07]  /*9e40*/  MOV R13, R4 ;  /* 0x00000004000d7202 */ /* 0x000fce0000000f00 */
[----:B------:R-:W-:Y:S05]  /*9e50*/  WARPSYNC.COLLECTIVE R15, `(.L_x_2614) ;  /* 0x000000000f087348 */ /* 0x000fea0003c00000 */
[----:B------:R0:W1:Y:S02]  /*9e60*/  SHFL.BFLY P6, R14, R13, R12, R11 ;  /* 0x0c00000c0d0e7389 */ /* 0x00006400000c000b */
[----:B01----:R-:W-:Y:S05]  /*9e70*/  ENDCOLLECTIVE ;  /* 0x000000000000791b */ /* 0x003fea0003800000 */
.L_x_2614:
[----:B------:R-:W-:Y:S02]  /*9e80*/  HFMA2 R12, -RZ, RZ, 0, 1.1920928955078125e-07 ;  /* 0x00000002ff0c7431 */ /* 0x000fe400000001ff */
[----:B------:R-:W-:-:S05]  /*9e90*/  FADD.FTZ R5, R4, R14 ;  /* 0x0000000e04057221 */ /* 0x000fca0000010000 */
[----:B------:R-:W-:-:S07]  /*9ea0*/  MOV R13, R5 ;  /* 0x00000005000d7202 */ /* 0x000fce0000000f00 */
[----:B------:R-:W-:Y:S05]  /*9eb0*/  WARPSYNC.COLLECTIVE R15, `(.L_x_2615) ;  /* 0x000000000f087348 */ /* 0x000fea0003c00000 */
[----:B------:R0:W1:Y:S02]  /*9ec0*/  SHFL.BFLY P6, R14, R13, R12, R11 ;  /* 0x0c00000c0d0e7389 */ /* 0x00006400000c000b */
[----:B01----:R-:W-:Y:S05]  /*9ed0*/  ENDCOLLECTIVE ;  /* 0x000000000000791b */ /* 0x003fea0003800000 */
.L_x_2615:
[----:B------:R-:W-:Y:S02]  /*9ee0*/  HFMA2 R12, -RZ, RZ, 0, 5.9604644775390625e-08 ;  /* 0x00000001ff0c7431 */ /* 0x000fe400000001ff */
[----:B------:R-:W-:-:S05]  /*9ef0*/  FADD.FTZ R6, R5, R14 ;  /* 0x0000000e05067221 */ /* 0x000fca0000010000 */
[----:B------:R-:W-:-:S07]  /*9f00*/  MOV R13, R6 ;  /* 0x00000006000d7202 */ /* 0x000fce0000000f00 */
[----:B------:R-:W-:Y:S05]  /*9f10*/  WARPSYNC.COLLECTIVE R15, `(.L_x_2616) ;  /* 0x000000000f087348 */ /* 0x000fea0003c00000 */
[----:B------:R0:W1:Y:S02]  /*9f20*/  SHFL.BFLY P6, R14, R13, R12, R11 ;  /* 0x0c00000c0d0e7389 */ /* 0x00006400000c000b */
[----:B01----:R-:W-:Y:S05]  /*9f30*/  ENDCOLLECTIVE ;  /* 0x000000000000791b */ /* 0x003fea0003800000 */
.L_x_2616:
[----:B------:R-:W-:Y:S05]  /*9f40*/  BRA `(.L_x_2617) ;  /* 0xffffff7c00107947 */ /* 0x000fea000383ffff */
.L_x_2618:
        /* <DEDUP_REMOVED lines=11> */
.L_x_4065:


//--------------------- .text._ZN4mmha33masked_multihead_attention_kernelItLi80ELi128ELi2ELi16ELi128ELb0ELb1EEEv26Multihead_attention_paramsIT_XT5_EE --------------------------
	.section	.text._ZN4mmha33masked_multihead_attention_kernelItLi80ELi128ELi2ELi16ELi128ELb0ELb1EEEv26Multihead_attention_paramsIT_XT5_EE,"ax",@progbits
	.align	128
        .global         _ZN4mmha33masked_multihead_attention_kernelItLi80ELi128ELi2ELi16ELi128ELb0ELb1EEEv26Multihead_attention_paramsIT_XT5_EE
        .type           _ZN4mmha33masked_multihead_attention_kernelItLi80ELi128ELi2ELi16ELi128ELb0ELb1EEEv26Multihead_attention_paramsIT_XT5_EE,@function
        .size           _ZN4mmha33masked_multihead_attention_kernelItLi80ELi128ELi2ELi16ELi128ELb0ELb1EEEv26Multihead_attention_paramsIT_XT5_EE,(.L_x_4066 - _ZN4mmha33masked_multihead_attention_kernelItLi80ELi128ELi2ELi16ELi128ELb0ELb1EEEv26Multihead_attention_paramsIT_XT5_EE)
        .other          _ZN4mmha33masked_multihead_attention_kernelItLi80ELi128ELi2ELi16ELi128ELb0ELb1EEEv26Multihead_attention_paramsIT_XT5_EE,@"STO_CUDA_ENTRY STV_DEFAULT"
_ZN4mmha33masked_multihead_attention_kernelItLi80ELi128ELi2ELi16ELi128ELb0ELb1EEEv26Multihead_attention_paramsIT_XT5_EE:
.text._ZN4mmha33masked_multihead_attention_kernelItLi80ELi128ELi2ELi16ELi128ELb0ELb1EEEv26Multihead_attention_paramsIT_XT5_EE:
        /* <DEDUP_REMOVED lines=12> */
.L_x_2619:
[----:B------:R-:W1:Y:S01]  /*00c0*/  LDC.64 R2, c[0x0][0x4a0] ;  /* 0x00012800ff027b82 */ /* 0x000e620000000a00 */
[----:B------:R-:W3:Y:S07]  /*00d0*/  LDCU UR4, c[0x0][0x3f4] ;  /* 0x00007e80ff0477ac */ /* 0x000eee0008000800 */
[----:B------:R-:W4:Y:S01]  /*00e0*/  LDC R10, c[0x0][0x3f0] ;  /* 0x0000fc00ff0a7b82 */ /* 0x000f220000000800 */
[----:B------:R-:W-:Y:S01]  /*00f0*/  HFMA2 R17, -RZ, RZ, 0, 0 ;  /* 0x00000000ff117431 */ /* 0x000fe200000001ff */
[----:B------:R-:W0:Y:S06]  /*0100*/  S2R R50, SR_CTAID.X ;  /* 0x0000000000327919 */ /* 0x000e2c0000002500 */
[----:B------:R-:W0:Y:S01]  /*0110*/  LDC R14, c[0x0][0x3f8] ;  /* 0x0000fe00ff0e7b82 */ /* 0x000e220000000800 */
[----:B-1----:R-:W-:-:S04]  /*0120*/  ISETP.NE.U32.AND P0, PT, R2, RZ, PT ;  /* 0x000000ff0200720c */ /* 0x002fc80003f05070 */
[----:B------:R-:W-:Y:S02]  /*0130*/  ISETP.NE.AND.EX P0, PT, R3, RZ, PT, P0 ;  /* 0x000000ff0300720c */ /* 0x000fe40003f05300 */
[----:B----4-:R-:W-:-:S04]  /*0140*/  IABS R9, R10 ;  /* 0x0000000a00097213 */ /* 0x010fc80000000000 */
[----:B------:R-:W1:Y:S07]  /*0150*/  I2F.RP R0, R9 ;  /* 0x0000000900007306 */ /* 0x000e6e0000209400 */
[----:B------:R-:W2:Y:S02]  /*0160*/  @P0 LDC.64 R2, c[0x0][0x4a0] ;  /* 0x00012800ff020b82 */ /* 0x000ea40000000a00 */
[----:B--2---:R-:W-:-:S05]  /*0170*/  @P0 IMAD.WIDE.U32 R2, R5, 0x4, R2 ;  /* 0x0000000405020825 */ /* 0x004fca00078e0002 */
[----:B------:R2:W4:Y:S01]  /*0180*/  @P0 LDG.E R8, desc[UR36][R2.64] ;  /* 0x0000002402080981 */ /* 0x000522000c1e1900 */
[----:B-1----:R-:W1:Y:S01]  /*0190*/  MUFU.RCP R0, R0 ;  /* 0x0000000000007308 */ /* 0x002e620000001000 */
[----:B--2---:R-:W2:Y:S01]  /*01a0*/  LDC.64 R2, c[0x0][0x460] ;  /* 0x00011800ff027b82 */ /* 0x004ea20000000a00 */
[----:B-1----:R-:W-:-:S06]  /*01b0*/  VIADD R6, R0, 0xffffffe ;  /* 0x0ffffffe00067836 */ /* 0x002fcc0000000000 */
[----:B------:R1:W3:Y:S02]  /*01c0*/  F2I.FTZ.U32.TRUNC.NTZ R7, R6 ;  /* 0x0000000600077305 */ /* 0x0002e4000021f000 */
[----:B-1----:R-:W-:Y:S01]  /*01d0*/  IMAD.MOV.U32 R6, RZ, RZ, RZ ;  /* 0x000000ffff067224 */ /* 0x002fe200078e00ff */
[----:B--2---:R-:W-:Y:S02]  /*01e0*/  ISETP.NE.U32.AND P1, PT, R2, RZ, PT ;  /* 0x000000ff0200720c */ /* 0x004fe40003f25070 */
[----:B---3--:R-:W-:Y:S02]  /*01f0*/  IADD3 R4, PT, PT, RZ, -R7, RZ ;  /* 0x80000007ff047210 */ /* 0x008fe40007ffe0ff */
[----:B------:R-:W-:-:S03]  /*0200*/  ISETP.NE.AND.EX P1, PT, R3, RZ, PT, P1 ;  /* 0x000000ff0300720c */ /* 0x000fc60003f25310 */
[----:B------:R-:W-:Y:S01]  /*0210*/  IMAD R11, R4, R9, RZ ;  /* 0x00000009040b7224 */ /* 0x000fe200078e02ff */
[----:B------:R-:W-:-:S03]  /*0220*/  IABS R4, R5 ;  /* 0x0000000500047213 */ /* 0x000fc60000000000 */
[----:B------:R-:W-:Y:S02]  /*0230*/  IMAD.HI.U32 R7, R7, R11, R6 ;  /* 0x0000000b07077227 */ /* 0x000fe400078e0006 */
[----:B------:R-:W4:Y:S04]  /*0240*/  @P0 LDC R11, c[0x0][0x430] ;  /* 0x00010c00ff0b0b82 */ /* 0x000f280000000800 */
[----:B------:R-:W-:-:S05]  /*0250*/  IMAD.HI.U32 R0, R7, R4, RZ ;  /* 0x0000000407007227 */ /* 0x000fca00078e00ff */
[----:B------:R-:W-:-:S05]  /*0260*/  IADD3 R7, PT, PT, -R0, RZ, RZ ;  /* 0x000000ff00077210 */ /* 0x000fca0007ffe1ff */
[C---:B------:R-:W-:Y:S02]  /*0270*/  IMAD R4, R9.reuse, R7, R4 ;  /* 0x0000000709047224 */ /* 0x040fe400078e0204 */
[----:B------:R-:W1:Y:S03]  /*0280*/  @P1 LDC.64 R6, c[0x0][0x460] ;  /* 0x00011800ff061b82 */ /* 0x000e660000000a00 */
[----:B------:R-:W-:-:S13]  /*0290*/  ISETP.GT.U32.AND P3, PT, R9, R4, PT ;  /* 0x000000040900720c */ /* 0x000fda0003f64070 */
[----:B------:R-:W-:Y:S01]  /*02a0*/  @!P3 IMAD.IADD R4, R4, 0x1, -R9 ;  /* 0x000000010404b824 */ /* 0x000fe200078e0a09 */
[----:B------:R-:W-:Y:S02]  /*02b0*/  @!P3 IADD3 R0, PT, PT, R0, 0x1, RZ ;  /* 0x000000010000b810 */ /* 0x000fe40007ffe0ff */
[----:B------:R-:W-:Y:S02]  /*02c0*/  ISETP.NE.AND P3, PT, R10, RZ, PT ;  /* 0x000000ff0a00720c */ /* 0x000fe40003f65270 */
[----:B------:R-:W-:Y:S02]  /*02d0*/  ISETP.GE.U32.AND P2, PT, R4, R9, PT ;  /* 0x000000090400720c */ /* 0x000fe40003f46070 */
[----:B------:R-:W-:-:S04]  /*02e0*/  LOP3.LUT R4, R5, R10, RZ, 0x3c, !PT ;  /* 0x0000000a05047212 */ /* 0x000fc800078e3cff */
[----:B------:R-:W-:-:S07]  /*02f0*/  ISETP.GE.AND P4, PT, R4, RZ, PT ;  /* 0x000000ff0400720c */ /* 0x000fce0003f86270 */
[----:B------:R-:W-:-:S05]  /*0300*/  @P2 VIADD R0, R0, 0x1 ;  /* 0x0000000100002836 */ /* 0x000fca0000000000 */
[----:B------:R-:W-:Y:S01]  /*0310*/  MOV R27, R0 ;  /* 0x00000000001b7202 */ /* 0x000fe20000000f00 */
[----:B------:R-:W-:-:S04]  /*0320*/  IMAD.U32 R0, RZ, RZ, UR4 ;  /* 0x00000004ff007e24 */ /* 0x000fc8000f8e00ff */
[----:B------:R-:W-:Y:S01]  /*0330*/  @!P4 IMAD.MOV R27, RZ, RZ, -R27 ;  /* 0x000000ffff1bc224 */ /* 0x000fe200078e0a1b */
[----:B------:R-:W-:Y:S02]  /*0340*/  IABS R4, R0 ;  /* 0x0000000000047213 */ /* 0x000fe40000000000 */
[----:B------:R-:W-:Y:S02]  /*0350*/  @!P3 LOP3.LUT R27, RZ, R10, RZ, 0x33, !PT ;  /* 0x0000000aff1bb212 */ /* 0x000fe400078e33ff */
[----:B------:R-:W2:Y:S01]  /*0360*/  I2F.RP R0, R4 ;  /* 0x0000000400007306 */ /* 0x000ea20000209400 */
[----:B------:R-:W3:Y:S02]  /*0370*/  @!P0 LDC R10, c[0x0][0x40c] ;  /* 0x00010300ff0a8b82 */ /* 0x000ee40000000800 */
[----:B-1----:R-:W-:-:S05]  /*0380*/  @P1 IMAD.WIDE R6, R27, 0x4, R6 ;  /* 0x000000041b061825 */ /* 0x002fca00078e0206 */
[----:B------:R1:W5:Y:S01]  /*0390*/  @P1 LDG.E R17, desc[UR36][R6.64] ;  /* 0x0000002406111981 */ /* 0x000362000c1e1900 */
[C---:B0-----:R-:W-:Y:S01]  /*03a0*/  IMAD R19, R5.reuse, R14, R50 ;  /* 0x0000000e05137224 */ /* 0x041fe200078e0232 */
[----:B------:R-:W-:Y:S02]  /*03b0*/  UISETP.NE.AND UP0, UPT, UR4, URZ, UPT ;  /* 0x000000ff0400728c */ /* 0x000fe4000bf05270 */
[----:B------:R-:W-:Y:S01]  /*03c0*/  IMAD R51, R5, UR4, RZ ;  /* 0x0000000405337c24 */ /* 0x000fe2000f8e02ff */
[----:B------:R-:W0:Y:S01]  /*03d0*/  S2R R18, SR_TID.X ;  /* 0x0000000000127919 */ /* 0x000e220000002100 */
[----:B------:R-:W-:Y:S01]  /*03e0*/  BSSY.RECONVERGENT B0, `(.L_x_2620) ;  /* 0x000003d000007945 */ /* 0x000fe20003800200 */
[----:B--2---:R-:W2:Y:S01]  /*03f0*/  MUFU.RCP R0, R0 ;  /* 0x0000000000007308 */ /* 0x004ea20000001000 */
[----:B---3--:R-:W-:Y:S02]  /*0400*/  @!P0 R2UR UR40, R10 ;  /* 0x000000000a2882ca */ /* 0x008fe400000e0000 */
[----:B--2---:R-:W-:-:S06]  /*0410*/  IADD3 R9, PT, PT, R0, 0xffffffe, RZ ;  /* 0x0ffffffe00097810 */ /* 0x004fcc0007ffe0ff */
[----:B------:R-:W1:Y:S01]  /*0420*/  F2I.FTZ.U32.TRUNC.NTZ R9, R9 ;  /* 0x0000000900097305 */ /* 0x000e62000021f000 */
[----:B0-----:R-:W-:Y:S02]  /*0430*/  SHF.L.U32 R23, R18, 0x2, RZ ;  /* 0x0000000212177819 */ /* 0x001fe400000006ff */
[----:B-1----:R-:W-:-:S05]  /*0440*/  IADD3 R7, PT, PT, RZ, -R9, RZ ;  /* 0x80000009ff077210 */ /* 0x002fca0007ffe0ff */
[----:B------:R-:W-:Y:S02]  /*0450*/  IMAD R7, R7, R4, RZ ;  /* 0x0000000407077224 */ /* 0x000fe400078e02ff */
[----:B----4-:R-:W-:-:S05]  /*0460*/  @P0 IMAD.IADD R8, R8, 0x1, R11 ;  /* 0x0000000108080824 */ /* 0x010fca00078e020b */
[----:B------:R-:W-:Y:S01]  /*0470*/  @P0 R2UR UR40, R8 ;  /* 0x00000000082802ca */ /* 0x000fe200000e0000 */
[----:B------:R-:W-:-:S04]  /*0480*/  IMAD.MOV.U32 R8, RZ, RZ, RZ ;  /* 0x000000ffff087224 */ /* 0x000fc800078e00ff */
[----:B------:R-:W-:-:S08]  /*0490*/  IMAD.HI.U32 R8, R9, R7, R8 ;  /* 0x0000000709087227 */ /* 0x000fd000078e0008 */
[----:B------:R-:W-:Y:S01]  /*04a0*/  IABS R0, UR40 ;  /* 0x0000002800007c13 */ /* 0x000fe20008000000 */
[----:B------:R-:W-:Y:S02]  /*04b0*/  UISETP.GE.AND UP1, UPT, UR40, URZ, UPT ;  /* 0x000000ff2800728c */ /* 0x000fe4000bf26270 */
[----:B------:R-:W-:Y:S01]  /*04c0*/  UIADD3 UR39, UPT, UPT, UR40, 0x1, -UR4 ;  /* 0x0000000128277890 */ /* 0x000fe2000fffe804 */
[----:B------:R-:W-:Y:S02]  /*04d0*/  MOV R7, R0 ;  /* 0x0000000000077202 */ /* 0x000fe40000000f00 */
[----:B------:R-:W0:Y:S01]  /*04e0*/  LDC R0, c[0x0][0x3e8] ;  /* 0x0000fa00ff007b82 */ /* 0x000e220000000800 */
[----:B------:R-:W-:Y:S02]  /*04f0*/  UISETP.LT.AND UP2, UPT, URZ, UR39, UPT ;  /* 0x00000027ff00728c */ /* 0x000fe4000bf41270 */
[----:B------:R-:W-:Y:S02]  /*0500*/  IMAD.HI.U32 R8, R8, R7, RZ ;  /* 0x0000000708087227 */ /* 0x000fe400078e00ff */
[----:B------:R-:W-:-:S02]  /*0510*/  USEL UR39, URZ, UR39, !UP2 ;  /* 0x00000027ff277287 */ /* 0x000fc4000d000000 */
[----:B------:R-:W-:-:S04]  /*0520*/  IMAD.MOV R8, RZ, RZ, -R8 ;  /* 0x000000ffff087224 */ /* 0x000fc800078e0a08 */
[----:B------:R-:W-:-:S05]  /*0530*/  IMAD R8, R4, R8, R7 ;  /* 0x0000000804087224 */ /* 0x000fca00078e0207 */
[----:B------:R-:W-:-:S13]  /*0540*/  R2UR UR38, R8 ;  /* 0x00000000082672ca */ /* 0x000fda00000e0000 */
[----:B------:R-:W-:-:S13]  /*0550*/  ISETP.GT.U32.AND P0, PT, R4, UR38, PT ;  /* 0x0000002604007c0c */ /* 0x000fda000bf04070 */
[----:B------:R-:W-:-:S04]  /*0560*/  @!P0 IADD3 R6, PT, PT, -R4, UR38, RZ ;  /* 0x0000002604068c10 */ /* 0x000fc8000fffe1ff */
[----:B------:R-:W-:Y:S01]  /*0570*/  @!P0 R2UR UR38, R6 ;  /* 0x00000000062682ca */ /* 0x000fe200000e0000 */
[----:B------:R-:W-:Y:S01]  /*0580*/  IMAD.MOV.U32 R6, RZ, RZ, RZ ;  /* 0x000000ffff067224 */ /* 0x000fe200078e00ff */
[----:B0-----:R-:W-:-:S11]  /*0590*/  ISETP.NE.AND P0, PT, R0, RZ, PT ;  /* 0x000000ff0000720c */ /* 0x001fd60003f05270 */
[----:B------:R-:W-:Y:S02]  /*05a0*/  ISETP.GT.U32.AND P1, PT, R4, UR38, PT ;  /* 0x0000002604007c0c */ /* 0x000fe4000bf24070 */
[----:B------:R-:W-:Y:S02]  /*05b0*/  @P0 IMAD R7, R5, R0, RZ ;  /* 0x0000000005070224 */ /* 0x000fe400078e02ff */
[----:B------:R-:W-:Y:S02]  /*05c0*/  @!P0 IMAD R16, R19, 0x50, RZ ;  /* 0x0000005013108824 */ /* 0x000fe400078e02ff */
[----:B------:R-:W-:Y:S01]  /*05d0*/  @P0 IMAD R16, R50, 0x50, R7 ;  /* 0x0000005032100824 */ /* 0x000fe200078e0207 */
[----:B------:R-:W-:Y:S01]  /*05e0*/  ISETP.GT.U32.AND P0, PT, R18, 0x13, PT ;  /* 0x000000131200780c */ /* 0x000fe20003f04070 */
[----:B------:R-:W-:Y:S02]  /*05f0*/  HFMA2 R7, -RZ, RZ, 0, 0 ;  /* 0x00000000ff077431 */ /* 0x000fe400000001ff */
[----:B------:R-:W-:-:S03]  /*0600*/  IMAD.IADD R29, R23, 0x1, R16 ;  /* 0x00000001171d7824 */ /* 0x000fc600078e0210 */
[----:B------:R-:W-:-:S04]  /*0610*/  @!P1 IADD3 R4, PT, PT, -R4, UR38, RZ ;  /* 0x0000002604049c10 */ /* 0x000fc8000fffe1ff */
[----:B------:R-:W-:-:S13]  /*0620*/  @!P1 R2UR UR38, R4 ;  /* 0x00000000042692ca */ /* 0x000fda00000e0000 */
[----:B------:R-:W-:Y:S02]  /*0630*/  @!UP1 UIADD3 UR38, UPT, UPT, -UR38, URZ, URZ ;  /* 0x000000ff26269290 */ /* 0x000fe4000fffe1ff */
[----:B------:R-:W-:Y:S01]  /*0640*/  @!UP0 ULOP3.LUT UR38, URZ, UR4, URZ, 0x33, !UPT ;  /* 0x00000004ff268292 */ /* 0x000fe2000f8e33ff */
[----:B------:R-:W-:Y:S11]  /*0650*/  @P0 BRA `(.L_x_2621) ;  /* 0x0000000000540947 */ /* 0x000ff60003800000 */
        /* <DEDUP_REMOVED lines=21> */
.L_x_2621:
[----:B------:R-:W-:Y:S05]  /*07b0*/  BSYNC.RECONVERGENT B0 ;  /* 0x0000000000007941 */ /* 0x000fea0003800200 */
.L_x_2620:
[----:B------:R-:W1:Y:S01]  /*07c0*/  LDCU UR4, c[0x0][0x478] ;  /* 0x00008f00ff0477ac */ /* 0x000e620008000800 */
[----:B------:R-:W-:Y:S01]  /*07d0*/  SHF.R.S32.HI R52, RZ, 0x1f, R51 ;  /* 0x0000001fff347819 */ /* 0x000fe20000011433 */
[----:B------:R-:W-:Y:S02]  /*07e0*/  IMAD R15, R50, 0x50, R23 ;  /* 0x00000050320f7824 */ /* 0x000fe400078e0217 */
[----:B------:R-:W-:Y:S01]  /*07f0*/  IMAD R25, R27, R14, RZ ;  /* 0x0000000e1b197224 */ /* 0x000fe200078e02ff */
        /* <DEDUP_REMOVED lines=19> */
.L_x_2622:
[----:B------:R-:W-:Y:S01]  /*0930*/  BSSY.RECONVERGENT B0, `(.L_x_2623) ;  /* 0x0000006000007945 */ /* 0x000fe20003800200 */
[----:B------:R-:W-:-:S03]  /*0940*/  CS2R R26, SRZ ;  /* 0x00000000001a7805 */ /* 0x000fc6000001ff00 */
[----:B------:R-:W-:Y:S05]  /*0950*/  @P0 BRA `(.L_x_2624) ;  /* 0x00000000000c0947 */ /* 0x000fea0003800000 */
[----:B0-----:R-:W0:Y:S02]  /*0960*/  LDC.64 R8, c[0x0][0x398] ;  /* 0x0000e600ff087b82 */ /* 0x001e240000000a00 */
[----:B0-----:R-:W-:-:S05]  /*0970*/  IMAD.WIDE R8, R29, 0x2, R8 ;  /* 0x000000021d087825 */ /* 0x001fca00078e0208 */
[----:B------:R1:W5:Y:S02]  /*0980*/  LDG.E.64 R26, desc[UR36][R8.64] ;  /* 0x00000024081a7981 */ /* 0x000364000c1e1b00 */
.L_x_2624:
[----:B------:R-:W-:Y:S05]  /*0990*/  BSYNC.RECONVERGENT B0 ;  /* 0x0000000000007941 */ /* 0x000fea0003800200 */
.L_x_2623:
[----:B------:R-:W2:Y:S01]  /*09a0*/  LDCU.64 UR4, c[0x0][0x390] ;  /* 0x00007200ff0477ac */ /* 0x000ea20008000a00 */
[----:B01----:R-:W0:Y:S01]  /*09b0*/  LDC.64 R8, c[0x0][0x418] ;  /* 0x00010600ff087b82 */ /* 0x003e220000000a00 */
[----:B------:R-:W-:Y:S02]  /*09c0*/  ISETP.EQ.U32.AND P3, PT, R2, RZ, PT ;  /* 0x000000ff0200720c */ /* 0x000fe40003f62070 */
[----:B------:R-:W-:Y:S01]  /*09d0*/  CS2R R28, SRZ ;  /* 0x00000000001c7805 */ /* 0x000fe2000001ff00 */
[----:B------:R-:W1:Y:S01]  /*09e0*/  LDCU.64 UR6, c[0x0][0x3a0] ;  /* 0x00007400ff0677ac */ /* 0x000e620008000a00 */
[----:B------:R-:W-:-:S04]  /*09f0*/  ISETP.GT.U32.AND P2, PT, R18, 0x1f, PT ;  /* 0x0000001f1200780c */ /* 0x000fc80003f44070 */
[----:B------:R-:W-:Y:S01]  /*0a00*/  ISETP.EQ.OR.EX P2, PT, R3, RZ, P2, P3 ;  /* 0x000000ff0300720c */ /* 0x000fe20001742730 */
[----:B------:R-:W3:Y:S01]  /*0a10*/  LDC R20, c[0x0][0x400] ;  /* 0x00010000ff147b82 */ /* 0x000ee20000000800 */
[----:B--2---:R-:W-:Y:S01]  /*0a20*/  ISETP.NE.U32.AND P0, PT, RZ, UR4, PT ;  /* 0x00000004ff007c0c */ /* 0x004fe2000bf05070 */
[----:B------:R-:W2:Y:S01]  /*0a30*/  LDCU.U8 UR4, c[0x0][0x404] ;  /* 0x00008080ff0477ac */ /* 0x000ea20008000000 */
[----:B-1----:R-:W-:-:S09]  /*0a40*/  ISETP.NE.U32.AND P1, PT, RZ, UR6, PT ;  /* 0x00000006ff007c0c */ /* 0x002fd2000bf25070 */
[----:B------:R-:W1:Y:S01]  /*0a50*/  @!P2 LDC.64 R12, c[0x0][0x450] ;  /* 0x00011400ff0cab82 */ /* 0x000e620000000a00 */
[----:B------:R-:W-:Y:S01]  /*0a60*/  ISETP.NE.AND.EX P0, PT, RZ, UR5, PT, P0 ;  /* 0x00000005ff007c0c */ /* 0x000fe2000bf05300 */
[----:B-----5:R-:W-:Y:S01]  /*0a70*/  @!P2 IMAD R0, R17, R14, RZ ;  /* 0x0000000e1100a224 */ /* 0x020fe200078e02ff */
[----:B------:R-:W-:Y:S02]  /*0a80*/  ISETP.NE.AND.EX P1, PT, RZ, UR7, PT, P1 ;  /* 0x00000007ff007c0c */ /* 0x000fe4000bf25310 */
[----:B------:R-:W-:Y:S01]  /*0a90*/  ISETP.GT.U32.OR P0, PT, R18, 0x13, !P0 ;  /* 0x000000131200780c */ /* 0x000fe20004704470 */
[----:B------:R-:W-:Y:S01]  /*0aa0*/  @!P2 IMAD R21, R0, 0x50, R15 ;  /* 0x000000500015a824 */ /* 0x000fe200078e020f */
[----:B------:R-:W-:Y:S02]  /*0ab0*/  ISETP.GT.U32.OR P1, PT, R18, 0x13, !P1 ;  /* 0x000000131200780c */ /* 0x000fe40004f24470 */
[----:B0-----:R-:W-:-:S04]  /*0ac0*/  ISETP.NE.U32.AND P3, PT, R8, RZ, PT ;  /* 0x000000ff0800720c */ /* 0x001fc80003f65070 */
[----:B------:R-:W-:-:S05]  /*0ad0*/  ISETP.NE.AND.EX P3, PT, R9, RZ, PT, P3 ;  /* 0x000000ff0900720c */ /* 0x000fca0003f65330 */
[----:B------:R-:W0:Y:S01]  /*0ae0*/  @!P0 LDC.64 R8, c[0x0][0x390] ;  /* 0x0000e400ff088b82 */ /* 0x000e220000000a00 */
[----:B-1----:R-:W-:-:S07]  /*0af0*/  @!P2 IMAD.WIDE R12, R21, 0x2, R12 ;  /* 0x00000002150ca825 */ /* 0x002fce00078e020c */
[----:B------:R-:W1:Y:S01]  /*0b00*/  @!P1 LDC.64 R10, c[0x0][0x3a0] ;  /* 0x0000e800ff0a9b82 */ /* 0x000e620000000a00 */
[----:B------:R-:W4:Y:S07]  /*0b10*/  @!P2 LDG.E.64 R12, desc[UR36][R12.64] ;  /* 0x000000240c0ca981 */ /* 0x000f2e000c1e1b00 */
[----:B------:R-:W2:Y:S01]  /*0b20*/  @P3 LDC.64 R2, c[0x0][0x418] ;  /* 0x00010600ff023b82 */ /* 0x000ea20000000a00 */
[----:B0-----:R-:W-:-:S05]  /*0b30*/  @!P0 IMAD.WIDE.U32 R8, R15, 0x2, R8 ;  /* 0x000000020f088825 */ /* 0x001fca00078e0008 */
[----:B------:R-:W4:Y:S01]  /*0b40*/  @!P0 LDG.E.64 R28, desc[UR36][R8.64] ;  /* 0x00000024081c8981 */ /* 0x000f22000c1e1b00 */
[----:B-1----:R-:W-:Y:S01]  /*0b50*/  @!P1 IMAD.WIDE.U32 R10, R15, 0x2, R10 ;  /* 0x000000020f0a9825 */ /* 0x002fe200078e000a */
[----:B------:R-:W-:-:S06]  /*0b60*/  CS2R R14, SRZ ;  /* 0x00000000000e7805 */ /* 0x000fcc000001ff00 */
[----:B------:R-:W4:Y:S01]  /*0b70*/  @!P1 LDG.E.64 R14, desc[UR36][R10.64] ;  /* 0x000000240a0e9981 */ /* 0x000f22000c1e1b00 */
[----:B--2---:R-:W-:-:S04]  /*0b80*/  @P3 IMAD.WIDE.U32 R4, R5, 0x4, R2 ;  /* 0x0000000405043825 */ /* 0x004fc800078e0002 */
[----:B------:R-:W-:-:S06]  /*0b90*/  HFMA2 R2, -RZ, RZ, 0, 0 ;  /* 0x00000000ff027431 */ /* 0x000fcc00000001ff */
[----:B------:R0:W5:Y:S01]  /*0ba0*/  @P3 LDG.E R2, desc[UR36][R4.64] ;  /* 0x0000002404023981 */ /* 0x000162000c1e1900 */
[----:B------:R-:W-:-:S04]  /*0bb0*/  ISETP.NE.AND P0, PT, RZ, UR4, PT ;  /* 0x00000004ff007c0c */ /* 0x000fc8000bf05270 */
[----:B---3--:R-:W-:Y:S01]  /*0bc0*/  ISETP.LT.OR P0, PT, R20, 0x1, P0 ;  /* 0x000000011400780c */ /* 0x008fe20000701670 */
[----:B------:R-:W-:Y:S01]  /*0bd0*/  BSSY.RECONVERGENT B6, `(.L_x_2625) ;  /* 0x00000dc000067945 */ /* 0x000fe20003800200 */
[----:B----4-:R-:W-:Y:S02]  /*0be0*/  HFMA2 R29, R7, 1, 1, R29 ;  /* 0x3c003c00071d7831 */ /* 0x010fe4000000001d */
[----:B------:R-:W-:Y:S02]  /*0bf0*/  HADD2 R28, R6, R28 ;  /* 0x0000001c061c7230 */ /* 0x000fe40000000000 */
[----:B------:R-:W-:Y:S02]  /*0c00*/  HFMA2 R27, R27, 1, 1, R15 ;  /* 0x3c003c001b1b7831 */ /* 0x000fe4000000000f */
[----:B------:R-:W-:Y:S02]  /*0c10*/  HADD2 R26, R26, R14 ;  /* 0x0000000e1a1a7230 */ /* 0x000fe40000000000 */
[----:B------:R-:W-:-:S02]  /*0c20*/  @!P2 HFMA2 R27, R27, R13, -RZ ;  /* 0x0000000d1b1ba231 */ /* 0x000fc400001000ff */
[----:B------:R-:W-:Y:S01]  /*0c30*/  @!P2 HMUL2 R26, R26, R12 ;  /* 0x0000000c1a1aa232 */ /* 0x000fe20000000000 */
[----:B0-----:R-:W-:Y:S06]  /*0c40*/  @P0 BRA `(.L_x_2626) ;  /* 0x0000000000d40947 */ /* 0x001fec0003800000 */
[----:B------:R-:W-:-:S13]  /*0c50*/  ISETP.GE.AND P0, PT, R23, R20, PT ;  /* 0x000000141700720c */ /* 0x000fda0003f06270 */
[----:B------:R-:W-:Y:S05]  /*0c60*/  @P0 BRA `(.L_x_2627) ;  /* 0x0000000c00480947 */ /* 0x000fea0003800000 */
[----:B------:R-:W-:Y:S01]  /*0c70*/  I2FP.F32.U32 R3, R20 ;  /* 0x0000001400037245 */ /* 0x000fe20000201000 */
[----:B------:R-:W-:Y:S01]  /*0c80*/  VIADD R0, R23, 0x2 ;  /* 0x0000000217007836 */ /* 0x000fe20000000000 */
[----:B------:R-:W0:Y:S01]  /*0c90*/  LDCU UR4, c[0x0][0x40c] ;  /* 0x00008180ff0477ac */ /* 0x000e220008000800 */
        /* <DEDUP_REMOVED lines=48> */
.L_x_2626:
        /* <DEDUP_REMOVED lines=31> */
[----:B------:R-:W-:Y:S02]  /*1190*/  ISETP.GT.U32.OR P1, PT, R18, 0x1f, P0 ;  /* 0x0000001f1200780c */ /* 0x000fe40000724470 */
        /* <DEDUP_REMOVED lines=21> */
.L_x_2628:
        /* <DEDUP_REMOVED lines=8> */
[----:B-1----:R-:W-:Y:S01]  /*1370*/  LEA R3, R9, R0, 0x1 ;  /* 0x0000000009037211 */ /* 0x002fe200078e08ff */
[----:B------:R-:W-:-:S03]  /*1380*/  @!P6 IMAD R5, R4, 0x2, R0 ;  /* 0x000000020405e824 */ /* 0x000fc600078e0200 */
[----:B------:R-:W-:Y:S02]  /*1390*/  @!P6 LEA R4, R4, R3, 0x1 ;  /* 0x000000030404e211 */ /* 0x000fe400078e08ff */
        /* <DEDUP_REMOVED lines=15> */
[----:B------:R-:W-:Y:S01]  /*1490*/  IMAD R21, R22, 0x2, R15 ;  /* 0x0000000216157824 */ /* 0x000fe200078e020f */
[----:B------:R-:W-:Y:S01]  /*14a0*/  LDS R29, [R15] ;  /* 0x000000000f1d7984 */ /* 0x000fe20000000800 */
[----:B------:R-:W-:-:S03]  /*14b0*/  IMAD.SHL.U32 R4, R4, 0x2, RZ ;  /* 0x0000000204047824 */ /* 0x000fc600078e00ff */
[----:B------:R-:W0:Y:S02]  /*14c0*/  LDS R6, [R21] ;  /* 0x0000000015067984 */ /* 0x000e240000000800 */
[----:B------:R-:W-:Y:S02]  /*14d0*/  LOP3.LUT R7, R4, 0xfffffffc, RZ, 0xc0, !PT ;  /* 0xfffffffc04077812 */ /* 0x000fe400078ec0ff */
[----:B------:R-:W-:Y:S02]  /*14e0*/  LDS R27, [R33] ;  /* 0x00000000211b7984 */ /* 0x000fe40000000800 */
[----:B------:R-:W-:Y:S02]  /*14f0*/  ISETP.GE.AND P0, PT, R7, R9, PT ;  /* 0x000000090700720c */ /* 0x000fe40003f06270 */
[----:B------:R-:W1:Y:S01]  /*1500*/  LDS R8, [R14] ;  /* 0x000000000e087984 */ /* 0x000e620000000800 */
[C-C-:B0-----:R-:W-:Y:S02]  /*1510*/  PRMT R28, R29.reuse, 0x5410, R6.reuse ;  /* 0x000054101d1c7816 */ /* 0x141fe40000000006 */
[----:B------:R-:W-:-:S02]  /*1520*/  PRMT R29, R29, 0x7632, R6 ;  /* 0x000076321d1d7816 */ /* 0x000fc40000000006 */
[C-C-:B-1----:R-:W-:Y:S02]  /*1530*/  PRMT R26, R27.reuse, 0x5410, R8.reuse ;  /* 0x000054101b1a7816 */ /* 0x142fe40000000008 */
[----:B------:R-:W-:-:S04]  /*1540*/  PRMT R27, R27, 0x7632, R8 ;  /* 0x000076321b1b7816 */ /* 0x000fc80000000008 */
        /* <DEDUP_REMOVED lines=51> */
.L_x_2632:
[----:B------:R-:W-:Y:S05]  /*1880*/  BSYNC.RECONVERGENT B1 ;  /* 0x0000000000017941 */ /* 0x000fea0003800200 */
.L_x_2631:
        /* <DEDUP_REMOVED lines=8> */
.L_x_2630:
[----:B------:R-:W-:Y:S05]  /*1910*/  BSYNC.RECONVERGENT B0 ;  /* 0x0000000000007941 */ /* 0x000fea0003800200 */
.L_x_2629:
[----:B------:R-:W-:Y:S01]  /*1920*/  BAR.SYNC.DEFER_BLOCKING 0x0 ;  /* 0x0000000000007b1d */ /* 0x000fe20000010000 */
[----:B------:R-:W-:-:S04]  /*1930*/  @!P6 IMAD R22, R22, R31, R24 ;  /* 0x0000001f1616e224 */ /* 0x000fc800078e0218 */
[C---:B------:R-:W-:Y:S01]  /*1940*/  @!P6 IMAD R0, R22.reuse, 0x2, R0 ;  /* 0x000000021600e824 */ /* 0x040fe200078e0200 */
[----:B------:R-:W-:-:S04]  /*1950*/  @!P6 LEA R3, R22, R3, 0x1 ;  /* 0x000000031603e211 */ /* 0x000fc800078e08ff */
[----:B------:R0:W2:Y:S04]  /*1960*/  @!P6 LDS.64 R28, [R0] ;  /* 0x00000000001ce984 */ /* 0x0000a80000000a00 */
[----:B------:R0:W3:Y:S01]  /*1970*/  @!P6 LDS.64 R26, [R3] ;  /* 0x00000000031ae984 */ /* 0x0000e20000000a00 */
[----:B------:R-:W-:Y:S06]  /*1980*/  BAR.SYNC.DEFER_BLOCKING 0x0 ;  /* 0x0000000000007b1d */ /* 0x000fec0000010000 */
.L_x_2627:
[----:B------:R-:W-:Y:S05]  /*1990*/  BSYNC.RECONVERGENT B6 ;  /* 0x0000000000067941 */ /* 0x000fea0003800200 */
.L_x_2625:
        /* <DEDUP_REMOVED lines=12> */
[----:B0-----:R-:W-:-:S05]  /*1a60*/  LEA R3, R10, R3, 0x18 ;  /* 0x000000030a037211 */ /* 0x001fca00078ec0ff */
[----:B------:R-:W-:-:S05]  /*1a70*/  IMAD R3, R18, 0x8, R3 ;  /* 0x0000000812037824 */ /* 0x000fca00078e0203 */
[----:B------:R0:W-:Y:S01]  /*1a80*/  STS.64 [R3], R28 ;  /* 0x0000001c03007388 */ /* 0x0001e20000000a00 */
[----:B------:R-:W-:Y:S05]  /*1a90*/  @P0 BRA `(.L_x_2635) ;  /* 0x00000000002c0947 */ /* 0x000fea0003800000 */
[----:B------:R-:W2:Y:S01]  /*1aa0*/  LDCU UR4, c[0x0][0x3f4] ;  /* 0x00007e80ff0477ac */ /* 0x000ea20008000800 */
[----:B-1----:R-:W1:Y:S01]  /*1ab0*/  LDC.64 R4, c[0x0][0x3b8] ;  /* 0x0000ee00ff047b82 */ /* 0x002e620000000a00 */
[----:B------:R-:W-:Y:S02]  /*1ac0*/  LOP3.LUT R6, R23, 0x4, RZ, 0xc0, !PT ;  /* 0x0000000417067812 */ /* 0x000fe400078ec0ff */
[----:B0-----:R-:W-:Y:S02]  /*1ad0*/  SHF.R.U32.HI R3, RZ, 0x1, R18 ;  /* 0x00000001ff037819 */ /* 0x001fe40000011612 */
[----:B--2---:R-:W-:Y:S01]  /*1ae0*/  MOV R12, UR4 ;  /* 0x00000004000c7c02 */ /* 0x004fe20008000f00 */
[----:B------:R-:W-:-:S04]  /*1af0*/  IMAD R19, R19, UR4, RZ ;  /* 0x0000000413137c24 */ /* 0x000fc8000f8e02ff */
[----:B------:R-:W-:Y:S02]  /*1b00*/  IMAD R6, R19, 0x50, R6 ;  /* 0x0000005013067824 */ /* 0x000fe400078e0206 */
[----:B------:R-:W-:-:S04]  /*1b10*/  IMAD R3, R3, R12, UR38 ;  /* 0x0000002603037e24 */ /* 0x000fc8000f8e020c */
[----:B------:R-:W-:-:S04]  /*1b20*/  IMAD R3, R3, 0x8, R6 ;  /* 0x0000000803037824 */ /* 0x000fc800078e0206 */
[----:B-1----:R-:W-:-:S05]  /*1b30*/  IMAD.WIDE R4, R3, 0x2, R4 ;  /* 0x0000000203047825 */ /* 0x002fca00078e0204 */
[----:B------:R2:W-:Y:S02]  /*1b40*/  STG.E.64 desc[UR36][R4.64], R26 ;  /* 0x0000001a04007986 */ /* 0x0005e4000c101b24 */
.L_x_2635:
[----:B------:R-:W-:Y:S05]  /*1b50*/  BSYNC.RECONVERGENT B0 ;  /* 0x0000000000007941 */ /* 0x000fea0003800200 */
.L_x_2634:
        /* <DEDUP_REMOVED lines=12> */
.L_x_2743:
        /* <DEDUP_REMOVED lines=8> */
[----:B-----5:R-:W-:-:S07]  /*1ca0*/  @P0 IADD3 R3, PT, PT, -R2, UR40, RZ ;  /* 0x0000002802030c10 */ /* 0x020fce000fffe1ff */
[----:B------:R-:W2:Y:S01]  /*1cb0*/  @P0 LDC.64 R4, c[0x0][0x438] ;  /* 0x00010e00ff040b82 */ /* 0x000ea20000000a00 */
[----:B0-----:R-:W-:-:S04]  /*1cc0*/  @P0 IMAD R0, R50, R6, R3 ;  /* 0x0000000632000224 */ /* 0x001fc800078e0203 */
[----:B------:R-:W-:-:S04]  /*1cd0*/  @P0 IMAD R3, R0, R6, R3 ;  /* 0x0000000600030224 */ /* 0x000fc800078e0203 */
[----:B--2---:R-:W-:-:S06]  /*1ce0*/  @P0 IMAD.WIDE R4, R3, 0x2, R4 ;  /* 0x0000000203040825 */ /* 0x004fcc00078e0204 */
[----:B------:R-:W2:Y:S01]  /*1cf0*/  @P0 LDG.E.U16 R4, desc[UR36][R4.64] ;  /* 0x0000002404040981 */ /* 0x000ea2000c1e1500 */
[----:B------:R-:W-:Y:S01]  /*1d00*/  IMAD.U32 R6, RZ, RZ, UR39 ;  /* 0x00000027ff067e24 */ /* 0x000fe2000f8e00ff */
[----:B------:R-:W-:Y:S01]  /*1d10*/  IADD3 R9, PT, PT, R9, 0x120, RZ ;  /* 0x0000012009097810 */ /* 0x000fe20007ffe0ff */
[----:B-1----:R-:W-:-:S03]  /*1d20*/  FMUL.FTZ R0, R14, UR4 ;  /* 0x000000040e007c20 */ /* 0x002fc60008410000 */
[----:B------:R-:W-:Y:S02]  /*1d30*/  LEA R7, R10, R9, 0x18 ;  /* 0x000000090a077211 */ /* 0x000fe400078ec0ff */
[----:B------:R-:W-:-:S04]  /*1d40*/  IADD3 R6, PT, PT, -R6, UR40, RZ ;  /* 0x0000002806067c10 */ /* 0x000fc8000fffe1ff */
[----:B------:R-:W-:Y:S01]  /*1d50*/  LEA R7, R6, R7, 0x2 ;  /* 0x0000000706077211 */ /* 0x000fe200078e10ff */
[----:B--2---:R-:W-:-:S05]  /*1d60*/  @P0 HADD2.F32 R3, -RZ, R4.H0_H0 ;  /* 0x20000004ff030230 */ /* 0x004fca0000004100 */
[----:B------:R-:W-:-:S05]  /*1d70*/  @P0 FADD.FTZ R0, R0, R3 ;  /* 0x0000000300000221 */ /* 0x000fca0000010000 */
[----:B------:R4:W-:Y:S02]  /*1d80*/  STS [R7], R0 ;  /* 0x0000000007007388 */ /* 0x0009e40000000800 */
.L_x_2633:
[----:B------:R-:W-:Y:S05]  /*1d90*/  WARPSYNC.ALL ;  /* 0x0000000000007948 */ /* 0x000fea0003800000 */
[----:B------:R-:W-:Y:S01]  /*1da0*/  UIADD3 UR8, UPT, UPT, -UR39, UR40, URZ ;  /* 0x0000002827087290 */ /* 0x000fe2000fffe1ff */
[----:B-1----:R-:W-:Y:S01]  /*1db0*/  SHF.R.U32.HI R4, RZ, 0x1, R18 ;  /* 0x00000001ff047819 */ /* 0x002fe20000011612 */
[----:B------:R-:W1:Y:S01]  /*1dc0*/  LDCU UR5, c[0x0][0x3f0] ;  /* 0x00007e00ff0577ac */ /* 0x000e620008000800 */
[----:B------:R-:W-:Y:S01]  /*1dd0*/  BSSY B0, `(.L_x_2637) ;  /* 0x000026d000007945 */ /* 0x000fe20003800000 */
[----:B------:R-:W-:Y:S01]  /*1de0*/  UIADD3 UR4, UPT, UPT, UR8, 0xf, URZ ;  /* 0x0000000f08047890 */ /* 0x000fe2000fffe0ff */
[----:B------:R-:W0:Y:S05]  /*1df0*/  LDCU UR9, c[0x0][0x3f8] ;  /* 0x00007f00ff0977ac */ /* 0x000e2a0008000800 */
[----:B------:R-:W-:Y:S01]  /*1e00*/  IMAD.U32 R3, RZ, RZ, UR4 ;  /* 0x00000004ff037e24 */ /* 0x000fe2000f8e00ff */
[----:B------:R-:W0:Y:S04]  /*1e10*/  LDCU UR20, c[0x0][0x410] ;  /* 0x00008200ff1477ac */ /* 0x000e280008000800 */
[----:B------:R-:W-:Y:S01]  /*1e20*/  SHF.R.S32.HI R3, RZ, 0x1f, R3 ;  /* 0x0000001fff037819 */ /* 0x000fe20000011403 */
[----:B------:R-:W0:Y:S01]  /*1e30*/  LDCU.64 UR10, c[0x0][0x3c8] ;  /* 0x00007900ff0a77ac */ /* 0x000e220008000a00 */
[----:B-1----:R-:W-:-:S02]  /*1e40*/  IMAD R25, R25, UR5, R50 ;  /* 0x0000000519197c24 */ /* 0x002fc4000f8e0232 */
[----:B------:R-:W-:Y:S01]  /*1e50*/  LEA.HI R3, R3, UR4, RZ, 0x4 ;  /* 0x0000000403037c11 */ /* 0x000fe2000f8f20ff */
[----:B------:R-:W1:Y:S01]  /*1e60*/  LDCU.64 UR12, c[0x0][0x3b8] ;  /* 0x00007700ff0c77ac */ /* 0x000e620008000a00 */
[----:B------:R-:W-:Y:S02]  /*1e70*/  IMAD R82, R25, 0x50, RZ ;  /* 0x0000005019527824 */ /* 0x000fe400078e02ff */
[----:B------:R-:W-:Y:S01]  /*1e80*/  LOP3.LUT R5, R3, 0xfffffff0, RZ, 0xc0, !PT ;  /* 0xfffffff003057812 */ /* 0x000fe200078ec0ff */
[----:B------:R-:W0:Y:S01]  /*1e90*/  LDCU.64 UR14, c[0x0][0x438] ;  /* 0x00008700ff0e77ac */ /* 0x000e220008000a00 */
[----:B------:R-:W-:Y:S02]  /*1ea0*/  BAR.SYNC.DEFER_BLOCKING 0x0 ;  /* 0x0000000000007b1d */ /* 0x000fe40000010000 */
[----:B------:R-:W-:-:S04]  /*1eb0*/  ISETP.GE.AND P0, PT, R4, R5, PT ;  /* 0x000000050400720c */ /* 0x000fc80003f06270 */
[----:B------:R-:W0:Y:S09]  /*1ec0*/  LDCU.64 UR16, c[0x0][0x448] ;  /* 0x00008900ff1077ac */ /* 0x000e320008000a00 */
[----:B-1----:R-:W-:Y:S05]  /*1ed0*/  @P0 BRA `(.L_x_2638) ;  /* 0x0000002400700947 */ /* 0x002fea0003800000 */
[----:B------:R-:W1:Y:S01]  /*1ee0*/  LDC R3, c[0x0][0x3f4] ;  /* 0x0000fd00ff037b82 */ /* 0x000e620000000800 */
[----:B------:R-:W2:Y:S01]  /*1ef0*/  LDCU UR7, c[0x0][0x440] ;  /* 0x00008800ff0777ac */ /* 0x000ea20008000800 */
[----:B------:R-:W-:Y:S02]  /*1f00*/  SHF.L.U32 R18, R18, 0x3, RZ ;  /* 0x0000000312127819 */ /* 0x000fe400000006ff */
[----:B------:R-:W-:Y:S01]  /*1f10*/  IADD3 R10, PT, PT, R4, UR39, RZ ;  /* 0x00000027040a7c10 */ /* 0x000fe2000fffe0ff */
[----:B------:R-:W3:Y:S01]  /*1f20*/  LDCU.64 UR18, c[0x0][0x420] ;  /* 0x00008400ff1277ac */ /* 0x000ee20008000a00 */
[----:B------:R-:W-:Y:S02]  /*1f30*/  IADD3 R5, PT, PT, R5, UR39, RZ ;  /* 0x0000002705057c10 */ /* 0x000fe4000fffe0ff */
[----:B------:R-:W4:Y:S01]  /*1f40*/  S2UR UR6, SR_CgaCtaId ;  /* 0x00000000000679c3 */ /* 0x000f220000008800 */
[----:B------:R-:W-:Y:S02]  /*1f50*/  UMOV UR4, 0x400 ;  /* 0x0000040000047882 */ /* 0x000fe40000000000 */
[----:B------:R-:W-:-:S02]  /*1f60*/  UIADD3 UR5, UPT, UPT, UR4, 0x20, URZ ;  /* 0x0000002004057890 */ /* 0x000fc4000fffe0ff */
[----:B------:R-:W-:Y:S01]  /*1f70*/  UIADD3 UR4, UPT, UPT, UR4, 0x120, URZ ;  /* 0x0000012004047890 */ /* 0x000fe2000fffe0ff */
[----:B--2---:R-:W-:Y:S02]  /*1f80*/  MOV R11, UR7 ;  /* 0x00000007000b7c02 */ /* 0x004fe40008000f00 */
[----:B---3--:R-:W-:-:S03]  /*1f90*/  ISETP.NE.U32.AND P0, PT, RZ, UR18, PT ;  /* 0x00000012ff007c0c */ /* 0x008fc6000bf05070 */
[----:B------:R-:W-:Y:S01]  /*1fa0*/  IMAD R11, R50, R11, UR40 ;  /* 0x00000028320b7e24 */ /* 0x000fe2000f8e020b */
[----:B-1----:R-:W-:Y:S02]  /*1fb0*/  IABS R9, R3 ;  /* 0x0000000300097213 */ /* 0x002fe40000000000 */
[----:B------:R-:W-:Y:S02]  /*1fc0*/  LOP3.LUT R3, R18, 0x8, RZ, 0xc0, !PT ;  /* 0x0000000812037812 */ /* 0x000fe400078ec0ff */
[----:B0-----:R-:W0:Y:S01]  /*1fd0*/  I2F.RP R6, R9 ;  /* 0x0000000900067306 */ /* 0x001e220000209400 */
[----:B------:R-:W-:Y:S01]  /*1fe0*/  IADD3 R8, P1, P2, R51, UR18, R10 ;  /* 0x0000001233087c10 */ /* 0x000fe2000fa3e00a */
[----:B----4-:R-:W-:Y:S01]  /*1ff0*/  ULEA UR5, UR6, UR5, 0x18 ;  /* 0x0000000506057291 */ /* 0x010fe2000f8ec0ff */
[----:B------:R-:W-:Y:S01]  /*2000*/  ISETP.NE.AND.EX P0, PT, RZ, UR19, PT, P0 ;  /* 0x00000013ff007c0c */ /* 0x000fe2000bf05300 */
[----:B------:R-:W-:-:S06]  /*2010*/  ULEA UR4, UR6, UR4, 0x18 ;  /* 0x0000000406047291 */ /* 0x000fcc000f8ec0ff */
[----:B------:R-:W-:Y:S01]  /*2020*/  LEA R4, R4, UR4, 0x2 ;  /* 0x0000000404047c11 */ /* 0x000fe2000f8e10ff */
[----:B------:R-:W1:Y:S01]  /*2030*/  LDS.64 R18, [R3+UR5] ;  /* 0x0000000503127984 */ /* 0x000e620008000a00 */
[----:B0-----:R-:W0:Y:S03]  /*2040*/  MUFU.RCP R6, R6 ;  /* 0x0000000600067308 */ /* 0x001e260000001000 */
[----:B------:R-:W2:Y:S04]  /*2050*/  LDS.64 R20, [R3+UR5+0x10] ;  /* 0x0000100503147984 */ /* 0x000ea80008000a00 */
[----:B------:R-:W3:Y:S04]  /*2060*/  LDS.64 R22, [R3+UR5+0x20] ;  /* 0x0000200503167984 */ /* 0x000ee80008000a00 */
[----:B------:R-:W4:Y:S04]  /*2070*/  LDS.64 R24, [R3+UR5+0x30] ;  /* 0x0000300503187984 */ /* 0x000f280008000a00 */
[----:B------:R-:W1:Y:S04]  /*2080*/  LDS.64 R26, [R3+UR5+0x40] ;  /* 0x00004005031a7984 */ /* 0x000e680008000a00 */
[----:B------:R-:W1:Y:S01]  /*2090*/  LDS.64 R28, [R3+UR5+0x50] ;  /* 0x00005005031c7984 */ /* 0x000e620008000a00 */
[----:B0-----:R-:W-:-:S03]  /*20a0*/  VIADD R6, R6, 0xffffffe ;  /* 0x0ffffffe06067836 */ /* 0x001fc60000000000 */
[----:B------:R-:W0:Y:S01]  /*20b0*/  LDS.64 R30, [R3+UR5+0x60] ;  /* 0x00006005031e7984 */ /* 0x000e220008000a00 */
[----:B------:R2:W2:Y:S03]  /*20c0*/  F2I.FTZ.U32.TRUNC.NTZ R7, R6 ;  /* 0x0000000600077305 */ /* 0x0004a6000021f000 */
[----:B------:R-:W0:Y:S04]  /*20d0*/  LDS.64 R32, [R3+UR5+0x70] ;  /* 0x0000700503207984 */ /* 0x000e280008000a00 */
[----:B------:R-:W0:Y:S01]  /*20e0*/  LDS.64 R34, [R3+UR5+0x80] ;  /* 0x0000800503227984 */ /* 0x000e220008000a00 */
[----:B--2---:R-:W-:-:S03]  /*20f0*/  IMAD.MOV.U32 R6, RZ, RZ, RZ ;  /* 0x000000ffff067224 */ /* 0x004fc600078e00ff */
[----:B------:R-:W2:Y:S01]  /*2100*/  LDS.64 R36, [R3+UR5+0x90] ;  /* 0x0000900503247984 */ /* 0x000ea20008000a00 */
[----:B------:R-:W-:-:S03]  /*2110*/  IMAD.MOV R12, RZ, RZ, -R7 ;  /* 0x000000ffff0c7224 */ /* 0x000fc600078e0a07 */
[----:B------:R-:W0:Y:S04]  /*2120*/  LDS.64 R38, [R3+UR5+0xa0] ;  /* 0x0000a00503267984 */ /* 0x000e280008000a00 */
[----:B------:R-:W0:Y:S04]  /*2130*/  LDS.64 R40, [R3+UR5+0xb0] ;  /* 0x0000b00503287984 */ /* 0x000e280008000a00 */
[----:B------:R-:W0:Y:S04]  /*2140*/  LDS.64 R42, [R3+UR5+0xc0] ;  /* 0x0000c005032a7984 */ /* 0x000e280008000a00 */
[----:B------:R-:W0:Y:S04]  /*2150*/  LDS.64 R44, [R3+UR5+0xd0] ;  /* 0x0000d005032c7984 */ /* 0x000e280008000a00 */
[----:B------:R-:W0:Y:S04]  /*2160*/  LDS.64 R46, [R3+UR5+0xe0] ;  /* 0x0000e005032e7984 */ /* 0x000e280008000a00 */
[----:B------:R3:W0:Y:S02]  /*2170*/  LDS.64 R48, [R3+UR5+0xf0] ;  /* 0x0000f00503307984 */ /* 0x0006240008000a00 */
[----:B---3--:R-:W-:-:S04]  /*2180*/  IMAD R3, R12, R9, RZ ;  /* 0x000000090c037224 */ /* 0x008fc800078e02ff */
[----:B------:R-:W-:Y:S01]  /*2190*/  IMAD.HI.U32 R6, R7, R3, R6 ;  /* 0x0000000307067227 */ /* 0x000fe200078e0006 */
[----:B------:R-:W-:-:S03]  /*21a0*/  IADD3.X R7, PT, PT, R52, UR19, RZ, P1, P2 ;  /* 0x0000001334077c10 */ /* 0x000fc60008fe44ff */
[----:B-12-4-:R-:W-:-:S07]  /*21b0*/  IMAD R3, R11, UR7, R10 ;  /* 0x000000070b037c24 */ /* 0x016fce000f8e020a */
.L_x_2674:
[----:B------:R-:W1:Y:S01]  /*21c0*/  LDC R15, c[0x0][0x3f4] ;  /* 0x0000fd00ff0f7b82 */ /* 0x000e620000000800 */
[----:B------:R-:W-:Y:S01]  /*21d0*/  IABS R83, R10 ;  /* 0x0000000a00537213 */ /* 0x000fe20000000000 */
[----:B------:R-:W-:Y:S01]  /*21e0*/  @P0 IMAD.MOV.U32 R12, RZ, RZ, R8 ;  /* 0x000000ffff0c0224 */ /* 0x000fe200078e0008 */
[----:B0-----:R-:W-:-:S03]  /*21f0*/  @P0 MOV R13, R7 ;  /* 0x00000007000d0202 */ /* 0x001fc60000000f00 */
[----:B------:R-:W-:Y:S01]  /*2200*/  IMAD.HI.U32 R14, R6, R83, RZ ;  /* 0x00000053060e7227 */ /* 0x000fe200078e00ff */
[----:B------:R-:W-:Y:S01]  /*2210*/  ISETP.GE.AND P2, PT, R10, RZ, PT ;  /* 0x000000ff0a00720c */ /* 0x000fe20003f46270 */
[----:B-----5:R2:W5:Y:S01]  /*2220*/  @P0 LDG.E.U8 R11, desc[UR36][R12.64] ;  /* 0x000000240c0b0981 */ /* 0x020562000c1e1100 */
[----:B------:R-:W-:Y:S01]  /*2230*/  BSSY.RECONVERGENT B1, `(.L_x_2639) ;  /* 0x0000034000017945 */ /* 0x000fe20003800200 */
[----:B------:R-:W-:Y:S01]  /*2240*/  IMAD.MOV R14, RZ, RZ, -R14 ;  /* 0x000000ffff0e7224 */ /* 0x000fe200078e0a0e */
[----:B-1----:R-:W-:Y:S02]  /*2250*/  IABS R85, R15 ;  /* 0x0000000f00557213 */ /* 0x002fe40000000000 */
[----:B------:R-:W-:-:S03]  /*2260*/  ISETP.NE.AND P3, PT, R15, RZ, PT ;  /* 0x000000ff0f00720c */ /* 0x000fc60003f65270 */
[----:B------:R-:W-:Y:S02]  /*2270*/  IMAD R14, R85, R14, R83 ;  /* 0x0000000e550e7224 */ /* 0x000fe400078e0253 */
[----:B------:R-:W-:-:S03]  /*2280*/  IMAD R83, R15, 0x50, RZ ;  /* 0x000000500f537824 */ /* 0x000fc600078e02ff */
[----:B------:R-:W-:-:S13]  /*2290*/  ISETP.GT.U32.AND P1, PT, R9, R14, PT ;  /* 0x0000000e0900720c */ /* 0x000fda0003f24070 */
[----:B------:R-:W-:-:S04]  /*22a0*/  @!P1 IADD3 R14, PT, PT, R14, -R85, RZ ;  /* 0x800000550e0e9210 */ /* 0x000fc80007ffe0ff */
[----:B------:R-:W-:-:S13]  /*22b0*/  ISETP.GT.U32.AND P1, PT, R9, R14, PT ;  /* 0x0000000e0900720c */ /* 0x000fda0003f24070 */
[----:B------:R-:W-:Y:S01]  /*22c0*/  @!P1 IMAD.IADD R14, R14, 0x1, -R85 ;  /* 0x000000010e0e9824 */ /* 0x000fe200078e0a55 */
[----:B------:R-:W-:-:S04]  /*22d0*/  ISETP.GE.AND P1, PT, R10, UR40, PT ;  /* 0x000000280a007c0c */ /* 0x000fc8000bf26270 */
[----:B------:R-:W-:Y:S02]  /*22e0*/  @!P2 IADD3 R14, PT, PT, -R14, RZ, RZ ;  /* 0x000000ff0e0ea210 */ /* 0x000fe40007ffe1ff */
[----:B------:R-:W-:Y:S02]  /*22f0*/  @!P3 LOP3.LUT R14, RZ, R15, RZ, 0x33, !PT ;  /* 0x0000000fff0eb212 */ /* 0x000fe400078e33ff */
[----:B------:R-:W-:Y:S02]  /*2300*/  ISETP.GE.AND P2, PT, R10, UR40, PT ;  /* 0x000000280a007c0c */ /* 0x000fe4000bf46270 */
[C---:B--2---:R-:W-:Y:S01]  /*2310*/  SHF.L.U32 R12, R14.reuse, 0x3, RZ ;  /* 0x000000030e0c7819 */ /* 0x044fe200000006ff */
[----:B------:R-:W-:Y:S01]  /*2320*/  IMAD.IADD R84, R14, 0x1, R15 ;  /* 0x000000010e547824 */ /* 0x000fe200078e020f */
[----:B------:R-:W-:Y:S02]  /*2330*/  SEL R55, R55, RZ, P2 ;  /* 0x000000ff37377207 */ /* 0x000fe40001000000 */
[----:B------:R-:W-:Y:S01]  /*2340*/  ISETP.GE.OR P5, PT, R12, R83, P1 ;  /* 0x000000530c00720c */ /* 0x000fe20000fa6670 */
[----:B------:R-:W-:Y:S01]  /*2350*/  IMAD.SHL.U32 R86, R84, 0x8, RZ ;  /* 0x0000000854567824 */ /* 0x000fe200078e00ff */
[----:B------:R-:W-:-:S02]  /*2360*/  LEA R88, R15, R84, 0x1 ;  /* 0x000000540f587211 */ /* 0x000fc400078e08ff */
[----:B------:R-:W-:Y:S02]  /*2370*/  SEL R51, R51, RZ, P2 ;  /* 0x000000ff33337207 */ /* 0x000fe40001000000 */
[----:B------:R-:W-:Y:S01]  /*2380*/  ISETP.GE.OR P3, PT, R86, R83, P1 ;  /* 0x000000535600720c */ /* 0x000fe20000f66670 */
[----:B------:R-:W-:Y:S01]  /*2390*/  IMAD.SHL.U32 R88, R88, 0x8, RZ ;  /* 0x0000000858587824 */ /* 0x000fe200078e00ff */
[----:B------:R-:W-:Y:S02]  /*23a0*/  LEA R86, R15, R14, 0x1 ;  /* 0x0000000e0f567211 */ /* 0x000fe400078e08ff */
[----:B------:R-:W-:Y:S02]  /*23b0*/  SEL R50, R50, RZ, P2 ;  /* 0x000000ff32327207 */ /* 0x000fe40001000000 */
[----:B------:R-:W-:Y:S01]  /*23c0*/  SEL R53, R53, RZ, P2 ;  /* 0x000000ff35357207 */ /* 0x000fe20001000000 */
[----:B------:R-:W-:Y:S01]  /*23d0*/  IMAD.SHL.U32 R86, R86, 0x8, RZ ;  /* 0x0000000856567824 */ /* 0x000fe200078e00ff */
[----:B------:R-:W-:-:S02]  /*23e0*/  SEL R52, R52, RZ, P2 ;  /* 0x000000ff34347207 */ /* 0x000fc40001000000 */
[----:B------:R-:W-:Y:S02]  /*23f0*/  SEL R54, R54, RZ, P2 ;  /* 0x000000ff36367207 */ /* 0x000fe40001000000 */
[----:B------:R-:W-:Y:S01]  /*2400*/  ISETP.GE.OR P4, PT, R86, R83, P1 ;  /* 0x000000535600720c */ /* 0x000fe20000f86670 */
[----:B------:R-:W-:-:S12]  /*2410*/  @P5 BRA `(.L_x_2640) ;  /* 0x0000000000545947 */ /* 0x000fd80003800000 */
[----:B------:R-:W1:Y:S02]  /*2420*/  S2UR UR4, SR_CTAID.Y ;  /* 0x00000000000479c3 */ /* 0x000e640000002600 */
[----:B-1----:R-:W-:-:S05]  /*2430*/  IMAD R55, R15, UR4, RZ ;  /* 0x000000040f377c24 */ /* 0x002fca000f8e02ff */
[----:B------:R-:W-:-:S04]  /*2440*/  IADD3 R13, P5, PT, R55, R14, RZ ;  /* 0x0000000e370d7210 */ /* 0x000fc80007fbe0ff */
[----:B------:R-:W-:Y:S02]  /*2450*/  LEA.HI.X.SX32 R54, R55, RZ, 0x1, P5 ;  /* 0x000000ff37367211 */ /* 0x000fe400028f0eff */
[----:B------:R-:W-:-:S04]  /*2460*/  LEA R12, P5, R13, UR10, 0x2 ;  /* 0x0000000a0d0c7c11 */ /* 0x000fc8000f8a10ff */
[----:B------:R-:W-:-:S05]  /*2470*/  LEA.HI.X R13, R13, UR11, R54, 0x2, P5 ;  /* 0x0000000b0d0d7c11 */ /* 0x000fca000a8f1436 */
[----:B------:R-:W2:Y:S01]  /*2480*/  LDG.E R12, desc[UR36][R12.64] ;  /* 0x000000240c0c7981 */ /* 0x000ea2000c1e1900 */
[----:B------:R-:W-:Y:S01]  /*2490*/  IMAD R55, R15, UR9, RZ ;  /* 0x000000090f377c24 */ /* 0x000fe2000f8e02ff */
[----:B------:R-:W1:Y:S02]  /*24a0*/  S2R R54, SR_TID.X ;  /* 0x0000000000367919 */ /* 0x000e640000002100 */
[----:B-1----:R-:W-:-:S04]  /*24b0*/  SHF.L.U32 R54, R54, 0x2, RZ ;  /* 0x0000000236367819 */ /* 0x002fc800000006ff */
[----:B------:R-:W-:Y:S01]  /*24c0*/  LOP3.LUT R85, R54, 0x4, RZ, 0xc0, !PT ;  /* 0x0000000436557812 */ /* 0x000fe200078ec0ff */
[----:B--2---:R-:W-:-:S04]  /*24d0*/  IMAD R55, R12, R55, RZ ;  /* 0x000000370c377224 */ /* 0x004fc800078e02ff */
[----:B------:R-:W-:Y:S02]  /*24e0*/  IMAD R54, R55, 0xa, R14 ;  /* 0x0000000a37367824 */ /* 0x000fe400078e020e */
[----:B------:R-:W-:-:S03]  /*24f0*/  IMAD R55, R82, R15, R85 ;  /* 0x0000000f52377224 */ /* 0x000fc600078e0255 */
[----:B------:R-:W-:Y:S02]  /*2500*/  SHF.L.U32 R54, R54, 0x3, RZ ;  /* 0x0000000336367819 */ /* 0x000fe400000006ff */
[----:B------:R-:W-:Y:S02]  /*2510*/  SHF.R.S32.HI R85, RZ, 0x1f, R55 ;  /* 0x0000001fff557819 */ /* 0x000fe40000011437 */
[----:B------:R-:W-:-:S04]  /*2520*/  IADD3 R55, P5, PT, R54, R55, RZ ;  /* 0x0000003736377210 */ /* 0x000fc80007fbe0ff */
[----:B------:R-:W-:Y:S02]  /*2530*/  LEA.HI.X.SX32 R12, R54, R85, 0x1, P5 ;  /* 0x00000055360c7211 */ /* 0x000fe400028f0eff */
[----:B------:R-:W-:-:S04]  /*2540*/  LEA R54, P5, R55, UR12, 0x1 ;  /* 0x0000000c37367c11 */ /* 0x000fc8000f8a08ff */
[----:B------:R-:W-:-:S06]  /*2550*/  LEA.HI.X R55, R55, UR13, R12, 0x1, P5 ;  /* 0x0000000d37377c11 */ /* 0x000fcc000a8f0c0c */
[----:B------:R-:W5:Y:S03]  /*2560*/  LDG.E.64 R54, desc[UR36][R54.64] ;  /* 0x0000002436367981 */ /* 0x000f66000c1e1b00 */
.L_x_2640:
[----:B------:R-:W-:Y:S05]  /*2570*/  BSYNC.RECONVERGENT B1 ;  /* 0x0000000000017941 */ /* 0x000fea0003800200 */
.L_x_2639:
[----:B------:R-:W-:Y:S04]  /*2580*/  BSSY.RECONVERGENT B1, `(.L_x_2641) ;  /* 0x0000017000017945 */ /* 0x000fe80003800200 */
        /* <DEDUP_REMOVED lines=10> */
[----:B-1----:R-:W-:-:S05]  /*2630*/  IMAD.SHL.U32 R50, R50, 0x4, RZ ;  /* 0x0000000432327824 */ /* 0x002fca00078e00ff */
[----:B------:R-:W-:-:S05]  /*2640*/  LOP3.LUT R85, R50, 0x4, RZ, 0xc0, !PT ;  /* 0x0000000432557812 */ /* 0x000fca00078ec0ff */
[----:B------:R-:W-:Y:S02]  /*2650*/  IMAD R87, R82, R15, R85 ;  /* 0x0000000f52577224 */ /* 0x000fe400078e0255 */
        /* <DEDUP_REMOVED lines=8> */
[----:B------:R-:W5:Y:S03]  /*26e0*/  LDG.E.64 R50, desc[UR36][R50.64] ;  /* 0x0000002432327981 */ /* 0x000f66000c1e1b00 */
.L_x_2642:
[----:B------:R-:W-:Y:S05]  /*26f0*/  BSYNC.RECONVERGENT B1 ;  /* 0x0000000000017941 */ /* 0x000fea0003800200 */
.L_x_2641:
        /* <DEDUP_REMOVED lines=16> */
[----:B------:R-:W-:Y:S02]  /*2800*/  SHF.R.S32.HI R52, RZ, 0x1f, R86 ;  /* 0x0000001fff347819 */ /* 0x000fe40000011456 */
[----:B------:R-:W-:-:S04]  /*2810*/  IADD3 R86, P3, PT, R53, R86, RZ ;  /* 0x0000005635567210 */ /* 0x000fc80007f7e0ff */
[----:B------:R-:W-:Y:S02]  /*2820*/  LEA.HI.X.SX32 R53, R53, R52, 0x1, P3 ;  /* 0x0000003435357211 */ /* 0x000fe400018f0eff */
[----:B------:R-:W-:-:S04]  /*2830*/  LEA R52, P3, R86, UR12, 0x1 ;  /* 0x0000000c56347c11 */ /* 0x000fc8000f8608ff */
[----:B------:R-:W-:-:S06]  /*2840*/  LEA.HI.X R53, R86, UR13, R53, 0x1, P3 ;  /* 0x0000000d56357c11 */ /* 0x000fcc00098f0c35 */
[----:B------:R-:W5:Y:S03]  /*2850*/  LDG.E.64 R52, desc[UR36][R52.64] ;  /* 0x0000002434347981 */ /* 0x000f66000c1e1b00 */
.L_x_2644:
[----:B------:R-:W-:Y:S05]  /*2860*/  BSYNC.RECONVERGENT B1 ;  /* 0x0000000000017941 */ /* 0x000fea0003800200 */
.L_x_2643:
[----:B------:R-:W-:Y:S01]  /*2870*/  ISETP.GE.OR P3, PT, R88, R83, P1 ;  /* 0x000000535800720c */ /* 0x000fe20000f66670 */
[----:B------:R-:W-:Y:S01]  /*2880*/  IMAD R86, R15, 0x4, R14 ;  /* 0x000000040f567824 */ /* 0x000fe200078e020e */
[----:B------:R-:W-:Y:S01]  /*2890*/  BSSY.RECONVERGENT B1, `(.L_x_2645) ;  /* 0x0000019000017945 */ /* 0x000fe20003800200 */
[----:B------:R-:W-:Y:S02]  /*28a0*/  SEL R57, R57, RZ, P2 ;  /* 0x000000ff39397207 */ /* 0x000fe40001000000 */
[----:B------:R-:W-:Y:S02]  /*28b0*/  SEL R56, R56, RZ, P2 ;  /* 0x000000ff38387207 */ /* 0x000fe40001000000 */
[----:B------:R-:W-:-:S06]  /*28c0*/  SHF.L.U32 R86, R86, 0x3, RZ ;  /* 0x0000000356567819 */ /* 0x000fcc00000006ff */
        /* <DEDUP_REMOVED lines=21> */
.L_x_2646:
[----:B------:R-:W-:Y:S05]  /*2a20*/  BSYNC.RECONVERGENT B1 ;  /* 0x0000000000017941 */ /* 0x000fea0003800200 */
.L_x_2645:
[----:B------:R-:W-:Y:S01]  /*2a30*/  ISETP.GE.OR P3, PT, R86, R83, P1 ;  /* 0x000000535600720c */ /* 0x000fe20000f66670 */
[----:B------:R-:W-:Y:S01]  /*2a40*/  BSSY.RECONVERGENT B1, `(.L_x_2647) ;  /* 0x0000019000017945 */ /* 0x000fe20003800200 */
[----:B------:R-:W-:Y:S01]  /*2a50*/  SEL R59, R59, RZ, P2 ;  /* 0x000000ff3b3b7207 */ /* 0x000fe20001000000 */
[----:B------:R-:W-:Y:S01]  /*2a60*/  IMAD R84, R15, 0x4, R84 ;  /* 0x000000040f547824 */ /* 0x000fe200078e0254 */
[----:B------:R-:W-:-:S09]  /*2a70*/  SEL R58, R58, RZ, P2 ;  /* 0x000000ff3a3a7207 */ /* 0x000fd20001000000 */
        /* <DEDUP_REMOVED lines=21> */
.L_x_2648:
[----:B------:R-:W-:Y:S05]  /*2bd0*/  BSYNC.RECONVERGENT B1 ;  /* 0x0000000000017941 */ /* 0x000fea0003800200 */
.L_x_2647:
[C---:B------:R-:W-:Y:S01]  /*2be0*/  SHF.L.U32 R12, R84.reuse, 0x3, RZ ;  /* 0x00000003540c7819 */ /* 0x040fe200000006ff */
[----:B------:R-:W-:Y:S01]  /*2bf0*/  IMAD.IADD R86, R84, 0x1, R15 ;  /* 0x0000000154567824 */ /* 0x000fe200078e020f */
[----:B------:R-:W-:Y:S01]  /*2c00*/  LEA R85, R15, R84, 0x1 ;  /* 0x000000540f557211 */ /* 0x000fe200078e08ff */
[----:B------:R-:W-:Y:S01]  /*2c10*/  BSSY.RECONVERGENT B1, `(.L_x_2649) ;  /* 0x0000020000017945 */ /* 0x000fe20003800200 */
[-C--:B------:R-:W-:Y:S02]  /*2c20*/  ISETP.GE.OR P5, PT, R12, R83.reuse, P1 ;  /* 0x000000530c00720c */ /* 0x080fe40000fa6670 */
[----:B------:R-:W-:Y:S02]  /*2c30*/  SHF.L.U32 R12, R86, 0x3, RZ ;  /* 0x00000003560c7819 */ /* 0x000fe400000006ff */
[----:B------:R-:W-:Y:S02]  /*2c40*/  SEL R63, R63, RZ, P2 ;  /* 0x000000ff3f3f7207 */ /* 0x000fe40001000000 */
[----:B------:R-:W-:Y:S01]  /*2c50*/  ISETP.GE.OR P3, PT, R12, R83, P1 ;  /* 0x000000530c00720c */ /* 0x000fe20000f66670 */
[----:B------:R-:W-:Y:S01]  /*2c60*/  IMAD.SHL.U32 R12, R85, 0x8, RZ ;  /* 0x00000008550c7824 */ /* 0x000fe200078e00ff */
[----:B------:R-:W-:-:S02]  /*2c70*/  SEL R61, R61, RZ, P2 ;  /* 0x000000ff3d3d7207 */ /* 0x000fc40001000000 */
[----:B------:R-:W-:Y:S02]  /*2c80*/  SEL R60, R60, RZ, P2 ;  /* 0x000000ff3c3c7207 */ /* 0x000fe40001000000 */
[----:B------:R-:W-:Y:S02]  /*2c90*/  ISETP.GE.OR P4, PT, R12, R83, P1 ;  /* 0x000000530c00720c */ /* 0x000fe40000f86670 */
[----:B------:R-:W-:Y:S01]  /*2ca0*/  SEL R62, R62, RZ, P2 ;  /* 0x000000ff3e3e7207 */ /* 0x000fe20001000000 */
[----:B------:R-:W-:Y:S10]  /*2cb0*/  @P5 BRA `(.L_x_2650) ;  /* 0x0000000000545947 */ /* 0x000ff40003800000 */
        /* <DEDUP_REMOVED lines=21> */
.L_x_2650:
[----:B------:R-:W-:Y:S05]  /*2e10*/  BSYNC.RECONVERGENT B1 ;  /* 0x0000000000017941 */ /* 0x000fea0003800200 */
.L_x_2649:
        /* <DEDUP_REMOVED lines=23> */
.L_x_2652:
[----:B------:R-:W-:Y:S05]  /*2f90*/  BSYNC.RECONVERGENT B1 ;  /* 0x0000000000017941 */ /* 0x000fea0003800200 */
.L_x_2651:
[----:B------:R-:W-:Y:S01]  /*2fa0*/  LEA R88, R15, R14, 0x3 ;  /* 0x0000000e0f587211 */ /* 0x000fe200078e18ff */
[----:B------:R-:W-:Y:S01]  /*2fb0*/  BSSY.RECONVERGENT B1, `(.L_x_2653) ;  /* 0x000001a000017945 */ /* 0x000fe20003800200 */
[----:B------:R-:W-:Y:S02]  /*2fc0*/  SEL R65, R65, RZ, P2 ;  /* 0x000000ff41417207 */ /* 0x000fe40001000000 */
[----:B------:R-:W-:Y:S01]  /*2fd0*/  SEL R64, R64, RZ, P2 ;  /* 0x000000ff40407207 */ /* 0x000fe20001000000 */
[----:B------:R-:W-:Y:S01]  /*2fe0*/  IMAD.SHL.U32 R88, R88, 0x8, RZ ;  /* 0x0000000858587824 */ /* 0x000fe200078e00ff */
[----:B------:R-:W-:Y:S06]  /*2ff0*/  @P4 BRA `(.L_x_2654) ;  /* 0x0000000000544947 */ /* 0x000fec0003800000 */
        /* <DEDUP_REMOVED lines=21> */
.L_x_2654:
[----:B------:R-:W-:Y:S05]  /*3150*/  BSYNC.RECONVERGENT B1 ;  /* 0x0000000000017941 */ /* 0x000fea0003800200 */
.L_x_2653:
[----:B------:R-:W-:Y:S01]  /*3160*/  ISETP.GE.OR P3, PT, R88, R83, P1 ;  /* 0x000000535800720c */ /* 0x000fe20000f66670 */
[----:B------:R-:W-:Y:S01]  /*3170*/  IMAD R86, R15, 0x2, R84 ;  /* 0x000000020f567824 */ /* 0x000fe200078e0254 */
[----:B------:R-:W-:Y:S01]  /*3180*/  BSSY.RECONVERGENT B1, `(.L_x_2655) ;  /* 0x0000019000017945 */ /* 0x000fe20003800200 */
[----:B------:R-:W-:Y:S02]  /*3190*/  SEL R67, R67, RZ, P2 ;  /* 0x000000ff43437207 */ /* 0x000fe40001000000 */
[----:B------:R-:W-:Y:S02]  /*31a0*/  SEL R66, R66, RZ, P2 ;  /* 0x000000ff42427207 */ /* 0x000fe40001000000 */
[----:B------:R-:W-:-:S06]  /*31b0*/  LEA R86, R15, R86, 0x1 ;  /* 0x000000560f567211 */ /* 0x000fcc00078e08ff */
        /* <DEDUP_REMOVED lines=21> */
.L_x_2656:
[----:B------:R-:W-:Y:S05]  /*3310*/  BSYNC.RECONVERGENT B1 ;  /* 0x0000000000017941 */ /* 0x000fea0003800200 */
.L_x_2655:
[C---:B------:R-:W-:Y:S01]  /*3320*/  IMAD.SHL.U32 R12, R86.reuse, 0x8, RZ ;  /* 0x00000008560c7824 */ /* 0x040fe200078e00ff */
[----:B------:R-:W-:Y:S01]  /*3330*/  IADD3 R85, PT, PT, R86, R15, RZ ;  /* 0x0000000f56557210 */ /* 0x000fe20007ffe0ff */
[----:B------:R-:W-:Y:S01]  /*3340*/  IMAD R84, R15, 0x2, R86 ;  /* 0x000000020f547824 */ /* 0x000fe200078e0256 */
[----:B------:R-:W-:Y:S01]  /*3350*/  BSSY.RECONVERGENT B1, `(.L_x_2657) ;  /* 0x000001e000017945 */ /* 0x000fe20003800200 */
[----:B------:R-:W-:Y:S02]  /*3360*/  SEL R69, R69, RZ, P2 ;  /* 0x000000ff45457207 */ /* 0x000fe40001000000 */
[----:B------:R-:W-:Y:S02]  /*3370*/  ISETP.GE.OR P5, PT, R12, R83, P1 ;  /* 0x000000530c00720c */ /* 0x000fe40000fa6670 */
[----:B------:R-:W-:Y:S02]  /*3380*/  SHF.L.U32 R12, R85, 0x3, RZ ;  /* 0x00000003550c7819 */ /* 0x000fe400000006ff */
[----:B------:R-:W-:-:S02]  /*3390*/  SEL R68, R68, RZ, P2 ;  /* 0x000000ff44447207 */ /* 0x000fc40001000000 */
[----:B------:R-:W-:Y:S02]  /*33a0*/  ISETP.GE.OR P3, PT, R12, R83, P1 ;  /* 0x000000530c00720c */ /* 0x000fe40000f66670 */
[----:B------:R-:W-:-:S04]  /*33b0*/  SHF.L.U32 R12, R84, 0x3, RZ ;  /* 0x00000003540c7819 */ /* 0x000fc800000006ff */
        /* <DEDUP_REMOVED lines=22> */
[----:B------:R-:W5:Y:S03]  /*3520*/  LDG.E.64 R68, desc[UR36][R68.64] ;  /* 0x0000002444447981 */ /* 0x000f66000c1e1b00 */
.L_x_2658:
[----:B------:R-:W-:Y:S05]  /*3530*/  BSYNC.RECONVERGENT B1 ;  /* 0x0000000000017941 */ /* 0x000fea0003800200 */
.L_x_2657:
[----:B------:R-:W-:Y:S01]  /*3540*/  BSSY.RECONVERGENT B1, `(.L_x_2659) ;  /* 0x0000019000017945 */ /* 0x000fe20003800200 */
[----:B------:R-:W-:Y:S02]  /*3550*/  SEL R71, R71, RZ, P2 ;  /* 0x000000ff47477207 */ /* 0x000fe40001000000 */
[----:B------:R-:W-:Y:S01]  /*3560*/  SEL R70, R70, RZ, P2 ;  /* 0x000000ff46467207 */ /* 0x000fe20001000000 */
        /* <DEDUP_REMOVED lines=22> */
.L_x_2660:
[----:B------:R-:W-:Y:S05]  /*36d0*/  BSYNC.RECONVERGENT B1 ;  /* 0x0000000000017941 */ /* 0x000fea0003800200 */
.L_x_2659:
[----:B------:R-:W-:Y:S01]  /*36e0*/  BSSY.RECONVERGENT B1, `(.L_x_2661) ;  /* 0x000001a000017945 */ /* 0x000fe20003800200 */
[----:B------:R-:W-:Y:S01]  /*36f0*/  SEL R73, R73, RZ, P2 ;  /* 0x000000ff49497207 */ /* 0x000fe20001000000 */
[----:B------:R-:W-:Y:S01]  /*3700*/  IMAD.IADD R88, R84, 0x1, R15 ;  /* 0x0000000154587824 */ /* 0x000fe200078e020f */
        /* <DEDUP_REMOVED lines=23> */
.L_x_2662:
[----:B------:R-:W-:Y:S05]  /*3880*/  BSYNC.RECONVERGENT B1 ;  /* 0x0000000000017941 */ /* 0x000fea0003800200 */
.L_x_2661:
[C---:B------:R-:W-:Y:S01]  /*3890*/  IMAD.SHL.U32 R12, R88.reuse, 0x8, RZ ;  /* 0x00000008580c7824 */ /* 0x040fe200078e00ff */
[----:B------:R-:W-:Y:S01]  /*38a0*/  IADD3 R90, PT, PT, R88, R15, RZ ;  /* 0x0000000f585a7210 */ /* 0x000fe20007ffe0ff */
[----:B------:R-:W-:Y:S01]  /*38b0*/  BSSY.RECONVERGENT B1, `(.L_x_2663) ;  /* 0x0000022000017945 */ /* 0x000fe20003800200 */
[----:B------:R-:W-:Y:S02]  /*38c0*/  SEL R75, R75, RZ, P2 ;  /* 0x000000ff4b4b7207 */ /* 0x000fe40001000000 */
[----:B------:R-:W-:Y:S01]  /*38d0*/  ISETP.GE.OR P6, PT, R12, R83, P1 ;  /* 0x000000530c00720c */ /* 0x000fe20000fc6670 */
[C---:B------:R-:W-:Y:S01]  /*38e0*/  IMAD.IADD R86, R90.reuse, 0x1, R15 ;  /* 0x000000015a567824 */ /* 0x040fe200078e020f */
[----:B------:R-:W-:Y:S02]  /*38f0*/  SHF.L.U32 R12, R90, 0x3, RZ ;  /* 0x000000035a0c7819 */ /* 0x000fe400000006ff */
[----:B------:R-:W-:Y:S02]  /*3900*/  SEL R74, R74, RZ, P2 ;  /* 0x000000ff4a4a7207 */ /* 0x000fe40001000000 */
[----:B------:R-:W-:-:S02]  /*3910*/  IADD3 R84, PT, PT, R86, R15, RZ ;  /* 0x0000000f56547210 */ /* 0x000fc40007ffe0ff */
[----:B------:R-:W-:Y:S01]  /*3920*/  ISETP.GE.OR P3, PT, R12, R83, P1 ;  /* 0x000000530c00720c */ /* 0x000fe20000f66670 */
[----:B------:R-:W-:Y:S01]  /*3930*/  IMAD.SHL.U32 R12, R86, 0x8, RZ ;  /* 0x00000008560c7824 */ /* 0x000fe200078e00ff */
[----:B------:R-:W-:-:S04]  /*3940*/  SHF.L.U32 R84, R84, 0x3, RZ ;  /* 0x0000000354547819 */ /* 0x000fc800000006ff */
[-C--:B------:R-:W-:Y:S02]  /*3950*/  ISETP.GE.OR P4, PT, R12, R83.reuse, P1 ;  /* 0x000000530c00720c */ /* 0x080fe40000f86670 */
        /* <DEDUP_REMOVED lines=23> */
.L_x_2664:
[----:B------:R-:W-:Y:S05]  /*3ad0*/  BSYNC.RECONVERGENT B1 ;  /* 0x0000000000017941 */ /* 0x000fea0003800200 */
.L_x_2663:
        /* <DEDUP_REMOVED lines=25> */
.L_x_2666:
[----:B------:R-:W-:Y:S05]  /*3c70*/  BSYNC.RECONVERGENT B1 ;  /* 0x0000000000017941 */ /* 0x000fea0003800200 */
.L_x_2665:
        /* <DEDUP_REMOVED lines=25> */
.L_x_2668:
[----:B------:R-:W-:Y:S05]  /*3e10*/  BSYNC.RECONVERGENT B1 ;  /* 0x0000000000017941 */ /* 0x000fea0003800200 */
.L_x_2667:
        /* <DEDUP_REMOVED lines=18> */
[----:B------:R-:W-:Y:S02]  /*3f40*/  SHF.R.S32.HI R14, RZ, 0x1f, R84 ;  /* 0x0000001fff0e7819 */ /* 0x000fe40000011454 */
[----:B------:R-:W-:-:S04]  /*3f50*/  IADD3 R84, P2, PT, R15, R84, RZ ;  /* 0x000000540f547210 */ /* 0x000fc80007f5e0ff */
[----:B------:R-:W-:Y:S02]  /*3f60*/  LEA.HI.X.SX32 R15, R15, R14, 0x1, P2 ;  /* 0x0000000e0f0f7211 */ /* 0x000fe400010f0eff */
[----:B------:R-:W-:-:S04]  /*3f70*/  LEA R80, P2, R84, UR12, 0x1 ;  /* 0x0000000c54507c11 */ /* 0x000fc8000f8408ff */
[----:B------:R-:W-:-:S06]  /*3f80*/  LEA.HI.X R81, R84, UR13, R15, 0x1, P2 ;  /* 0x0000000d54517c11 */ /* 0x000fcc00090f0c0f */
[----:B------:R-:W5:Y:S03]  /*3f90*/  LDG.E.64 R80, desc[UR36][R80.64] ;  /* 0x0000002450507981 */ /* 0x000f66000c1e1b00 */
.L_x_2670:
[----:B------:R-:W-:Y:S05]  /*3fa0*/  BSYNC.RECONVERGENT B1 ;  /* 0x0000000000017941 */ /* 0x000fea0003800200 */
.L_x_2669:
[----:B-----5:R-:W-:Y:S02]  /*3fb0*/  HMUL2 R12, R18, R54 ;  /* 0x00000036120c7232 */ /* 0x020fe40000000000 */
[----:B------:R-:W-:Y:S01]  /*3fc0*/  HFMA2 R13, R19, R55, -RZ ;  /* 0x00000037130d7231 */ /* 0x000fe200001000ff */
[----:B------:R-:W-:Y:S01]  /*3fd0*/  ISETP.NE.AND P2, PT, R11, RZ, P0 ;  /* 0x000000ff0b00720c */ /* 0x000fe20000745270 */
[----:B------:R-:W-:Y:S01]  /*3fe0*/  UMOV UR4, 0xffffffff ;  /* 0xffffffff00047882 */ /* 0x000fe20000000000 */
[----:B------:R-:W-:Y:S02]  /*3ff0*/  HFMA2 R12, R20, R50, R12 ;  /* 0x00000032140c7231 */ /* 0x000fe4000000000c */
[----:B------:R-:W-:Y:S02]  /*4000*/  HFMA2 R13, R21, R51, R13 ;  /* 0x00000033150d7231 */ /* 0x000fe4000000000d */
[----:B------:R-:W-:Y:S02]  /*4010*/  HFMA2 R12, R22, R52, R12 ;  /* 0x00000034160c7231 */ /* 0x000fe4000000000c */
[----:B------:R-:W-:-:S02]  /*4020*/  HFMA2 R13, R23, R53, R13 ;  /* 0x00000035170d7231 */ /* 0x000fc4000000000d */
[----:B------:R-:W-:Y:S02]  /*4030*/  HFMA2 R12, R24, R56, R12 ;  /* 0x00000038180c7231 */ /* 0x000fe4000000000c */
[----:B------:R-:W-:Y:S02]  /*4040*/  HFMA2 R13, R25, R57, R13 ;  /* 0x00000039190d7231 */ /* 0x000fe4000000000d */
[----:B------:R-:W-:Y:S02]  /*4050*/  HFMA2 R14, R26, R58, R12 ;  /* 0x0000003a1a0e7231 */ /* 0x000fe4000000000c */
[----:B------:R-:W-:Y:S01]  /*4060*/  HFMA2 R13, R27, R59, R13 ;  /* 0x0000003b1b0d7231 */ /* 0x000fe2000000000d */
[----:B------:R-:W1:Y:S01]  /*4070*/  S2R R12, SR_TID.X ;  /* 0x00000000000c7919 */ /* 0x000e620000002100 */
[----:B------:R-:W-:Y:S02]  /*4080*/  HFMA2 R15, R28, R62, R14 ;  /* 0x0000003e1c0f7231 */ /* 0x000fe4000000000e */
[----:B------:R-:W-:-:S02]  /*4090*/  HFMA2 R13, R29, R63, R13 ;  /* 0x0000003f1d0d7231 */ /* 0x000fc4000000000d */
[----:B0-----:R-:W-:Y:S02]  /*40a0*/  HFMA2 R15, R30, R60, R15 ;  /* 0x0000003c1e0f7231 */ /* 0x001fe4000000000f */
        /* <DEDUP_REMOVED lines=13> */
[----:B-1----:R-:W-:Y:S01]  /*4180*/  LOP3.LUT R83, R12, 0x1, RZ, 0xc0, !PT ;  /* 0x000000010c537812 */ /* 0x002fe200078ec0ff */
        /* <DEDUP_REMOVED lines=12> */
.L_x_2746:
        /* <DEDUP_REMOVED lines=12> */
[----:B------:R-:W2:Y:S01]  /*4310*/  @P1 LDC R84, c[0x0][0x430] ;  /* 0x00010c00ff541b82 */ /* 0x000ea20000000800 */
[----:B-1----:R-:W-:-:S07]  /*4320*/  @P1 IMAD.WIDE.U32 R14, R83, 0x2, R14 ;  /* 0x00000002530e1825 */ /* 0x002fce00078e000e */
[----:B------:R-:W2:Y:S01]  /*4330*/  @P1 LDC R83, c[0x0][0x408] ;  /* 0x00010200ff531b82 */ /* 0x000ea20000000800 */
[----:B0-----:R-:W-:Y:S01]  /*4340*/  @P3 IMAD.WIDE R12, R3, 0x2, R12 ;  /* 0x00000002030c3825 */ /* 0x001fe200078e020c */
[----:B------:R-:W3:Y:S05]  /*4350*/  @P1 LDG.E.U16 R14, desc[UR36][R14.64] ;  /* 0x000000240e0e1981 */ /* 0x000eea000c1e1500 */
[----:B------:R-:W4:Y:S01]  /*4360*/  @P3 LDG.E.U16 R12, desc[UR36][R12.64] ;  /* 0x000000240c0c3981 */ /* 0x000f22000c1e1500 */
[----:B--2---:R-:W-:-:S04]  /*4370*/  @P1 IADD3 R83, PT, PT, R84, R83, RZ ;  /* 0x0000005354531210 */ /* 0x004fc80007ffe0ff */
[----:B------:R-:W-:-:S04]  /*4380*/  @P1 ISETP.GE.AND P4, PT, R10, R83, PT ;  /* 0x000000530a00120c */ /* 0x000fc80003f86270 */
[----:B------:R-:W-:-:S04]  /*4390*/  @P1 SEL R83, R2, RZ, !P4 ;  /* 0x000000ff02531207 */ /* 0x000fc80006000000 */
[----:B------:R-:W-:Y:S01]  /*43a0*/  @P1 IADD3 R83, PT, PT, R10, -UR40, R83 ;  /* 0x800000280a531c10 */ /* 0x000fe2000fffe053 */
[----:B---3--:R-:W-:Y:S02]  /*43b0*/  @P1 HADD2.F32 R85, -RZ, R14.H0_H0 ;  /* 0x2000000eff551230 */ /* 0x008fe40000004100 */
[----:B----4-:R-:W-:Y:S01]  /*43c0*/  @P3 HADD2.F32 R84, -RZ, R12.H0_H0 ;  /* 0x2000000cff543230 */ /* 0x010fe20000004100 */
[----:B------:R-:W-:-:S04]  /*43d0*/  @P1 I2FP.F32.S32 R12, R83 ;  /* 0x00000053000c1245 */ /* 0x000fc80000201400 */
[----:B------:R-:W-:-:S04]  /*43e0*/  @P3 FADD.FTZ R11, R11, R84 ;  /* 0x000000540b0b3221 */ /* 0x000fc80000010000 */
[----:B------:R-:W-:-:S05]  /*43f0*/  @P1 FFMA.FTZ R11, R12, R85, R11 ;  /* 0x000000550c0b1223 */ /* 0x000fca000001000b */
[----:B------:R1:W-:Y:S01]  /*4400*/  STS [R4], R11 ;  /* 0x0000000b04007388 */ /* 0x0003e20000000800 */
[----:B------:R-:W-:-:S07]  /*4410*/  @!P2 FMNMX.FTZ R0, R0, R11, !PT ;  /* 0x0000000b0000a209 */ /* 0x000fce0007810000 */
.L_x_2673:
[----:B------:R-:W-:Y:S05]  /*4420*/  BSYNC.RECONVERGENT B1 ;  /* 0x0000000000017941 */ /* 0x000fea0003800200 */
.L_x_2672:
[----:B------:R-:W-:Y:S01]  /*4430*/  VIADD R10, R10, 0x40 ;  /* 0x000000400a0a7836 */ /* 0x000fe20000000000 */
[----:B------:R-:W-:Y:S02]  /*4440*/  IADD3 R8, P2, PT, R8, 0x40, RZ ;  /* 0x0000004008087810 */ /* 0x000fe40007f5e0ff */
[----:B-1----:R-:W-:Y:S02]  /*4450*/  IADD3 R4, PT, PT, R4, 0x100, RZ ;  /* 0x0000010004047810 */ /* 0x002fe40007ffe0ff */
[----:B------:R-:W-:Y:S01]  /*4460*/  ISETP.GE.AND P1, PT, R10, R5, PT ;  /* 0x000000050a00720c */ /* 0x000fe20003f26270 */
[----:B------:R-:W-:Y:S01]  /*4470*/  IMAD.X R7, RZ, RZ, R7, P2 ;  /* 0x000000ffff077224 */ /* 0x000fe200010e0607 */
[----:B------:R-:W-:-:S11]  /*4480*/  IADD3 R3, PT, PT, R3, 0x40, RZ ;  /* 0x0000004003037810 */ /* 0x000fd60007ffe0ff */
[----:B------:R-:W-:Y:S05]  /*4490*/  @!P1 BRA `(.L_x_2674) ;  /* 0xffffffdc00489947 */ /* 0x000fea000383ffff */
.L_x_2638:
[----:B0-----:R-:W-:Y:S05]  /*44a0*/  BSYNC B0 ;  /* 0x0000000000007941 */ /* 0x001fea0003800000 */
.L_x_2637:
[----:B------:R-:W-:-:S03]  /*44b0*/  UMOV UR4, 0xffffffff ;  /* 0xffffffff00047882 */ /* 0x000fc60000000000 */
[----:B------:R-:W-:Y:S05]  /*44c0*/  BRA.DIV UR4, `(.L_x_2675) ;  /* 0x0000005a04987947 */ /* 0x000fea000b800000 */
[----:B------:R-:W0:Y:S02]  /*44d0*/  SHFL.BFLY PT, R14, R0, 0x10, 0x1f ;  /* 0x0e001f00000e7f89 */ /* 0x000e2400000e0000 */
[----:B0-----:R-:W-:-:S05]  /*44e0*/  FMNMX.FTZ R13, R14, R0, !PT ;  /* 0x000000000e0d7209 */ /* 0x001fca0007810000 */
[----:B------:R-:W0:Y:S02]  /*44f0*/  SHFL.BFLY PT, R14, R13, 0x8, 0x1f ;  /* 0x0d001f000d0e7f89 */ /* 0x000e2400000e0000 */
[----:B0----5:R-:W-:-:S05]  /*4500*/  FMNMX.FTZ R2, R13, R14, !PT ;  /* 0x0000000e0d027209 */ /* 0x021fca0007810000 */
[----:B------:R-:W0:Y:S02]  /*4510*/  SHFL.BFLY PT, R14, R2, 0x4, 0x1f ;  /* 0x0c801f00020e7f89 */ /* 0x000e2400000e0000 */
[----:B0-----:R-:W-:-:S05]  /*4520*/  FMNMX.FTZ R3, R2, R14, !PT ;  /* 0x0000000e02037209 */ /* 0x001fca0007810000 */
[----:B------:R0:W1:Y:S02]  /*4530*/  SHFL.BFLY PT, R14, R3, 0x2, 0x1f ;  /* 0x0c401f00030e7f89 */ /* 0x00006400000e0000 */
.L_x_2752:
[----:B----4-:R-:W4:Y:S01]  /*4540*/  S2R R0, SR_TID.X ;  /* 0x0000000000007919 */ /* 0x010f220000002100 */
[----:B------:R-:W-:Y:S01]  /*4550*/  MOV R13, 0x400 ;  /* 0x00000400000d7802 */ /* 0x000fe20000000f00 */
[----:B------:R-:W-:Y:S05]  /*4560*/  WARPSYNC.ALL ;  /* 0x0000000000007948 */ /* 0x000fea0003800000 */
[----:B------:R-:W5:Y:S01]  /*4570*/  S2R R20, SR_CgaCtaId ;  /* 0x0000000000147919 */ /* 0x000f620000008800 */
[----:B01----:R-:W-:Y:S02]  /*4580*/  FMNMX.FTZ R3, R3, R14, !PT ;  /* 0x0000000e03037209 */ /* 0x003fe40007810000 */
[----:B----4-:R-:W-:-:S02]  /*4590*/  LOP3.LUT P0, R2, R0, 0x1f, RZ, 0xc0, !PT ;  /* 0x0000001f00027812 */ /* 0x010fc4000780c0ff */
[----:B-----5:R-:W-:-:S04]  /*45a0*/  LEA R5, R20, R13, 0x18 ;  /* 0x0000000d14057211 */ /* 0x020fc800078ec0ff */
[----:B------:R-:W-:-:S07]  /*45b0*/  LEA.HI R4, R0, R5, RZ, 0x1d ;  /* 0x0000000500047211 */ /* 0x000fce00078fe8ff */
[----:B------:R-:W-:Y:S01]  /*45c0*/  @!P0 STS [R4], R3 ;  /* 0x0000000304008388 */ /* 0x000fe20000000800 */
[----:B------:R-:W-:Y:S01]  /*45d0*/  BAR.SYNC.DEFER_BLOCKING 0x0 ;  /* 0x0000000000007b1d */ /* 0x000fe20000010000 */
[C---:B------:R-:W-:Y:S02]  /*45e0*/  ISETP.GT.U32.AND P0, PT, R2.reuse, 0x3, PT ;  /* 0x000000030200780c */ /* 0x040fe40003f04070 */
[----:B------:R-:W-:Y:S02]  /*45f0*/  MOV R6, 0xff7fffff ;  /* 0xff7fffff00067802 */ /* 0x000fe40000000f00 */
[----:B------:R-:W-:-:S03]  /*4600*/  LEA R5, R2, R5, 0x2 ;  /* 0x0000000502057211 */ /* 0x000fc600078e10ff */
[----:B------:R-:W0:Y:S01]  /*4610*/  S2UR UR7, SR_CTAID.Y ;  /* 0x00000000000779c3 */ /* 0x000e220000002600 */
[----:B------:R-:W0:Y:S01]  /*4620*/  LDCU UR4, c[0x0][0x3f4] ;  /* 0x00007e80ff0477ac */ /* 0x000e220008000800 */
[----:B------:R-:W-:Y:S04]  /*4630*/  BSSY.RECONVERGENT B0, `(.L_x_2676) ;  /* 0x0000172000007945 */ /* 0x000fe80003800200 */
[----:B------:R-:W1:Y:S01]  /*4640*/  @!P0 LDS R6, [R5] ;  /* 0x0000000005068984 */ /* 0x000e620000000800 */
[----:B0-----:R-:W-:-:S04]  /*4650*/  UIMAD UR6, UR7, UR4, URZ ;  /* 0x00000004070672a4 */ /* 0x001fc8000f8e02ff */
[----:B------:R-:W-:Y:S01]  /*4660*/  USHF.R.S32.HI UR12, URZ, 0x1f, UR6 ;  /* 0x0000001fff0c7899 */ /* 0x000fe20008011406 */
[----:B-1----:R-:W0:Y:S02]  /*4670*/  SHFL.BFLY PT, R3, R6, 0x2, 0x1f ;  /* 0x0c401f0006037f89 */ /* 0x002e2400000e0000 */
[----:B0-----:R-:W-:Y:S01]  /*4680*/  FMNMX.FTZ R9, R3, R6, !PT ;  /* 0x0000000603097209 */ /* 0x001fe20007810000 */
[----:B------:R-:W-:Y:S01]  /*4690*/  VIADD R3, R0, UR39 ;  /* 0x0000002700037c36 */ /* 0x000fe20008000000 */
[----:B------:R-:W-:-:S03]  /*46a0*/  MOV R6, UR40 ;  /* 0x0000002800067c02 */ /* 0x000fc60008000f00 */
[----:B------:R-:W0:Y:S01]  /*46b0*/  SHFL.BFLY PT, R8, R9, 0x1, 0x1f ;  /* 0x0c201f0009087f89 */ /* 0x000e2200000e0000 */
[----:B------:R-:W-:Y:S01]  /*46c0*/  ISETP.GT.AND P0, PT, R3, UR40, PT ;  /* 0x0000002803007c0c */ /* 0x000fe2000bf04270 */
[----:B------:R-:W-:Y:S01]  /*46d0*/  VIADD R6, R6, 0x1 ;  /* 0x0000000106067836 */ /* 0x000fe20000000000 */
[----:B0-----:R-:W-:Y:S01]  /*46e0*/  FMNMX.FTZ R7, R9, R8, !PT ;  /* 0x0000000809077209 */ /* 0x001fe20007810000 */
[----:B------:R-:W-:-:S05]  /*46f0*/  HFMA2 R8, -RZ, RZ, 0, 0 ;  /* 0x00000000ff087431 */ /* 0x000fca00000001ff */
        /* <DEDUP_REMOVED lines=9> */
[----:B------:R-:W-:Y:S02]  /*4790*/  IADD3 R10, PT, PT, R8, -UR39, R9 ;  /* 0x80000027080a7c10 */ /* 0x000fe4000fffe009 */
[----:B------:R-:W-:Y:S02]  /*47a0*/  MOV R9, R3 ;  /* 0x0000000300097202 */ /* 0x000fe40000000f00 */
[C---:B------:R-:W-:Y:S02]  /*47b0*/  LOP3.LUT R8, R10.reuse, 0x180, RZ, 0xc0, !PT ;  /* 0x000001800a087812 */ /* 0x040fe400078ec0ff */
[----:B------:R-:W-:Y:S02]  /*47c0*/  ISETP.GE.U32.AND P1, PT, R10, 0x180, PT ;  /* 0x000001800a00780c */ /* 0x000fe40003f26070 */
[----:B------:R-:W-:Y:S02]  /*47d0*/  ISETP.NE.AND P0, PT, R8, 0x180, PT ;  /* 0x000001800800780c */ /* 0x000fe40003f05270 */
[----:B------:R-:W-:-:S11]  /*47e0*/  MOV R8, RZ ;  /* 0x000000ff00087202 */ /* 0x000fd60000000f00 */
[----:B------:R-:W-:Y:S05]  /*47f0*/  @!P0 BRA `(.L_x_2680) ;  /* 0x00000000004c8947 */ /* 0x000fea0003800000 */
[----:B------:R-:W-:Y:S01]  /*4800*/  VIADD R9, R13, 0x120 ;  /* 0x000001200d097836 */ /* 0x000fe20000000000 */
[----:B------:R-:W-:-:S04]  /*4810*/  LEA.HI R8, R10, 0x1, RZ, 0x19 ;  /* 0x000000010a087811 */ /* 0x000fc800078fc8ff */
[----:B------:R-:W-:Y:S02]  /*4820*/  LEA R11, R20, R9, 0x18 ;  /* 0x00000009140b7211 */ /* 0x000fe400078ec0ff */
[----:B------:R-:W-:Y:S01]  /*4830*/  LOP3.LUT R10, R8, 0x3, RZ, 0xc0, !PT ;  /* 0x00000003080a7812 */ /* 0x000fe200078ec0ff */
[----:B------:R-:W-:Y:S01]  /*4840*/  HFMA2 R8, -RZ, RZ, 0, 0 ;  /* 0x00000000ff087431 */ /* 0x000fe200000001ff */
[----:B------:R-:W-:Y:S01]  /*4850*/  MOV R9, R3 ;  /* 0x0000000300097202 */ /* 0x000fe20000000f00 */
[----:B------:R-:W-:Y:S01]  /*4860*/  IMAD R11, R0, 0x4, R11 ;  /* 0x00000004000b7824 */ /* 0x000fe200078e020b */
[----:B------:R-:W-:-:S07]  /*4870*/  IADD3 R10, PT, PT, -R10, RZ, RZ ;  /* 0x000000ff0a0a7210 */ /* 0x000fce0007ffe1ff */
.L_x_2681:
        /* <DEDUP_REMOVED lines=11> */
.L_x_2680:
[----:B------:R-:W-:Y:S05]  /*4930*/  BSYNC.RECONVERGENT B1 ;  /* 0x0000000000017941 */ /* 0x000fea0003800200 */
.L_x_2679:
[----:B------:R-:W-:Y:S05]  /*4940*/  @!P1 BRA `(.L_x_2677) ;  /* 0x0000001400009947 */ /* 0x000fea0003800000 */
[----:B------:R-:W-:Y:S01]  /*4950*/  USHF.L.U32 UR4, UR39, 0x2, URZ ;  /* 0x0000000227047899 */ /* 0x000fe200080006ff */
[----:B------:R-:W-:-:S04]  /*4960*/  IADD3 R13, PT, PT, R13, 0x120, RZ ;  /* 0x000001200d0d7810 */ /* 0x000fc80007ffe0ff */
[----:B------:R-:W-:Y:S02]  /*4970*/  LEA R11, R20, R13, 0x18 ;  /* 0x0000000d140b7211 */ /* 0x000fe400078ec0ff */
[C---:B------:R-:W-:Y:S02]  /*4980*/  LEA R10, R9.reuse, -UR4, 0x2 ;  /* 0x80000004090a7c11 */ /* 0x040fe4000f8e10ff */
[----:B------:R-:W-:-:S03]  /*4990*/  IADD3 R9, PT, PT, R9, 0x200, RZ ;  /* 0x0000020009097810 */ /* 0x000fc60007ffe0ff */
[----:B------:R-:W-:Y:S01]  /*49a0*/  IMAD.IADD R11, R11, 0x1, R10 ;  /* 0x000000010b0b7824 */ /* 0x000fe200078e020a */
[----:B------:R-:W-:-:S04]  /*49b0*/  ISETP.GT.AND P0, PT, R9, UR40, PT ;  /* 0x0000002809007c0c */ /* 0x000fc8000bf04270 */
[----:B------:R-:W0:Y:S04]  /*49c0*/  LDS R10, [R11] ;  /* 0x000000000b0a7984 */ /* 0x000e280000000800 */
[----:B------:R-:W1:Y:S04]  /*49d0*/  LDS R12, [R11+0x200] ;  /* 0x000200000b0c7984 */ /* 0x000e680000000800 */
[----:B------:R-:W4:Y:S04]  /*49e0*/  LDS R14, [R11+0x400] ;  /* 0x000400000b0e7984 */ /* 0x000f280000000800 */
[----:B------:R-:W5:Y:S01]  /*49f0*/  LDS R18, [R11+0x600] ;  /* 0x000600000b127984 */ /* 0x000f620000000800 */
[C---:B0-----:R-:W-:Y:S01]  /*4a00*/  FADD.FTZ R10, -R7.reuse, R10 ;  /* 0x0000000a070a7221 */ /* 0x041fe20000010100 */
[----:B-1----:R-:W-:-:S03]  /*4a10*/  FADD.FTZ R12, -R7, R12 ;  /* 0x0000000c070c7221 */ /* 0x002fc60000010100 */
[----:B------:R-:W-:Y:S01]  /*4a20*/  FMUL.FTZ R10, R10, 1.4426950216293334961 ;  /* 0x3fb8aa3b0a0a7820 */ /* 0x000fe20000410000 */
[----:B----4-:R-:W-:Y:S01]  /*4a30*/  FADD.FTZ R14, -R7, R14 ;  /* 0x0000000e070e7221 */ /* 0x010fe20000010100 */
[----:B------:R-:W-:-:S04]  /*4a40*/  FMUL.FTZ R12, R12, 1.4426950216293334961 ;  /* 0x3fb8aa3b0c0c7820 */ /* 0x000fc80000410000 */
[----:B------:R-:W0:Y:S01]  /*4a50*/  MUFU.EX2 R10, R10 ;  /* 0x0000000a000a7308 */ /* 0x000e220000000800 */
[----:B-----5:R-:W-:Y:S01]  /*4a60*/  FADD.FTZ R18, -R7, R18 ;  /* 0x0000001207127221 */ /* 0x020fe20000010100 */
[----:B------:R-:W-:Y:S02]  /*4a70*/  FMUL.FTZ R14, R14, 1.4426950216293334961 ;  /* 0x3fb8aa3b0e0e7820 */ /* 0x000fe40000410000 */
[----:B------:R-:W1:Y:S01]  /*4a80*/  MUFU.EX2 R12, R12 ;  /* 0x0000000c000c7308 */ /* 0x000e620000000800 */
[----:B------:R-:W-:-:S03]  /*4a90*/  FMUL.FTZ R18, R18, 1.4426950216293334961 ;  /* 0x3fb8aa3b12127820 */ /* 0x000fc60000410000 */
[----:B------:R-:W4:Y:S04]  /*4aa0*/  MUFU.EX2 R14, R14 ;  /* 0x0000000e000e7308 */ /* 0x000f280000000800 */
[----:B------:R-:W5:Y:S01]  /*4ab0*/  MUFU.EX2 R18, R18 ;  /* 0x0000001200127308 */ /* 0x000f620000000800 */
[----:B0-----:R0:W-:Y:S01]  /*4ac0*/  STS [R11], R10 ;  /* 0x0000000a0b007388 */ /* 0x0011e20000000800 */
[----:B------:R-:W-:-:S03]  /*4ad0*/  FADD.FTZ R8, R8, R10 ;  /* 0x0000000a08087221 */ /* 0x000fc60000010000 */
[----:B-1----:R0:W-:Y:S01]  /*4ae0*/  STS [R11+0x200], R12 ;  /* 0x0002000c0b007388 */ /* 0x0021e20000000800 */
[----:B------:R-:W-:-:S03]  /*4af0*/  FADD.FTZ R8, R8, R12 ;  /* 0x0000000c08087221 */ /* 0x000fc60000010000 */
[----:B----4-:R0:W-:Y:S01]  /*4b00*/  STS [R11+0x400], R14 ;  /* 0x0004000e0b007388 */ /* 0x0101e20000000800 */
[----:B------:R-:W-:-:S03]  /*4b10*/  FADD.FTZ R8, R8, R14 ;  /* 0x0000000e08087221 */ /* 0x000fc60000010000 */
[----:B-----5:R0:W-:Y:S01]  /*4b20*/  STS [R11+0x600], R18 ;  /* 0x000600120b007388 */ /* 0x0201e20000000800 */
[----:B------:R-:W-:Y:S01]  /*4b30*/  FADD.FTZ R8, R8, R18 ;  /* 0x0000001208087221 */ /* 0x000fe20000010000 */
[----:B------:R-:W-:Y:S06]  /*4b40*/  @P0 BRA `(.L_x_2677) ;  /* 0x0000001000800947 */ /* 0x000fec0003800000 */
[----:B0-----:R-:W-:Y:S01]  /*4b50*/  MOV R10, R9 ;  /* 0x00000009000a7202 */ /* 0x001fe20000000f00 */
[----:B------:R-:W-:Y:S01]  /*4b60*/  BSSY.RECONVERGENT B1, `(.L_x_2682) ;  /* 0x000006d000017945 */ /* 0x000fe20003800200 */
[----:B------:R-:W-:Y:S02]  /*4b70*/  PLOP3.LUT P0, PT, PT, PT, PT, 0x80, 0x8 ;  /* 0x000000000008781c */ /* 0x000fe40003f0f070 */
[----:B------:R-:W-:-:S04]  /*4b80*/  IADD3 R9, PT, PT, -R10, UR40, RZ ;  /* 0x000000280a097c10 */ /* 0x000fc8000fffe1ff */
[----:B------:R-:W-:Y:S01]  /*4b90*/  ISETP.GT.AND P1, PT, R9, 0x5ff, PT ;  /* 0x000005ff0900780c */ /* 0x000fe20003f24270 */
[----:B------:R-:W-:-:S12]  /*4ba0*/  VIADD R9, R11, 0xc00 ;  /* 0x00000c000b097836 */ /* 0x000fd80000000000 */
[----:B------:R-:W-:Y:S05]  /*4bb0*/  @!P1 BRA `(.L_x_2683) ;  /* 0x00000004009c9947 */ /* 0x000fea0003800000 */
[----:B------:R-:W-:Y:S02]  /*4bc0*/  MOV R11, UR40 ;  /* 0x00000028000b7c02 */ /* 0x000fe40008000f00 */
[----:B------:R-:W-:Y:S02]  /*4bd0*/  PLOP3.LUT P0, PT, PT, PT, PT, 0x8, 0x80 ;  /* 0x000000000080781c */ /* 0x000fe40003f0e170 */
[----:B------:R-:W-:-:S11]  /*4be0*/  IADD3 R11, PT, PT, R11, -0x5ff, RZ ;  /* 0xfffffa010b0b7810 */ /* 0x000fd60007ffe0ff */
.L_x_2684:
[----:B------:R-:W0:Y:S01]  /*4bf0*/  LDS R12, [R9+-0x400] ;  /* 0xfffc0000090c7984 */ /* 0x000e220000000800 */
[----:B------:R-:W-:-:S03]  /*4c00*/  VIADD R10, R10, 0x800 ;  /* 0x000008000a0a7836 */ /* 0x000fc60000000000 */
[----:B------:R-:W1:Y:S02]  /*4c10*/  LDS R14, [R9+-0x200] ;  /* 0xfffe0000090e7984 */ /* 0x000e640000000800 */
[----:B------:R-:W-:Y:S02]  /*4c20*/  ISETP.GE.AND P1, PT, R10, R11, PT ;  /* 0x0000000b0a00720c */ /* 0x000fe40003f26270 */
[----:B------:R-:W4:Y:S04]  /*4c30*/  LDS R18, [R9] ;  /* 0x0000000009127984 */ /* 0x000f280000000800 */
[----:B------:R-:W5:Y:S04]  /*4c40*/  LDS R20, [R9+0x200] ;  /* 0x0002000009147984 */ /* 0x000f680000000800 */
[----:B------:R-:W5:Y:S04]  /*4c50*/  LDS R22, [R9+0x400] ;  /* 0x0004000009167984 */ /* 0x000f680000000800 */
[----:B------:R-:W5:Y:S04]  /*4c60*/  LDS R24, [R9+0x600] ;  /* 0x0006000009187984 */ /* 0x000f680000000800 */
[----:B---3--:R-:W3:Y:S04]  /*4c70*/  LDS R26, [R9+0x800] ;  /* 0x00080000091a7984 */ /* 0x008ee80000000800 */
[----:B--2---:R-:W2:Y:S04]  /*4c80*/  LDS R28, [R9+0xa00] ;  /* 0x000a0000091c7984 */ /* 0x004ea80000000800 */
[----:B------:R-:W2:Y:S04]  /*4c90*/  LDS R30, [R9+0xc00] ;  /* 0x000c0000091e7984 */ /* 0x000ea80000000800 */
[----:B------:R-:W2:Y:S04]  /*4ca0*/  LDS R32, [R9+0xe00] ;  /* 0x000e000009207984 */ /* 0x000ea80000000800 */
[----:B------:R-:W2:Y:S01]  /*4cb0*/  LDS R34, [R9+0x1000] ;  /* 0x0010000009227984 */ /* 0x000ea20000000800 */
[----:B0-----:R-:W-:-:S03]  /*4cc0*/  FADD.FTZ R12, -R7, R12 ;  /* 0x0000000c070c7221 */ /* 0x001fc60000010100 */
[----:B------:R-:W0:Y:S01]  /*4cd0*/  LDS R36, [R9+0x1200] ;  /* 0x0012000009247984 */ /* 0x000e220000000800 */
[C---:B-1----:R-:W-:Y:S01]  /*4ce0*/  FADD.FTZ R14, -R7.reuse, R14 ;  /* 0x0000000e070e7221 */ /* 0x042fe20000010100 */
[----:B------:R-:W-:Y:S02]  /*4cf0*/  FMUL.FTZ R12, R12, 1.4426950216293334961 ;  /* 0x3fb8aa3b0c0c7820 */ /* 0x000fe40000410000 */
[----:B------:R-:W1:Y:S01]  /*4d00*/  LDS R38, [R9+0x1400] ;  /* 0x0014000009267984 */ /* 0x000e620000000800 */
[C---:B----4-:R-:W-:Y:S01]  /*4d10*/  FADD.FTZ R18, -R7.reuse, R18 ;  /* 0x0000001207127221 */ /* 0x050fe20000010100 */
[----:B------:R-:W-:Y:S02]  /*4d20*/  FMUL.FTZ R14, R14, 1.4426950216293334961 ;  /* 0x3fb8aa3b0e0e7820 */ /* 0x000fe40000410000 */
[----:B------:R-:W4:Y:S01]  /*4d30*/  MUFU.EX2 R12, R12 ;  /* 0x0000000c000c7308 */ /* 0x000f220000000800 */
[----:B------:R-:W1:Y:S01]  /*4d40*/  LDS R40, [R9+0x1600] ;  /* 0x0016000009287984 */ /* 0x000e620000000800 */
[C---:B-----5:R-:W-:Y:S01]  /*4d50*/  FADD.FTZ R20, -R7.reuse, R20 ;  /* 0x0000001407147221 */ /* 0x060fe20000010100 */
[----:B------:R-:W-:Y:S01]  /*4d60*/  FMUL.FTZ R18, R18, 1.4426950216293334961 ;  /* 0x3fb8aa3b12127820 */ /* 0x000fe20000410000 */
[----:B------:R-:W5:Y:S01]  /*4d70*/  MUFU.EX2 R14, R14 ;  /* 0x0000000e000e7308 */ /* 0x000f620000000800 */
[----:B------:R-:W1:Y:S01]  /*4d80*/  LDS R42, [R9+0x1800] ;  /* 0x00180000092a7984 */ /* 0x000e620000000800 */
[C---:B------:R-:W-:Y:S01]  /*4d90*/  FADD.FTZ R22, -R7.reuse, R22 ;  /* 0x0000001607167221 */ /* 0x040fe20000010100 */
[----:B------:R-:W-:Y:S01]  /*4da0*/  FMUL.FTZ R20, R20, 1.4426950216293334961 ;  /* 0x3fb8aa3b14147820 */ /* 0x000fe20000410000 */
[C---:B------:R-:W-:Y:S01]  /*4db0*/  FADD.FTZ R24, -R7.reuse, R24 ;  /* 0x0000001807187221 */ /* 0x040fe20000010100 */
[----:B------:R-:W5:Y:S01]  /*4dc0*/  MUFU.EX2 R18, R18 ;  /* 0x0000001200127308 */ /* 0x000f620000000800 */
[----:B------:R-:W1:Y:S01]  /*4dd0*/  LDS R44, [R9+0x1a00] ;  /* 0x001a0000092c7984 */ /* 0x000e620000000800 */
[----:B------:R-:W-:Y:S01]  /*4de0*/  FMUL.FTZ R22, R22, 1.4426950216293334961 ;  /* 0x3fb8aa3b16167820 */ /* 0x000fe20000410000 */
[C---:B---3--:R-:W-:Y:S01]  /*4df0*/  FADD.FTZ R26, -R7.reuse, R26 ;  /* 0x0000001a071a7221 */ /* 0x048fe20000010100 */
[----:B------:R-:W3:Y:S01]  /*4e00*/  MUFU.EX2 R20, R20 ;  /* 0x0000001400147308 */ /* 0x000ee20000000800 */
[----:B------:R-:W-:Y:S01]  /*4e10*/  FMUL.FTZ R24, R24, 1.4426950216293334961 ;  /* 0x3fb8aa3b18187820 */ /* 0x000fe20000410000 */
[----:B----4-:R-:W-:Y:S01]  /*4e20*/  FADD.FTZ R8, R12, R8 ;  /* 0x000000080c087221 */ /* 0x010fe20000010000 */
[C---:B--2---:R-:W-:Y:S01]  /*4e30*/  FADD.FTZ R28, -R7.reuse, R28 ;  /* 0x0000001c071c7221 */ /* 0x044fe20000010100 */
[----:B------:R-:W2:Y:S01]  /*4e40*/  MUFU.EX2 R22, R22 ;  /* 0x0000001600167308 */ /* 0x000ea20000000800 */
[----:B------:R-:W-:Y:S01]  /*4e50*/  FMUL.FTZ R26, R26, 1.4426950216293334961 ;  /* 0x3fb8aa3b1a1a7820 */ /* 0x000fe20000410000 */
[----:B-----5:R-:W-:Y:S01]  /*4e60*/  FADD.FTZ R8, R8, R14 ;  /* 0x0000000e08087221 */ /* 0x020fe20000010000 */
[C---:B------:R-:W-:Y:S01]  /*4e70*/  FADD.FTZ R30, -R7.reuse, R30 ;  /* 0x0000001e071e7221 */ /* 0x040fe20000010100 */
[----:B------:R-:W4:Y:S01]  /*4e80*/  MUFU.EX2 R24, R24 ;  /* 0x0000001800187308 */ /* 0x000f220000000800 */
[----:B------:R-:W-:Y:S01]  /*4e90*/  FMUL.FTZ R28, R28, 1.4426950216293334961 ;  /* 0x3fb8aa3b1c1c7820 */ /* 0x000fe20000410000 */
[----:B------:R-:W-:Y:S01]  /*4ea0*/  FADD.FTZ R8, R8, R18 ;  /* 0x0000001208087221 */ /* 0x000fe20000010000 */
[C---:B------:R-:W-:Y:S01]  /*4eb0*/  FADD.FTZ R32, -R7.reuse, R32 ;  /* 0x0000002007207221 */ /* 0x040fe20000010100 */
[----:B------:R-:W5:Y:S01]  /*4ec0*/  MUFU.EX2 R26, R26 ;  /* 0x0000001a001a7308 */ /* 0x000f620000000800 */
[----:B------:R-:W-:Y:S01]  /*4ed0*/  FMUL.FTZ R30, R30, 1.4426950216293334961 ;  /* 0x3fb8aa3b1e1e7820 */ /* 0x000fe20000410000 */
[----:B---3--:R-:W-:Y:S01]  /*4ee0*/  FADD.FTZ R8, R8, R20 ;  /* 0x0000001408087221 */ /* 0x008fe20000010000 */
[C---:B------:R-:W-:Y:S01]  /*4ef0*/  FADD.FTZ R34, -R7.reuse, R34 ;  /* 0x0000002207227221 */ /* 0x040fe20000010100 */
[----:B------:R-:W3:Y:S01]  /*4f00*/  MUFU.EX2 R28, R28 ;  /* 0x0000001c001c7308 */ /* 0x000ee20000000800 */
[----:B------:R-:W-:Y:S01]  /*4f10*/  FMUL.FTZ R32, R32, 1.4426950216293334961 ;  /* 0x3fb8aa3b20207820 */ /* 0x000fe20000410000 */
[----:B--2---:R-:W-:Y:S01]  /*4f20*/  FADD.FTZ R8, R8, R22 ;  /* 0x0000001608087221 */ /* 0x004fe20000010000 */
[C---:B0-----:R-:W-:Y:S01]  /*4f30*/  FADD.FTZ R36, -R7.reuse, R36 ;  /* 0x0000002407247221 */ /* 0x041fe20000010100 */
[----:B------:R-:W0:Y:S01]  /*4f40*/  MUFU.EX2 R30, R30 ;  /* 0x0000001e001e7308 */ /* 0x000e220000000800 */
[----:B------:R-:W-:Y:S01]  /*4f50*/  FMUL.FTZ R34, R34, 1.4426950216293334961 ;  /* 0x3fb8aa3b22227820 */ /* 0x000fe20000410000 */
[----:B----4-:R-:W-:Y:S01]  /*4f60*/  FADD.FTZ R8, R8, R24 ;  /* 0x0000001808087221 */ /* 0x010fe20000010000 */
[C---:B-1----:R-:W-:Y:S01]  /*4f70*/  FADD.FTZ R38, -R7.reuse, R38 ;  /* 0x0000002607267221 */ /* 0x042fe20000010100 */
[----:B------:R-:W1:Y:S01]  /*4f80*/  MUFU.EX2 R32, R32 ;  /* 0x0000002000207308 */ /* 0x000e620000000800 */
[----:B------:R-:W-:Y:S01]  /*4f90*/  FMUL.FTZ R36, R36, 1.4426950216293334961 ;  /* 0x3fb8aa3b24247820 */ /* 0x000fe20000410000 */
[----:B-----5:R-:W-:Y:S01]  /*4fa0*/  FADD.FTZ R8, R8, R26 ;  /* 0x0000001a08087221 */ /* 0x020fe20000010000 */
[----:B------:R-:W-:Y:S01]  /*4fb0*/  FMUL.FTZ R38, R38, 1.4426950216293334961 ;  /* 0x3fb8aa3b26267820 */ /* 0x000fe20000410000 */
[----:B------:R-:W2:Y:S01]  /*4fc0*/  MUFU.EX2 R34, R34 ;  /* 0x0000002200227308 */ /* 0x000ea20000000800 */
[C---:B------:R-:W-:Y:S01]  /*4fd0*/  FADD.FTZ R40, -R7.reuse, R40 ;  /* 0x0000002807287221 */ /* 0x040fe20000010100 */
[----:B---3--:R-:W-:Y:S01]  /*4fe0*/  FADD.FTZ R8, R8, R28 ;  /* 0x0000001c08087221 */ /* 0x008fe20000010000 */
        /* <DEDUP_REMOVED lines=36> */
.L_x_2683:
[----:B------:R-:W-:Y:S05]  /*5230*/  BSYNC.RECONVERGENT B1 ;  /* 0x0000000000017941 */ /* 0x000fea0003800200 */
.L_x_2682:
        /* <DEDUP_REMOVED lines=8> */
[----:B------:R-:W4:Y:S04]  /*52c0*/  LDS R18, [R9] ;  /* 0x0000000009127984 */ /* 0x000f280000000800 */
[----:B------:R-:W5:Y:S04]  /*52d0*/  LDS R20, [R9+0x200] ;  /* 0x0002000009147984 */ /* 0x000f680000000800 */
[----:B------:R-:W5:Y:S04]  /*52e0*/  LDS R22, [R9+0x400] ;  /* 0x0004000009167984 */ /* 0x000f680000000800 */
[----:B------:R-:W5:Y:S04]  /*52f0*/  LDS R24, [R9+0x600] ;  /* 0x0006000009187984 */ /* 0x000f680000000800 */
[----:B---3--:R-:W3:Y:S04]  /*5300*/  LDS R26, [R9+0x800] ;  /* 0x00080000091a7984 */ /* 0x008ee80000000800 */
[----:B--2---:R-:W2:Y:S01]  /*5310*/  LDS R28, [R9+0xa00] ;  /* 0x000a0000091c7984 */ /* 0x004ea20000000800 */
[C---:B0-----:R-:W-:Y:S01]  /*5320*/  FADD.FTZ R12, -R7.reuse, R12 ;  /* 0x0000000c070c7221 */ /* 0x041fe20000010100 */
[----:B-1----:R-:W-:-:S03]  /*5330*/  FADD.FTZ R14, -R7, R14 ;  /* 0x0000000e070e7221 */ /* 0x002fc60000010100 */
[----:B------:R-:W-:Y:S01]  /*5340*/  FMUL.FTZ R12, R12, 1.4426950216293334961 ;  /* 0x3fb8aa3b0c0c7820 */ /* 0x000fe20000410000 */
[----:B----4-:R-:W-:Y:S01]  /*5350*/  FADD.FTZ R18, -R7, R18 ;  /* 0x0000001207127221 */ /* 0x010fe20000010100 */
[----:B------:R-:W-:-:S04]  /*5360*/  FMUL.FTZ R14, R14, 1.4426950216293334961 ;  /* 0x3fb8aa3b0e0e7820 */ /* 0x000fc80000410000 */
[----:B------:R-:W0:Y:S01]  /*5370*/  MUFU.EX2 R12, R12 ;  /* 0x0000000c000c7308 */ /* 0x000e220000000800 */
[C---:B-----5:R-:W-:Y:S01]  /*5380*/  FADD.FTZ R20, -R7.reuse, R20 ;  /* 0x0000001407147221 */ /* 0x060fe20000010100 */
[----:B------:R-:W-:Y:S02]  /*5390*/  FMUL.FTZ R18, R18, 1.4426950216293334961 ;  /* 0x3fb8aa3b12127820 */ /* 0x000fe40000410000 */
[----:B------:R-:W1:Y:S01]  /*53a0*/  MUFU.EX2 R14, R14 ;  /* 0x0000000e000e7308 */ /* 0x000e620000000800 */
[C---:B------:R-:W-:Y:S01]  /*53b0*/  FADD.FTZ R22, -R7.reuse, R22 ;  /* 0x0000001607167221 */ /* 0x040fe20000010100 */
[----:B------:R-:W-:Y:S02]  /*53c0*/  FMUL.FTZ R20, R20, 1.4426950216293334961 ;  /* 0x3fb8aa3b14147820 */ /* 0x000fe40000410000 */
[----:B------:R-:W4:Y:S01]  /*53d0*/  MUFU.EX2 R18, R18 ;  /* 0x0000001200127308 */ /* 0x000f220000000800 */
[----:B------:R-:W-:Y:S01]  /*53e0*/  FADD.FTZ R24, -R7, R24 ;  /* 0x0000001807187221 */ /* 0x000fe20000010100 */
[----:B------:R-:W-:-:S02]  /*53f0*/  FMUL.FTZ R22, R22, 1.4426950216293334961 ;  /* 0x3fb8aa3b16167820 */ /* 0x000fc40000410000 */
[----:B------:R-:W5:Y:S01]  /*5400*/  MUFU.EX2 R20, R20 ;  /* 0x0000001400147308 */ /* 0x000f620000000800 */
[C---:B---3--:R-:W-:Y:S01]  /*5410*/  FADD.FTZ R26, -R7.reuse, R26 ;  /* 0x0000001a071a7221 */ /* 0x048fe20000010100 */
[----:B------:R-:W-:Y:S01]  /*5420*/  FMUL.FTZ R24, R24, 1.4426950216293334961 ;  /* 0x3fb8aa3b18187820 */ /* 0x000fe20000410000 */
[----:B0-----:R-:W-:Y:S01]  /*5430*/  FADD.FTZ R8, R8, R12 ;  /* 0x0000000c08087221 */ /* 0x001fe20000010000 */
[----:B------:R-:W0:Y:S01]  /*5440*/  MUFU.EX2 R22, R22 ;  /* 0x0000001600167308 */ /* 0x000e220000000800 */
[----:B--2---:R-:W-:Y:S01]  /*5450*/  FADD.FTZ R28, -R7, R28 ;  /* 0x0000001c071c7221 */ /* 0x004fe20000010100 */
[----:B------:R-:W-:Y:S01]  /*5460*/  FMUL.FTZ R26, R26, 1.4426950216293334961 ;  /* 0x3fb8aa3b1a1a7820 */ /* 0x000fe20000410000 */
[----:B-1----:R-:W-:Y:S01]  /*5470*/  FADD.FTZ R8, R8, R14 ;  /* 0x0000000e08087221 */ /* 0x002fe20000010000 */
[----:B------:R-:W1:Y:S01]  /*5480*/  MUFU.EX2 R24, R24 ;  /* 0x0000001800187308 */ /* 0x000e620000000800 */
[----:B------:R-:W-:Y:S01]  /*5490*/  FMUL.FTZ R28, R28, 1.4426950216293334961 ;  /* 0x3fb8aa3b1c1c7820 */ /* 0x000fe20000410000 */
[----:B------:R-:W-:Y:S01]  /*54a0*/  STS [R9+-0x400], R12 ;  /* 0xfffc000c09007388 */ /* 0x000fe20000000800 */
[----:B----4-:R-:W-:Y:S01]  /*54b0*/  FADD.FTZ R8, R8, R18 ;  /* 0x0000001208087221 */ /* 0x010fe20000010000 */
[----:B------:R-:W2:Y:S02]  /*54c0*/  MUFU.EX2 R26, R26 ;  /* 0x0000001a001a7308 */ /* 0x000ea40000000800 */
[----:B------:R-:W-:Y:S01]  /*54d0*/  STS [R9+-0x200], R14 ;  /* 0xfffe000e09007388 */ /* 0x000fe20000000800 */
[----:B-----5:R-:W-:Y:S01]  /*54e0*/  FADD.FTZ R8, R8, R20 ;  /* 0x0000001408087221 */ /* 0x020fe20000010000 */
        /* <DEDUP_REMOVED lines=12> */
.L_x_2686:
[----:B------:R-:W-:Y:S05]  /*55b0*/  BSYNC.RECONVERGENT B1 ;  /* 0x0000000000017941 */ /* 0x000fea0003800200 */
.L_x_2685:
[----:B------:R-:W-:-:S13]  /*55c0*/  ISETP.GT.AND P1, PT, R10, UR40, PT ;  /* 0x000000280a007c0c */ /* 0x000fda000bf24270 */
[----:B------:R-:W-:Y:S05]  /*55d0*/  @!P0 BRA P1, `(.L_x_2677) ;  /* 0x0000000400dc8947 */ /* 0x000fea0000800000 */
[----:B------:R-:W0:Y:S04]  /*55e0*/  LDS R10, [R9+-0x400] ;  /* 0xfffc0000090a7984 */ /* 0x000e280000000800 */
[----:B------:R-:W1:Y:S04]  /*55f0*/  LDS R12, [R9+-0x200] ;  /* 0xfffe0000090c7984 */ /* 0x000e680000000800 */
[----:B------:R-:W4:Y:S04]  /*5600*/  LDS R14, [R9] ;  /* 0x00000000090e7984 */ /* 0x000f280000000800 */
        /* <DEDUP_REMOVED lines=13> */
[----:B0-----:R0:W-:Y:S01]  /*56e0*/  STS [R9+-0x400], R10 ;  /* 0xfffc000a09007388 */ /* 0x0011e20000000800 */
[----:B------:R-:W-:-:S03]  /*56f0*/  FADD.FTZ R8, R8, R10 ;  /* 0x0000000a08087221 */ /* 0x000fc60000010000 */
[----:B-1----:R0:W-:Y:S01]  /*5700*/  STS [R9+-0x200], R12 ;  /* 0xfffe000c09007388 */ /* 0x0021e20000000800 */
[----:B------:R-:W-:-:S03]  /*5710*/  FADD.FTZ R8, R8, R12 ;  /* 0x0000000c08087221 */ /* 0x000fc60000010000 */
[----:B----4-:R0:W-:Y:S01]  /*5720*/  STS [R9], R14 ;  /* 0x0000000e09007388 */ /* 0x0101e20000000800 */
[----:B------:R-:W-:-:S03]  /*5730*/  FADD.FTZ R8, R8, R14 ;  /* 0x0000000e08087221 */ /* 0x000fc60000010000 */
[----:B-----5:R0:W-:Y:S01]  /*5740*/  STS [R9+0x200], R18 ;  /* 0x0002001209007388 */ /* 0x0201e20000000800 */
[----:B------:R-:W-:Y:S01]  /*5750*/  FADD.FTZ R8, R8, R18 ;  /* 0x0000001208087221 */ /* 0x000fe20000010000 */
[----:B------:R-:W-:Y:S06]  /*5760*/  BRA `(.L_x_2677) ;  /* 0x0000000400787947 */ /* 0x000fec0003800000 */
.L_x_2678:
[----:B------:R-:W-:Y:S01]  /*5770*/  VIADDMNMX R8, R3, 0x80, R6, !PT ;  /* 0x0000008003087846 */ /* 0x000fe20007800106 */
[----:B------:R-:W-:Y:S01]  /*5780*/  BSSY.RECONVERGENT B1, `(.L_x_2687) ;  /* 0x0000024000017945 */ /* 0x000fe20003800200 */
[----:B------:R-:W-:-:S04]  /*5790*/  LOP3.LUT R9, RZ, R0, RZ, 0x33, !PT ;  /* 0x00000000ff097212 */ /* 0x000fc800078e33ff */
[----:B------:R-:W-:Y:S02]  /*57a0*/  IADD3 R12, PT, PT, R8, -UR39, R9 ;  /* 0x80000027080c7c10 */ /* 0x000fe4000fffe009 */
[----:B------:R-:W-:Y:S02]  /*57b0*/  MOV R9, R3 ;  /* 0x0000000300097202 */ /* 0x000fe40000000f00 */
[C---:B------:R-:W-:Y:S02]  /*57c0*/  LOP3.LUT R8, R12.reuse, 0x180, RZ, 0xc0, !PT ;  /* 0x000001800c087812 */ /* 0x040fe400078ec0ff */
[----:B------:R-:W-:Y:S02]  /*57d0*/  ISETP.GE.U32.AND P1, PT, R12, 0x180, PT ;  /* 0x000001800c00780c */ /* 0x000fe40003f26070 */
[----:B------:R-:W-:Y:S01]  /*57e0*/  ISETP.NE.AND P0, PT, R8, 0x180, PT ;  /* 0x000001800800780c */ /* 0x000fe20003f05270 */
[----:B------:R-:W-:-:S12]  /*57f0*/  HFMA2 R8, -RZ, RZ, 0, 0 ;  /* 0x00000000ff087431 */ /* 0x000fd800000001ff */
[----:B------:R-:W-:Y:S05]  /*5800*/  @!P0 BRA `(.L_x_2688) ;  /* 0x00000000006c8947 */ /* 0x000fea0003800000 */
[----:B------:R-:W-:Y:S01]  /*5810*/  VIADD R13, R13, 0x120 ;  /* 0x000001200d0d7836 */ /* 0x000fe20000000000 */
[----:B------:R-:W-:Y:S02]  /*5820*/  LEA.HI R8, R12, 0x1, RZ, 0x19 ;  /* 0x000000010c087811 */ /* 0x000fe400078fc8ff */
[----:B------:R-:W-:Y:S02]  /*5830*/  IADD3 R18, P0, P2, R10, UR6, R3 ;  /* 0x000000060a127c10 */ /* 0x000fe4000fa1e003 */
[----:B------:R-:W-:Y:S02]  /*5840*/  LEA R13, R20, R13, 0x18 ;  /* 0x0000000d140d7211 */ /* 0x000fe400078ec0ff */
[----:B------:R-:W-:Y:S02]  /*5850*/  LOP3.LUT R10, R8, 0x3, RZ, 0xc0, !PT ;  /* 0x00000003080a7812 */ /* 0x000fe400078ec0ff */
[----:B------:R-:W-:Y:S01]  /*5860*/  IADD3.X R11, PT, PT, R11, UR12, RZ, P0, P2 ;  /* 0x0000000c0b0b7c10 */ /* 0x000fe200087e44ff */
[----:B------:R-:W-:Y:S01]  /*5870*/  IMAD R12, R0, 0x4, R13 ;  /* 0x00000004000c7824 */ /* 0x000fe200078e020d */
[----:B------:R-:W-:-:S02]  /*5880*/  MOV R8, RZ ;  /* 0x000000ff00087202 */ /* 0x000fc40000000f00 */
[----:B------:R-:W-:Y:S02]  /*5890*/  MOV R9, R3 ;  /* 0x0000000300097202 */ /* 0x000fe40000000f00 */
[----:B------:R-:W-:-:S07]  /*58a0*/  IADD3 R13, PT, PT, -R10, RZ, RZ ;  /* 0x000000ff0a0d7210 */ /* 0x000fce0007ffe1ff */
.L_x_2689:
[----:B------:R-:W-:-:S06]  /*58b0*/  MOV R10, R18 ;  /* 0x00000012000a7202 */ /* 0x000fcc0000000f00 */
[----:B------:R1:W4:Y:S01]  /*58c0*/  LDG.E.U8 R10, desc[UR36][R10.64] ;  /* 0x000000240a0a7981 */ /* 0x000322000c1e1100 */
[----:B------:R-:W-:Y:S01]  /*58d0*/  IMAD.MOV.U32 R15, RZ, RZ, RZ ;  /* 0x000000ffff0f7224 */ /* 0x000fe200078e00ff */
[----:B------:R-:W-:Y:S02]  /*58e0*/  IADD3 R13, PT, PT, R13, 0x1, RZ ;  /* 0x000000010d0d7810 */ /* 0x000fe40007ffe0ff */
[----:B------:R-:W-:Y:S02]  /*58f0*/  IADD3 R18, P2, PT, R18, 0x80, RZ ;  /* 0x0000008012127810 */ /* 0x000fe40007f5e0ff */
[----:B------:R-:W-:-:S03]  /*5900*/  IADD3 R9, PT, PT, R9, 0x80, RZ ;  /* 0x0000008009097810 */ /* 0x000fc60007ffe0ff */
[----:B-1----:R-:W-:Y:S01]  /*5910*/  IMAD.X R11, RZ, RZ, R11, P2 ;  /* 0x000000ffff0b7224 */ /* 0x002fe200010e060b */
[----:B----4-:R-:W-:-:S13]  /*5920*/  ISETP.NE.AND P0, PT, R10, RZ, PT ;  /* 0x000000ff0a00720c */ /* 0x010fda0003f05270 */
        /* <DEDUP_REMOVED lines=9> */
.L_x_2688:
[----:B------:R-:W-:Y:S05]  /*59c0*/  BSYNC.RECONVERGENT B1 ;  /* 0x0000000000017941 */ /* 0x000fea0003800200 */
.L_x_2687:
[----:B------:R-:W-:Y:S05]  /*59d0*/  @!P1 BRA `(.L_x_2677) ;  /* 0x0000000000dc9947 */ /* 0x000fea0003800000 */
[----:B------:R-:W1:Y:S01]  /*59e0*/  S2R R12, SR_CgaCtaId ;  /* 0x00000000000c7919 */ /* 0x000e620000008800 */
[----:B------:R-:W4:Y:S01]  /*59f0*/  LDC.64 R14, c[0x0][0x420] ;  /* 0x00010800ff0e7b82 */ /* 0x000f220000000a00 */
[----:B------:R-:W-:Y:S01]  /*5a00*/  MOV R10, 0x400 ;  /* 0x00000400000a7802 */ /* 0x000fe20000000f00 */
[----:B------:R-:W-:-:S03]  /*5a10*/  USHF.L.U32 UR4, UR39, 0x2, URZ ;  /* 0x0000000227047899 */ /* 0x000fc600080006ff */
[----:B------:R-:W-:-:S03]  /*5a20*/  IADD3 R11, PT, PT, R10, 0x120, RZ ;  /* 0x000001200a0b7810 */ /* 0x000fc60007ffe0ff */
[----:B------:R-:W-:Y:S02]  /*5a30*/  LEA R10, R9, -UR4, 0x2 ;  /* 0x80000004090a7c11 */ /* 0x000fe4000f8e10ff */
[----:B----4-:R-:W-:-:S04]  /*5a40*/  IADD3 R14, P0, P1, R14, UR6, R9 ;  /* 0x000000060e0e7c10 */ /* 0x010fc8000f91e009 */
[----:B------:R-:W-:Y:S02]  /*5a50*/  IADD3 R14, P2, PT, R14, 0x100, RZ ;  /* 0x000001000e0e7810 */ /* 0x000fe40007f5e0ff */
[----:B-1----:R-:W-:Y:S02]  /*5a60*/  LEA R13, R12, R11, 0x18 ;  /* 0x0000000b0c0d7211 */ /* 0x002fe400078ec0ff */
[----:B------:R-:W-:Y:S02]  /*5a70*/  IADD3.X R11, PT, PT, R15, UR12, RZ, P0, P1 ;  /* 0x0000000c0f0b7c10 */ /* 0x000fe400087e24ff */
[----:B------:R-:W-:-:S03]  /*5a80*/  IADD3 R12, PT, PT, R10, 0x400, R13 ;  /* 0x000004000a0c7810 */ /* 0x000fc60007ffe00d */
[----:B------:R-:W-:-:S07]  /*5a90*/  IMAD.X R11, RZ, RZ, R11, P2 ;  /* 0x000000ffff0b7224 */ /* 0x000fce00010e060b */
.L_x_2690:
[----:B------:R-:W-:-:S05]  /*5aa0*/  MOV R10, R14 ;  /* 0x0000000e000a7202 */ /* 0x000fca0000000f00 */
[----:B------:R-:W4:Y:S04]  /*5ab0*/  LDG.E.U8 R18, desc[UR36][R10.64+-0x100] ;  /* 0xffff00240a127981 */ /* 0x000f28000c1e1100 */
[----:B------:R-:W5:Y:S04]  /*5ac0*/  LDG.E.U8 R13, desc[UR36][R10.64+-0x80] ;  /* 0xffff80240a0d7981 */ /* 0x000f68000c1e1100 */
[----:B------:R-:W2:Y:S04]  /*5ad0*/  LDG.E.U8 R14, desc[UR36][R10.64] ;  /* 0x000000240a0e7981 */ /* 0x000ea8000c1e1100 */
[----:B------:R-:W3:Y:S01]  /*5ae0*/  LDG.E.U8 R15, desc[UR36][R10.64+0x80] ;  /* 0x000080240a0f7981 */ /* 0x000ee2000c1e1100 */
[----:B------:R-:W-:Y:S01]  /*5af0*/  MOV R19, RZ ;  /* 0x000000ff00137202 */ /* 0x000fe20000000f00 */
[----:B------:R-:W-:-:S02]  /*5b00*/  HFMA2 R21, -RZ, RZ, 0, 0 ;  /* 0x00000000ff157431 */ /* 0x000fc400000001ff */
[----:B------:R-:W-:Y:S01]  /*5b10*/  VIADD R9, R9, 0x200 ;  /* 0x0000020009097836 */ /* 0x000fe20000000000 */
[----:B----4-:R-:W-:Y:S02]  /*5b20*/  ISETP.NE.AND P0, PT, R18, RZ, PT ;  /* 0x000000ff1200720c */ /* 0x010fe40003f05270 */
[----:B-----5:R-:W-:Y:S01]  /*5b30*/  ISETP.NE.AND P1, PT, R13, RZ, PT ;  /* 0x000000ff0d00720c */ /* 0x020fe20003f25270 */
[----:B------:R-:W-:Y:S01]  /*5b40*/  HFMA2 R13, -RZ, RZ, 0, 0 ;  /* 0x00000000ff0d7431 */ /* 0x000fe200000001ff */
[----:B--2---:R-:W-:Y:S02]  /*5b50*/  ISETP.NE.AND P2, PT, R14, RZ, PT ;  /* 0x000000ff0e00720c */ /* 0x004fe40003f45270 */
[----:B---3--:R-:W-:-:S07]  /*5b60*/  ISETP.NE.AND P3, PT, R15, RZ, PT ;  /* 0x000000ff0f00720c */ /* 0x008fce0003f65270 */
        /* <DEDUP_REMOVED lines=11> */
[----:B------:R-:W-:Y:S01]  /*5c20*/  ISETP.GT.AND P0, PT, R9, UR40, PT ;  /* 0x0000002809007c0c */ /* 0x000fe2000bf04270 */
        /* <DEDUP_REMOVED lines=16> */
[----:B0-----:R-:W-:Y:S01]  /*5d30*/  IADD3 R12, PT, PT, R12, 0x800, RZ ;  /* 0x000008000c0c7810 */ /* 0x001fe20007ffe0ff */
[----:B------:R-:W-:Y:S06]  /*5d40*/  @!P0 BRA `(.L_x_2690) ;  /* 0xfffffffc00548947 */ /* 0x000fec000383ffff */
.L_x_2677:
[----:B------:R-:W-:Y:S05]  /*5d50*/  BSYNC.RECONVERGENT B0 ;  /* 0x0000000000007941 */ /* 0x000fea0003800200 */
.L_x_2676:
[----:B0-----:R-:W0:Y:S01]  /*5d60*/  SHFL.BFLY PT, R7, R8, 0x10, 0x1f ;  /* 0x0e001f0008077f89 */ /* 0x001e2200000e0000 */
[C---:B------:R-:W-:Y:S01]  /*5d70*/  ISETP.NE.AND P0, PT, R2.reuse, RZ, PT ;  /* 0x000000ff0200720c */ /* 0x040fe20003f05270 */
[----:B------:R-:W1:Y:S01]  /*5d80*/  LDCU UR4, c[0x0][0x40c] ;  /* 0x00008180ff0477ac */ /* 0x000e620008000800 */
[----:B------:R-:W-:Y:S01]  /*5d90*/  ISETP.GT.U32.AND P1, PT, R2, 0x3, PT ;  /* 0x000000030200780c */ /* 0x000fe20003f24070 */
[----:B------:R-:W4:Y:S01]  /*5da0*/  S2R R18, SR_CTAID.X ;  /* 0x0000000000127919 */ /* 0x000f220000002500 */
[----:B------:R-:W1:Y:S01]  /*5db0*/  LDCU UR5, c[0x0][0x3f4] ;  /* 0x00007e80ff0577ac */ /* 0x000e620008000800 */
[----:B------:R-:W5:Y:S01]  /*5dc0*/  LDCU.U8 UR9, c[0x0][0x48c] ;  /* 0x00009180ff0977ac */ /* 0x000f620008000000 */
[----:B0-----:R-:W-:Y:S01]  /*5dd0*/  FADD.FTZ R7, R7, R8 ;  /* 0x0000000807077221 */ /* 0x001fe20000010000 */
[----:B-1----:R-:W-:-:S04]  /*5de0*/  UISETP.LT.AND UP0, UPT, UR5, UR4, UPT ;  /* 0x000000040500728c */ /* 0x002fc8000bf01270 */
[----:B------:R-:W0:Y:S01]  /*5df0*/  SHFL.BFLY PT, R10, R7, 0x8, 0x1f ;  /* 0x0d001f00070a7f89 */ /* 0x000e2200000e0000 */
        /* <DEDUP_REMOVED lines=8> */
[----:B0-----:R-:W-:-:S05]  /*5e80*/  FADD.FTZ R9, R10, R9 ;  /* 0x000000090a097221 */ /* 0x001fca0000010000 */
[----:B------:R-:W0:Y:S02]  /*5e90*/  SHFL.BFLY PT, R12, R9, 0x2, 0x1f ;  /* 0x0c401f00090c7f89 */ /* 0x000e2400000e0000 */
[----:B0-----:R-:W-:Y:S02]  /*5ea0*/  FADD.FTZ R12, R9, R12 ;  /* 0x0000000c090c7221 */ /* 0x001fe40000010000 */
[----:B------:R-:W4:Y:S03]  /*5eb0*/  LDC R9, c[0x0][0x3f8] ;  /* 0x0000fe00ff097b82 */ /* 0x000f260000000800 */
[----:B------:R-:W0:Y:S01]  /*5ec0*/  SHFL.BFLY PT, R11, R12, 0x1, 0x1f ;  /* 0x0c201f000c0b7f89 */ /* 0x000e2200000e0000 */
[----:B----4-:R-:W-:Y:S02]  /*5ed0*/  IMAD R23, R9, UR7, R18 ;  /* 0x0000000709177c24 */ /* 0x010fe4000f8e0212 */
[----:B0-----:R-:W-:-:S05]  /*5ee0*/  FADD.FTZ R11, R12, R11 ;  /* 0x0000000b0c0b7221 */ /* 0x001fca0000010000 */
[----:B------:R-:W-:Y:S01]  /*5ef0*/  @!P0 STS [R4+0x10], R11 ;  /* 0x0000100b04008388 */ /* 0x000fe20000000800 */
[----:B------:R-:W-:Y:S01]  /*5f00*/  BAR.SYNC.DEFER_BLOCKING 0x0 ;  /* 0x0000000000007b1d */ /* 0x000fe20000010000 */
[----:B-----5:R-:W-:-:S05]  /*5f10*/  ISETP.NE.AND P0, PT, RZ, UR9, PT ;  /* 0x00000009ff007c0c */ /* 0x020fca000bf05270 */
[----:B------:R0:W1:Y:S01]  /*5f20*/  @!P1 LDS R11, [R5+0x10] ;  /* 0x00001000050b9984 */ /* 0x0000620000000800 */
[----:B------:R-:W-:Y:S02]  /*5f30*/  ISETP.GT.AND P1, PT, R3, UR40, PT ;  /* 0x0000002803007c0c */ /* 0x000fe4000bf24270 */
[----:B0-----:R-:W-:Y:S01]  /*5f40*/  CS2R R4, SRZ ;  /* 0x0000000000047805 */ /* 0x001fe2000001ff00 */
[----:B-1----:R-:W0:Y:S02]  /*5f50*/  SHFL.BFLY PT, R2, R11, 0x2, 0x1f ;  /* 0x0c401f000b027f89 */ /* 0x002e2400000e0000 */
[----:B0-----:R-:W-:-:S05]  /*5f60*/  FADD.FTZ R2, R2, R11 ;  /* 0x0000000b02027221 */ /* 0x001fca0000010000 */
[----:B------:R-:W0:Y:S02]  /*5f70*/  SHFL.BFLY PT, R7, R2, 0x1, 0x1f ;  /* 0x0c201f0002077f89 */ /* 0x000e2400000e0000 */
[----:B0-----:R-:W-:-:S06]  /*5f80*/  FADD.FTZ R7, R2, R7 ;  /* 0x0000000702077221 */ /* 0x001fcc0000010000 */
[----:B------:R-:W0:Y:S02]  /*5f90*/  SHFL.IDX PT, R7, R7, RZ, 0x1f ;  /* 0x00001fff07077589 */ /* 0x000e2400000e0000 */
[----:B0-----:R-:W-:-:S04]  /*5fa0*/  FADD.FTZ R2, R7, 9.9999999747524270788e-07 ;  /* 0x358637bd07027421 */ /* 0x001fc80000010000 */
[----:B------:R0:W1:Y:S01]  /*5fb0*/  MUFU.RCP R13, R2 ;  /* 0x00000002000d7308 */ /* 0x0000620000001000 */
[----:B------:R-:W-:Y:S05]  /*5fc0*/  @!P0 BRA `(.L_x_2691) ;  /* 0x0000000000188947 */ /* 0x000fea0003800000 */
[----:B0-----:R-:W0:Y:S08]  /*5fd0*/  LDC R2, c[0x0][0x488] ;  /* 0x00012200ff027b82 */ /* 0x001e300000000800 */
[----:B------:R-:W0:Y:S08]  /*5fe0*/  LDC R4, c[0x0][0x40c] ;  /* 0x00010300ff047b82 */ /* 0x000e300000000800 */
[----:B------:R-:W4:Y:S01]  /*5ff0*/  LDC R5, c[0x0][0x3f4] ;  /* 0x0000fd00ff057b82 */ /* 0x000f220000000800 */
[----:B0-----:R-:W-:-:S04]  /*6000*/  IMAD R2, R23, R2, R4 ;  /* 0x0000000217027224 */ /* 0x001fc800078e0204 */
[----:B----4-:R-:W-:-:S05]  /*6010*/  IMAD R4, R2, R5, RZ ;  /* 0x0000000502047224 */ /* 0x010fca00078e02ff */
[----:B------:R-:W-:-:S07]  /*6020*/  SHF.R.S32.HI R5, RZ, 0x1f, R4 ;  /* 0x0000001fff057819 */ /* 0x000fce0000011404 */
.L_x_2691:
[----:B------:R-:W-:Y:S04]  /*6030*/  BSSY.RECONVERGENT B0, `(.L_x_2692) ;  /* 0x0000062000007945 */ /* 0x000fe80003800200 */
[----:B------:R-:W-:Y:S05]  /*6040*/  @P1 BRA `(.L_x_2693) ;  /* 0x0000000400801947 */ /* 0x000fea0003800000 */
[----:B------:R-:W-:Y:S01]  /*6050*/  VIADDMNMX R6, R3, 0x80, R6, !PT ;  /* 0x0000008003067846 */ /* 0x000fe20007800106 */
[----:B------:R-:W-:Y:S01]  /*6060*/  BSSY.RECONVERGENT B1, `(.L_x_2694) ;  /* 0x0000028000017945 */ /* 0x000fe20003800200 */
[----:B------:R-:W-:-:S04]  /*6070*/  LOP3.LUT R7, RZ, R0, RZ, 0x33, !PT ;  /* 0x00000000ff077212 */ /* 0x000fc800078e33ff */
[----:B------:R-:W-:-:S04]  /*6080*/  IADD3 R6, PT, PT, R6, -UR39, R7 ;  /* 0x8000002706067c10 */ /* 0x000fc8000fffe007 */
[C---:B0-----:R-:W-:Y:S02]  /*6090*/  LOP3.LUT R2, R6.reuse, 0x180, RZ, 0xc0, !PT ;  /* 0x0000018006027812 */ /* 0x041fe400078ec0ff */
[----:B------:R-:W-:Y:S02]  /*60a0*/  ISETP.GE.U32.AND P2, PT, R6, 0x180, PT ;  /* 0x000001800600780c */ /* 0x000fe40003f46070 */
[----:B------:R-:W-:-:S13]  /*60b0*/  ISETP.NE.AND P1, PT, R2, 0x180, PT ;  /* 0x000001800200780c */ /* 0x000fda0003f25270 */
[----:B------:R-:W-:Y:S05]  /*60c0*/  @!P1 BRA `(.L_x_2695) ;  /* 0x0000000000849947 */ /* 0x000fea0003800000 */
[----:B------:R-:W0:Y:S01]  /*60d0*/  S2UR UR7, SR_CgaCtaId ;  /* 0x00000000000779c3 */ /* 0x000e220000008800 */
[----:B------:R-:W4:Y:S01]  /*60e0*/  LDCU.64 UR10, c[0x0][0x480] ;  /* 0x00009000ff0a77ac */ /* 0x000f220008000a00 */
[----:B------:R-:W-:Y:S02]  /*60f0*/  LEA.HI R2, R6, 0x1, RZ, 0x19 ;  /* 0x0000000106027811 */ /* 0x000fe400078fc8ff */
[----:B------:R-:W-:Y:S01]  /*6100*/  IADD3 R11, P1, PT, R3, R4, RZ ;  /* 0x00000004030b7210 */ /* 0x000fe20007f3e0ff */
[----:B------:R-:W-:Y:S02]  /*6110*/  UMOV UR4, 0x400 ;  /* 0x0000040000047882 */ /* 0x000fe40000000000 */
[----:B------:R-:W-:Y:S01]  /*6120*/  UIADD3 UR4, UPT, UPT, UR4, 0x120, URZ ;  /* 0x0000012004047890 */ /* 0x000fe2000fffe0ff */
[C---:B------:R-:W-:Y:S01]  /*6130*/  IMAD.SHL.U32 R6, R2.reuse, 0x80, RZ ;  /* 0x0000008002067824 */ /* 0x040fe200078e00ff */
[----:B------:R-:W-:Y:S02]  /*6140*/  LOP3.LUT R2, R2, 0x3, RZ, 0xc0, !PT ;  /* 0x0000000302027812 */ /* 0x000fe400078ec0ff */
[----:B------:R-:W-:-:S02]  /*6150*/  IADD3.X R12, PT, PT, RZ, R5, RZ, P1, !PT ;  /* 0x00000005ff0c7210 */ /* 0x000fc40000ffe4ff */
[----:B------:R-:W-:Y:S01]  /*6160*/  LOP3.LUT R8, R6, 0x180, RZ, 0xc0, !PT ;  /* 0x0000018006087812 */ /* 0x000fe200078ec0ff */
[----:B------:R-:W-:Y:S01]  /*6170*/  IMAD.MOV R9, RZ, RZ, -R2 ;  /* 0x000000ffff097224 */ /* 0x000fe200078e0a02 */
[----:B------:R-:W-:Y:S02]  /*6180*/  LEA R6, R0, UR5, 0x1 ;  /* 0x0000000500067c11 */ /* 0x000fe4000f8e08ff */
[----:B------:R-:W-:Y:S02]  /*6190*/  IADD3 R3, PT, PT, R3, R8, RZ ;  /* 0x0000000803037210 */ /* 0x000fe40007ffe0ff */
[----:B----4-:R-:W-:-:S04]  /*61a0*/  LEA R10, P1, R11, UR10, 0x2 ;  /* 0x0000000a0b0a7c11 */ /* 0x010fc8000f8210ff */
[----:B------:R-:W-:Y:S01]  /*61b0*/  LEA.HI.X R11, R11, UR11, R12, 0x2, P1 ;  /* 0x0000000b0b0b7c11 */ /* 0x000fe200088f140c */
[----:B0-----:R-:W-:-:S06]  /*61c0*/  ULEA UR4, UR7, UR4, 0x18 ;  /* 0x0000000407047291 */ /* 0x001fcc000f8ec0ff */
[----:B------:R-:W-:Y:S02]  /*61d0*/  IADD3 R2, PT, PT, R6, UR4, RZ ;  /* 0x0000000406027c10 */ /* 0x000fe4000fffe0ff */
[----:B------:R-:W-:-:S07]  /*61e0*/  LEA R8, R0, UR4, 0x2 ;  /* 0x0000000400087c11 */ /* 0x000fce000f8e10ff */
.L_x_2696:
[----:B----4-:R0:W1:Y:S01]  /*61f0*/  LDS R6, [R8] ;  /* 0x0000000008067984 */ /* 0x0100620000000800 */
[----:B------:R-:W-:Y:S01]  /*6200*/  @P0 IMAD.MOV.U32 R7, RZ, RZ, R11 ;  /* 0x000000ffff070224 */ /* 0x000fe200078e000b */
[----:B------:R-:W-:-:S04]  /*6210*/  IADD3 R9, PT, PT, R9, 0x1, RZ ;  /* 0x0000000109097810 */ /* 0x000fc80007ffe0ff */
[----:B------:R-:W-:Y:S02]  /*6220*/  ISETP.NE.AND P3, PT, R9, RZ, PT ;  /* 0x000000ff0900720c */ /* 0x000fe40003f65270 */
[----:B0-----:R-:W-:Y:S01]  /*6230*/  IADD3 R8, PT, PT, R8, 0x200, RZ ;  /* 0x0000020008087810 */ /* 0x001fe20007ffe0ff */
[----:B-1----:R-:W-:-:S05]  /*6240*/  FMUL.FTZ R15, R6, R13 ;  /* 0x0000000d060f7220 */ /* 0x002fca0000410000 */
        /* <DEDUP_REMOVED lines=9> */
.L_x_2695:
[----:B------:R-:W-:Y:S05]  /*62e0*/  BSYNC.RECONVERGENT B1 ;  /* 0x0000000000017941 */ /* 0x000fea0003800200 */
.L_x_2694:
[----:B------:R-:W-:Y:S05]  /*62f0*/  @!P2 BRA `(.L_x_2693) ;  /* 0x0000000000d4a947 */ /* 0x000fea0003800000 */
[----:B----4-:R-:W0:Y:S01]  /*6300*/  S2R R7, SR_CgaCtaId ;  /* 0x0000000000077919 */ /* 0x010e220000008800 */
[----:B------:R-:W4:Y:S01]  /*6310*/  LDCU.64 UR10, c[0x0][0x480] ;  /* 0x00009000ff0a77ac */ /* 0x000f220008000a00 */
[----:B------:R-:W-:Y:S02]  /*6320*/  MOV R6, 0x400 ;  /* 0x0000040000067802 */ /* 0x000fe40000000f00 */
[C---:B------:R-:W-:Y:S01]  /*6330*/  IADD3 R9, P0, PT, R3.reuse, R4, RZ ;  /* 0x0000000403097210 */ /* 0x040fe20007f1e0ff */
[----:B------:R-:W-:Y:S01]  /*6340*/  USHF.L.U32 UR4, UR39, 0x2, URZ ;  /* 0x0000000227047899 */ /* 0x000fe200080006ff */
[----:B------:R-:W-:Y:S01]  /*6350*/  LEA R2, R3, UR5, 0x1 ;  /* 0x0000000503027c11 */ /* 0x000fe2000f8e08ff */
[----:B------:R-:W-:Y:S01]  /*6360*/  VIADD R6, R6, 0x120 ;  /* 0x0000012006067836 */ /* 0x000fe20000000000 */
[----:B------:R-:W-:Y:S01]  /*6370*/  MOV R11, UR39 ;  /* 0x00000027000b7c02 */ /* 0x000fe20008000f00 */
[----:B------:R-:W-:Y:S01]  /*6380*/  UISETP.NE.AND UP0, UPT, UR9, URZ, UPT ;  /* 0x000000ff0900728c */ /* 0x000fe2000bf05270 */
[----:B------:R-:W-:-:S02]  /*6390*/  IADD3.X R10, PT, PT, RZ, R5, RZ, P0, !PT ;  /* 0x00000005ff0a7210 */ /* 0x000fc400007fe4ff */
[----:B------:R-:W-:Y:S01]  /*63a0*/  ISETP.NE.AND P1, PT, RZ, UR9, PT ;  /* 0x00000009ff007c0c */ /* 0x000fe2000bf25270 */
[----:B------:R-:W-:Y:S01]  /*63b0*/  IMAD R4, R11, -0x2, R2 ;  /* 0xfffffffe0b047824 */ /* 0x000fe200078e0202 */
[----:B------:R-:W-:Y:S02]  /*63c0*/  LEA R2, R3, -UR4, 0x2 ;  /* 0x8000000403027c11 */ /* 0x000fe4000f8e10ff */
[----:B------:R-:W-:Y:S02]  /*63d0*/  PLOP3.LUT P0, PT, PT, PT, UP0, 0x80, 0x8 ;  /* 0x000000000008781c */ /* 0x000fe40003f0f008 */
[----:B----4-:R-:W-:-:S04]  /*63e0*/  LEA R8, P3, R9, UR10, 0x2 ;  /* 0x0000000a09087c11 */ /* 0x010fc8000f8610ff */
[----:B------:R-:W-:Y:S02]  /*63f0*/  IADD3 R8, P2, PT, R8, 0x400, RZ ;  /* 0x0000040008087810 */ /* 0x000fe40007f5e0ff */
[----:B------:R-:W-:-:S04]  /*6400*/  LEA.HI.X R9, R9, UR11, R10, 0x2, P3 ;  /* 0x0000000b09097c11 */ /* 0x000fc800098f140a */
[----:B------:R-:W-:Y:S02]  /*6410*/  IADD3.X R9, PT, PT, RZ, R9, RZ, P2, !PT ;  /* 0x00000009ff097210 */ /* 0x000fe400017fe4ff */
[----:B0-----:R-:W-:-:S04]  /*6420*/  LEA R7, R7, R6, 0x18 ;  /* 0x0000000607077211 */ /* 0x001fc800078ec0ff */
[--C-:B------:R-:W-:Y:S02]  /*6430*/  IADD3 R2, PT, PT, R2, 0x400, R7.reuse ;  /* 0x0000040002027810 */ /* 0x100fe40007ffe007 */
[----:B------:R-:W-:-:S07]  /*6440*/  IADD3 R6, PT, PT, R4, 0x200, R7 ;  /* 0x0000020004067810 */ /* 0x000fce0007ffe007 */
.L_x_2697:
[----:B------:R-:W1:Y:S01]  /*6450*/  LDS R4, [R2+-0x400] ;  /* 0xfffc000002047984 */ /* 0x000e620000000800 */
[----:B------:R-:W-:-:S04]  /*6460*/  IADD3 R3, PT, PT, R3, 0x200, RZ ;  /* 0x0000020003037810 */ /* 0x000fc80007ffe0ff */
[----:B------:R-:W-:Y:S01]  /*6470*/  ISETP.GT.AND P2, PT, R3, UR40, PT ;  /* 0x0000002803007c0c */ /* 0x000fe2000bf44270 */
[----:B-1----:R-:W-:-:S05]  /*6480*/  FMUL.FTZ R11, R4, R13 ;  /* 0x0000000d040b7220 */ /* 0x002fca0000410000 */
        /* <DEDUP_REMOVED lines=13> */
[----:B------:R1:W4:Y:S01]  /*6560*/  LDS R7, [R2+0x200] ;  /* 0x0002000002077984 */ /* 0x0003220000000800 */
[----:B0-----:R-:W-:Y:S01]  /*6570*/  IMAD.MOV.U32 R4, RZ, RZ, R8 ;  /* 0x000000ffff047224 */ /* 0x001fe200078e0008 */
[----:B-1----:R-:W-:-:S04]  /*6580*/  IADD3 R2, PT, PT, R2, 0x800, RZ ;  /* 0x0000080002027810 */ /* 0x002fc80007ffe0ff */
[----:B------:R-:W-:Y:S01]  /*6590*/  @P0 STG.E desc[UR36][R4.64+-0x400], R11 ;  /* 0xfffc000b04000986 */ /* 0x000fe2000c101924 */
[----:B------:R-:W-:Y:S02]  /*65a0*/  PLOP3.LUT P0, PT, P1, PT, PT, 0x80, 0x8 ;  /* 0x000000000008781c */ /* 0x000fe40000f0f070 */
[----:B------:R-:W-:-:S05]  /*65b0*/  IADD3 R8, P3, PT, R4, 0x800, RZ ;  /* 0x0000080004087810 */ /* 0x000fca0007f7e0ff */
[----:B------:R-:W-:-:S06]  /*65c0*/  IMAD.X R9, RZ, RZ, R5, P3 ;  /* 0x000000ffff097224 */ /* 0x000fcc00018e0605 */
[----:B------:R-:W-:Y:S04]  /*65d0*/  @P0 STG.E desc[UR36][R4.64+-0x200], R15 ;  /* 0xfffe000f04000986 */ /* 0x000fe8000c101924 */
[----:B------:R-:W-:Y:S01]  /*65e0*/  @P0 STG.E desc[UR36][R4.64], R19 ;  /* 0x0000001304000986 */ /* 0x000fe2000c101924 */
[----:B----4-:R-:W-:-:S05]  /*65f0*/  FMUL.FTZ R21, R7, R13 ;  /* 0x0000000d07157220 */ /* 0x010fca0000410000 */
[----:B------:R-:W-:Y:S01]  /*6600*/  @P0 STG.E desc[UR36][R4.64+0x200], R21 ;  /* 0x0002001504000986 */ /* 0x000fe2000c101924 */
[----:B------:R-:W-:-:S05]  /*6610*/  F2FP.F16.F32.PACK_AB R7, RZ, R21 ;  /* 0x00000015ff07723e */ /* 0x000fca00000000ff */
[----:B------:R0:W-:Y:S02]  /*6620*/  STS.U16 [R6+0x100], R7 ;  /* 0x0001000706007388 */ /* 0x0001e40000000400 */
[----:B0-----:R-:W-:Y:S01]  /*6630*/  IADD3 R6, PT, PT, R6, 0x400, RZ ;  /* 0x0000040006067810 */ /* 0x001fe20007ffe0ff */
[----:B------:R-:W-:Y:S06]  /*6640*/  @!P2 BRA `(.L_x_2697) ;  /* 0xfffffffc0080a947 */ /* 0x000fec000383ffff */
.L_x_2693:
[----:B------:R-:W-:Y:S05]  /*6650*/  BSYNC.RECONVERGENT B0 ;  /* 0x0000000000007941 */ /* 0x000fea0003800200 */
.L_x_2692:
[----:B0-----:R-:W-:Y:S01]  /*6660*/  IMAD.U32 R2, RZ, RZ, UR40 ;  /* 0x00000028ff027e24 */ /* 0x001fe2000f8e00ff */
[----:B------:R-:W0:Y:S01]  /*6670*/  LDCU.64 UR10, c[0x0][0x3b0] ;  /* 0x00007600ff0a77ac */ /* 0x000e220008000a00 */
[----:B------:R-:W-:Y:S02]  /*6680*/  SHF.L.U32 R33, R0, 0x3, RZ ;  /* 0x0000000300217819 */ /* 0x000fe400000006ff */
[----:B----4-:R-:W-:Y:S02]  /*6690*/  CS2R R6, SRZ ;  /* 0x0000000000067805 */ /* 0x010fe4000001ff00 */
[----:B------:R-:W-:Y:S01]  /*66a0*/  SHF.R.U32.HI R34, RZ, 0x4, R0 ;  /* 0x00000004ff227819 */ /* 0x000fe20000011600 */
[----:B------:R-:W4:Y:S01]  /*66b0*/  LDCU.64 UR14, c[0x0][0x3c8] ;  /* 0x00007900ff0e77ac */ /* 0x000f220008000a00 */
[----:B------:R-:W-:Y:S02]  /*66c0*/  SHF.R.S32.HI R2, RZ, 0x1f, R2 ;  /* 0x0000001fff027819 */ /* 0x000fe40000011402 */
[----:B------:R-:W-:Y:S01]  /*66d0*/  LOP3.LUT R33, R33, 0x78, RZ, 0xc0, !PT ;  /* 0x0000007821217812 */ /* 0x000fe200078ec0ff */
[----:B------:R-:W1:Y:S01]  /*66e0*/  LDCU.64 UR16, c[0x0][0x3c8] ;  /* 0x00007900ff1077ac */ /* 0x000e620008000a00 */
[----:B------:R-:W-:-:S04]  /*66f0*/  LEA.HI R2, R2, UR40, RZ, 0x3 ;  /* 0x0000002802027c11 */ /* 0x000fc8000f8f18ff */
[----:B------:R-:W-:-:S04]  /*6700*/  LOP3.LUT R2, R2, 0xfffffff8, RZ, 0xc0, !PT ;  /* 0xfffffff802027812 */ /* 0x000fc800078ec0ff */
[----:B------:R-:W-:Y:S02]  /*6710*/  IADD3 R41, PT, PT, -R2, UR40, RZ ;  /* 0x0000002802297c10 */ /* 0x000fe4000fffe1ff */
[----:B0-----:R-:W-:Y:S02]  /*6720*/  ISETP.EQ.U32.AND P1, PT, RZ, UR10, PT ;  /* 0x0000000aff007c0c */ /* 0x001fe4000bf22070 */
[----:B------:R-:W-:-:S04]  /*6730*/  ISETP.NE.AND P0, PT, R34, R41, PT ;  /* 0x000000292200720c */ /* 0x000fc80003f05270 */
[----:B------:R-:W-:-:S04]  /*6740*/  ISETP.GT.U32.OR P0, PT, R33, 0x4f, P0 ;  /* 0x0000004f2100780c */ /* 0x000fc80000704470 */
[----:B------:R-:W-:-:S13]  /*6750*/  ISETP.EQ.OR.EX P0, PT, RZ, UR11, P0, P1 ;  /* 0x0000000bff007c0c */ /* 0x000fda0008702710 */
[----:B------:R-:W0:Y:S01]  /*6760*/  @!P0 LDC.64 R2, c[0x0][0x3b0] ;  /* 0x0000ec00ff028b82 */ /* 0x000e220000000a00 */
        /* <DEDUP_REMOVED lines=8> */
[----:B------:R-:W-:Y:S02]  /*67f0*/  HFMA2 R35, -RZ, RZ, 0, 0 ;  /* 0x00000000ff237431 */ /* 0x000fe400000001ff */
[----:B------:R-:W-:Y:S01]  /*6800*/  IMAD R32, R23, 0x50, RZ ;  /* 0x0000005017207824 */ /* 0x000fe200078e02ff */
[----:B------:R-:W-:Y:S02]  /*6810*/  CS2R R30, SRZ ;  /* 0x00000000001e7805 */ /* 0x000fe4000001ff00 */
[----:B--2---:R-:W-:Y:S01]  /*6820*/  CS2R R28, SRZ ;  /* 0x00000000001c7805 */ /* 0x004fe2000001ff00 */
[----:B------:R-:W-:Y:S01]  /*6830*/  IMAD.MOV.U32 R38, RZ, RZ, RZ ;  /* 0x000000ffff267224 */ /* 0x000fe200078e00ff */
[----:B------:R-:W-:-:S05]  /*6840*/  MOV R36, RZ ;  /* 0x000000ff00247202 */ /* 0x000fca0000000f00 */
[----:B01--4-:R-:W-:Y:S05]  /*6850*/  @P0 BRA `(.L_x_2699) ;  /* 0x0000002800400947 */ /* 0x013fea0003800000 */
[----:B------:R-:W0:Y:S01]  /*6860*/  LDCU UR4, c[0x0][0x3f4] ;  /* 0x00007e80ff0477ac */ /* 0x000e220008000800 */
[----:B------:R-:W1:Y:S01]  /*6870*/  S2R R11, SR_CgaCtaId ;  /* 0x00000000000b7919 */ /* 0x000e620000008800 */
[----:B------:R-:W2:Y:S01]  /*6880*/  LDC.64 R2, c[0x0][0x3c0] ;  /* 0x0000f000ff027b82 */ /* 0x000ea20000000a00 */
[----:B------:R-:W-:Y:S01]  /*6890*/  IADD3 R40, PT, PT, R34, UR39, RZ ;  /* 0x0000002722287c10 */ /* 0x000fe2000fffe0ff */
[----:B------:R-:W-:Y:S01]  /*68a0*/  BSSY.RECONVERGENT B1, `(.L_x_2700) ;  /* 0x00000eb000017945 */ /* 0x000fe20003800200 */
[----:B------:R-:W-:Y:S01]  /*68b0*/  MOV R8, 0x400 ;  /* 0x0000040000087802 */ /* 0x000fe20000000f00 */
[----:B------:R-:W-:-:S03]  /*68c0*/  IMAD.MOV.U32 R31, RZ, RZ, RZ ;  /* 0x000000ffff1f7224 */ /* 0x000fc600078e00ff */
[----:B------:R-:W-:Y:S01]  /*68d0*/  IADD3 R8, PT, PT, R8, 0x120, RZ ;  /* 0x0000012008087810 */ /* 0x000fe20007ffe0ff */
[----:B0-----:R-:W-:-:S04]  /*68e0*/  IMAD.U32 R37, RZ, RZ, UR4 ;  /* 0x00000004ff257e24 */ /* 0x001fc8000f8e00ff */
[----:B------:R-:W-:Y:S01]  /*68f0*/  IMAD R9, R82, R37, R33 ;  /* 0x0000002552097224 */ /* 0x000fe200078e0221 */
[----:B------:R-:W-:-:S03]  /*6900*/  VIMNMX R45, PT, PT, R37, UR40, PT ;  /* 0x00000028252d7c48 */ /* 0x000fc6000bfe0100 */
[----:B--2---:R-:W-:Y:S01]  /*6910*/  IMAD.WIDE R2, R9, 0x2, R2 ;  /* 0x0000000209027825 */ /* 0x004fe200078e0202 */
[----:B------:R-:W-:Y:S02]  /*6920*/  ISETP.GE.AND P0, PT, R40, R45, PT ;  /* 0x0000002d2800720c */ /* 0x000fe40003f06270 */
[----:B-1----:R-:W-:-:S04]  /*6930*/  LEA R42, R11, R8, 0x18 ;  /* 0x000000080b2a7211 */ /* 0x002fc800078ec0ff */
[----:B------:R-:W-:-:S07]  /*6940*/  IADD3 R39, PT, PT, R42, UR5, RZ ;  /* 0x000000052a277c10 */ /* 0x000fce000fffe0ff */
[----:B------:R-:W-:Y:S05]  /*6950*/  @P0 BRA `(.L_x_2701) ;  /* 0x0000000c007c0947 */ /* 0x000fea0003800000 */
[----:B------:R-:W-:Y:S01]  /*6960*/  IADD3 R47, PT, PT, R40, 0x8, RZ ;  /* 0x00000008282f7810 */ /* 0x000fe20007ffe0ff */
[----:B------:R-:W-:Y:S01]  /*6970*/  ULOP3.LUT UR4, URZ, UR39, URZ, 0x33, !UPT ;  /* 0x00000027ff047292 */ /* 0x000fe2000f8e33ff */
[----:B------:R-:W-:Y:S01]  /*6980*/  BSSY.RECONVERGENT B2, `(.L_x_2702) ;  /* 0x0000080000027945 */ /* 0x000fe20003800200 */
[----:B------:R-:W0:Y:S01]  /*6990*/  LDCU UR7, c[0x0][0x3f8] ;  /* 0x00007f00ff0777ac */ /* 0x000e220008000800 */
[----:B------:R-:W-:Y:S01]  /*69a0*/  VIMNMX R45, PT, PT, R45, R47, !PT ;  /* 0x0000002f2d2d7248 */ /* 0x000fe20007fe0100 */
[----:B------:R-:W-:Y:S02]  /*69b0*/  HFMA2 R36, -RZ, RZ, 0, 0 ;  /* 0x00000000ff247431 */ /* 0x000fe400000001ff */
[----:B------:R-:W-:Y:S01]  /*69c0*/  IMAD.MOV.U32 R35, RZ, RZ, RZ ;  /* 0x000000ffff237224 */ /* 0x000fe200078e00ff */
[----:B------:R-:W-:Y:S01]  /*69d0*/  MOV R43, R40 ;  /* 0x00000028002b7202 */ /* 0x000fe20000000f00 */
[----:B------:R-:W-:Y:S01]  /*69e0*/  IMAD.MOV.U32 R38, RZ, RZ, RZ ;  /* 0x000000ffff267224 */ /* 0x000fe200078e00ff */
[----:B------:R-:W-:-:S02]  /*69f0*/  IADD3 R45, PT, PT, -R34, UR4, R45 ;  /* 0x00000004222d7c10 */ /* 0x000fc4000fffe12d */
[----:B------:R-:W-:Y:S02]  /*6a00*/  CS2R R28, SRZ ;  /* 0x00000000001c7805 */ /* 0x000fe4000001ff00 */
[----:B------:R-:W-:Y:S02]  /*6a10*/  MOV R19, RZ ;  /* 0x000000ff00137202 */ /* 0x000fe40000000f00 */
[----:B------:R-:W-:Y:S02]  /*6a20*/  CS2R R30, SRZ ;  /* 0x00000000001e7805 */ /* 0x000fe4000001ff00 */
[C---:B------:R-:W-:Y:S02]  /*6a30*/  ISETP.GE.U32.AND P0, PT, R45.reuse, 0x18, PT ;  /* 0x000000182d00780c */ /* 0x040fe40003f06070 */
[----:B------:R-:W-:-:S04]  /*6a40*/  LEA.HI R48, R45, 0x1, RZ, 0x1d ;  /* 0x000000012d307811 */ /* 0x000fc800078fe8ff */
[----:B------:R-:W-:Y:S01]  /*6a50*/  LOP3.LUT P1, R59, R48, 0x3, RZ, 0xc0, !PT ;  /* 0x00000003303b7812 */ /* 0x000fe2000782c0ff */
[----:B0-----:R-:W-:-:S06]  /*6a60*/  IMAD R44, R37, UR7, RZ ;  /* 0x00000007252c7c24 */ /* 0x001fcc000f8e02ff */
[----:B------:R-:W-:Y:S06]  /*6a70*/  @!P0 BRA `(.L_x_2703) ;  /* 0x0000000400c08947 */ /* 0x000fec0003800000 */
[----:B------:R-:W-:Y:S01]  /*6a80*/  LOP3.LUT R48, R48, 0x3ffffffc, RZ, 0xc0, !PT ;  /* 0x3ffffffc30307812 */ /* 0x000fe200078ec0ff */
[----:B------:R-:W-:Y:S01]  /*6a90*/  VIADD R49, R40, 0x10 ;  /* 0x0000001028317836 */ /* 0x000fe20000000000 */
[----:B------:R-:W-:Y:S02]  /*6aa0*/  LEA R9, R34, UR5, 0x1 ;  /* 0x0000000522097c11 */ /* 0x000fe4000f8e08ff */
[----:B------:R-:W-:Y:S01]  /*6ab0*/  IADD3 R51, PT, PT, R40, 0x18, RZ ;  /* 0x0000001828337810 */ /* 0x000fe20007ffe0ff */
[----:B------:R-:W-:Y:S01]  /*6ac0*/  IMAD.MOV R48, RZ, RZ, -R48 ;  /* 0x000000ffff307224 */ /* 0x000fe200078e0a30 */
[----:B------:R-:W-:Y:S02]  /*6ad0*/  MOV R35, RZ ;  /* 0x000000ff00237202 */ /* 0x000fe40000000f00 */
[----:B------:R-:W-:Y:S02]  /*6ae0*/  MOV R43, R40 ;  /* 0x00000028002b7202 */ /* 0x000fe40000000f00 */
[----:B------:R-:W-:-:S07]  /*6af0*/  IADD3 R46, PT, PT, R9, 0x20, R42 ;  /* 0x00000020092e7810 */ /* 0x000fce0007ffe02a */
.L_x_2704:
[----:B------:R-:W-:Y:S01]  /*6b00*/  IADD3 R8, P0, PT, R43, UR6, RZ ;  /* 0x000000062b087c10 */ /* 0x000fe2000ff1e0ff */
[----:B------:R-:W0:Y:S03]  /*6b10*/  LDS.U16 R50, [R46+-0x20] ;  /* 0xffffe0002e327984 */ /* 0x000e260000000400 */
[----:B------:R-:W-:Y:S01]  /*6b20*/  IADD3.X R9, PT, PT, RZ, UR12, RZ, P0, !PT ;  /* 0x0000000cff097c10 */ /* 0x000fe200087fe4ff */
[----:B------:R-:W-:Y:S01]  /*6b30*/  LDS.U16 R58, [R46+-0x10] ;  /* 0xfffff0002e3a7984 */ /* 0x000fe20000000400 */
[----:B------:R-:W-:-:S03]  /*6b40*/  LEA R20, P0, R8, UR14, 0x2 ;  /* 0x0000000e08147c11 */ /* 0x000fc6000f8010ff */
[----:B------:R-:W1:Y:S01]  /*6b50*/  LDS.U16 R60, [R46] ;  /* 0x000000002e3c7984 */ /* 0x000e620000000400 */
[----:B------:R-:W-:-:S05]  /*6b60*/  LEA.HI.X R21, R8, UR15, R9, 0x2, P0 ;  /* 0x0000000f08157c11 */ /* 0x000fca00080f1409 */
[----:B------:R-:W2:Y:S04]  /*6b70*/  LDG.E R8, desc[UR36][R20.64] ;  /* 0x0000002414087981 */ /* 0x000ea8000c1e1900 */
[----:B------:R-:W4:Y:S04]  /*6b80*/  LDG.E R12, desc[UR36][R20.64+0x20] ;  /* 0x00002024140c7981 */ /* 0x000f28000c1e1900 */
[----:B------:R-:W3:Y:S04]  /*6b90*/  LDG.E R22, desc[UR36][R20.64+0x40] ;  /* 0x0000402414167981 */ /* 0x000ee8000c1e1900 */
[----:B------:R-:W3:Y:S01]  /*6ba0*/  LDG.E R24, desc[UR36][R20.64+0x60] ;  /* 0x0000602414187981 */ /* 0x000ee2000c1e1900 */
[----:B--2---:R-:W-:-:S04]  /*6bb0*/  IMAD R8, R44, R8, R43 ;  /* 0x000000082c087224 */ /* 0x004fc800078e022b */
[----:B------:R-:W-:-:S04]  /*6bc0*/  IMAD R9, R8, 0x50, RZ ;  /* 0x0000005008097824 */ /* 0x000fc800078e02ff */
[----:B------:R-:W-:-:S06]  /*6bd0*/  IMAD.WIDE R8, R9, 0x2, R2 ;  /* 0x0000000209087825 */ /* 0x000fcc00078e0202 */
[----:B------:R-:W2:Y:S01]  /*6be0*/  LDG.E.128 R8, desc[UR36][R8.64] ;  /* 0x0000002408087981 */ /* 0x000ea2000c1e1d00 */
[----:B----4-:R-:W-:-:S04]  /*6bf0*/  IMAD R12, R44, R12, R47 ;  /* 0x0000000c2c0c7224 */ /* 0x010fc800078e022f */
[----:B------:R-:W-:Y:S02]  /*6c00*/  IMAD R13, R12, 0x50, RZ ;  /* 0x000000500c0d7824 */ /* 0x000fe400078e02ff */
[----:B---3--:R-:W-:Y:S02]  /*6c10*/  IMAD R22, R44, R22, R49 ;  /* 0x000000162c167224 */ /* 0x008fe400078e0231 */
[----:B------:R-:W-:-:S04]  /*6c20*/  IMAD.WIDE R12, R13, 0x2, R2 ;  /* 0x000000020d0c7825 */ /* 0x000fc800078e0202 */
[----:B------:R-:W-:Y:S02]  /*6c30*/  IMAD R23, R22, 0x50, RZ ;  /* 0x0000005016177824 */ /* 0x000fe400078e02ff */
[----:B------:R-:W3:Y:S01]  /*6c40*/  LDG.E.128 R12, desc[UR36][R12.64] ;  /* 0x000000240c0c7981 */ /* 0x000ee2000c1e1d00 */
        /* <DEDUP_REMOVED lines=10> */
[----:B------:R-:W-:Y:S01]  /*6cf0*/  VIADD R49, R49, 0x20 ;  /* 0x0000002031317836 */ /* 0x000fe20000000000 */
[----:B------:R-:W-:Y:S02]  /*6d00*/  ISETP.NE.AND P0, PT, R48, RZ, PT ;  /* 0x000000ff3000720c */ /* 0x000fe40003f05270 */
[----:B------:R-:W-:Y:S02]  /*6d10*/  IADD3 R47, PT, PT, R47, 0x20, RZ ;  /* 0x000000202f2f7810 */ /* 0x000fe40007ffe0ff */
[----:B------:R-:W-:Y:S01]  /*6d20*/  IADD3 R51, PT, PT, R51, 0x20, RZ ;  /* 0x0000002033337810 */ /* 0x000fe20007ffe0ff */
[----:B--2---:R-:W-:-:S02]  /*6d30*/  HADD2.F32 R52, -RZ, R8.H0_H0 ;  /* 0x20000008ff347230 */ /* 0x004fc40000004100 */
[----:B------:R-:W-:Y:S02]  /*6d40*/  HADD2.F32 R53, -RZ, R8.H1_H1 ;  /* 0x30000008ff357230 */ /* 0x000fe40000004100 */
[----:B------:R-:W0:Y:S01]  /*6d50*/  LDS.U16 R8, [R46+0x10] ;  /* 0x000010002e087984 */ /* 0x000e220000000400 */
        /* <DEDUP_REMOVED lines=12> */
[--C-:B---3--:R-:W-:Y:S02]  /*6e20*/  HADD2.F32 R29, -RZ, R14.reuse.H1_H1 ;  /* 0x3000000eff1d7230 */ /* 0x108fe40000004100 */
[----:B------:R-:W-:Y:S01]  /*6e30*/  FFMA.FTZ R57, R50, R57, R30 ;  /* 0x0000003932397223 */ /* 0x000fe2000001001e */
[----:B------:R-:W-:-:S02]  /*6e40*/  HADD2.F32 R30, -RZ, R14.H0_H0 ;  /* 0x2000000eff1e7230 */ /* 0x000fc40000004100 */
[----:B------:R-:W-:Y:S01]  /*6e50*/  FFMA.FTZ R56, R50, R56, R31 ;  /* 0x0000003832387223 */ /* 0x000fe2000001001f */
[----:B------:R-:W-:Y:S02]  /*6e60*/  HADD2.F32 R19, -RZ, R12.H0_H0 ;  /* 0x2000000cff137230 */ /* 0x000fe40000004100 */
[----:B------:R-:W-:Y:S02]  /*6e70*/  HADD2.F32 R28, -RZ, R13.H0_H0 ;  /* 0x2000000dff1c7230 */ /* 0x000fe40000004100 */
[----:B------:R-:W-:Y:S02]  /*6e80*/  HADD2.F32 R14, -RZ, R15.H0_H0 ;  /* 0x2000000fff0e7230 */ /* 0x000fe40000004100 */
[----:B------:R-:W-:Y:S02]  /*6e90*/  HADD2.F32 R11, -RZ, R58.H0_H0 ;  /* 0x2000003aff0b7230 */ /* 0x000fe40000004100 */
[----:B------:R-:W-:Y:S02]  /*6ea0*/  HADD2.F32 R12, -RZ, R12.H1_H1 ;  /* 0x3000000cff0c7230 */ /* 0x000fe40000004100 */
[----:B------:R-:W-:-:S02]  /*6eb0*/  HADD2.F32 R13, -RZ, R13.H1_H1 ;  /* 0x3000000dff0d7230 */ /* 0x000fc40000004100 */
[C---:B------:R-:W-:Y:S01]  /*6ec0*/  FFMA.FTZ R19, R11.reuse, R19, R52 ;  /* 0x000000130b137223 */ /* 0x040fe20000010034 */
[----:B------:R-:W-:Y:S02]  /*6ed0*/  HADD2.F32 R15, -RZ, R15.H1_H1 ;  /* 0x3000000fff0f7230 */ /* 0x000fe40000004100 */
[C---:B------:R-:W-:Y:S01]  /*6ee0*/  FFMA.FTZ R12, R11.reuse, R12, R53 ;  /* 0x0000000c0b0c7223 */ /* 0x040fe20000010035 */
[C---:B------:R-:W-:Y:S01]  /*6ef0*/  FFMA.FTZ R28, R11.reuse, R28, R55 ;  /* 0x0000001c0b1c7223 */ /* 0x040fe20000010037 */
[C---:B------:R-:W-:Y:S01]  /*6f00*/  FFMA.FTZ R13, R11.reuse, R13, R54 ;  /* 0x0000000d0b0d7223 */ /* 0x040fe20000010036 */
[C---:B------:R-:W-:Y:S01]  /*6f10*/  FFMA.FTZ R9, R11.reuse, R30, R9 ;  /* 0x0000001e0b097223 */ /* 0x040fe20000010009 */
[C---:B------:R-:W-:Y:S01]  /*6f20*/  FFMA.FTZ R10, R11.reuse, R29, R10 ;  /* 0x0000001d0b0a7223 */ /* 0x040fe2000001000a */
[C---:B------:R-:W-:Y:S01]  /*6f30*/  FFMA.FTZ R14, R11.reuse, R14, R57 ;  /* 0x0000000e0b0e7223 */ /* 0x040fe20000010039 */
[----:B------:R-:W-:Y:S01]  /*6f40*/  FFMA.FTZ R15, R11, R15, R56 ;  /* 0x0000000f0b0f7223 */ /* 0x000fe20000010038 */
[----:B----4-:R-:W-:-:S02]  /*6f50*/  HADD2.F32 R11, -RZ, R20.H0_H0 ;  /* 0x20000014ff0b7230 */ /* 0x010fc40000004100 */
[----:B------:R-:W-:Y:S02]  /*6f60*/  HADD2.F32 R29, -RZ, R20.H1_H1 ;  /* 0x30000014ff1d7230 */ /* 0x000fe40000004100 */
        /* <DEDUP_REMOVED lines=15> */
[----:B------:R-:W-:Y:S01]  /*7060*/  FFMA.FTZ R15, R60, R22, R15 ;  /* 0x000000163c0f7223 */ /* 0x000fe2000001000f */
        /* <DEDUP_REMOVED lines=12> */
[----:B------:R-:W-:Y:S01]  /*7130*/  FFMA.FTZ R29, R8, R29, R10 ;  /* 0x0000001d081d7223 */ /* 0x000fe2000001000a */
[----:B------:R-:W-:Y:S02]  /*7140*/  VIADD R46, R46, 0x40 ;  /* 0x000000402e2e7836 */ /* 0x000fe40000000000 */
[C---:B------:R-:W-:Y:S01]  /*7150*/  FFMA.FTZ R30, R8.reuse, R23, R14 ;  /* 0x00000017081e7223 */ /* 0x040fe2000001000e */
[----:B------:R-:W-:Y:S01]  /*7160*/  FFMA.FTZ R31, R8, R24, R15 ;  /* 0x00000018081f7223 */ /* 0x000fe2000001000f */
[----:B------:R-:W-:Y:S06]  /*7170*/  @P0 BRA `(.L_x_2704) ;  /* 0xfffffff800600947 */ /* 0x000fec000383ffff */
.L_x_2703:
[----:B------:R-:W-:Y:S05]  /*7180*/  BSYNC.RECONVERGENT B2 ;  /* 0x0000000000027941 */ /* 0x000fea0003800200 */
.L_x_2702:
        /* <DEDUP_REMOVED lines=11> */
[----:B------:R0:W4:Y:S01]  /*7240*/  LDG.E R12, desc[UR36][R20.64+0x20] ;  /* 0x00002024140c7981 */ /* 0x000122000c1e1900 */
[----:B------:R-:W-:Y:S01]  /*7250*/  IMAD.MOV.U32 R13, RZ, RZ, 0x50 ;  /* 0x00000050ff0d7424 */ /* 0x000fe200078e00ff */
[----:B------:R-:W-:-:S04]  /*7260*/  IADD3 R22, PT, PT, R43, -UR39, RZ ;  /* 0x800000272b167c10 */ /* 0x000fc8000fffe0ff */
[----:B------:R-:W-:-:S05]  /*7270*/  LEA R22, R22, R39, 0x1 ;  /* 0x0000002716167211 */ /* 0x000fca00078e08ff */
[----:B0-----:R-:W0:Y:S04]  /*7280*/  LDS.U16 R20, [R22] ;  /* 0x0000000016147984 */ /* 0x001e280000000400 */
[----:B---3--:R-:W1:Y:S01]  /*7290*/  LDS.U16 R26, [R22+0x10] ;  /* 0x00001000161a7984 */ /* 0x008e620000000400 */
[----:B--2---:R-:W-:-:S04]  /*72a0*/  IMAD R8, R44, R8, R43 ;  /* 0x000000082c087224 */ /* 0x004fc800078e022b */
[----:B------:R-:W-:Y:S02]  /*72b0*/  IMAD R9, R8, 0x50, RZ ;  /* 0x0000005008097824 */ /* 0x000fe400078e02ff */
[----:B----4-:R-:W-:Y:S02]  /*72c0*/  IMAD R12, R44, R12, R43 ;  /* 0x0000000c2c0c7224 */ /* 0x010fe400078e022b */
[----:B------:R-:W-:-:S04]  /*72d0*/  IMAD.WIDE R8, R9, 0x2, R2 ;  /* 0x0000000209087825 */ /* 0x000fc800078e0202 */
[----:B------:R-:W-:Y:S02]  /*72e0*/  IMAD R13, R12, R13, 0x280 ;  /* 0x000002800c0d7424 */ /* 0x000fe400078e020d */
[----:B------:R-:W2:Y:S02]  /*72f0*/  LDG.E.128 R8, desc[UR36][R8.64] ;  /* 0x0000002408087981 */ /* 0x000ea4000c1e1d00 */
[----:B------:R-:W-:-:S06]  /*7300*/  IMAD.WIDE R12, R13, 0x2, R2 ;  /* 0x000000020d0c7825 */ /* 0x000fcc00078e0202 */
[----:B------:R-:W3:Y:S01]  /*7310*/  LDG.E.128 R12, desc[UR36][R12.64] ;  /* 0x000000240c0c7981 */ /* 0x000ee2000c1e1d00 */
[----:B0-----:R-:W-:Y:S02]  /*7320*/  HADD2.F32 R20, -RZ, R20.H0_H0 ;  /* 0x20000014ff147230 */ /* 0x001fe40000004100 */
[----:B-1----:R-:W-:Y:S02]  /*7330*/  HADD2.F32 R26, -RZ, R26.H0_H0 ;  /* 0x2000001aff1a7230 */ /* 0x002fe40000004100 */
[----:B------:R-:W-:Y:S02]  /*7340*/  VIADD R43, R43, 0x10 ;  /* 0x000000102b2b7836 */ /* 0x000fe40000000000 */
[--C-:B--2---:R-:W-:Y:S02]  /*7350*/  HADD2.F32 R21, -RZ, R8.reuse.H0_H0 ;  /* 0x20000008ff157230 */ /* 0x104fe40000004100 */
[----:B------:R-:W-:Y:S02]  /*7360*/  HADD2.F32 R23, -RZ, R8.H1_H1 ;  /* 0x30000008ff177230 */ /* 0x000fe40000004100 */
[----:B------:R-:W-:-:S02]  /*7370*/  HADD2.F32 R25, -RZ, R9.H0_H0 ;  /* 0x20000009ff197230 */ /* 0x000fc40000004100 */
[C---:B------:R-:W-:Y:S01]  /*7380*/  FFMA.FTZ R21, R20.reuse, R21, R35 ;  /* 0x0000001514157223 */ /* 0x040fe20000010023 */
[----:B------:R-:W-:Y:S02]  /*7390*/  HADD2.F32 R8, -RZ, R9.H1_H1 ;  /* 0x30000009ff087230 */ /* 0x000fe40000004100 */
[C---:B------:R-:W-:Y:S01]  /*73a0*/  FFMA.FTZ R23, R20.reuse, R23, R36 ;  /* 0x0000001714177223 */ /* 0x040fe20000010024 */
[--C-:B------:R-:W-:Y:S02]  /*73b0*/  HADD2.F32 R9, -RZ, R10.reuse.H0_H0 ;  /* 0x2000000aff097230 */ /* 0x100fe40000004100 */
[C---:B------:R-:W-:Y:S01]  /*73c0*/  FFMA.FTZ R25, R20.reuse, R25, R38 ;  /* 0x0000001914197223 */ /* 0x040fe20000010026 */
[----:B------:R-:W-:Y:S02]  /*73d0*/  HADD2.F32 R27, -RZ, R11.H0_H0 ;  /* 0x2000000bff1b7230 */ /* 0x000fe40000004100 */
[----:B------:R-:W-:Y:S01]  /*73e0*/  FFMA.FTZ R8, R20, R8, R19 ;  /* 0x0000000814087223 */ /* 0x000fe20000010013 */
[----:B------:R-:W-:-:S02]  /*73f0*/  HADD2.F32 R10, -RZ, R10.H1_H1 ;  /* 0x3000000aff0a7230 */ /* 0x000fc40000004100 */
[C---:B------:R-:W-:Y:S01]  /*7400*/  FFMA.FTZ R9, R20.reuse, R9, R28 ;  /* 0x0000000914097223 */ /* 0x040fe2000001001c */
[----:B------:R-:W-:Y:S02]  /*7410*/  HADD2.F32 R24, -RZ, R11.H1_H1 ;  /* 0x3000000bff187230 */ /* 0x000fe40000004100 */
        /* <DEDUP_REMOVED lines=15> */
[----:B------:R-:W-:Y:S02]  /*7510*/  HADD2.F32 R15, -RZ, R15.H1_H1 ;  /* 0x3000000fff0f7230 */ /* 0x000fe40000004100 */
[C---:B------:R-:W-:Y:S01]  /*7520*/  FFMA.FTZ R28, R26.reuse, R28, R9 ;  /* 0x0000001c1a1c7223 */ /* 0x040fe20000010009 */
[C---:B------:R-:W-:Y:S02]  /*7530*/  FFMA.FTZ R29, R26.reuse, R29, R10 ;  /* 0x0000001d1a1d7223 */ /* 0x040fe4000001000a */
[----:B------:R-:W-:-:S07]  /*7540*/  FFMA.FTZ R31, R26, R15, R24 ;  /* 0x0000000f1a1f7223 */ /* 0x000fce0000010018 */
.L_x_2706:
[----:B------:R-:W-:Y:S05]  /*7550*/  BSYNC.RECONVERGENT B2 ;  /* 0x0000000000027941 */ /* 0x000fea0003800200 */
.L_x_2705:
[----:B------:R-:W-:Y:S05]  /*7560*/  @P0 BRA `(.L_x_2701) ;  /* 0x0000000000780947 */ /* 0x000fea0003800000 */
[----:B------:R-:W0:Y:S01]  /*7570*/  LDCU.64 UR10, c[0x0][0x3c8] ;  /* 0x00007900ff0a77ac */ /* 0x000e220008000a00 */
[----:B------:R-:W-:-:S04]  /*7580*/  IADD3 R8, P0, PT, R43, UR6, RZ ;  /* 0x000000062b087c10 */ /* 0x000fc8000ff1e0ff */
[----:B------:R-:W-:Y:S02]  /*7590*/  IADD3.X R9, PT, PT, RZ, UR12, RZ, P0, !PT ;  /* 0x0000000cff097c10 */ /* 0x000fe400087fe4ff */
[----:B0-----:R-:W-:-:S04]  /*75a0*/  LEA R12, P0, R8, UR10, 0x2 ;  /* 0x0000000a080c7c11 */ /* 0x001fc8000f8010ff */
[----:B------:R-:W-:-:S05]  /*75b0*/  LEA.HI.X R13, R8, UR11, R9, 0x2, P0 ;  /* 0x0000000b080d7c11 */ /* 0x000fca00080f1409 */
[----:B------:R-:W2:Y:S01]  /*75c0*/  LDG.E R12, desc[UR36][R12.64] ;  /* 0x000000240c0c7981 */ /* 0x000ea2000c1e1900 */
[----:B------:R-:W-:-:S05]  /*75d0*/  IADD3 R14, PT, PT, R43, -UR39, RZ ;  /* 0x800000272b0e7c10 */ /* 0x000fca000fffe0ff */
[----:B------:R-:W-:-:S06]  /*75e0*/  IMAD R14, R14, 0x2, R39 ;  /* 0x000000020e0e7824 */ /* 0x000fcc00078e0227 */
[----:B------:R-:W0:Y:S01]  /*75f0*/  LDS.U16 R14, [R14] ;  /* 0x000000000e0e7984 */ /* 0x000e220000000400 */
[----:B--2---:R-:W-:-:S04]  /*7600*/  IMAD R44, R44, R12, R43 ;  /* 0x0000000c2c2c7224 */ /* 0x004fc800078e022b */
[----:B------:R-:W-:-:S04]  /*7610*/  IMAD R9, R44, 0x50, RZ ;  /* 0x000000502c097824 */ /* 0x000fc800078e02ff */
[----:B------:R-:W-:-:S06]  /*7620*/  IMAD.WIDE R8, R9, 0x2, R2 ;  /* 0x0000000209087825 */ /* 0x000fcc00078e0202 */
[----:B------:R-:W2:Y:S01]  /*7630*/  LDG.E.128 R8, desc[UR36][R8.64] ;  /* 0x0000002408087981 */ /* 0x000ea2000c1e1d00 */
[----:B0-----:R-:W-:Y:S02]  /*7640*/  HADD2.F32 R20, -RZ, R14.H0_H0 ;  /* 0x2000000eff147230 */ /* 0x001fe40000004100 */
        /* <DEDUP_REMOVED lines=16> */
.L_x_2701:
[----:B------:R-:W-:Y:S05]  /*7750*/  BSYNC.RECONVERGENT B1 ;  /* 0x0000000000017941 */ /* 0x000fea0003800200 */
.L_x_2700:
[----:B------:R-:W-:Y:S01]  /*7760*/  ISETP.GE.AND P0, PT, R40, UR40, PT ;  /* 0x0000002828007c0c */ /* 0x000fe2000bf06270 */
[----:B------:R-:W-:-:S12]  /*7770*/  BSSY.RECONVERGENT B1, `(.L_x_2707) ;  /* 0x0000130000017945 */ /* 0x000fd80003800200 */
[----:B------:R-:W-:Y:S05]  /*7780*/  @P0 BRA `(.L_x_2708) ;  /* 0x0000001000b80947 */ /* 0x000fea0003800000 */
[----:B------:R-:W-:Y:S01]  /*7790*/  HFMA2 R9, -RZ, RZ, 0, 4.76837158203125e-07 ;  /* 0x00000008ff097431 */ /* 0x000fe200000001ff */
[----:B------:R-:W-:Y:S01]  /*77a0*/  ULOP3.LUT UR7, URZ, UR39, URZ, 0x33, !UPT ;  /* 0x00000027ff077292 */ /* 0x000fe2000f8e33ff */
[----:B------:R-:W-:Y:S01]  /*77b0*/  BSSY.RECONVERGENT B2, `(.L_x_2709) ;  /* 0x0000048000027945 */ /* 0x000fe20003800200 */
[----:B------:R-:W0:Y:S02]  /*77c0*/  LDCU UR4, c[0x0][0x3f8] ;  /* 0x00007f00ff0477ac */ /* 0x000e240008000800 */
[----:B------:R-:W-:-:S04]  /*77d0*/  VIADDMNMX R9, R40, R9, UR40, !PT ;  /* 0x0000002828097e46 */ /* 0x000fc8000f800109 */
[----:B------:R-:W-:-:S04]  /*77e0*/  IADD3 R24, PT, PT, -R34, UR7, R9 ;  /* 0x0000000722187c10 */ /* 0x000fc8000fffe109 */
        /* <DEDUP_REMOVED lines=8> */
[----:B------:R-:W-:-:S03]  /*7870*/  IADD3 R42, PT, PT, R42, R9, RZ ;  /* 0x000000092a2a7210 */ /* 0x000fc60007ffe0ff */
[----:B------:R-:W-:-:S07]  /*7880*/  IMAD.MOV R13, RZ, RZ, -R8 ;  /* 0x000000ffff0d7224 */ /* 0x000fce00078e0a08 */
.L_x_2713:
        /* <DEDUP_REMOVED lines=11> */
[----:B0-----:R-:W-:-:S06]  /*7940*/  IADD3 R14, PT, PT, R10, 0xffffffe, RZ ;  /* 0x0ffffffe0a0e7810 */ /* 0x001fcc0007ffe0ff */
[----:B------:R-:W0:Y:S02]  /*7950*/  F2I.FTZ.U32.TRUNC.NTZ R9, R14 ;  /* 0x0000000e00097305 */ /* 0x000e24000021f000 */
[----:B0-----:R-:W-:-:S04]  /*7960*/  IMAD.MOV R8, RZ, RZ, -R9 ;  /* 0x000000ffff087224 */ /* 0x001fc800078e0a09 */
[----:B------:R-:W-:Y:S01]  /*7970*/  IMAD R15, R8, R11, RZ ;  /* 0x0000000b080f7224 */ /* 0x000fe200078e02ff */
[----:B------:R-:W-:-:S05]  /*7980*/  MOV R8, RZ ;  /* 0x000000ff00087202 */ /* 0x000fca0000000f00 */
[----:B------:R-:W-:Y:S01]  /*7990*/  IMAD.HI.U32 R8, R9, R15, R8 ;  /* 0x0000000f09087227 */ /* 0x000fe200078e0008 */
[----:B------:R-:W-:Y:S02]  /*79a0*/  MOV R9, R20 ;  /* 0x0000001400097202 */ /* 0x000fe40000000f00 */
[----:B------:R-:W0:Y:S03]  /*79b0*/  LDS.U16 R20, [R42] ;  /* 0x000000002a147984 */ /* 0x000e260000000400 */
        /* <DEDUP_REMOVED lines=11> */
[----:B------:R-:W-:-:S04]  /*7a70*/  LEA R14, P1, R9, UR16, 0x2 ;  /* 0x00000010090e7c11 */ /* 0x000fc8000f8210ff */
[----:B------:R-:W-:-:S06]  /*7a80*/  LEA.HI.X R15, R9, UR17, R10, 0x2, P1 ;  /* 0x00000011090f7c11 */ /* 0x000fcc00088f140a */
[----:B------:R-:W2:Y:S02]  /*7a90*/  LDG.E R15, desc[UR36][R14.64] ;  /* 0x000000240e0f7981 */ /* 0x000ea4000c1e1900 */
[----:B--2---:R-:W-:-:S04]  /*7aa0*/  IMAD R8, R12, R15, R8 ;  /* 0x0000000f0c087224 */ /* 0x004fc800078e0208 */
[----:B------:R-:W-:-:S04]  /*7ab0*/  IMAD R9, R8, 0x50, RZ ;  /* 0x0000005008097824 */ /* 0x000fc800078e02ff */
[----:B------:R-:W-:-:S06]  /*7ac0*/  IMAD.WIDE R8, R9, 0x2, R2 ;  /* 0x0000000209087825 */ /* 0x000fcc00078e0202 */
[----:B------:R-:W2:Y:S01]  /*7ad0*/  LDG.E.128 R8, desc[UR36][R8.64] ;  /* 0x0000002408087981 */ /* 0x000ea2000c1e1d00 */
[----:B0-----:R-:W-:Y:S02]  /*7ae0*/  HADD2.F32 R20, -RZ, R20.H0_H0 ;  /* 0x20000014ff147230 */ /* 0x001fe40000004100 */
[----:B--2---:R-:W-:Y:S02]  /*7af0*/  HADD2.F32 R15, -RZ, R10.H0_H0 ;  /* 0x2000000aff0f7230 */ /* 0x004fe40000004100 */
[--C-:B------:R-:W-:Y:S02]  /*7b00*/  HADD2.F32 R21, -RZ, R8.reuse.H0_H0 ;  /* 0x20000008ff157230 */ /* 0x100fe40000004100 */
[----:B------:R-:W-:Y:S02]  /*7b10*/  HADD2.F32 R23, -RZ, R8.H1_H1 ;  /* 0x30000008ff177230 */ /* 0x000fe40000004100 */
[----:B------:R-:W-:Y:S01]  /*7b20*/  FFMA.FTZ R28, R20, R15, R28 ;  /* 0x0000000f141c7223 */ /* 0x000fe2000001001c */
[----:B------:R-:W-:-:S02]  /*7b30*/  HADD2.F32 R25, -RZ, R9.H0_H0 ;  /* 0x20000009ff197230 */ /* 0x000fc40000004100 */
[C---:B------:R-:W-:Y:S01]  /*7b40*/  FFMA.FTZ R35, R20.reuse, R21, R35 ;  /* 0x0000001514237223 */ /* 0x040fe20000010023 */
[----:B------:R-:W-:Y:S02]  /*7b50*/  HADD2.F32 R22, -RZ, R9.H1_H1 ;  /* 0x30000009ff167230 */ /* 0x000fe40000004100 */
[C---:B------:R-:W-:Y:S01]  /*7b60*/  FFMA.FTZ R36, R20.reuse, R23, R36 ;  /* 0x0000001714247223 */ /* 0x040fe20000010024 */
[----:B------:R-:W-:Y:S02]  /*7b70*/  HADD2.F32 R10, -RZ, R10.H1_H1 ;  /* 0x3000000aff0a7230 */ /* 0x000fe40000004100 */
[C---:B------:R-:W-:Y:S01]  /*7b80*/  FFMA.FTZ R38, R20.reuse, R25, R38 ;  /* 0x0000001914267223 */ /* 0x040fe20000010026 */
[--C-:B---3--:R-:W-:Y:S02]  /*7b90*/  HADD2.F32 R27, -RZ, R11.reuse.H0_H0 ;  /* 0x2000000bff1b7230 */ /* 0x108fe40000004100 */
[----:B------:R-:W-:Y:S01]  /*7ba0*/  FFMA.FTZ R19, R20, R22, R19 ;  /* 0x0000001614137223 */ /* 0x000fe20000010013 */
[----:B------:R-:W-:-:S02]  /*7bb0*/  HADD2.F32 R14, -RZ, R11.H1_H1 ;  /* 0x3000000bff0e7230 */ /* 0x000fc40000004100 */
[C---:B------:R-:W-:Y:S01]  /*7bc0*/  FFMA.FTZ R29, R20.reuse, R10, R29 ;  /* 0x0000000a141d7223 */ /* 0x040fe2000001001d */
[C---:B------:R-:W-:Y:S02]  /*7bd0*/  FFMA.FTZ R30, R20.reuse, R27, R30 ;  /* 0x0000001b141e7223 */ /* 0x040fe4000001001e */
[----:B------:R-:W-:-:S07]  /*7be0*/  FFMA.FTZ R31, R20, R14, R31 ;  /* 0x0000000e141f7223 */ /* 0x000fce000001001f */
.L_x_2712:
[----:B------:R-:W-:Y:S05]  /*7bf0*/  BSYNC.RECONVERGENT B3 ;  /* 0x0000000000037941 */ /* 0x000fea0003800200 */
.L_x_2711:
[----:B------:R-:W-:Y:S01]  /*7c00*/  IADD3 R40, PT, PT, R40, 0x8, RZ ;  /* 0x0000000828287810 */ /* 0x000fe20007ffe0ff */
[----:B------:R-:W-:Y:S01]  /*7c10*/  VIADD R42, R42, 0x10 ;  /* 0x000000102a2a7836 */ /* 0x000fe20000000000 */
[----:B------:R-:W-:Y:S06]  /*7c20*/  @P0 BRA `(.L_x_2713) ;  /* 0xfffffffc00180947 */ /* 0x000fec000383ffff */
.L_x_2710:
[----:B------:R-:W-:Y:S05]  /*7c30*/  BSYNC.RECONVERGENT B2 ;  /* 0x0000000000027941 */ /* 0x000fea0003800200 */
.L_x_2709:
[----:B------:R-:W-:-:S13]  /*7c40*/  ISETP.GE.U32.AND P0, PT, R24, 0x18, PT ;  /* 0x000000181800780c */ /* 0x000fda0003f06070 */
[----:B------:R-:W-:Y:S05]  /*7c50*/  @!P0 BRA `(.L_x_2708) ;  /* 0x0000000c00848947 */ /* 0x000fea0003800000 */
[----:B------:R-:W0:Y:S02]  /*7c60*/  LDC R37, c[0x0][0x3f4] ;  /* 0x0000fd00ff257b82 */ /* 0x000e240000000800 */
.L_x_2722:
[CC--:B0-----:R-:W-:Y:S01]  /*7c70*/  ISETP.GE.AND P3, PT, R40.reuse, R37.reuse, PT ;  /* 0x000000252800720c */ /* 0x0c1fe20003f66270 */
[C---:B------:R-:W-:Y:S01]  /*7c80*/  VIADD R14, R40.reuse, 0x18 ;  /* 0x00000018280e7836 */ /* 0x040fe20000000000 */
[C---:B------:R-:W-:Y:S01]  /*7c90*/  IADD3 R42, PT, PT, R40.reuse, 0x8, RZ ;  /* 0x00000008282a7810 */ /* 0x040fe20007ffe0ff */
[----:B------:R-:W-:Y:S01]  /*7ca0*/  BSSY.RECONVERGENT B2, `(.L_x_2714) ;  /* 0x000003a000027945 */ /* 0x000fe20003800200 */
[C---:B------:R-:W-:Y:S02]  /*7cb0*/  IADD3 R20, PT, PT, R40.reuse, 0x10, RZ ;  /* 0x0000001028147810 */ /* 0x040fe40007ffe0ff */
[----:B------:R-:W-:Y:S02]  /*7cc0*/  IADD3 R8, PT, PT, R40, -UR39, RZ ;  /* 0x8000002728087c10 */ /* 0x000fe4000fffe0ff */
[-C--:B------:R-:W-:Y:S02]  /*7cd0*/  ISETP.GE.AND P2, PT, R42, R37.reuse, PT ;  /* 0x000000252a00720c */ /* 0x080fe40003f46270 */
[----:B------:R-:W-:-:S02]  /*7ce0*/  ISETP.GE.AND P0, PT, R20, R37, PT ;  /* 0x000000251400720c */ /* 0x000fc40003f06270 */
[----:B------:R-:W-:Y:S02]  /*7cf0*/  ISETP.GE.AND P1, PT, R14, R37, PT ;  /* 0x000000250e00720c */ /* 0x000fe40003f26270 */
[----:B------:R-:W-:Y:S01]  /*7d00*/  LEA R13, R8, R39, 0x1 ;  /* 0x00000027080d7211 */ /* 0x000fe200078e08ff */
[----:B------:R-:W-:Y:S10]  /*7d10*/  @!P3 BRA `(.L_x_2715) ;  /* 0x0000000000c8b947 */ /* 0x000ff40003800000 */
[----:B------:R-:W-:Y:S01]  /*7d20*/  IABS R11, R37 ;  /* 0x00000025000b7213 */ /* 0x000fe20000000000 */
[----:B------:R-:W0:Y:S01]  /*7d30*/  LDCU.64 UR10, c[0x0][0x3c8] ;  /* 0x00007900ff0a77ac */ /* 0x000e220008000a00 */
[----:B------:R-:W-:Y:S02]  /*7d40*/  IABS R22, R40 ;  /* 0x0000002800167213 */ /* 0x000fe40000000000 */
[----:B------:R-:W1:Y:S01]  /*7d50*/  I2F.RP R10, R11 ;  /* 0x0000000b000a7306 */ /* 0x000e620000209400 */
[----:B------:R-:W-:Y:S02]  /*7d60*/  ISETP.GE.AND P4, PT, R40, RZ, PT ;  /* 0x000000ff2800720c */ /* 0x000fe40003f86270 */
[----:B------:R-:W-:-:S05]  /*7d70*/  ISETP.NE.AND P5, PT, R37, RZ, PT ;  /* 0x000000ff2500720c */ /* 0x000fca0003fa5270 */
[----:B-1----:R-:W1:Y:S02]  /*7d80*/  MUFU.RCP R10, R10 ;  /* 0x0000000a000a7308 */ /* 0x002e640000001000 */
[----:B-1----:R-:W-:-:S06]  /*7d90*/  VIADD R15, R10, 0xffffffe ;  /* 0x0ffffffe0a0f7836 */ /* 0x002fcc0000000000 */
[----:B------:R1:W2:Y:S02]  /*7da0*/  F2I.FTZ.U32.TRUNC.NTZ R9, R15 ;  /* 0x0000000f00097305 */ /* 0x0002a4000021f000 */
[----:B-1----:R-:W1:Y:S01]  /*7db0*/  LDS.U16 R15, [R13] ;  /* 0x000000000d0f7984 */ /* 0x002e620000000400 */
        /* <DEDUP_REMOVED lines=15> */
[----:B------:R-:W-:Y:S02]  /*7eb0*/  IADD3.X R10, PT, PT, RZ, UR12, RZ, P3, !PT ;  /* 0x0000000cff0a7c10 */ /* 0x000fe40009ffe4ff */
[----:B0-----:R-:W-:-:S04]  /*7ec0*/  LEA R22, P3, R9, UR10, 0x2 ;  /* 0x0000000a09167c11 */ /* 0x001fc8000f8610ff */
[----:B------:R-:W-:-:S06]  /*7ed0*/  LEA.HI.X R23, R9, UR11, R10, 0x2, P3 ;  /* 0x0000000b09177c11 */ /* 0x000fcc00098f140a */
[----:B------:R-:W2:Y:S02]  /*7ee0*/  LDG.E R23, desc[UR36][R22.64] ;  /* 0x0000002416177981 */ /* 0x000ea4000c1e1900 */
[----:B--2---:R-:W-:-:S04]  /*7ef0*/  IMAD R8, R12, R23, R8 ;  /* 0x000000170c087224 */ /* 0x004fc800078e0208 */
[----:B------:R-:W-:-:S04]  /*7f00*/  IMAD R9, R8, 0x50, RZ ;  /* 0x0000005008097824 */ /* 0x000fc800078e02ff */
[----:B------:R-:W-:-:S06]  /*7f10*/  IMAD.WIDE R8, R9, 0x2, R2 ;  /* 0x0000000209087825 */ /* 0x000fcc00078e0202 */
[----:B------:R-:W2:Y:S01]  /*7f20*/  LDG.E.128 R8, desc[UR36][R8.64] ;  /* 0x0000002408087981 */ /* 0x000ea2000c1e1d00 */
[----:B-1----:R-:W-:Y:S02]  /*7f30*/  HADD2.F32 R24, -RZ, R15.H0_H0 ;  /* 0x2000000fff187230 */ /* 0x002fe40000004100 */
[----:B--2---:R-:W-:Y:S02]  /*7f40*/  HADD2.F32 R23, -RZ, R10.H0_H0 ;  /* 0x2000000aff177230 */ /* 0x004fe40000004100 */
[--C-:B------:R-:W-:Y:S02]  /*7f50*/  HADD2.F32 R15, -RZ, R8.reuse.H0_H0 ;  /* 0x20000008ff0f7230 */ /* 0x100fe40000004100 */
[----:B------:R-:W-:Y:S02]  /*7f60*/  HADD2.F32 R21, -RZ, R8.H1_H1 ;  /* 0x30000008ff157230 */ /* 0x000fe40000004100 */
[----:B------:R-:W-:Y:S01]  /*7f70*/  FFMA.FTZ R28, R24, R23, R28 ;  /* 0x00000017181c7223 */ /* 0x000fe2000001001c */
[----:B------:R-:W-:-:S02]  /*7f80*/  HADD2.F32 R25, -RZ, R9.H0_H0 ;  /* 0x20000009ff197230 */ /* 0x000fc40000004100 */
[C---:B------:R-:W-:Y:S01]  /*7f90*/  FFMA.FTZ R35, R24.reuse, R15, R35 ;  /* 0x0000000f18237223 */ /* 0x040fe20000010023 */
[----:B---3--:R-:W-:Y:S02]  /*7fa0*/  HADD2.F32 R26, -RZ, R9.H1_H1 ;  /* 0x30000009ff1a7230 */ /* 0x008fe40000004100 */
        /* <DEDUP_REMOVED lines=9> */
.L_x_2715:
[----:B------:R-:W-:Y:S05]  /*8040*/  BSYNC.RECONVERGENT B2 ;  /* 0x0000000000027941 */ /* 0x000fea0003800200 */
.L_x_2714:
[----:B------:R-:W-:Y:S04]  /*8050*/  BSSY.RECONVERGENT B2, `(.L_x_2716) ;  /* 0x0000034000027945 */ /* 0x000fe80003800200 */
[----:B------:R-:W-:Y:S05]  /*8060*/  @!P2 BRA `(.L_x_2717) ;  /* 0x0000000000c8a947 */ /* 0x000fea0003800000 */
        /* <DEDUP_REMOVED lines=9> */
[----:B-1----:R-:W1:Y:S01]  /*8100*/  LDS.U16 R15, [R13+0x10] ;  /* 0x000010000d0f7984 */ /* 0x002e620000000400 */
        /* <DEDUP_REMOVED lines=40> */
.L_x_2717:
[----:B------:R-:W-:Y:S05]  /*8390*/  BSYNC.RECONVERGENT B2 ;  /* 0x0000000000027941 */ /* 0x000fea0003800200 */
.L_x_2716:
        /* <DEDUP_REMOVED lines=52> */
.L_x_2719:
[----:B------:R-:W-:Y:S05]  /*86e0*/  BSYNC.RECONVERGENT B2 ;  /* 0x0000000000027941 */ /* 0x000fea0003800200 */
.L_x_2718:
[----:B------:R-:W-:Y:S04]  /*86f0*/  BSSY.RECONVERGENT B2, `(.L_x_2720) ;  /* 0x0000034000027945 */ /* 0x000fe80003800200 */
[----:B------:R-:W-:Y:S05]  /*8700*/  @!P1 BRA `(.L_x_2721) ;  /* 0x0000000000c89947 */ /* 0x000fea0003800000 */
[----:B------:R-:W-:Y:S01]  /*8710*/  IABS R11, R37 ;  /* 0x00000025000b7213 */ /* 0x000fe20000000000 */
[----:B------:R-:W0:Y:S01]  /*8720*/  LDCU.64 UR10, c[0x0][0x3c8] ;  /* 0x00007900ff0a77ac */ /* 0x000e220008000a00 */
[----:B------:R-:W-:Y:S01]  /*8730*/  IABS R20, R14 ;  /* 0x0000000e00147213 */ /* 0x000fe20000000000 */
[----:B------:R-:W1:Y:S01]  /*8740*/  LDS.U16 R13, [R13+0x30] ;  /* 0x000030000d0d7984 */ /* 0x000e620000000400 */
        /* <DEDUP_REMOVED lines=46> */
.L_x_2721:
[----:B------:R-:W-:Y:S05]  /*8a30*/  BSYNC.RECONVERGENT B2 ;  /* 0x0000000000027941 */ /* 0x000fea0003800200 */
.L_x_2720:
[----:B------:R-:W-:-:S05]  /*8a40*/  VIADD R40, R40, 0x20 ;  /* 0x0000002028287836 */ /* 0x000fca0000000000 */
[----:B------:R-:W-:-:S13]  /*8a50*/  ISETP.GE.AND P0, PT, R40, UR40, PT ;  /* 0x0000002828007c0c */ /* 0x000fda000bf06270 */
[----:B------:R-:W-:Y:S05]  /*8a60*/  @!P0 BRA `(.L_x_2722) ;  /* 0xfffffff000808947 */ /* 0x000fea000383ffff */
.L_x_2708:
[----:B------:R-:W-:Y:S05]  /*8a70*/  BSYNC.RECONVERGENT B1 ;  /* 0x0000000000017941 */ /* 0x000fea0003800200 */
.L_x_2707:
        /* <DEDUP_REMOVED lines=11> */
[----:B0-----:R0:W4:Y:S01]  /*8b30*/  LDG.E R8, desc[UR36][R8.64+0x8] ;  /* 0x0000082408087981 */ /* 0x001122000c1e1900 */
[----:B--2---:R-:W-:Y:S01]  /*8b40*/  LOP3.LUT R15, R21, 0xff, RZ, 0xc0, !PT ;  /* 0x000000ff150f7812 */ /* 0x004fe200078ec0ff */
[----:B------:R-:W4:Y:S01]  /*8b50*/  I2F.S8 R11, R20 ;  /* 0x00000014000b7306 */ /* 0x000f220000001400 */
        /* <DEDUP_REMOVED lines=9> */
[----:B------:R-:W-:Y:S01]  /*8bf0*/  ISETP.NE.U32.AND P0, PT, R9, RZ, PT ;  /* 0x000000ff0900720c */ /* 0x000fe20003f05070 */
[----:B------:R-:W-:Y:S01]  /*8c00*/  IMAD.MOV.U32 R9, RZ, RZ, R12 ;  /* 0x000000ffff097224 */ /* 0x000fe200078e000c */
[----:B------:R-:W-:Y:S02]  /*8c10*/  SHF.R.U64 R12, R16, 0x7, RZ ;  /* 0x00000007100c7819 */ /* 0x000fe400000012ff */
[----:B------:R-:W-:Y:S01]  /*8c20*/  ISETP.NE.U32.AND.EX P1, PT, RZ, RZ, PT, P1 ;  /* 0x000000ffff00720c */ /* 0x000fe20003f25110 */
[----:B----4-:R-:W-:Y:S01]  /*8c30*/  FMUL.FTZ R11, R8, R11 ;  /* 0x0000000b080b7220 */ /* 0x010fe20000410000 */
[----:B------:R-:W-:Y:S02]  /*8c40*/  ISETP.NE.U32.AND P2, PT, R12, RZ, PT ;  /* 0x000000ff0c00720c */ /* 0x000fe40003f45070 */
[----:B------:R-:W-:Y:S02]  /*8c50*/  ISETP.NE.U32.AND.EX P0, PT, RZ, RZ, PT, P0 ;  /* 0x000000ffff00720c */ /* 0x000fe40003f05100 */
[----:B------:R-:W-:-:S02]  /*8c60*/  ISETP.NE.U32.AND.EX P2, PT, RZ, RZ, PT, P2 ;  /* 0x000000ffff00720c */ /* 0x000fc40003f45120 */
[----:B------:R-:W-:Y:S02]  /*8c70*/  PRMT R10, R20, 0x9910, RZ ;  /* 0x00009910140a7816 */ /* 0x000fe400000000ff */
[----:B------:R-:W-:Y:S02]  /*8c80*/  PRMT R3, R21, 0x9910, RZ ;  /* 0x0000991015037816 */ /* 0x000fe400000000ff */
[----:B------:R-:W-:Y:S02]  /*8c90*/  SHF.R.S32.HI R2, RZ, 0x8, R10 ;  /* 0x00000008ff027819 */ /* 0x000fe4000001140a */
[----:B------:R-:W-:Y:S02]  /*8ca0*/  MOV R10, R3 ;  /* 0x00000003000a7202 */ /* 0x000fe40000000f00 */
[----:B------:R-:W-:Y:S01]  /*8cb0*/  SHF.R.S32.HI R9, RZ, 0x8, R9 ;  /* 0x00000008ff097819 */ /* 0x000fe20000011409 */
[----:B------:R-:W0:Y:S01]  /*8cc0*/  I2F.S16 R3, R2 ;  /* 0x0000000200037306 */ /* 0x000e220000101400 */
[----:B------:R-:W-:-:S02]  /*8cd0*/  SHF.R.S32.HI R25, RZ, 0x18, R21 ;  /* 0x00000018ff197819 */ /* 0x000fc40000011415 */
[----:B------:R-:W-:Y:S02]  /*8ce0*/  @P1 LOP3.LUT R15, R15, 0xffffff00, RZ, 0xfc, !PT ;  /* 0xffffff000f0f1812 */ /* 0x000fe400078efcff */
[----:B------:R-:W-:Y:S02]  /*8cf0*/  @P0 LOP3.LUT R13, R13, 0xffffff00, RZ, 0xfc, !PT ;  /* 0xffffff000d0d0812 */ /* 0x000fe400078efcff */
[----:B------:R-:W-:Y:S01]  /*8d00*/  SHF.R.S32.HI R10, RZ, 0x8, R10 ;  /* 0x00000008ff0a7819 */ /* 0x000fe2000001140a */
[----:B------:R-:W1:Y:S01]  /*8d10*/  I2F.S16 R9, R9 ;  /* 0x0000000900097306 */ /* 0x000e620000101400 */
[----:B------:R-:W-:Y:S01]  /*8d20*/  @P2 LOP3.LUT R16, R16, 0xffffff00, RZ, 0xfc, !PT ;  /* 0xffffff0010102812 */ /* 0x000fe200078efcff */
[----:B0-----:R-:W-:-:S06]  /*8d30*/  FMUL.FTZ R2, R8, R3 ;  /* 0x0000000308027220 */ /* 0x001fcc0000410000 */
[----:B------:R-:W0:Y:S01]  /*8d40*/  I2F.S16 R25, R25 ;  /* 0x0000001900197306 */ /* 0x000e220000101400 */
[----:B-1----:R-:W-:-:S07]  /*8d50*/  FMUL.FTZ R12, R8, R9 ;  /* 0x00000009080c7220 */ /* 0x002fce0000410000 */
[----:B------:R-:W1:Y:S01]  /*8d60*/  I2F.S16 R21, R10 ;  /* 0x0000000a00157306 */ /* 0x000e620000101400 */
[----:B0-----:R-:W-:-:S07]  /*8d70*/  FMUL.FTZ R14, R8, R25 ;  /* 0x00000019080e7220 */ /* 0x001fce0000410000 */
[----:B------:R-:W0:Y:S01]  /*8d80*/  I2F.S8 R15, R15 ;  /* 0x0000000f000f7306 */ /* 0x000e220000001400 */
[----:B-1----:R-:W-:-:S07]  /*8d90*/  FMUL.FTZ R21, R8, R21 ;  /* 0x0000001508157220 */ /* 0x002fce0000410000 */
[----:B------:R-:W1:Y:S01]  /*8da0*/  I2F.S8 R13, R13 ;  /* 0x0000000d000d7306 */ /* 0x000e620000001400 */
[----:B0-----:R-:W-:-:S07]  /*8db0*/  FMUL.FTZ R10, R8, R15 ;  /* 0x0000000f080a7220 */ /* 0x001fce0000410000 */
[----:B------:R-:W0:Y:S01]  /*8dc0*/  I2F.S8 R23, R16 ;  /* 0x0000001000177306 */ /* 0x000e220000001400 */
[----:B------:R-:W-:Y:S01]  /*8dd0*/  F2FP.F16.F32.PACK_AB R10, R21, R10 ;  /* 0x0000000a150a723e */ /* 0x000fe200000000ff */
[----:B-1----:R-:W-:-:S05]  /*8de0*/  FMUL.FTZ R9, R8, R13 ;  /* 0x0000000d08097220 */ /* 0x002fca0000410000 */
[----:B------:R-:W-:Y:S01]  /*8df0*/  F2FP.F16.F32.PACK_AB R9, R12, R9 ;  /* 0x000000090c09723e */ /* 0x000fe200000000ff */
[----:B0-----:R-:W-:Y:S01]  /*8e00*/  FMUL.FTZ R23, R8, R23 ;  /* 0x0000001708177220 */ /* 0x001fe20000410000 */
[----:B------:R-:W-:-:S04]  /*8e10*/  F2FP.F16.F32.PACK_AB R8, R2, R11 ;  /* 0x0000000b0208723e */ /* 0x000fc800000000ff */
[----:B------:R-:W-:Y:S01]  /*8e20*/  F2FP.F16.F32.PACK_AB R11, R14, R23 ;  /* 0x000000170e0b723e */ /* 0x000fe200000000ff */
[----:B------:R-:W-:Y:S06]  /*8e30*/  BRA `(.L_x_2724) ;  /* 0x00000000000c7947 */ /* 0x000fec0003800000 */
.L_x_2723:
[----:B------:R-:W0:Y:S02]  /*8e40*/  LDC.64 R8, c[0x0][0x3a8] ;  /* 0x0000ea00ff087b82 */ /* 0x000e240000000a00 */
[----:B0-----:R-:W-:-:S06]  /*8e50*/  IMAD.WIDE R8, R3, 0x2, R8 ;  /* 0x0000000203087825 */ /* 0x001fcc00078e0208 */
[----:B------:R-:W5:Y:S02]  /*8e60*/  LDG.E.128 R8, desc[UR36][R8.64] ;  /* 0x0000002408087981 */ /* 0x000f64000c1e1d00 */
.L_x_2724:
[----:B------:R-:W0:Y:S02]  /*8e70*/  LDCU.64 UR10, c[0x0][0x460] ;  /* 0x00008c00ff0a77ac */ /* 0x000e240008000a00 */
[----:B0-----:R-:W-:-:S04]  /*8e80*/  ISETP.NE.U32.AND P0, PT, RZ, UR10, PT ;  /* 0x0000000aff007c0c */ /* 0x001fc8000bf05070 */
[----:B------:R-:W-:Y:S01]  /*8e90*/  ISETP.NE.AND.EX P0, PT, RZ, UR11, PT, P0 ;  /* 0x0000000bff007c0c */ /* 0x000fe2000bf05300 */
[----:B------:R-:W0:-:S12]  /*8ea0*/  LDCU.64 UR10, c[0x0][0x3c0] ;  /* 0x00007800ff0a77ac */ /* 0x000e180008000a00 */
[----:B------:R-:W1:Y:S08]  /*8eb0*/  @P0 LDC R2, c[0x0][0x3f8] ;  /* 0x0000fe00ff020b82 */ /* 0x000e700000000800 */
[----:B------:R-:W2:Y:S01]  /*8ec0*/  @P0 LDC.64 R12, c[0x0][0x458] ;  /* 0x00011600ff0c0b82 */ /* 0x000ea20000000a00 */
[----:B-1----:R-:W-:-:S04]  /*8ed0*/  @P0 IMAD R18, R17, R2, R18 ;  /* 0x0000000211120224 */ /* 0x002fc800078e0212 */
[----:B------:R-:W-:-:S04]  /*8ee0*/  @P0 IMAD R3, R18, 0x50, R33 ;  /* 0x0000005012030824 */ /* 0x000fc800078e0221 */
[----:B--2---:R-:W-:-:S06]  /*8ef0*/  @P0 IMAD.WIDE R12, R3, 0x2, R12 ;  /* 0x00000002030c0825 */ /* 0x004fcc00078e020c */
[----:B------:R-:W2:Y:S01]  /*8f00*/  @P0 LDG.E.128 R12, desc[UR36][R12.64] ;  /* 0x000000240c0c0981 */ /* 0x000ea2000c1e1d00 */
[----:B------:R-:W-:Y:S01]  /*8f10*/  MOV R2, UR8 ;  /* 0x0000000800027c02 */ /* 0x000fe20008000f00 */
[----:B------:R-:W-:Y:S01]  /*8f20*/  UIMAD UR4, UR38, 0x50, URZ ;  /* 0x00000050260478a4 */ /* 0x000fe2000f8e02ff */
[----:B------:R-:W-:Y:S02]  /*8f30*/  IMAD R37, R32, R37, R33 ;  /* 0x0000002520257224 */ /* 0x000fe400078e0221 */
[----:B-----5:R-:W-:Y:S01]  /*8f40*/  HFMA2 R4, R8, 1, 1, R4 ;  /* 0x3c003c0008047831 */ /* 0x020fe20000000004 */
[----:B------:R-:W-:Y:S01]  /*8f50*/  LEA R39, R2, R39, 0x1 ;  /* 0x0000002702277211 */ /* 0x000fe200078e08ff */
[----:B------:R-:W-:Y:S02]  /*8f60*/  HADD2 R5, R9, R5 ;  /* 0x0000000509057230 */ /* 0x000fe40000000000 */
[----:B------:R-:W-:Y:S01]  /*8f70*/  HFMA2 R6, R10, 1, 1, R6 ;  /* 0x3c003c000a067831 */ /* 0x000fe20000000006 */
[----:B------:R-:W-:Y:S01]  /*8f80*/  SHF.R.S32.HI R2, RZ, 0x1f, R37 ;  /* 0x0000001fff027819 */ /* 0x000fe20000011425 */
[----:B------:R-:W-:Y:S01]  /*8f90*/  IMAD.U32 R3, RZ, RZ, UR4 ;  /* 0x00000004ff037e24 */ /* 0x000fe2000f8e00ff */
[----:B------:R-:W-:Y:S01]  /*8fa0*/  IADD3 R37, P1, PT, R37, UR4, RZ ;  /* 0x0000000425257c10 */ /* 0x000fe2000ff3e0ff */
[----:B------:R-:W1:Y:S01]  /*8fb0*/  LDS.U16 R39, [R39] ;  /* 0x0000000027277984 */ /* 0x000e620000000400 */
[----:B------:R-:W-:-:S02]  /*8fc0*/  HADD2 R7, R11, R7 ;  /* 0x000000070b077230 */ /* 0x000fc40000000000 */
[----:B------:R-:W-:Y:S02]  /*8fd0*/  LEA.HI.X.SX32 R16, R3, R2, 0x1, P1 ;  /* 0x0000000203107211 */ /* 0x000fe400008f0eff */
[----:B0-----:R-:W-:-:S04]  /*8fe0*/  LEA R2, P1, R37, UR10, 0x1 ;  /* 0x0000000a25027c11 */ /* 0x001fc8000f8208ff */
[----:B------:R-:W-:Y:S01]  /*8ff0*/  LEA.HI.X R3, R37, UR11, R16, 0x1, P1 ;  /* 0x0000000b25037c11 */ /* 0x000fe200088f0c10 */
[----:B-1----:R-:W-:Y:S02]  /*9000*/  HADD2.F32 R8, -RZ, R39.H0_H0 ;  /* 0x20000027ff087230 */ /* 0x002fe40000004100 */
        /* <DEDUP_REMOVED lines=21> */
.L_x_2699:
[----:B------:R-:W-:Y:S05]  /*9160*/  BSYNC.RECONVERGENT B0 ;  /* 0x0000000000007941 */ /* 0x000fea0003800200 */
.L_x_2698:
        /* <DEDUP_REMOVED lines=10> */
[----:B-----5:R-:W-:Y:S02]  /*9210*/  LOP3.LUT R4, R0, 0x3f0, RZ, 0xc0, !PT ;  /* 0x000003f000047812 */ /* 0x020fe400078ec0ff */
        /* <DEDUP_REMOVED lines=13> */
.L_x_2726:
[----:B------:R-:W-:Y:S05]  /*92f0*/  WARPSYNC.ALL ;  /* 0x0000000000007948 */ /* 0x000fea0003800000 */
[----:B------:R-:W-:Y:S06]  /*9300*/  BAR.SYNC.DEFER_BLOCKING 0x0 ;  /* 0x0000000000007b1d */ /* 0x000fec0000010000 */
[----:B------:R-:W-:Y:S04]  /*9310*/  BSSY.RECONVERGENT B0, `(.L_x_2727) ;  /* 0x0000013000007945 */ /* 0x000fe80003800200 */
[----:B------:R-:W-:Y:S05]  /*9320*/  @P2 BRA `(.L_x_2728) ;  /* 0x0000000000442947 */ /* 0x000fea0003800000 */
[----:B0-----:R-:W0:Y:S02]  /*9330*/  LDS.128 R4, [R34] ;  /* 0x0000000022047984 */ /* 0x001e240000000c00 */
        /* <DEDUP_REMOVED lines=16> */
.L_x_2728:
[----:B------:R-:W-:Y:S05]  /*9440*/  BSYNC.RECONVERGENT B0 ;  /* 0x0000000000007941 */ /* 0x000fea0003800200 */
.L_x_2727:
        /* <DEDUP_REMOVED lines=8> */
.L_x_2730:
[----:B------:R-:W-:Y:S05]  /*94d0*/  BSYNC.RECONVERGENT B0 ;  /* 0x0000000000007941 */ /* 0x000fea0003800200 */
.L_x_2729:
[----:B------:R-:W-:Y:S06]  /*94e0*/  BAR.SYNC.DEFER_BLOCKING 0x0 ;  /* 0x0000000000007b1d */ /* 0x000fec0000010000 */
[----:B------:R-:W-:Y:S04]  /*94f0*/  BSSY.RECONVERGENT B0, `(.L_x_2731) ;  /* 0x0000013000007945 */ /* 0x000fe80003800200 */
[----:B------:R-:W-:Y:S05]  /*9500*/  @P6 BRA `(.L_x_2732) ;  /* 0x0000000000446947 */ /* 0x000fea0003800000 */
[----:B01----:R-:W0:Y:S02]  /*9510*/  LDS.128 R4, [R34] ;  /* 0x0000000022047984 */ /* 0x003e240000000c00 */
        /* <DEDUP_REMOVED lines=16> */
.L_x_2732:
[----:B------:R-:W-:Y:S05]  /*9620*/  BSYNC.RECONVERGENT B0 ;  /* 0x0000000000007941 */ /* 0x000fea0003800200 */
.L_x_2731:
        /* <DEDUP_REMOVED lines=8> */
.L_x_2734:
[----:B------:R-:W-:Y:S05]  /*96b0*/  BSYNC.RECONVERGENT B0 ;  /* 0x0000000000007941 */ /* 0x000fea0003800200 */
.L_x_2733:
[----:B------:R-:W-:Y:S06]  /*96c0*/  BAR.SYNC.DEFER_BLOCKING 0x0 ;  /* 0x0000000000007b1d */ /* 0x000fec0000010000 */
[----:B------:R-:W-:Y:S04]  /*96d0*/  BSSY.RECONVERGENT B0, `(.L_x_2735) ;  /* 0x0000013000007945 */ /* 0x000fe80003800200 */
[----:B------:R-:W-:Y:S05]  /*96e0*/  @P5 BRA `(.L_x_2736) ;  /* 0x0000000000445947 */ /* 0x000fea0003800000 */
[----:B012---:R-:W0:Y:S02]  /*96f0*/  LDS.128 R4, [R34] ;  /* 0x0000000022047984 */ /* 0x007e240000000c00 */
        /* <DEDUP_REMOVED lines=16> */
.L_x_2736:
[----:B------:R-:W-:Y:S05]  /*9800*/  BSYNC.RECONVERGENT B0 ;  /* 0x0000000000007941 */ /* 0x000fea0003800200 */
.L_x_2735:
[----:B------:R-:W-:Y:S06]  /*9810*/  BAR.SYNC.DEFER_BLOCKING 0x0 ;  /* 0x0000000000007b1d */ /* 0x000fec0000010000 */
.L_x_2725:
[----:B------:R-:W-:-:S13]  /*9820*/  ISETP.GT.U32.OR P0, PT, R0, 0xf, P0 ;  /* 0x0000000f0000780c */ /* 0x000fda0000704470 */
[----:B------:R-:W-:Y:S05]  /*9830*/  @P0 EXIT ;  /* 0x000000000000094d */ /* 0x000fea0003800000 */
[----:B------:R-:W4:Y:S02]  /*9840*/  LDCU UR4, c[0x0][0x478] ;  /* 0x00008f00ff0477ac */ /* 0x000f240008000800 */
[----:B----4-:R-:W-:-:S09]  /*9850*/  UISETP.NE.AND UP0, UPT, UR4, 0x2, UPT ;  /* 0x000000020400788c */ /* 0x010fd2000bf05270 */
[----:B------:R-:W-:Y:S05]  /*9860*/  BRA.U UP0, `(.L_x_2737) ;  /* 0x0000000100e07547 */ /* 0x000fea000b800000 */
[----:B------:R-:W4:Y:S01]  /*9870*/  LDC.64 R2, c[0x0][0x470] ;  /* 0x00011c00ff027b82 */ /* 0x000f220000000a00 */
[----:B------:R-:W0:Y:S01]  /*9880*/  LDCU.64 UR4, c[0x0][0x380] ;  /* 0x00007000ff0477ac */ /* 0x000e220008000a00 */
[----:B----4-:R-:W4:Y:S01]  /*9890*/  LDG.E R2, desc[UR36][R2.64] ;  /* 0x0000002402027981 */ /* 0x010f22000c1e1900 */
[----:B------:R-:W-:-:S04]  /*98a0*/  IADD3 R32, PT, PT, R32, R33, RZ ;  /* 0x0000002120207210 */ /* 0x000fc80007ffe0ff */
[----:B0-----:R-:W-:Y:S01]  /*98b0*/  IADD3 R8, P0, PT, R32, UR4, RZ ;  /* 0x0000000420087c10 */ /* 0x001fe2000ff1e0ff */
[C---:B----4-:R-:W-:Y:S01]  /*98c0*/  FMUL.FTZ R30, R2.reuse, R30 ;  /* 0x0000001e021e7220 */ /* 0x050fe20000410000 */
        /* <DEDUP_REMOVED lines=8> */
[----:B------:R-:W4:Y:S01]  /*9950*/  F2I.S8.NTZ R29, R29 ;  /* 0x0000001d001d7305 */ /* 0x000f220000202100 */
[----:B0-----:R-:W-:-:S07]  /*9960*/  PRMT R0, R30, 0x8880, RZ ;  /* 0x000088801e007816 */ /* 0x001fce00000000ff */
[----:B------:R-:W0:Y:S01]  /*9970*/  F2I.S8.NTZ R31, R31 ;  /* 0x0000001f001f7305 */ /* 0x000e220000202100 */
[----:B------:R-:W-:-:S04]  /*9980*/  PRMT R0, R0, 0x7710, RZ ;  /* 0x0000771000007816 */ /* 0x000fc800000000ff */
[----:B------:R-:W-:-:S03]  /*9990*/  SHF.L.U32 R0, R0, 0x10, RZ ;  /* 0x0000001000007819 */ /* 0x000fc600000006ff */
[----:B------:R-:W3:Y:S01]  /*99a0*/  F2I.S8.NTZ R19, R19 ;  /* 0x0000001300137305 */ /* 0x000ee20000202100 */
[----:B----4-:R-:W-:Y:S02]  /*99b0*/  PRMT R29, R29, 0x8880, RZ ;  /* 0x000088801d1d7816 */ /* 0x010fe400000000ff */
[----:B-12--5:R-:W-:Y:S02]  /*99c0*/  LOP3.LUT R4, R0, 0xff0000, RZ, 0xc0, !PT ;  /* 0x00ff000000047812 */ /* 0x026fe400078ec0ff */
[----:B------:R-:W-:Y:S02]  /*99d0*/  PRMT R0, R29, 0x7710, RZ ;  /* 0x000077101d007816 */ /* 0x000fe400000000ff */
[----:B0-----:R-:W-:Y:S01]  /*99e0*/  PRMT R3, R31, 0x8880, RZ ;  /* 0x000088801f037816 */ /* 0x001fe200000000ff */
[----:B------:R-:W0:Y:S02]  /*99f0*/  F2I.S8.NTZ R36, R36 ;  /* 0x0000002400247305 */ /* 0x000e240000202100 */
[----:B------:R-:W-:Y:S01]  /*9a00*/  IMAD.SHL.U32 R0, R0, 0x100, RZ ;  /* 0x0000010000007824 */ /* 0x000fe200078e00ff */
[----:B------:R-:W-:-:S04]  /*9a10*/  PRMT R3, R3, 0x7710, RZ ;  /* 0x0000771003037816 */ /* 0x000fc800000000ff */
[----:B------:R-:W-:Y:S01]  /*9a20*/  PRMT R3, R4, 0x4210, R3 ;  /* 0x0000421004037816 */ /* 0x000fe20000000003 */
[----:B------:R-:W1:Y:S01]  /*9a30*/  F2I.S8.NTZ R38, R38 ;  /* 0x0000002600267305 */ /* 0x000e620000202100 */
[----:B---3--:R-:W-:Y:S02]  /*9a40*/  PRMT R4, R19, 0x8880, RZ ;  /* 0x0000888013047816 */ /* 0x008fe400000000ff */
[----:B------:R-:W-:Y:S02]  /*9a50*/  LOP3.LUT R9, R3, 0xff00, R0, 0xf8, !PT ;  /* 0x0000ff0003097812 */ /* 0x000fe400078ef800 */
[----:B------:R-:W-:Y:S02]  /*9a60*/  PRMT R4, R4, 0x7710, RZ ;  /* 0x0000771004047816 */ /* 0x000fe400000000ff */
[----:B0-----:R-:W-:Y:S01]  /*9a70*/  PRMT R36, R36, 0x8880, RZ ;  /* 0x0000888024247816 */ /* 0x001fe200000000ff */
[----:B------:R-:W0:Y:S01]  /*9a80*/  F2I.S8.NTZ R28, R28 ;  /* 0x0000001c001c7305 */ /* 0x000e220000202100 */
[----:B------:R-:W-:-:S02]  /*9a90*/  LOP3.LUT R4, R4, 0xff, RZ, 0xc0, !PT ;  /* 0x000000ff04047812 */ /* 0x000fc400078ec0ff */
[----:B------:R-:W-:Y:S02]  /*9aa0*/  PRMT R0, R36, 0x7710, RZ ;  /* 0x0000771024007816 */ /* 0x000fe400000000ff */
[----:B-1----:R-:W-:-:S03]  /*9ab0*/  PRMT R38, R38, 0x8880, RZ ;  /* 0x0000888026267816 */ /* 0x002fc600000000ff */
        /* <DEDUP_REMOVED lines=19> */
.L_x_2737:
[----:B------:R-:W4:Y:S01]  /*9bf0*/  LDC.64 R2, c[0x0][0x380] ;  /* 0x0000e000ff027b82 */ /* 0x000f220000000a00 */
[----:B------:R-:W-:Y:S02]  /*9c00*/  IADD3 R33, PT, PT, R32, R33, RZ ;  /* 0x0000002120217210 */ /* 0x000fe40007ffe0ff */
[----:B------:R-:W-:Y:S02]  /*9c10*/  F2FP.F16.F32.PACK_AB R35, R36, R35 ;  /* 0x000000232423723e */ /* 0x000fe400000000ff */
[----:B------:R-:W-:Y:S02]  /*9c20*/  F2FP.F16.F32.PACK_AB R19, R19, R38 ;  /* 0x000000261313723e */ /* 0x000fe400000000ff */
[----:B------:R-:W-:Y:S02]  /*9c30*/  F2FP.F16.F32.PACK_AB R29, R29, R28 ;  /* 0x0000001c1d1d723e */ /* 0x000fe400000000ff */
[----:B------:R-:W-:Y:S01]  /*9c40*/  F2FP.F16.F32.PACK_AB R31, R31, R30 ;  /* 0x0000001e1f1f723e */ /* 0x000fe200000000ff */
[----:B----4-:R-:W-:-:S05]  /*9c50*/  IMAD.WIDE R2, R33, 0x2, R2 ;  /* 0x0000000221027825 */ /* 0x010fca00078e0202 */
[----:B------:R-:W-:Y:S04]  /*9c60*/  STG.E desc[UR36][R2.64], R35 ;  /* 0x0000002302007986 */ /* 0x000fe8000c101924 */
[----:B------:R-:W-:Y:S04]  /*9c70*/  STG.E desc[UR36][R2.64+0x4], R19 ;  /* 0x0000041302007986 */ /* 0x000fe8000c101924 */
[----:B------:R-:W-:Y:S04]  /*9c80*/  STG.E desc[UR36][R2.64+0x8], R29 ;  /* 0x0000081d02007986 */ /* 0x000fe8000c101924 */
[----:B------:R-:W-:Y:S01]  /*9c90*/  STG.E desc[UR36][R2.64+0xc], R31 ;  /* 0x00000c1f02007986 */ /* 0x000fe2000c101924 */
[----:B------:R-:W-:Y:S05]  /*9ca0*/  EXIT ;  /* 0x000000000000794d */ /* 0x000fea0003800000 */
.L_x_2636:
[----:B------:R-:W-:Y:S02]  /*9cb0*/  HFMA2 R12, -RZ, RZ, 0, 9.5367431640625e-07 ;  /* 0x00000010ff0c7431 */ /* 0x000fe400000001ff */
[----:B------:R-:W-:Y:S01]  /*9cc0*/  IMAD.MOV.U32 R11, RZ, RZ, 0x1f ;  /* 0x0000001fff0b7424 */ /* 0x000fe200078e00ff */
[----:B-1----:R-:W-:-:S07]  /*9cd0*/  MOV R15, 0xffffffff ;  /* 0xffffffff000f7802 */ /* 0x002fce0000000f00 */
[----:B0-2--5:R-:W-:Y:S05]  /*9ce0*/  WARPSYNC.COLLECTIVE R15, `(.L_x_2738) ;  /* 0x000000000f087348 */ /* 0x025fea0003c00000 */
[----:B------:R1:W3:Y:S02]  /*9cf0*/  SHFL.BFLY P6, R14, R13, R12, R11 ;  /* 0x0c00000c0d0e7389 */ /* 0x0002e400000c000b */
[----:B0123-5:R-:W-:Y:S05]  /*9d00*/  ENDCOLLECTIVE ;  /* 0x000000000000791b */ /* 0x02ffea0003800000 */
.L_x_2738:
[----:B------:R-:W-:Y:S02]  /*9d10*/  IMAD.MOV.U32 R12, RZ, RZ, 0x8 ;  /* 0x00000008ff0c7424 */ /* 0x000fe400078e00ff */
[----:B------:R-:W-:-:S05]  /*9d20*/  FADD.FTZ R3, R13, R14 ;  /* 0x0000000e0d037221 */ /* 0x000fca0000010000 */
[----:B------:R-:W-:-:S07]  /*9d30*/  MOV R13, R3 ;  /* 0x00000003000d7202 */ /* 0x000fce0000000f00 */
[----:B------:R-:W-:Y:S05]  /*9d40*/  WARPSYNC.COLLECTIVE R15, `(.L_x_2739) ;  /* 0x000000000f087348 */ /* 0x000fea0003c00000 */
[----:B------:R0:W1:Y:S02]  /*9d50*/  SHFL.BFLY P6, R14, R13, R12, R11 ;  /* 0x0c00000c0d0e7389 */ /* 0x00006400000c000b */
[----:B01----:R-:W-:Y:S05]  /*9d60*/  ENDCOLLECTIVE ;  /* 0x000000000000791b */ /* 0x003fea0003800000 */
.L_x_2739:
[----:B------:R-:W-:Y:S02]  /*9d70*/  HFMA2 R12, -RZ, RZ, 0, 2.384185791015625e-07 ;  /* 0x00000004ff0c7431 */ /* 0x000fe400000001ff */
[----:B------:R-:W-:-:S05]  /*9d80*/  FADD.FTZ R4, R3, R14 ;  /* 0x0000000e03047221 */ /* 0x000fca0000010000 */
[----:B------:R-:W-:-:S07]  /*9d90*/  MOV R13, R4 ;  /* 0x00000004000d7202 */ /* 0x000fce0000000f00 */
[----:B------:R-:W-:Y:S05]  /*9da0*/  WARPSYNC.COLLECTIVE R15, `(.L_x_2740) ;  /* 0x000000000f087348 */ /* 0x000fea0003c00000 */
[----:B------:R0:W1:Y:S02]  /*9db0*/  SHFL.BFLY P6, R14, R13, R12, R11 ;  /* 0x0c00000c0d0e7389 */ /* 0x00006400000c000b */
[----:B01----:R-:W-:Y:S05]  /*9dc0*/  ENDCOLLECTIVE ;  /* 0x000000000000791b */ /* 0x003fea0003800000 */
.L_x_2740:
[----:B------:R-:W-:Y:S01]  /*9dd0*/  MOV R12, 0x2 ;  /* 0x00000002000c7802 */ /* 0x000fe20000000f00 */
[----:B------:R-:W-:-:S04]  /*9de0*/  FADD.FTZ R5, R4, R14 ;  /* 0x0000000e04057221 */ /* 0x000fc80000010000 */
[----:B------:R-:W-:-:S07]  /*9df0*/  IMAD.MOV.U32 R13, RZ, RZ, R5 ;  /* 0x000000ffff0d7224 */ /* 0x000fce00078e0005 */
[----:B------:R-:W-:Y:S05]  /*9e00*/  WARPSYNC.COLLECTIVE R15, `(.L_x_2741) ;  /* 0x000000000f087348 */ /* 0x000fea0003c00000 */
[----:B------:R0:W1:Y:S02]  /*9e10*/  SHFL.BFLY P6, R14, R13, R12, R11 ;  /* 0x0c00000c0d0e7389 */ /* 0x00006400000c000b */
[----:B01----:R-:W-:Y:S05]  /*9e20*/  ENDCOLLECTIVE ;  /* 0x000000000000791b */ /* 0x003fea0003800000 */
.L_x_2741:
[----:B------:R-:W-:Y:S02]  /*9e30*/  IMAD.MOV.U32 R12, RZ, RZ, 0x1 ;  /* 0x00000001ff0c7424 */ /* 0x000fe400078e00ff */
[----:B------:R-:W-:-:S05]  /*9e40*/  FADD.FTZ R6, R5, R14 ;  /* 0x0000000e05067221 */ /* 0x000fca0000010000 */
[----:B------:R-:W-:-:S07]  /*9e50*/  MOV R13, R6 ;  /* 0x00000006000d7202 */ /* 0x000fce0000000f00 */
[----:B------:R-:W-:Y:S05]  /*9e60*/  WARPSYNC.COLLECTIVE R15, `(.L_x_2742) ;  /* 0x000000000f087348 */ /* 0x000fea0003c00000 */
[----:B------:R0:W1:Y:S02]  /*9e70*/  SHFL.BFLY P6, R14, R13, R12, R11 ;  /* 0x0c00000c0d0e7389 */ /* 0x00006400000c000b */
[----:B01----:R-:W-:Y:S05]  /*9e80*/  ENDCOLLECTIVE ;  /* 0x000000000000791b */ /* 0x003fea0003800000 */
.L_x_2742:
[----:B------:R-:W-:Y:S05]  /*9e90*/  BRA `(.L_x_2743) ;  /* 0xffffff7c00607947 */ /* 0x000fea000383ffff */
.L_x_2671:
[----:B------:R-:W-:Y:S01]  /*9ea0*/  BSSY B1, `(.L_x_2744) ;  /* 0x0000007000017945 */ /* 0x000fe20003800000 */
[----:B------:R-:W-:Y:S01]  /*9eb0*/  MOV R12, 0x1 ;  /* 0x00000001000c7802 */ /* 0x000fe20000000f00 */
[----:B------:R-:W-:Y:S01]  /*9ec0*/  IMAD.MOV.U32 R15, RZ, RZ, -0x1 ;  /* 0xffffffffff0f7424 */ /* 0x000fe200078e00ff */
[----:B------:R-:W-:-:S07]  /*9ed0*/  MOV R11, 0x1f ;  /* 0x0000001f000b7802 */ /* 0x000fce0000000f00 */
[----:B------:R-:W-:Y:S05]  /*9ee0*/  WARPSYNC.COLLECTIVE R15, `(.L_x_2745) ;  /* 0x000000000f087348 */ /* 0x000fea0003c00000 */
[----:B------:R0:W1:Y:S02]  /*9ef0*/  SHFL.BFLY P6, R14, R13, R12, R11 ;  /* 0x0c00000c0d0e7389 */ /* 0x00006400000c000b */
[----:B01----:R-:W-:Y:S05]  /*9f00*/  ENDCOLLECTIVE ;  /* 0x000000000000791b */ /* 0x003fea0003800000 */
.L_x_2745:
[----:B------:R-:W-:Y:S05]  /*9f10*/  BSYNC B1 ;  /* 0x0000000000017941 */ /* 0x000fea0003800000 */
.L_x_2744:
[----:B------:R-:W-:Y:S05]  /*9f20*/  BRA `(.L_x_2746) ;  /* 0xffffffa000c87947 */ /* 0x000fea000383ffff */
.L_x_2675:
[----:B------:R-:W-:Y:S01]  /*9f30*/  HFMA2 R12, -RZ, RZ, 0, 9.5367431640625e-07 ;  /* 0x00000010ff0c7431 */ /* 0x000fe200000001ff */
[----:B------:R-:W-:Y:S01]  /*9f40*/  BSSY B0, `(.L_x_2747) ;  /* 0x0000007000007945 */ /* 0x000fe20003800000 */
[----:B------:R-:W-:Y:S01]  /*9f50*/  MOV R13, R0 ;  /* 0x00000000000d7202 */ /* 0x000fe20000000f00 */
[----:B------:R-:W-:Y:S01]  /*9f60*/  IMAD.MOV.U32 R11, RZ, RZ, 0x1f ;  /* 0x0000001fff0b7424 */ /* 0x000fe200078e00ff */
[----:B------:R-:W-:-:S07]  /*9f70*/  MOV R15, 0xffffffff ;  /* 0xffffffff000f7802 */ /* 0x000fce0000000f00 */
[----:B--2345:R-:W-:Y:S05]  /*9f80*/  WARPSYNC.COLLECTIVE R15, `(.L_x_2748) ;  /* 0x000000000f087348 */ /* 0x03cfea0003c00000 */
[----:B------:R0:W1:Y:S02]  /*9f90*/  SHFL.BFLY P6, R14, R13, R12, R11 ;  /* 0x0c00000c0d0e7389 */ /* 0x00006400000c000b */
[----:B012345:R-:W-:Y:S05]  /*9fa0*/  ENDCOLLECTIVE ;  /* 0x000000000000791b */ /* 0x03ffea0003800000 */
.L_x_2748:
[----:B------:R-:W-:Y:S05]  /*9fb0*/  BSYNC B0 ;  /* 0x0000000000007941 */ /* 0x000fea0003800000 */
.L_x_2747:
[----:B------:R-:W-:Y:S01]  /*9fc0*/  FMNMX.FTZ R13, R14, R0, !PT ;  /* 0x000000000e0d7209 */ /* 0x000fe20007810000 */
[----:B------:R-:W-:Y:S02]  /*9fd0*/  HFMA2 R12, -RZ, RZ, 0, 4.76837158203125e-07 ;  /* 0x00000008ff0c7431 */ /* 0x000fe400000001ff */
[----:B------:R-:W-:Y:S01]  /*9fe0*/  IMAD.MOV.U32 R11, RZ, RZ, 0x1f ;  /* 0x0000001fff0b7424 */ /* 0x000fe200078e00ff */
[----:B------:R-:W-:-:S07]  /*9ff0*/  MOV R15, 0xffffffff ;  /* 0xffffffff000f7802 */ /* 0x000fce0000000f00 */
[----:B------:R-:W-:Y:S05]  /*a000*/  WARPSYNC.COLLECTIVE R15, `(.L_x_2749) ;  /* 0x000000000f087348 */ /* 0x000fea0003c00000 */
[----:B------:R0:W1:Y:S02]  /*a010*/  SHFL.BFLY P6, R14, R13, R12, R11 ;  /* 0x0c00000c0d0e7389 */ /* 0x00006400000c000b */
[----:B01----:R-:W-:Y:S05]  /*a020*/  ENDCOLLECTIVE ;  /* 0x000000000000791b */ /* 0x003fea0003800000 */
.L_x_2749:
[----:B------:R-:W-:Y:S01]  /*a030*/  IMAD.MOV.U32 R12, RZ, RZ, 0x4 ;  /* 0x00000004ff0c7424 */ /* 0x000fe200078e00ff */
[----:B------:R-:W-:-:S04]  /*a040*/  FMNMX.FTZ R2, R13, R14, !PT ;  /* 0x0000000e0d027209 */ /* 0x000fc80007810000 */
[----:B------:R-:W-:-:S07]  /*a050*/  MOV R13, R2 ;  /* 0x00000002000d7202 */ /* 0x000fce0000000f00 */
[----:B------:R-:W-:Y:S05]  /*a060*/  WARPSYNC.COLLECTIVE R15, `(.L_x_2750) ;  /* 0x000000000f087348 */ /* 0x000fea0003c00000 */
[----:B------:R0:W1:Y:S02]  /*a070*/  SHFL.BFLY P6, R14, R13, R12, R11 ;  /* 0x0c00000c0d0e7389 */ /* 0x00006400000c000b */
[----:B01----:R-:W-:Y:S05]  /*a080*/  ENDCOLLECTIVE ;  /* 0x000000000000791b */ /* 0x003fea0003800000 */
.L_x_2750:
[----:B------:R-:W-:Y:S01]  /*a090*/  HFMA2 R12, -RZ, RZ, 0, 1.1920928955078125e-07 ;  /* 0x00000002ff0c7431 */ /* 0x000fe200000001ff */
[----:B------:R-:W-:-:S04]  /*a0a0*/  FMNMX.FTZ R3, R2, R14, !PT ;  /* 0x0000000e02037209 */ /* 0x000fc80007810000 */
[----:B------:R-:W-:-:S07]  /*a0b0*/  MOV R13, R3 ;  /* 0x00000003000d7202 */ /* 0x000fce0000000f00 */
[----:B------:R-:W-:Y:S05]  /*a0c0*/  WARPSYNC.COLLECTIVE R15, `(.L_x_2751) ;  /* 0x000000000f087348 */ /* 0x000fea0003c00000 */
[----:B------:R0:W1:Y:S02]  /*a0d0*/  SHFL.BFLY P6, R14, R13, R12, R11 ;  /* 0x0c00000c0d0e7389 */ /* 0x00006400000c000b */
[----:B01----:R-:W-:Y:S05]  /*a0e0*/  ENDCOLLECTIVE ;  /* 0x000000000000791b */ /* 0x003fea0003800000 */
.L_x_2751:
[----:B------:R-:W-:Y:S05]  /*a0f0*/  BRA `(.L_x_2752) ;  /* 0xffffffa400107947 */ /* 0x000fea000383ffff */
.L_x_2753:
        /* <DEDUP_REMOVED lines=16> */
.L_x_4066:


//--------------------- .text._ZN4mmha33masked_multihead_attention_kernelItLi80ELi128ELi4ELi16ELi64ELb0ELb1EEEv26Multihead_attention_paramsIT_XT5_EE --------------------------
	.section	.text._ZN4mmha33masked_multihead_attention_kernelItLi80ELi128ELi4ELi16ELi64ELb0ELb1EEEv26Multihead_attention_paramsIT_XT5_EE,"ax",@progbits
	.align	128
        .global         _ZN4mmha33masked_multihead_attention_kernelItLi80ELi128ELi4ELi16ELi64ELb0ELb1EEEv26Multihead_attention_paramsIT_XT5_EE
        .type           _ZN4mmha33masked_multihead_attention_kernelItLi80ELi128ELi4ELi16ELi64ELb0ELb1EEEv26Multihead_attention_paramsIT_XT5_EE,@function
        .size           _ZN4mmha33masked_multihead_attention_kernelItLi80ELi128ELi4ELi16ELi64ELb0ELb1EEEv26Multihead_attention_paramsIT_XT5_EE,(.L_x_4067 - _ZN4mmha33masked_multihead_attention_kernelItLi80ELi128ELi4ELi16ELi64ELb0ELb1EEEv26Multihead_attention_paramsIT_XT5_EE)
        .other          _ZN4mmha33masked_multihead_attention_kernelItLi80ELi128ELi4ELi16ELi64ELb0ELb1EEEv26Multihead_attention_paramsIT_XT5_EE,@"STO_CUDA_ENTRY STV_DEFAULT"
_ZN4mmha33masked_multihead_attention_kernelItLi80ELi128ELi4ELi16ELi64ELb0ELb1EEEv26Multihead_attention_paramsIT_XT5_EE:
.text._ZN4mmha33masked_multihead_attention_kernelItLi80ELi128ELi4ELi16ELi64ELb0ELb1EEEv26Multihead_attention_paramsIT_XT5_EE:
        /* <DEDUP_REMOVED lines=10> */
[----:B------:R-:W-:-:S05]  /*00a0*/  MOV R3, UR5 ;  /* 0x0000000500037c02 */ /* 0x000fca0008000f00 */
[----:B------:R-:W2:Y:S02]  /*00b0*/  LDG.E.U8 R2, desc[UR36][R2.64] ;  /* 0x0000002402027981 */ /* 0x000ea4000c1e1100 */
[----:B--2---:R-:W-:-:S13]  /*00c0*/  ISETP.NE.AND P0, PT, R2, 0x1, PT ;  /* 0x000000010200780c */ /* 0x004fda0003f05270 */
[----:B------:R-:W-:Y:S05]  /*00d0*/  @!P0 EXIT ;  /* 0x000000000000894d */ /* 0x000fea0003800000 */
.L_x_2754:
[----:B------:R-:W1:Y:S01]  /*00e0*/  LDC.64 R2, c[0x0][0x4a0] ;  /* 0x00012800ff027b82 */ /* 0x000e620000000a00 */
[----:B------:R-:W2:Y:S01]  /*00f0*/  S2R R5, SR_CTAID.Y ;  /* 0x0000000000057919 */ /* 0x000ea20000002600 */
[----:B------:R-:W3:Y:S06]  /*0100*/  LDCU UR4, c[0x0][0x3f4] ;  /* 0x00007e80ff0477ac */ /* 0x000eec0008000800 */
[----:B------:R-:W4:Y:S01]  /*0110*/  LDC R10, c[0x0][0x3f0] ;  /* 0x0000fc00ff0a7b82 */ /* 0x000f220000000800 */
[----:B-1----:R-:W-:-:S04]  /*0120*/  ISETP.NE.U32.AND P0, PT, R2, RZ, PT ;  /* 0x000000ff0200720c */ /* 0x002fc80003f05070 */
[----:B------:R-:W-:Y:S02]  /*0130*/  ISETP.NE.AND.EX P0, PT, R3, RZ, PT, P0 ;  /* 0x000000ff0300720c */ /* 0x000fe40003f05300 */
[----:B----4-:R-:W-:-:S04]  /*0140*/  IABS R7, R10 ;  /* 0x0000000a00077213 */ /* 0x010fc80000000000 */
[----:B------:R-:W1:Y:S07]  /*0150*/  I2F.RP R0, R7 ;  /* 0x0000000700007306 */ /* 0x000e6e0000209400 */
[----:B------:R-:W2:Y:S01]  /*0160*/  @P0 LDC.64 R2, c[0x0][0x4a0] ;  /* 0x00012800ff020b82 */ /* 0x000ea20000000a00 */
[----:B-1----:R-:W1:Y:S01]  /*0170*/  MUFU.RCP R0, R0 ;  /* 0x0000000000007308 */ /* 0x002e620000001000 */
[----:B--2---:R-:W-:-:S06]  /*0180*/  @P0 IMAD.WIDE.U32 R2, R5, 0x4, R2 ;  /* 0x0000000405020825 */ /* 0x004fcc00078e0002 */
[----:B------:R2:W4:Y:S01]  /*0190*/  @P0 LDG.E R3, desc[UR36][R2.64] ;  /* 0x0000002402030981 */ /* 0x000522000c1e1900 */
[----:B-1----:R-:W-:Y:S01]  /*01a0*/  VIADD R6, R0, 0xffffffe ;  /* 0x0ffffffe00067836 */ /* 0x002fe20000000000 */
[----:B------:R-:W1:Y:S03]  /*01b0*/  S2R R4, SR_CTAID.Y ;  /* 0x0000000000047919 */ /* 0x000e660000002600 */
[----:B------:R-:W0:Y:S02]  /*01c0*/  F2I.FTZ.U32.TRUNC.NTZ R5, R6 ;  /* 0x0000000600057305 */ /* 0x000e24000021f000 */
[----:B0-----:R-:W-:-:S05]  /*01d0*/  IADD3 R8, PT, PT, RZ, -R5, RZ ;  /* 0x80000005ff087210 */ /* 0x001fca0007ffe0ff */
[----:B------:R-:W-:Y:S01]  /*01e0*/  IMAD R9, R8, R7, RZ ;  /* 0x0000000708097224 */ /* 0x000fe200078e02ff */
[----:B-1----:R-:W-:Y:S01]  /*01f0*/  IABS R8, R4 ;  /* 0x0000000400087213 */ /* 0x002fe20000000000 */
[----:B------:R-:W-:-:S05]  /*0200*/  HFMA2 R4, -RZ, RZ, 0, 0 ;  /* 0x00000000ff047431 */ /* 0x000fca00000001ff */
[----:B------:R-:W-:Y:S02]  /*0210*/  IMAD.HI.U32 R0, R5, R9, R4 ;  /* 0x0000000905007227 */ /* 0x000fe400078e0004 */
[----:B------:R-:W0:Y:S04]  /*0220*/  LDC.64 R4, c[0x0][0x460] ;  /* 0x00011800ff047b82 */ /* 0x000e280000000a00 */
[----:B------:R-:W-:-:S04]  /*0230*/  IMAD.HI.U32 R0, R0, R8, RZ ;  /* 0x0000000800007227 */ /* 0x000fc800078e00ff */
[----:B--2---:R-:W-:-:S04]  /*0240*/  IMAD.MOV R2, RZ, RZ, -R0 ;  /* 0x000000ffff027224 */ /* 0x004fc800078e0a00 */
[----:B------:R-:W-:-:S05]  /*0250*/  IMAD R2, R7, R2, R8 ;  /* 0x0000000207027224 */ /* 0x000fca00078e0208 */
[----:B------:R-:W-:Y:S02]  /*0260*/  ISETP.GT.U32.AND P3, PT, R7, R2, PT ;  /* 0x000000020700720c */ /* 0x000fe40003f64070 */
[----:B0-----:R-:W-:-:S04]  /*0270*/  ISETP.NE.U32.AND P1, PT, R4, RZ, PT ;  /* 0x000000ff0400720c */ /* 0x001fc80003f25070 */
[----:B------:R-:W-:-:S07]  /*0280*/  ISETP.NE.AND.EX P1, PT, R5, RZ, PT, P1 ;  /* 0x000000ff0500720c */ /* 0x000fce0003f25310 */
[-C--:B------:R-:W-:Y:S02]  /*0290*/  @!P3 IADD3 R2, PT, PT, R2, -R7.reuse, RZ ;  /* 0x800000070202b210 */ /* 0x080fe40007ffe0ff */
[----:B------:R-:W-:Y:S02]  /*02a0*/  @!P3 IADD3 R0, PT, PT, R0, 0x1, RZ ;  /* 0x000000010000b810 */ /* 0x000fe40007ffe0ff */
[----:B------:R-:W-:Y:S02]  /*02b0*/  ISETP.GE.U32.AND P2, PT, R2, R7, PT ;  /* 0x000000070200720c */ /* 0x000fe40003f46070 */
[C---:B------:R-:W-:Y:S02]  /*02c0*/  LOP3.LUT R2, R10.reuse, UR6, RZ, 0x3c, !PT ;  /* 0x000000060a027c12 */ /* 0x040fe4000f8e3cff */
[----:B------:R-:W-:Y:S02]  /*02d0*/  ISETP.NE.AND P3, PT, R10, RZ, PT ;  /* 0x000000ff0a00720c */ /* 0x000fe40003f65270 */
[----:B------:R-:W-:Y:S01]  /*02e0*/  ISETP.GE.AND P4, PT, R2, RZ, PT ;  /* 0x000000ff0200720c */ /* 0x000fe20003f86270 */
[----:B------:R-:W0:Y:S01]  /*02f0*/  @P1 LDC.64 R6, c[0x0][0x460] ;  /* 0x00011800ff061b82 */ /* 0x000e220000000a00 */
[----:B------:R-:W-:-:S05]  /*0300*/  IMAD.MOV.U32 R2, RZ, RZ, RZ ;  /* 0x000000ffff027224 */ /* 0x000fca00078e00ff */
[----:B------:R-:W-:-:S05]  /*0310*/  @P2 VIADD R0, R0, 0x1 ;  /* 0x0000000100002836 */ /* 0x000fca0000000000 */
[----:B------:R-:W-:Y:S02]  /*0320*/  MOV R25, R0 ;  /* 0x0000000000197202 */ /* 0x000fe40000000f00 */
[----:B---3--:R-:W-:Y:S02]  /*0330*/  MOV R0, UR4 ;  /* 0x0000000400007c02 */ /* 0x008fe40008000f00 */
[----:B------:R-:W-:Y:S02]  /*0340*/  @!P4 IADD3 R25, PT, PT, -R25, RZ, RZ ;  /* 0x000000ff1919c210 */ /* 0x000fe40007ffe1ff */
[----:B------:R-:W-:Y:S01]  /*0350*/  IABS R11, R0 ;  /* 0x00000000000b7213 */ /* 0x000fe20000000000 */
[----:B------:R-:W1:Y:S01]  /*0360*/  @!P0 LDC R16, c[0x0][0x40c] ;  /* 0x00010300ff108b82 */ /* 0x000e620000000800 */
[----:B------:R-:W-:Y:S02]  /*0370*/  @!P3 LOP3.LUT R25, RZ, R10, RZ, 0x33, !PT ;  /* 0x0000000aff19b212 */ /* 0x000fe400078e33ff */
[----:B------:R-:W2:Y:S03]  /*0380*/  I2F.RP R0, R11 ;  /* 0x0000000b00007306 */ /* 0x000ea60000209400 */
[----:B0-----:R-:W-:-:S02]  /*0390*/  @P1 IMAD.WIDE R6, R25, 0x4, R6 ;  /* 0x0000000419061825 */ /* 0x001fc400078e0206 */
[----:B------:R-:W4:Y:S03]  /*03a0*/  @P0 LDC R10, c[0x0][0x430] ;  /* 0x00010c00ff0a0b82 */ /* 0x000f260000000800 */
[----:B------:R0:W5:Y:S01]  /*03b0*/  @P1 LDG.E R2, desc[UR36][R6.64] ;  /* 0x0000002406021981 */ /* 0x000162000c1e1900 */
[----:B------:R-:W-:Y:S01]  /*03c0*/  UISETP.NE.AND UP0, UPT, UR4, URZ, UPT ;  /* 0x000000ff0400728c */ /* 0x000fe2000bf05270 */
[----:B------:R-:W-:Y:S01]  /*03d0*/  BSSY.RECONVERGENT B0, `(.L_x_2755) ;  /* 0x000003e000007945 */ /* 0x000fe20003800200 */
[----:B------:R-:W-:Y:S01]  /*03e0*/  UIMAD UR39, UR6, UR4, URZ ;  /* 0x00000004062772a4 */ /* 0x000fe2000f8e02ff */
[----:B------:R-:W3:Y:S01]  /*03f0*/  S2R R17, SR_CTAID.X ;  /* 0x0000000000117919 */ /* 0x000ee20000002500 */
[----:B--2---:R-:W2:Y:S01]  /*0400*/  MUFU.RCP R0, R0 ;  /* 0x0000000000007308 */ /* 0x004ea20000001000 */
[----:B------:R-:W0:Y:S01]  /*0410*/  S2R R18, SR_TID.X ;  /* 0x0000000000127919 */ /* 0x000e220000002100 */
[----:B--2---:R-:W-:-:S06]  /*0420*/  IADD3 R8, PT, PT, R0, 0xffffffe, RZ ;  /* 0x0ffffffe00087810 */ /* 0x004fcc0007ffe0ff */
[----:B------:R2:W1:Y:S02]  /*0430*/  F2I.FTZ.U32.TRUNC.NTZ R9, R8 ;  /* 0x0000000800097305 */ /* 0x000464000021f000 */
[----:B--2---:R-:W-:Y:S01]  /*0440*/  HFMA2 R8, -RZ, RZ, 0, 0 ;  /* 0x00000000ff087431 */ /* 0x004fe200000001ff */
[----:B0-----:R-:W-:Y:S01]  /*0450*/  SHF.L.U32 R24, R18, 0x2, RZ ;  /* 0x0000000212187819 */ /* 0x001fe200000006ff */
[----:B-1----:R-:W-:Y:S01]  /*0460*/  IMAD.MOV R6, RZ, RZ, -R9 ;  /* 0x000000ffff067224 */ /* 0x002fe200078e0a09 */
[----:B----4-:R-:W-:-:S03]  /*0470*/  @P0 IADD3 R16, PT, PT, R3, R10, RZ ;  /* 0x0000000a03100210 */ /* 0x010fc60007ffe0ff */
[----:B------:R-:W-:Y:S02]  /*0480*/  IMAD R3, R6, R11, RZ ;  /* 0x0000000b06037224 */ /* 0x000fe400078e02ff */
[----:B------:R-:W0:Y:S01]  /*0490*/  LDC R6, c[0x0][0x3e8] ;  /* 0x0000fa00ff067b82 */ /* 0x000e220000000800 */
[----:B------:R-:W-:Y:S01]  /*04a0*/  IABS R0, R16 ;  /* 0x0000001000007213 */ /* 0x000fe20000000000 */
[----:B------:R-:W-:Y:S01]  /*04b0*/  IMAD.HI.U32 R9, R9, R3, R8 ;  /* 0x0000000309097227 */ /* 0x000fe200078e0008 */
[C---:B------:R-:W-:Y:S02]  /*04c0*/  ISETP.GE.AND P2, PT, R16.reuse, RZ, PT ;  /* 0x000000ff1000720c */ /* 0x040fe40003f46270 */
[----:B------:R-:W-:-:S03]  /*04d0*/  IADD3 R61, PT, PT, R16, 0x1, RZ ;  /* 0x00000001103d7810 */ /* 0x000fc60007ffe0ff */
[----:B------:R-:W-:Y:S01]  /*04e0*/  IMAD.HI.U32 R9, R9, R0, RZ ;  /* 0x0000000009097227 */ /* 0x000fe200078e00ff */
[----:B------:R-:W-:-:S03]  /*04f0*/  VIADDMNMX R61, R61, -UR4, RZ, !PT ;  /* 0x800000043d3d7c46 */ /* 0x000fc6000f8001ff */
[----:B------:R-:W-:-:S04]  /*0500*/  IMAD.MOV R9, RZ, RZ, -R9 ;  /* 0x000000ffff097224 */ /* 0x000fc800078e0a09 */
[----:B------:R-:W-:Y:S01]  /*0510*/  IMAD R9, R11, R9, R0 ;  /* 0x000000090b097224 */ /* 0x000fe200078e0200 */
[----:B------:R-:W-:-:S04]  /*0520*/  VOTEU.ANY UP1, P2 ;  /* 0x0000000000ff7886 */ /* 0x000fc80001020100 */
[----:B------:R-:W-:-:S13]  /*0530*/  R2UR UR38, R9 ;  /* 0x00000000092672ca */ /* 0x000fda00000e0000 */
[----:B------:R-:W-:-:S13]  /*0540*/  ISETP.GT.U32.AND P0, PT, R11, UR38, PT ;  /* 0x000000260b007c0c */ /* 0x000fda000bf04070 */
[----:B------:R-:W-:-:S04]  /*0550*/  @!P0 IADD3 R0, PT, PT, -R11, UR38, RZ ;  /* 0x000000260b008c10 */ /* 0x000fc8000fffe1ff */
[----:B------:R-:W-:Y:S02]  /*0560*/  @!P0 R2UR UR38, R0 ;  /* 0x00000000002682ca */ /* 0x000fe400000e0000 */
[----:B------:R-:W3:Y:S01]  /*0570*/  LDC R0, c[0x0][0x3f8] ;  /* 0x0000fe00ff007b82 */ /* 0x000ee20000000800 */
[----:B0-----:R-:W-:-:S10]  /*0580*/  ISETP.NE.AND P0, PT, R6, RZ, PT ;  /* 0x000000ff0600720c */ /* 0x001fd40003f05270 */
[----:B------:R-:W-:-:S03]  /*0590*/  ISETP.GT.U32.AND P1, PT, R11, UR38, PT ;  /* 0x000000260b007c0c */ /* 0x000fc6000bf24070 */
[----:B------:R-:W-:-:S10]  /*05a0*/  @P0 IMAD R6, R6, UR6, RZ ;  /* 0x0000000606060c24 */ /* 0x000fd4000f8e02ff */
[----:B------:R-:W-:Y:S01]  /*05b0*/  @!P1 IADD3 R11, PT, PT, -R11, UR38, RZ ;  /* 0x000000260b0b9c10 */ /* 0x000fe2000fffe1ff */
[----:B---3--:R-:W-:-:S03]  /*05c0*/  IMAD R19, R0, UR6, R17 ;  /* 0x0000000600137c24 */ /* 0x008fc6000f8e0211 */
[----:B------:R-:W-:Y:S01]  /*05d0*/  @!P1 R2UR UR38, R11 ;  /* 0x000000000b2692ca */ /* 0x000fe200000e0000 */
[----:B------:R-:W-:Y:S02]  /*05e0*/  @!P0 IMAD R22, R19, 0x50, RZ ;  /* 0x0000005013168824 */ /* 0x000fe400078e02ff */
[----:B------:R-:W-:Y:S01]  /*05f0*/  @P0 IMAD R22, R17, 0x50, R6 ;  /* 0x0000005011160824 */ /* 0x000fe200078e0206 */
[----:B------:R-:W-:Y:S02]  /*0600*/  ISETP.GT.U32.AND P0, PT, R18, 0x13, PT ;  /* 0x000000131200780c */ /* 0x000fe40003f04070 */
[----:B------:R-:W-:Y:S01]  /*0610*/  CS2R R6, SRZ ;  /* 0x0000000000067805 */ /* 0x000fe2000001ff00 */
[----:B------:R-:W-:-:S06]  /*0620*/  IMAD.IADD R29, R24, 0x1, R22 ;  /* 0x00000001181d7824 */ /* 0x000fcc00078e0216 */
[----:B------:R-:W-:Y:S02]  /*0630*/  @!UP1 UIADD3 UR38, UPT, UPT, -UR38, URZ, URZ ;  /* 0x000000ff26269290 */ /* 0x000fe4000fffe1ff */
[----:B------:R-:W-:Y:S02]  /*0640*/  @!UP0 ULOP3.LUT UR38, URZ, UR4, URZ, 0x33, !UPT ;  /* 0x00000004ff268292 */ /* 0x000fe4000f8e33ff */
        /* <DEDUP_REMOVED lines=22> */
.L_x_2756:
[----:B------:R-:W-:Y:S05]  /*07b0*/  BSYNC.RECONVERGENT B0 ;  /* 0x0000000000007941 */ /* 0x000fea0003800200 */
.L_x_2755:
[----:B------:R-:W1:Y:S01]  /*07c0*/  LDCU UR4, c[0x0][0x478] ;  /* 0x00008f00ff0477ac */ /* 0x000e620008000800 */
[----:B------:R-:W-:Y:S02]  /*07d0*/  IMAD R3, R17, 0x50, R24 ;  /* 0x0000005011037824 */ /* 0x000fe400078e0218 */
[----:B------:R-:W-:Y:S01]  /*07e0*/  IMAD R25, R25, R0, RZ ;  /* 0x0000000019197224 */ /* 0x000fe200078e02ff */
[----:B------:R-:W-:Y:S02]  /*07f0*/  USHF.R.S32.HI UR40, URZ, 0x1f, UR39 ;  /* 0x0000001fff287899 */ /* 0x000fe40008011427 */
        /* <DEDUP_REMOVED lines=19> */
.L_x_2757:
[----:B------:R-:W-:Y:S01]  /*0930*/  BSSY.RECONVERGENT B0, `(.L_x_2758) ;  /* 0x0000006000007945 */ /* 0x000fe20003800200 */
[----:B------:R-:W-:-:S03]  /*0940*/  CS2R R26, SRZ ;  /* 0x00000000001a7805 */ /* 0x000fc6000001ff00 */
[----:B------:R-:W-:Y:S05]  /*0950*/  @P0 BRA `(.L_x_2759) ;  /* 0x00000000000c0947 */ /* 0x000fea0003800000 */
[----:B0-----:R-:W0:Y:S02]  /*0960*/  LDC.64 R8, c[0x0][0x398] ;  /* 0x0000e600ff087b82 */ /* 0x001e240000000a00 */
[----:B0-----:R-:W-:-:S05]  /*0970*/  IMAD.WIDE R8, R29, 0x2, R8 ;  /* 0x000000021d087825 */ /* 0x001fca00078e0208 */
[----:B------:R1:W5:Y:S02]  /*0980*/  LDG.E.64 R26, desc[UR36][R8.64] ;  /* 0x00000024081a7981 */ /* 0x000364000c1e1b00 */
.L_x_2759:
[----:B------:R-:W-:Y:S05]  /*0990*/  BSYNC.RECONVERGENT B0 ;  /* 0x0000000000007941 */ /* 0x000fea0003800200 */
.L_x_2758:
[----:B------:R-:W2:Y:S01]  /*09a0*/  LDCU.64 UR8, c[0x0][0x3a0] ;  /* 0x00007400ff0877ac */ /* 0x000ea20008000a00 */
[----:B01----:R-:W0:Y:S01]  /*09b0*/  LDC.64 R8, c[0x0][0x418] ;  /* 0x00010600ff087b82 */ /* 0x003e220000000a00 */
[----:B------:R-:W-:Y:S02]  /*09c0*/  ISETP.EQ.U32.AND P3, PT, R4, RZ, PT ;  /* 0x000000ff0400720c */ /* 0x000fe40003f62070 */
[----:B------:R-:W-:Y:S01]  /*09d0*/  CS2R R14, SRZ ;  /* 0x00000000000e7805 */ /* 0x000fe2000001ff00 */
[----:B------:R-:W1:Y:S01]  /*09e0*/  LDCU.64 UR4, c[0x0][0x390] ;  /* 0x00007200ff0477ac */ /* 0x000e620008000a00 */
[----:B------:R-:W-:Y:S02]  /*09f0*/  ISETP.GT.U32.AND P2, PT, R18, 0x1f, PT ;  /* 0x0000001f1200780c */ /* 0x000fe40003f44070 */
[----:B------:R-:W-:Y:S02]  /*0a00*/  CS2R R28, SRZ ;  /* 0x00000000001c7805 */ /* 0x000fe4000001ff00 */
[----:B------:R-:W-:-:S02]  /*0a10*/  ISETP.EQ.OR.EX P2, PT, R5, RZ, P2, P3 ;  /* 0x000000ff0500720c */ /* 0x000fc40001742730 */
[----:B--2---:R-:W-:Y:S02]  /*0a20*/  ISETP.NE.U32.AND P1, PT, RZ, UR8, PT ;  /* 0x00000008ff007c0c */ /* 0x004fe4000bf25070 */
[----:B-1----:R-:W-:-:S09]  /*0a30*/  ISETP.NE.U32.AND P0, PT, RZ, UR4, PT ;  /* 0x00000004ff007c0c */ /* 0x002fd2000bf05070 */
[----:B------:R-:W1:Y:S01]  /*0a40*/  @!P2 LDC.64 R10, c[0x0][0x450] ;  /* 0x00011400ff0aab82 */ /* 0x000e620000000a00 */
[----:B------:R-:W-:Y:S01]  /*0a50*/  ISETP.NE.AND.EX P1, PT, RZ, UR9, PT, P1 ;  /* 0x00000009ff007c0c */ /* 0x000fe2000bf25310 */
[----:B-----5:R-:W-:Y:S01]  /*0a60*/  @!P2 IMAD R0, R2, R0, RZ ;  /* 0x000000000200a224 */ /* 0x020fe200078e02ff */
[----:B0-----:R-:W-:Y:S02]  /*0a70*/  ISETP.NE.U32.AND P4, PT, R8, RZ, PT ;  /* 0x000000ff0800720c */ /* 0x001fe40003f85070 */
[----:B------:R-:W-:Y:S01]  /*0a80*/  R2UR UR4, R9 ;  /* 0x00000000090472ca */ /* 0x000fe200000e0000 */
[----:B------:R-:W-:Y:S01]  /*0a90*/  @!P2 IMAD R13, R0, 0x50, R3 ;  /* 0x00000050000da824 */ /* 0x000fe200078e0203 */
[----:B------:R-:W-:Y:S02]  /*0aa0*/  ISETP.NE.AND.EX P0, PT, RZ, UR5, PT, P0 ;  /* 0x00000005ff007c0c */ /* 0x000fe4000bf05300 */
[C---:B------:R-:W-:Y:S02]  /*0ab0*/  ISETP.GT.U32.OR P1, PT, R18.reuse, 0x13, !P1 ;  /* 0x000000131200780c */ /* 0x040fe40004f24470 */
[----:B------:R-:W-:-:S05]  /*0ac0*/  ISETP.GT.U32.OR P0, PT, R18, 0x13, !P0 ;  /* 0x000000131200780c */ /* 0x000fca0004704470 */
[----:B------:R-:W-:Y:S02]  /*0ad0*/  VOTEU.ANY UP0, P4 ;  /* 0x0000000000ff7886 */ /* 0x000fe40002000100 */
[----:B------:R-:W-:-:S04]  /*0ae0*/  UISETP.NE.AND.EX UP0, UPT, UR4, URZ, UPT, UP0 ;  /* 0x000000ff0400728c */ /* 0x000fc8000bf05300 */
[----:B------:R-:W0:Y:S02]  /*0af0*/  @!P1 LDC.64 R8, c[0x0][0x3a0] ;  /* 0x0000e800ff089b82 */ /* 0x000e240000000a00 */
[----:B------:R-:W-:Y:S01]  /*0b00*/  PLOP3.LUT P3, PT, PT, PT, UP0, 0x80, 0x8 ;  /* 0x000000000008781c */ /* 0x000fe20003f6f008 */
[----:B-1----:R-:W-:-:S04]  /*0b10*/  @!P2 IMAD.WIDE R10, R13, 0x2, R10 ;  /* 0x000000020d0aa825 */ /* 0x002fc800078e020a */
[----:B------:R-:W1:Y:S01]  /*0b20*/  @UP0 LDCU.64 UR4, c[0x0][0x418] ;  /* 0x00008300ff0407ac */ /* 0x000e620008000a00 */
[----:B------:R-:W2:Y:S01]  /*0b30*/  @!P0 LDC.64 R4, c[0x0][0x390] ;  /* 0x0000e400ff048b82 */ /* 0x000ea20000000a00 */
[----:B------:R-:W3:Y:S01]  /*0b40*/  @!P2 LDG.E.64 R10, desc[UR36][R10.64] ;  /* 0x000000240a0aa981 */ /* 0x000ee2000c1e1b00 */
[----:B------:R-:W-:Y:S02]  /*0b50*/  HFMA2 R23, -RZ, RZ, 0, 0 ;  /* 0x00000000ff177431 */ /* 0x000fe400000001ff */
[----:B0-----:R-:W-:Y:S01]  /*0b60*/  @!P1 IMAD.WIDE.U32 R8, R3, 0x2, R8 ;  /* 0x0000000203089825 */ /* 0x001fe200078e0008 */
[----:B-1----:R-:W-:-:S04]  /*0b70*/  @UP0 UIMAD.WIDE.U32 UR4, UR6, 0x4, UR4 ;  /* 0x00000004060408a5 */ /* 0x002fc8000f8e0004 */
[----:B------:R-:W4:Y:S01]  /*0b80*/  @!P1 LDG.E.64 R14, desc[UR36][R8.64] ;  /* 0x00000024080e9981 */ /* 0x000f22000c1e1b00 */
[----:B--2---:R-:W-:Y:S01]  /*0b90*/  @!P0 IMAD.WIDE.U32 R4, R3, 0x2, R4 ;  /* 0x0000000203048825 */ /* 0x004fe200078e0004 */
[----:B------:R-:W-:Y:S01]  /*0ba0*/  MOV R12, UR4 ;  /* 0x00000004000c7c02 */ /* 0x000fe20008000f00 */
[----:B------:R-:W0:Y:S02]  /*0bb0*/  LDC R3, c[0x0][0x400] ;  /* 0x00010000ff037b82 */ /* 0x000e240000000800 */
[----:B------:R-:W-:Y:S01]  /*0bc0*/  IMAD.U32 R13, RZ, RZ, UR5 ;  /* 0x00000005ff0d7e24 */ /* 0x000fe2000f8e00ff */
[----:B------:R-:W2:Y:S01]  /*0bd0*/  @!P0 LDG.E.64 R28, desc[UR36][R4.64] ;  /* 0x00000024041c8981 */ /* 0x000ea2000c1e1b00 */
[----:B------:R-:W1:Y:S03]  /*0be0*/  LDCU.U8 UR4, c[0x0][0x404] ;  /* 0x00008080ff0477ac */ /* 0x000e660008000000 */
[----:B------:R0:W5:Y:S01]  /*0bf0*/  @P3 LDG.E R23, desc[UR36][R12.64] ;  /* 0x000000240c173981 */ /* 0x000162000c1e1900 */
[----:B-1----:R-:W-:-:S04]  /*0c00*/  ISETP.NE.AND P0, PT, RZ, UR4, PT ;  /* 0x00000004ff007c0c */ /* 0x002fc8000bf05270 */
[----:B0-----:R-:W-:Y:S01]  /*0c10*/  ISETP.LT.OR P0, PT, R3, 0x1, P0 ;  /* 0x000000010300780c */ /* 0x001fe20000701670 */
[----:B------:R-:W-:Y:S01]  /*0c20*/  BSSY.RECONVERGENT B6, `(.L_x_2760) ;  /* 0x00000dc000067945 */ /* 0x000fe20003800200 */
[----:B----4-:R-:W-:Y:S02]  /*0c30*/  HFMA2 R27, R27, 1, 1, R15 ;  /* 0x3c003c001b1b7831 */ /* 0x010fe4000000000f */
[----:B------:R-:W-:Y:S02]  /*0c40*/  HADD2 R26, R26, R14 ;  /* 0x0000000e1a1a7230 */ /* 0x000fe40000000000 */
[----:B---3--:R-:W-:Y:S02]  /*0c50*/  @!P2 HFMA2 R27, R27, R11, -RZ ;  /* 0x0000000b1b1ba231 */ /* 0x008fe400001000ff */
[----:B------:R-:W-:Y:S02]  /*0c60*/  @!P2 HMUL2 R26, R26, R10 ;  /* 0x0000000a1a1aa232 */ /* 0x000fe40000000000 */
[----:B--2---:R-:W-:-:S02]  /*0c70*/  HFMA2 R29, R7, 1, 1, R29 ;  /* 0x3c003c00071d7831 */ /* 0x004fc4000000001d */
[----:B------:R-:W-:Y:S01]  /*0c80*/  HADD2 R28, R6, R28 ;  /* 0x0000001c061c7230 */ /* 0x000fe20000000000 */
[----:B------:R-:W-:Y:S06]  /*0c90*/  @P0 BRA `(.L_x_2761) ;  /* 0x0000000000d40947 */ /* 0x000fec0003800000 */
        /* <DEDUP_REMOVED lines=53> */
.L_x_2761:
        /* <DEDUP_REMOVED lines=12> */
[----:B0-----:R-:W-:Y:S02]  /*10b0*/  HFMA2 R4, -RZ, RZ, 0, 0 ;  /* 0x00000000ff047431 */ /* 0x001fe400000001ff */
[----:B-1----:R-:W-:-:S04]  /*10c0*/  IMAD.MOV R6, RZ, RZ, -R5 ;  /* 0x000000ffff067224 */ /* 0x002fc800078e0a05 */
[----:B------:R-:W-:Y:S01]  /*10d0*/  IMAD R9, R6, R7, RZ ;  /* 0x0000000706097224 */ /* 0x000fe200078e02ff */
[----:B------:R-:W-:-:S03]  /*10e0*/  MOV R6, R8 ;  /* 0x0000000800067202 */ /* 0x000fc60000000f00 */
[----:B------:R-:W-:-:S04]  /*10f0*/  IMAD.HI.U32 R5, R5, R9, R4 ;  /* 0x0000000905057227 */ /* 0x000fc800078e0004 */
[----:B------:R-:W-:Y:S02]  /*1100*/  IMAD.MOV R9, RZ, RZ, -R10 ;  /* 0x000000ffff097224 */ /* 0x000fe400078e0a0a */
        /* <DEDUP_REMOVED lines=9> */
[----:B------:R-:W-:Y:S01]  /*11a0*/  @P0 VIADD R30, R30, 0x1 ;  /* 0x000000011e1e0836 */ /* 0x000fe20000000000 */
[----:B------:R-:W-:-:S05]  /*11b0*/  ISETP.GE.AND P0, PT, R24, R3, PT ;  /* 0x000000031800720c */ /* 0x000fca0003f06270 */
        /* <DEDUP_REMOVED lines=10> */
[----:B------:R-:W-:Y:S01]  /*1260*/  IMAD.MOV.U32 R8, RZ, RZ, 0x53f ;  /* 0x0000053fff087424 */ /* 0x000fe200078e00ff */
[----:B------:R-:W-:Y:S01]  /*1270*/  MOV R12, 0x1 ;  /* 0x00000001000c7802 */ /* 0x000fe20000000f00 */
[----:B------:R1:W2:Y:S01]  /*1280*/  LDC.64 R14, c[0x4][R0] ;  /* 0x01000000000e7b82 */ /* 0x0002a20000000a00 */
[----:B------:R-:W3:Y:S01]  /*1290*/  LDCU.64 UR6, c[0x4][0xd0] ;  /* 0x01001a00ff0677ac */ /* 0x000ee20008000a00 */
[----:B------:R-:W-:Y:S01]  /*12a0*/  MOV R13, RZ ;  /* 0x000000ff000d7202 */ /* 0x000fe20000000f00 */
[----:B------:R-:W4:Y:S01]  /*12b0*/  LDCU.64 UR8, c[0x4][0x50] ;  /* 0x01000a00ff0877ac */ /* 0x000f220008000a00 */
[----:B0-----:R-:W-:Y:S01]  /*12c0*/  IMAD.U32 R4, RZ, RZ, UR4 ;  /* 0x00000004ff047e24 */ /* 0x001fe2000f8e00ff */
[----:B------:R-:W-:Y:S02]  /*12d0*/  MOV R5, UR5 ;  /* 0x0000000500057c02 */ /* 0x000fe40008000f00 */
[----:B---3--:R-:W-:Y:S01]  /*12e0*/  MOV R6, UR6 ;  /* 0x0000000600067c02 */ /* 0x008fe20008000f00 */
[----:B------:R-:W-:Y:S01]  /*12f0*/  IMAD.U32 R7, RZ, RZ, UR7 ;  /* 0x00000007ff077e24 */ /* 0x000fe2000f8e00ff */
[----:B----4-:R-:W-:-:S02]  /*1300*/  MOV R10, UR8 ;  /* 0x00000008000a7c02 */ /* 0x010fc40008000f00 */
[----:B-1----:R-:W-:-:S07]  /*1310*/  MOV R11, UR9 ;  /* 0x00000009000b7c02 */ /* 0x002fce0008000f00 */
[----:B------:R-:W-:-:S07]  /*1320*/  LEPC R20, `(.L_x_2763) ;  /* 0x000000001014794e */ /* 0x000fce0000000000 */
[----:B--2--5:R-:W-:Y:S05]  /*1330*/  CALL.ABS.NOINC R14 ;  /* 0x000000000e007343 */ /* 0x024fea0003c00000 */
.L_x_2763:
        /* <DEDUP_REMOVED lines=9> */
[----:B------:R-:W-:-:S03]  /*13d0*/  @!P6 LEA R5, R4, R0, 0x1 ;  /* 0x000000000405e211 */ /* 0x000fc600078e08ff */
[----:B------:R-:W-:Y:S02]  /*13e0*/  @!P6 IMAD R4, R4, 0x2, R3 ;  /* 0x000000020404e824 */ /* 0x000fe400078e0203 */
        /* <DEDUP_REMOVED lines=11> */
[C---:B------:R-:W-:Y:S02]  /*14a0*/  LEA R6, R7.reuse, R0, 0x1 ;  /* 0x0000000007067211 */ /* 0x040fe400078e08ff */
[C---:B------:R-:W-:Y:S02]  /*14b0*/  LEA R8, R7.reuse, R3, 0x1 ;  /* 0x0000000307087211 */ /* 0x040fe400078e08ff */
[----:B------:R-:W-:Y:S01]  /*14c0*/  LEA.HI R7, R7, R7, RZ, 0x1 ;  /* 0x0000000707077211 */ /* 0x000fe200078f08ff */
[C---:B------:R-:W-:Y:S01]  /*14d0*/  IMAD R5, R31.reuse, 0x2, R6 ;  /* 0x000000021f057824 */ /* 0x040fe200078e0206 */
[----:B------:R-:W-:Y:S01]  /*14e0*/  LEA R4, R31, R8, 0x1 ;  /* 0x000000081f047211 */ /* 0x000fe200078e08ff */
[----:B------:R-:W-:Y:S01]  /*14f0*/  LDS R29, [R6] ;  /* 0x00000000061d7984 */ /* 0x000fe20000000800 */
[----:B------:R-:W-:-:S03]  /*1500*/  SHF.L.U32 R7, R7, 0x1, RZ ;  /* 0x0000000107077819 */ /* 0x000fc600000006ff */
[----:B------:R-:W0:Y:S01]  /*1510*/  LDS R10, [R5] ;  /* 0x00000000050a7984 */ /* 0x000e220000000800 */
[----:B------:R-:W-:-:S03]  /*1520*/  LOP3.LUT R11, R7, 0xfffffffc, RZ, 0xc0, !PT ;  /* 0xfffffffc070b7812 */ /* 0x000fc600078ec0ff */
[----:B------:R-:W-:Y:S01]  /*1530*/  LDS R27, [R8] ;  /* 0x00000000081b7984 */ /* 0x000fe20000000800 */
[----:B------:R-:W-:-:S03]  /*1540*/  ISETP.GE.AND P0, PT, R11, R9, PT ;  /* 0x000000090b00720c */ /* 0x000fc60003f06270 */
[----:B------:R-:W1:Y:S01]  /*1550*/  LDS R12, [R4] ;  /* 0x00000000040c7984 */ /* 0x000e620000000800 */
[C-C-:B0-----:R-:W-:Y:S02]  /*1560*/  PRMT R28, R29.reuse, 0x5410, R10.reuse ;  /* 0x000054101d1c7816 */ /* 0x141fe4000000000a */
[----:B------:R-:W-:Y:S02]  /*1570*/  PRMT R29, R29, 0x7632, R10 ;  /* 0x000076321d1d7816 */ /* 0x000fe4000000000a */
[C-C-:B-1----:R-:W-:Y:S02]  /*1580*/  PRMT R26, R27.reuse, 0x5410, R12.reuse ;  /* 0x000054101b1a7816 */ /* 0x142fe4000000000c */
[----:B------:R-:W-:-:S03]  /*1590*/  PRMT R27, R27, 0x7632, R12 ;  /* 0x000076321b1b7816 */ /* 0x000fc6000000000c */
[----:B------:R-:W-:Y:S05]  /*15a0*/  @P0 BRA `(.L_x_2767) ;  /* 0x0000000000c80947 */ /* 0x000fea0003800000 */
[----:B------:R-:W-:Y:S01]  /*15b0*/  I2FP.F32.S32 R9, R9 ;  /* 0x0000000900097245 */ /* 0x000fe20000201400 */
[----:B------:R-:W-:Y:S01]  /*15c0*/  VIADD R7, R11, 0x2 ;  /* 0x000000020b077836 */ /* 0x000fe20000000000 */
[----:B------:R-:W0:Y:S01]  /*15d0*/  LDCU UR4, c[0x0][0x40c] ;  /* 0x00008180ff0477ac */ /* 0x000e220008000800 */
[----:B------:R-:W-:Y:S01]  /*15e0*/  HADD2.F32 R20, -RZ, R29.H1_H1 ;  /* 0x3000001dff147230 */ /* 0x000fe20000004100 */
[----:B------:R-:W1:Y:S01]  /*15f0*/  MUFU.RCP R12, R9 ;  /* 0x00000009000c7308 */ /* 0x000e620000001000 */
[----:B------:R-:W-:Y:S01]  /*1600*/  HADD2.F32 R35, -RZ, R27.H1_H1 ;  /* 0x3000001bff237230 */ /* 0x000fe20000004100 */
[----:B------:R-:W-:Y:S01]  /*1610*/  I2FP.F32.S32 R7, R7 ;  /* 0x0000000700077245 */ /* 0x000fe20000201400 */
[----:B------:R-:W-:Y:S02]  /*1620*/  HADD2.F32 R21, -RZ, R29.H0_H0 ;  /* 0x2000001dff157230 */ /* 0x000fe40000004100 */
[----:B------:R-:W-:Y:S02]  /*1630*/  HADD2.F32 R33, -RZ, R27.H0_H0 ;  /* 0x2000001bff217230 */ /* 0x000fe40000004100 */
        /* <DEDUP_REMOVED lines=12> */
[----:B-1----:R-:W-:-:S04]  /*1700*/  FMUL.FTZ R9, R14, R7 ;  /* 0x000000070e097220 */ /* 0x002fc80000410000 */
        /* <DEDUP_REMOVED lines=14> */
[----:B------:R-:W-:-:S02]  /*17f0*/  HADD2.F32 R13, -RZ, R28.H0_H0 ;  /* 0x2000001cff0d7230 */ /* 0x000fc40000004100 */
[-C--:B--2---:R-:W-:Y:S01]  /*1800*/  FMUL.FTZ R12, R7, R10.reuse ;  /* 0x0000000a070c7220 */ /* 0x084fe20000410000 */
[----:B0-----:R-:W-:Y:S02]  /*1810*/  HADD2.F32 R15, -RZ, R26.H0_H0 ;  /* 0x2000001aff0f7230 */ /* 0x001fe40000004100 */
[-C--:B------:R-:W-:Y:S01]  /*1820*/  FMUL.FTZ R14, R11, R10.reuse ;  /* 0x0000000a0b0e7220 */ /* 0x080fe20000410000 */
        /* <DEDUP_REMOVED lines=10> */
.L_x_2767:
[----:B------:R-:W-:Y:S05]  /*18d0*/  BSYNC.RECONVERGENT B1 ;  /* 0x0000000000017941 */ /* 0x000fea0003800200 */
.L_x_2766:
        /* <DEDUP_REMOVED lines=8> */
.L_x_2765:
[----:B------:R-:W-:Y:S05]  /*1960*/  BSYNC.RECONVERGENT B0 ;  /* 0x0000000000007941 */ /* 0x000fea0003800200 */
.L_x_2764:
[----:B------:R-:W-:Y:S01]  /*1970*/  BAR.SYNC.DEFER_BLOCKING 0x0 ;  /* 0x0000000000007b1d */ /* 0x000fe20000010000 */
[----:B------:R-:W-:-:S05]  /*1980*/  @!P6 IMAD R30, R31, R30, R32 ;  /* 0x0000001e1f1ee224 */ /* 0x000fca00078e0220 */
[C---:B------:R-:W-:Y:S02]  /*1990*/  @!P6 LEA R0, R30.reuse, R0, 0x1 ;  /* 0x000000001e00e211 */ /* 0x040fe400078e08ff */
[----:B------:R-:W-:-:S03]  /*19a0*/  @!P6 LEA R3, R30, R3, 0x1 ;  /* 0x000000031e03e211 */ /* 0x000fc600078e08ff */
[----:B------:R0:W2:Y:S04]  /*19b0*/  @!P6 LDS.64 R28, [R0] ;  /* 0x00000000001ce984 */ /* 0x0000a80000000a00 */
[----:B------:R0:W3:Y:S01]  /*19c0*/  @!P6 LDS.64 R26, [R3] ;  /* 0x00000000031ae984 */ /* 0x0000e20000000a00 */
[----:B------:R-:W-:Y:S06]  /*19d0*/  BAR.SYNC.DEFER_BLOCKING 0x0 ;  /* 0x0000000000007b1d */ /* 0x000fec0000010000 */
.L_x_2762:
[----:B------:R-:W-:Y:S05]  /*19e0*/  BSYNC.RECONVERGENT B6 ;  /* 0x0000000000067941 */ /* 0x000fea0003800200 */
.L_x_2760:
[----:B------:R-:W-:Y:S01]  /*19f0*/  ISETP.GT.U32.AND P0, PT, R18, 0x1f, PT ;  /* 0x0000001f1200780c */ /* 0x000fe20003f04070 */
[----:B------:R-:W-:-:S12]  /*1a00*/  IMAD.MOV.U32 R56, RZ, RZ, -0x800001 ;  /* 0xff7fffffff387424 */ /* 0x000fd800078e00ff */
[----:B------:R-:W-:Y:S05]  /*1a10*/  @P0 BRA `(.L_x_2768) ;  /* 0x0000000000ec0947 */ /* 0x000fea0003800000 */
[----:B------:R-:W4:Y:S01]  /*1a20*/  S2R R21, SR_CgaCtaId ;  /* 0x0000000000157919 */ /* 0x000f220000008800 */
[----:B-1----:R-:W-:Y:S01]  /*1a30*/  MOV R9, 0x400 ;  /* 0x0000040000097802 */ /* 0x002fe20000000f00 */
[----:B--23--:R-:W-:Y:S01]  /*1a40*/  HMUL2 R13, R29, R27 ;  /* 0x0000001b1d0d7232 */ /* 0x00cfe20000000000 */
[----:B------:R-:W-:Y:S01]  /*1a50*/  ISETP.GT.U32.AND P0, PT, R18, 0x13, PT ;  /* 0x000000131200780c */ /* 0x000fe20003f04070 */
[----:B------:R-:W-:Y:S01]  /*1a60*/  BSSY.RECONVERGENT B0, `(.L_x_2769) ;  /* 0x0000014000007945 */ /* 0x000fe20003800200 */
[----:B0-----:R-:W-:Y:S01]  /*1a70*/  IADD3 R0, PT, PT, R9, 0x10, RZ ;  /* 0x0000001009007810 */ /* 0x001fe20007ffe0ff */
[----:B------:R-:W-:-:S05]  /*1a80*/  HFMA2 R13, R28, R26, R13 ;  /* 0x0000001a1c0d7231 */ /* 0x000fca000000000d */
[--C-:B------:R-:W-:Y:S02]  /*1a90*/  HADD2.F32 R7, -RZ, R13.reuse.H0_H0 ;  /* 0x2000000dff077230 */ /* 0x100fe40000004100 */
[----:B------:R-:W-:Y:S01]  /*1aa0*/  HADD2.F32 R8, -RZ, R13.H1_H1 ;  /* 0x3000000dff087230 */ /* 0x000fe20000004100 */
[----:B----4-:R-:W-:-:S04]  /*1ab0*/  LEA R3, R21, R0, 0x18 ;  /* 0x0000000015037211 */ /* 0x010fc800078ec0ff */
[----:B------:R-:W-:-:S05]  /*1ac0*/  LEA R3, R18, R3, 0x3 ;  /* 0x0000000312037211 */ /* 0x000fca00078e18ff */
[----:B------:R0:W-:Y:S01]  /*1ad0*/  STS.64 [R3], R28 ;  /* 0x0000001c03007388 */ /* 0x0001e20000000a00 */
[----:B------:R-:W-:Y:S05]  /*1ae0*/  @P0 BRA `(.L_x_2770) ;  /* 0x00000000002c0947 */ /* 0x000fea0003800000 */
[----:B------:R-:W1:Y:S01]  /*1af0*/  LDCU UR4, c[0x0][0x3f4] ;  /* 0x00007e80ff0477ac */ /* 0x000e620008000800 */
[----:B------:R-:W2:Y:S01]  /*1b00*/  LDC.64 R4, c[0x0][0x3b8] ;  /* 0x0000ee00ff047b82 */ /* 0x000ea20000000a00 */
[----:B0-----:R-:W-:Y:S02]  /*1b10*/  LOP3.LUT R3, R24, 0x4, RZ, 0xc0, !PT ;  /* 0x0000000418037812 */ /* 0x001fe400078ec0ff */
[----:B------:R-:W-:Y:S01]  /*1b20*/  SHF.R.U32.HI R6, RZ, 0x1, R18 ;  /* 0x00000001ff067819 */ /* 0x000fe20000011612 */
[----:B-1----:R-:W-:Y:S02]  /*1b30*/  IMAD R0, R19, UR4, RZ ;  /* 0x0000000413007c24 */ /* 0x002fe4000f8e02ff */
[----:B------:R-:W-:Y:S02]  /*1b40*/  IMAD.U32 R11, RZ, RZ, UR4 ;  /* 0x00000004ff0b7e24 */ /* 0x000fe4000f8e00ff */
[----:B------:R-:W-:Y:S02]  /*1b50*/  IMAD R0, R0, 0x50, R3 ;  /* 0x0000005000007824 */ /* 0x000fe400078e0203 */
[----:B------:R-:W-:-:S05]  /*1b60*/  IMAD R3, R6, R11, UR38 ;  /* 0x0000002606037e24 */ /* 0x000fca000f8e020b */
[----:B------:R-:W-:-:S05]  /*1b70*/  LEA R3, R3, R0, 0x3 ;  /* 0x0000000003037211 */ /* 0x000fca00078e18ff */
[----:B--2---:R-:W-:-:S05]  /*1b80*/  IMAD.WIDE R4, R3, 0x2, R4 ;  /* 0x0000000203047825 */ /* 0x004fca00078e0204 */
[----:B------:R1:W-:Y:S02]  /*1b90*/  STG.E.64 desc[UR36][R4.64], R26 ;  /* 0x0000001a04007986 */ /* 0x0003e4000c101b24 */
.L_x_2770:
[----:B------:R-:W-:Y:S05]  /*1ba0*/  BSYNC.RECONVERGENT B0 ;  /* 0x0000000000007941 */ /* 0x000fea0003800200 */
.L_x_2769:
[----:B------:R-:W-:Y:S01]  /*1bb0*/  UMOV UR4, 0xffffffff ;  /* 0xffffffff00047882 */ /* 0x000fe20000000000 */
[----:B------:R-:W-:Y:S02]  /*1bc0*/  FADD.FTZ R13, R7, R8 ;  /* 0x00000008070d7221 */ /* 0x000fe40000010000 */
[----:B------:R-:W-:Y:S05]  /*1bd0*/  BRA.DIV UR4, `(.L_x_2771) ;  /* 0x0000006e04247947 */ /* 0x000fea000b800000 */
[----:B------:R-:W2:Y:S02]  /*1be0*/  SHFL.BFLY PT, R14, R13, 0x10, 0x1f ;  /* 0x0e001f000d0e7f89 */ /* 0x000ea400000e0000 */
[----:B--2---:R-:W-:-:S05]  /*1bf0*/  FADD.FTZ R0, R13, R14 ;  /* 0x0000000e0d007221 */ /* 0x004fca0000010000 */
[----:B------:R-:W0:Y:S02]  /*1c00*/  SHFL.BFLY PT, R14, R0, 0x8, 0x1f ;  /* 0x0d001f00000e7f89 */ /* 0x000e2400000e0000 */
[----:B0-----:R-:W-:-:S05]  /*1c10*/  FADD.FTZ R3, R0, R14 ;  /* 0x0000000e00037221 */ /* 0x001fca0000010000 */
[----:B------:R-:W1:Y:S02]  /*1c20*/  SHFL.BFLY PT, R14, R3, 0x4, 0x1f ;  /* 0x0c801f00030e7f89 */ /* 0x000e6400000e0000 */
[----:B-1----:R-:W-:-:S05]  /*1c30*/  FADD.FTZ R4, R3, R14 ;  /* 0x0000000e03047221 */ /* 0x002fca0000010000 */
[----:B------:R-:W0:Y:S02]  /*1c40*/  SHFL.BFLY PT, R14, R4, 0x2, 0x1f ;  /* 0x0c401f00040e7f89 */ /* 0x000e2400000e0000 */
[----:B0-----:R-:W-:-:S05]  /*1c50*/  FADD.FTZ R5, R4, R14 ;  /* 0x0000000e04057221 */ /* 0x001fca0000010000 */
[----:B------:R0:W1:Y:S02]  /*1c60*/  SHFL.BFLY PT, R14, R5, 0x1, 0x1f ;  /* 0x0c201f00050e7f89 */ /* 0x00006400000e0000 */
.L_x_2842:
        /* <DEDUP_REMOVED lines=8> */
[----:B-----5:R-:W-:-:S07]  /*1cf0*/  @P0 IADD3 R0, PT, PT, -R23, R16, RZ ;  /* 0x0000001017000210 */ /* 0x020fce0007ffe1ff */
[----:B0-----:R-:W0:Y:S01]  /*1d00*/  @P0 LDC.64 R4, c[0x0][0x438] ;  /* 0x00010e00ff040b82 */ /* 0x001e220000000a00 */
[----:B--2---:R-:W-:-:S04]  /*1d10*/  @P0 IMAD R3, R17, R6, R0 ;  /* 0x0000000611030224 */ /* 0x004fc800078e0200 */
[----:B------:R-:W-:-:S04]  /*1d20*/  @P0 IMAD R3, R3, R6, R0 ;  /* 0x0000000603030224 */ /* 0x000fc800078e0200 */
[----:B0-----:R-:W-:-:S06]  /*1d30*/  @P0 IMAD.WIDE R4, R3, 0x2, R4 ;  /* 0x0000000203040825 */ /* 0x001fcc00078e0204 */
[----:B------:R-:W2:Y:S01]  /*1d40*/  @P0 LDG.E.U16 R4, desc[UR36][R4.64] ;  /* 0x0000002404040981 */ /* 0x000ea2000c1e1500 */
[----:B------:R-:W-:Y:S02]  /*1d50*/  VIADD R0, R9, 0x110 ;  /* 0x0000011009007836 */ /* 0x000fe40000000000 */
[----:B-1----:R-:W-:-:S03]  /*1d60*/  FMUL.FTZ R56, R14, UR4 ;  /* 0x000000040e387c20 */ /* 0x002fc60008410000 */
[----:B------:R-:W-:Y:S02]  /*1d70*/  LEA R7, R21, R0, 0x18 ;  /* 0x0000000015077211 */ /* 0x000fe400078ec0ff */
[----:B------:R-:W-:-:S04]  /*1d80*/  IADD3 R0, PT, PT, -R61, R16, RZ ;  /* 0x000000103d007210 */ /* 0x000fc80007ffe1ff */
[----:B------:R-:W-:Y:S01]  /*1d90*/  LEA R7, R0, R7, 0x2 ;  /* 0x0000000700077211 */ /* 0x000fe200078e10ff */
[----:B--2---:R-:W-:-:S05]  /*1da0*/  @P0 HADD2.F32 R3, -RZ, R4.H0_H0 ;  /* 0x20000004ff030230 */ /* 0x004fca0000004100 */
[----:B------:R-:W-:-:S05]  /*1db0*/  @P0 FADD.FTZ R56, R56, R3 ;  /* 0x0000000338380221 */ /* 0x000fca0000010000 */
[----:B------:R4:W-:Y:S02]  /*1dc0*/  STS [R7], R56 ;  /* 0x0000003807007388 */ /* 0x0009e40000000800 */
.L_x_2768:
[----:B------:R-:W-:Y:S05]  /*1dd0*/  WARPSYNC.ALL ;  /* 0x0000000000007948 */ /* 0x000fea0003800000 */
[----:B0-----:R-:W-:Y:S01]  /*1de0*/  IMAD.IADD R0, R16, 0x1, -R61 ;  /* 0x0000000110007824 */ /* 0x001fe200078e0a3d */
[----:B------:R-:W0:Y:S01]  /*1df0*/  LDC.64 R40, c[0x0][0x3f0] ;  /* 0x0000fc00ff287b82 */ /* 0x000e220000000a00 */
[----:B------:R-:W-:Y:S01]  /*1e00*/  SHF.R.U32.HI R10, RZ, 0x2, R18 ;  /* 0x00000002ff0a7819 */ /* 0x000fe20000011612 */
[----:B------:R-:W-:Y:S01]  /*1e10*/  UMOV UR10, 0x400 ;  /* 0x00000400000a7882 */ /* 0x000fe20000000000 */
[----:B------:R-:W0:Y:S01]  /*1e20*/  LDCU UR14, c[0x0][0x410] ;  /* 0x00008200ff0e77ac */ /* 0x000e220008000800 */
[----:B------:R-:W-:Y:S01]  /*1e30*/  IADD3 R0, PT, PT, R0, 0x7, RZ ;  /* 0x0000000700007810 */ /* 0x000fe20007ffe0ff */
[----:B------:R-:W-:Y:S01]  /*1e40*/  BSSY B0, `(.L_x_2772) ;  /* 0x0000150000007945 */ /* 0x000fe20003800000 */
[----:B------:R-:W-:Y:S01]  /*1e50*/  LOP3.LUT R24, R24, 0xc, RZ, 0xc0, !PT ;  /* 0x0000000c18187812 */ /* 0x000fe200078ec0ff */
[----:B------:R-:W-:Y:S01]  /*1e60*/  UIADD3 UR4, UPT, UPT, UR10, 0x10, URZ ;  /* 0x000000100a047890 */ /* 0x000fe2000fffe0ff */
[----:B------:R-:W2:Y:S01]  /*1e70*/  S2UR UR11, SR_CgaCtaId ;  /* 0x00000000000b79c3 */ /* 0x000ea20000008800 */
[----:B------:R-:W-:Y:S01]  /*1e80*/  SHF.R.S32.HI R3, RZ, 0x1f, R0 ;  /* 0x0000001fff037819 */ /* 0x000fe20000011400 */
[----:B------:R-:W0:Y:S03]  /*1e90*/  LDCU.64 UR8, c[0x0][0x3c8] ;  /* 0x00007900ff0877ac */ /* 0x000e260008000a00 */
[----:B------:R-:W-:Y:S01]  /*1ea0*/  LEA.HI R3, R3, R0, RZ, 0x3 ;  /* 0x0000000003037211 */ /* 0x000fe200078f18ff */
[----:B------:R-:W0:Y:S03]  /*1eb0*/  LDCU.64 UR16, c[0x0][0x438] ;  /* 0x00008700ff1077ac */ /* 0x000e260008000a00 */
[----:B-1----:R-:W-:Y:S01]  /*1ec0*/  LOP3.LUT R8, R3, 0xfffffff8, RZ, 0xc0, !PT ;  /* 0xfffffff803087812 */ /* 0x002fe200078ec0ff */
[----:B------:R-:W-:Y:S03]  /*1ed0*/  BAR.SYNC.DEFER_BLOCKING 0x0 ;  /* 0x0000000000007b1d */ /* 0x000fe60000010000 */
[----:B------:R-:W-:Y:S01]  /*1ee0*/  ISETP.GE.AND P0, PT, R10, R8, PT ;  /* 0x000000080a00720c */ /* 0x000fe20003f06270 */
[----:B0-----:R-:W-:-:S04]  /*1ef0*/  IMAD R4, R25, R40, R17 ;  /* 0x0000002819047224 */ /* 0x001fc800078e0211 */
[----:B------:R-:W-:Y:S01]  /*1f00*/  IMAD R4, R4, 0x50, RZ ;  /* 0x0000005004047824 */ /* 0x000fe200078e02ff */
[----:B--2---:R-:W-:-:S07]  /*1f10*/  ULEA UR4, UR11, UR4, 0x18 ;  /* 0x000000040b047291 */ /* 0x004fce000f8ec0ff */
[----:B------:R-:W-:Y:S05]  /*1f20*/  @P0 BRA `(.L_x_2773) ;  /* 0x0000001400040947 */ /* 0x000fea0003800000 */
[----:B------:R-:W-:Y:S01]  /*1f30*/  IABS R3, R41 ;  /* 0x0000002900037213 */ /* 0x000fe20000000000 */
[----:B------:R0:W1:Y:S01]  /*1f40*/  LDS R59, [R24+UR4] ;  /* 0x00000004183b7984 */ /* 0x0000620008000800 */
[----:B------:R-:W2:Y:S02]  /*1f50*/  LDCU.64 UR6, c[0x0][0x420] ;  /* 0x00008400ff0677ac */ /* 0x000ea40008000a00 */
[----:B------:R-:W3:Y:S01]  /*1f60*/  I2F.RP R0, R3 ;  /* 0x0000000300007306 */ /* 0x000ee20000209400 */
[----:B------:R0:W0:Y:S01]  /*1f70*/  LDS R57, [R24+UR4+0x10] ;  /* 0x0000100418397984 */ /* 0x0000220008000800 */
[----:B------:R-:W4:Y:S03]  /*1f80*/  LDCU UR13, c[0x0][0x440] ;  /* 0x00008800ff0d77ac */ /* 0x000f260008000800 */
[----:B------:R0:W0:Y:S01]  /*1f90*/  LDS R55, [R24+UR4+0x20] ;  /* 0x0000200418377984 */ /* 0x0000220008000800 */
[----:B------:R-:W1:Y:S03]  /*1fa0*/  LDCU UR12, c[0x0][0x3f8] ;  /* 0x00007f00ff0c77ac */ /* 0x000e660008000800 */
[----:B------:R0:W0:Y:S01]  /*1fb0*/  LDS R54, [R24+UR4+0x30] ;  /* 0x0000300418367984 */ /* 0x0000220008000800 */
[----:B------:R-:W-:-:S03]  /*1fc0*/  UIADD3 UR5, UPT, UPT, UR10, 0x110, URZ ;  /* 0x000001100a057890 */ /* 0x000fc6000fffe0ff */
[----:B------:R0:W0:Y:S01]  /*1fd0*/  LDS R52, [R24+UR4+0x40] ;  /* 0x0000400418347984 */ /* 0x0000220008000800 */
[----:B------:R-:W-:Y:S01]  /*1fe0*/  ULEA UR5, UR11, UR5, 0x18 ;  /* 0x000000050b057291 */ /* 0x000fe2000f8ec0ff */
[----:B---3--:R-:W3:Y:S01]  /*1ff0*/  MUFU.RCP R0, R0 ;  /* 0x0000000000007308 */ /* 0x008ee20000001000 */
[----:B--2---:R-:W-:Y:S01]  /*2000*/  IMAD.U32 R21, RZ, RZ, UR7 ;  /* 0x00000007ff157e24 */ /* 0x004fe2000f8e00ff */
[----:B------:R2:W0:Y:S01]  /*2010*/  LDS R53, [R24+UR4+0x50] ;  /* 0x0000500418357984 */ /* 0x0004220008000800 */
[----:B------:R-:W-:Y:S01]  /*2020*/  ISETP.NE.U32.AND P0, PT, RZ, UR6, PT ;  /* 0x00000006ff007c0c */ /* 0x000fe2000bf05070 */
[----:B----4-:R-:W-:Y:S02]  /*2030*/  IMAD R20, R17, UR13, R16 ;  /* 0x0000000d11147c24 */ /* 0x010fe4000f8e0210 */
[----:B------:R2:W4:Y:S01]  /*2040*/  LDS R50, [R24+UR4+0x60] ;  /* 0x0000600418327984 */ /* 0x0005220008000800 */
[----:B------:R-:W-:-:S03]  /*2050*/  ISETP.NE.AND.EX P0, PT, RZ, UR7, PT, P0 ;  /* 0x00000007ff007c0c */ /* 0x000fc6000bf05300 */
[----:B------:R2:W0:Y:S04]  /*2060*/  LDS R51, [R24+UR4+0x70] ;  /* 0x0000700418337984 */ /* 0x0004280008000800 */
[----:B------:R2:W0:Y:S01]  /*2070*/  LDS R48, [R24+UR4+0x80] ;  /* 0x0000800418307984 */ /* 0x0004220008000800 */
[----:B---3--:R-:W-:-:S03]  /*2080*/  IADD3 R6, PT, PT, R0, 0xffffffe, RZ ;  /* 0x0ffffffe00067810 */ /* 0x008fc60007ffe0ff */
[----:B------:R2:W3:Y:S01]  /*2090*/  LDS R46, [R24+UR4+0x90] ;  /* 0x00009004182e7984 */ /* 0x0004e20008000800 */
[----:B------:R1:W2:Y:S03]  /*20a0*/  F2I.FTZ.U32.TRUNC.NTZ R7, R6 ;  /* 0x0000000600077305 */ /* 0x0002a6000021f000 */
[----:B------:R0:W0:Y:S04]  /*20b0*/  LDS R49, [R24+UR4+0xa0] ;  /* 0x0000a00418317984 */ /* 0x0000280008000800 */
[----:B------:R0:W0:Y:S04]  /*20c0*/  LDS R47, [R24+UR4+0xb0] ;  /* 0x0000b004182f7984 */ /* 0x0000280008000800 */
[----:B------:R0:W0:Y:S01]  /*20d0*/  LDS R44, [R24+UR4+0xc0] ;  /* 0x0000c004182c7984 */ /* 0x0000220008000800 */
[----:B-1----:R-:W-:-:S03]  /*20e0*/  HFMA2 R6, -RZ, RZ, 0, 0 ;  /* 0x00000000ff067431 */ /* 0x002fc600000001ff */
[----:B------:R1:W0:Y:S01]  /*20f0*/  LDS R45, [R24+UR4+0xd0] ;  /* 0x0000d004182d7984 */ /* 0x0002220008000800 */
[----:B--2---:R-:W-:-:S03]  /*2100*/  IMAD.MOV R0, RZ, RZ, -R7 ;  /* 0x000000ffff007224 */ /* 0x004fc600078e0a07 */
[----:B------:R1:W2:Y:S01]  /*2110*/  LDS R43, [R24+UR4+0xe0] ;  /* 0x0000e004182b7984 */ /* 0x0002a20008000800 */
[----:B------:R-:W-:Y:S01]  /*2120*/  IMAD R5, R0, R3, RZ ;  /* 0x0000000300057224 */ /* 0x000fe200078e02ff */
[----:B------:R-:W-:Y:S02]  /*2130*/  SHF.L.U32 R0, R18, 0x1, RZ ;  /* 0x0000000112007819 */ /* 0x000fe400000006ff */
[----:B------:R1:W0:Y:S01]  /*2140*/  LDS R42, [R24+UR4+0xf0] ;  /* 0x0000f004182a7984 */ /* 0x0002220008000800 */
[----:B------:R-:W-:Y:S01]  /*2150*/  IMAD.HI.U32 R5, R7, R5, R6 ;  /* 0x0000000507057227 */ /* 0x000fe200078e0006 */
[----:B------:R-:W-:-:S03]  /*2160*/  LOP3.LUT R0, R0, 0x6, RZ, 0xc0, !PT ;  /* 0x0000000600007812 */ /* 0x000fc600078ec0ff */
[C---:B------:R-:W-:Y:S01]  /*2170*/  IMAD.IADD R6, R61.reuse, 0x1, R8 ;  /* 0x000000013d067824 */ /* 0x040fe200078e0208 */
[----:B------:R-:W-:Y:S01]  /*2180*/  IADD3 R61, PT, PT, R61, R10, RZ ;  /* 0x0000000a3d3d7210 */ /* 0x000fe20007ffe0ff */
[----:B------:R-:W-:Y:S01]  /*2190*/  IMAD R7, R4, R41, R0 ;  /* 0x0000002904077224 */ /* 0x000fe200078e0200 */
[----:B------:R-:W-:Y:S01]  /*21a0*/  MOV R8, UR6 ;  /* 0x0000000600087c02 */ /* 0x000fe20008000f00 */
[----:B------:R-:W-:Y:S01]  /*21b0*/  IMAD R41, R41, 0x50, RZ ;  /* 0x0000005029297824 */ /* 0x000fe200078e02ff */
[----:B------:R-:W-:Y:S01]  /*21c0*/  LEA R10, R10, UR5, 0x2 ;  /* 0x000000050a0a7c11 */ /* 0x000fe2000f8e10ff */
[--C-:B------:R-:W-:Y:S01]  /*21d0*/  IMAD R20, R20, UR13, R61.reuse ;  /* 0x0000000d14147c24 */ /* 0x100fe2000f8e023d */
[----:B------:R-:W-:Y:S01]  /*21e0*/  IADD3 R8, P1, P2, R8, UR39, R61 ;  /* 0x0000002708087c10 */ /* 0x000fe2000fa3e03d */
[----:B------:R-:W-:-:S03]  /*21f0*/  IMAD R9, R41, UR12, RZ ;  /* 0x0000000c29097c24 */ /* 0x000fc6000f8e02ff */
[----:B-1-34-:R-:W-:-:S09]  /*2200*/  IADD3.X R21, PT, PT, R21, UR40, RZ, P1, P2 ;  /* 0x0000002815157c10 */ /* 0x01afd20008fe44ff */
.L_x_2777:
[----:B------:R-:W1:Y:S01]  /*2210*/  LDC R12, c[0x0][0x3f4] ;  /* 0x0000fd00ff0c7b82 */ /* 0x000e620000000800 */
[----:B------:R-:W-:Y:S01]  /*2220*/  IABS R14, R61 ;  /* 0x0000003d000e7213 */ /* 0x000fe20000000000 */
[----:B------:R-:W-:Y:S01]  /*2230*/  USHF.R.S32.HI UR5, URZ, 0x1f, UR39 ;  /* 0x0000001fff057899 */ /* 0x000fe20008011427 */
[----:B------:R-:W-:-:S03]  /*2240*/  ISETP.GE.AND P2, PT, R61, RZ, PT ;  /* 0x000000ff3d00720c */ /* 0x000fc60003f46270 */
[----:B------:R-:W-:-:S05]  /*2250*/  IMAD.HI.U32 R11, R5, R14, RZ ;  /* 0x0000000e050b7227 */ /* 0x000fca00078e00ff */
[----:B------:R-:W-:Y:S02]  /*2260*/  IADD3 R11, PT, PT, -R11, RZ, RZ ;  /* 0x000000ff0b0b7210 */ /* 0x000fe40007ffe1ff */
[----:B-1----:R-:W-:Y:S02]  /*2270*/  IABS R38, R12 ;  /* 0x0000000c00267213 */ /* 0x002fe40000000000 */
        /* <DEDUP_REMOVED lines=9> */
[C---:B0-----:R-:W-:Y:S02]  /*2310*/  SHF.L.U32 R13, R65.reuse, 0x3, RZ ;  /* 0x00000003410d7819 */ /* 0x041fe400000006ff */
[----:B------:R-:W-:-:S03]  /*2320*/  IADD3 R11, P3, PT, R65, UR39, RZ ;  /* 0x00000027410b7c10 */ /* 0x000fc6000ff7e0ff */
[----:B------:R-:W-:Y:S01]  /*2330*/  IMAD R58, R12, 0x10, R13 ;  /* 0x000000100c3a7824 */ /* 0x000fe200078e020d */
[----:B------:R-:W-:Y:S02]  /*2340*/  IADD3.X R14, PT, PT, RZ, UR5, RZ, P3, !PT ;  /* 0x00000005ff0e7c10 */ /* 0x000fe40009ffe4ff */
[C---:B------:R-:W-:Y:S02]  /*2350*/  LEA R62, P3, R11.reuse, UR8, 0x2 ;  /* 0x000000080b3e7c11 */ /* 0x040fe4000f8610ff */
[----:B------:R-:W-:Y:S02]  /*2360*/  ISETP.GE.OR P2, PT, R58, R41, P1 ;  /* 0x000000293a00720c */ /* 0x000fe40000f46670 */
[----:B------:R-:W-:-:S11]  /*2370*/  LEA.HI.X R63, R11, UR9, R14, 0x2, P3 ;  /* 0x000000090b3f7c11 */ /* 0x000fd600098f140e */
[----:B------:R-:W3:Y:S01]  /*2380*/  @!P2 LDG.E R11, desc[UR36][R62.64] ;  /* 0x000000243e0ba981 */ /* 0x000ee2000c1e1900 */
[----:B------:R-:W-:Y:S01]  /*2390*/  LEA R38, R12, R13, 0x5 ;  /* 0x0000000d0c267211 */ /* 0x000fe200078e28ff */
[----:B------:R-:W1:Y:S03]  /*23a0*/  @!P2 LDC.64 R14, c[0x0][0x3b8] ;  /* 0x0000ee00ff0eab82 */ /* 0x000e660000000a00 */
[----:B------:R-:W-:-:S13]  /*23b0*/  ISETP.GE.OR P5, PT, R38, R41, P1 ;  /* 0x000000292600720c */ /* 0x000fda0000fa6670 */
[----:B------:R-:W4:Y:S01]  /*23c0*/  @!P5 LDG.E R39, desc[UR36][R62.64] ;  /* 0x000000243e27d981 */ /* 0x000f22000c1e1900 */
[----:B------:R-:W-:-:S13]  /*23d0*/  ISETP.GE.OR P6, PT, R13, R41, P1 ;  /* 0x000000290d00720c */ /* 0x000fda0000fc6670 */
[----:B------:R-:W2:Y:S01]  /*23e0*/  @!P6 LDG.E R60, desc[UR36][R62.64] ;  /* 0x000000243e3ce981 */ /* 0x000ea2000c1e1900 */
[----:B------:R-:W-:-:S04]  /*23f0*/  IADD3 R65, PT, PT, R65, R12, RZ ;  /* 0x0000000c41417210 */ /* 0x000fc80007ffe0ff */
[----:B------:R-:W-:Y:S01]  /*2400*/  SHF.L.U32 R66, R65, 0x3, RZ ;  /* 0x0000000341427819 */ /* 0x000fe200000006ff */
[----:B---3--:R-:W-:Y:S01]  /*2410*/  @!P2 IMAD R58, R9, R11, R58 ;  /* 0x0000000b093aa224 */ /* 0x008fe200078e023a */
[----:B------:R-:W-:-:S04]  /*2420*/  SHF.R.S32.HI R11, RZ, 0x1f, R7 ;  /* 0x0000001fff0b7819 */ /* 0x000fc80000011407 */
[----:B------:R-:W-:-:S04]  /*2430*/  @!P2 IADD3 R64, P3, PT, R7, R58, RZ ;  /* 0x0000003a0740a210 */ /* 0x000fc80007f7e0ff */
[----:B------:R-:W-:Y:S02]  /*2440*/  @!P2 LEA.HI.X.SX32 R58, R58, R11, 0x1, P3 ;  /* 0x0000000b3a3aa211 */ /* 0x000fe400018f0eff */
[----:B-1----:R-:W-:-:S04]  /*2450*/  @!P2 LEA R68, P3, R64, R14, 0x1 ;  /* 0x0000000e4044a211 */ /* 0x002fc800078608ff */
[----:B------:R-:W-:Y:S02]  /*2460*/  @!P2 LEA.HI.X R69, R64, R15, R58, 0x1, P3 ;  /* 0x0000000f4045a211 */ /* 0x000fe400018f0c3a */
[----:B------:R-:W-:Y:S01]  /*2470*/  ISETP.GE.AND P3, PT, R61, R16, PT ;  /* 0x000000103d00720c */ /* 0x000fe20003f66270 */
[----:B------:R-:W-:Y:S01]  /*2480*/  IMAD R58, R12, 0x40, R13 ;  /* 0x000000400c3a7824 */ /* 0x000fe200078e020d */
[----:B------:R-:W1:Y:S01]  /*2490*/  @!P5 LDC.64 R14, c[0x0][0x3b8] ;  /* 0x0000ee00ff0edb82 */ /* 0x000e620000000a00 */
[----:B----4-:R-:W-:Y:S01]  /*24a0*/  @!P5 IMAD R38, R9, R39, R38 ;  /* 0x000000270926d224 */ /* 0x010fe200078e0226 */
[----:B0-----:R-:W-:-:S06]  /*24b0*/  SEL R24, R24, RZ, P3 ;  /* 0x000000ff18187207 */ /* 0x001fcc0001800000 */
[----:B------:R0:W3:Y:S01]  /*24c0*/  @!P2 LDG.E R24, desc[UR36][R68.64] ;  /* 0x000000244418a981 */ /* 0x0000e2000c1e1900 */
[----:B------:R-:W-:Y:S02]  /*24d0*/  ISETP.GE.OR P2, PT, R58, R41, P1 ;  /* 0x000000293a00720c */ /* 0x000fe40000f46670 */
[----:B------:R-:W-:-:S04]  /*24e0*/  @!P5 IADD3 R39, P4, PT, R7, R38, RZ ;  /* 0x000000260727d210 */ /* 0x000fc80007f9e0ff */
[----:B------:R-:W-:-:S07]  /*24f0*/  @!P5 LEA.HI.X.SX32 R64, R38, R11, 0x1, P4 ;  /* 0x0000000b2640d211 */ /* 0x000fce00020f0eff */
[----:B------:R-:W4:Y:S01]  /*2500*/  @!P2 LDG.E R67, desc[UR36][R62.64] ;  /* 0x000000243e43a981 */ /* 0x000f22000c1e1900 */
[----:B-1----:R-:W-:-:S04]  /*2510*/  @!P5 LEA R38, P4, R39, R14, 0x1 ;  /* 0x0000000e2726d211 */ /* 0x002fc800078808ff */
[----:B------:R-:W-:Y:S02]  /*2520*/  @!P5 LEA.HI.X R39, R39, R15, R64, 0x1, P4 ;  /* 0x0000000f2727d211 */ /* 0x000fe400020f0c40 */
[----:B------:R-:W-:Y:S01]  /*2530*/  ISETP.GE.OR P4, PT, R66, R41, P1 ;  /* 0x000000294200720c */ /* 0x000fe20000f86670 */
[----:B------:R-:W0:Y:S01]  /*2540*/  @!P6 LDC.64 R14, c[0x0][0x3b8] ;  /* 0x0000ee00ff0eeb82 */ /* 0x000e220000000a00 */
[----:B------:R-:W-:Y:S01]  /*2550*/  SEL R25, R25, RZ, P3 ;  /* 0x000000ff19197207 */ /* 0x000fe20001800000 */
[----:B--2---:R-:W-:-:S05]  /*2560*/  @!P6 IMAD R60, R9, R60, R13 ;  /* 0x0000003c093ce224 */ /* 0x004fca00078e020d */
[----:B------:R1:W2:Y:S05]  /*2570*/  @!P5 LDG.E R25, desc[UR36][R38.64] ;  /* 0x000000242619d981 */ /* 0x0002aa000c1e1900 */
[----:B------:R-:W3:Y:S01]  /*2580*/  @!P4 LDG.E R64, desc[UR36][R62.64] ;  /* 0x000000243e40c981 */ /* 0x000ee2000c1e1900 */
[----:B------:R-:W-:-:S04]  /*2590*/  @!P6 IADD3 R13, P5, PT, R7, R60, RZ ;  /* 0x0000003c070de210 */ /* 0x000fc80007fbe0ff */
[----:B------:R-:W-:Y:S02]  /*25a0*/  @!P6 LEA.HI.X.SX32 R60, R60, R11, 0x1, P5 ;  /* 0x0000000b3c3ce211 */ /* 0x000fe400028f0eff */
[----:B0-----:R-:W-:-:S04]  /*25b0*/  @!P6 LEA R68, P5, R13, R14, 0x1 ;  /* 0x0000000e0d44e211 */ /* 0x001fc800078a08ff */
[----:B------:R-:W-:Y:S01]  /*25c0*/  @!P6 LEA.HI.X R69, R13, R15, R60, 0x1, P5 ;  /* 0x0000000f0d45e211 */ /* 0x000fe200028f0c3c */
[----:B------:R-:W-:Y:S01]  /*25d0*/  IMAD R60, R12, 0x10, R66 ;  /* 0x000000100c3c7824 */ /* 0x000fe200078e0242 */
[----:B------:R-:W0:Y:S04]  /*25e0*/  @!P2 LDC.64 R14, c[0x0][0x3b8] ;  /* 0x0000ee00ff0eab82 */ /* 0x000e280000000a00 */
[----:B------:R-:W-:-:S13]  /*25f0*/  ISETP.GE.OR P5, PT, R60, R41, P1 ;  /* 0x000000293c00720c */ /* 0x000fda0000fa6670 */
[----:B------:R-:W2:Y:S01]  /*2600*/  @!P5 LDG.E R13, desc[UR36][R62.64] ;  /* 0x000000243e0dd981 */ /* 0x000ea2000c1e1900 */
[----:B------:R-:W-:-:S06]  /*2610*/  SEL R26, R26, RZ, P3 ;  /* 0x000000ff1a1a7207 */ /* 0x000fcc0001800000 */
[----:B------:R-:W2:Y:S01]  /*2620*/  @!P6 LDG.E R26, desc[UR36][R68.64] ;  /* 0x00000024441ae981 */ /* 0x000ea2000c1e1900 */
[----:B------:R-:W-:Y:S02]  /*2630*/  SEL R27, R27, RZ, P3 ;  /* 0x000000ff1b1b7207 */ /* 0x000fe40001800000 */
[----:B------:R-:W-:Y:S01]  /*2640*/  SEL R28, R28, RZ, P3 ;  /* 0x000000ff1c1c7207 */ /* 0x000fe20001800000 */
[----:B----4-:R-:W-:-:S05]  /*2650*/  @!P2 IMAD R58, R9, R67, R58 ;  /* 0x00000043093aa224 */ /* 0x010fca00078e023a */
[----:B-1----:R-:W-:-:S04]  /*2660*/  @!P2 IADD3 R39, P6, PT, R7, R58, RZ ;  /* 0x0000003a0727a210 */ /* 0x002fc80007fde0ff */
[----:B------:R-:W-:Y:S02]  /*2670*/  @!P2 LEA.HI.X.SX32 R58, R58, R11, 0x1, P6 ;  /* 0x0000000b3a3aa211 */ /* 0x000fe400030f0eff */
[C---:B0-----:R-:W-:Y:S02]  /*2680*/  @!P2 LEA R38, P6, R39.reuse, R14, 0x1 ;  /* 0x0000000e2726a211 */ /* 0x041fe400078c08ff */
[----:B------:R-:W-:Y:S02]  /*2690*/  LEA R67, R12, R65, 0x2 ;  /* 0x000000410c437211 */ /* 0x000fe400078e10ff */
[----:B------:R-:W-:Y:S02]  /*26a0*/  @!P2 LEA.HI.X R39, R39, R15, R58, 0x1, P6 ;  /* 0x0000000f2727a211 */ /* 0x000fe400030f0c3a */
[----:B------:R-:W0:Y:S01]  /*26b0*/  @!P4 LDC.64 R14, c[0x0][0x3b8] ;  /* 0x0000ee00ff0ecb82 */ /* 0x000e220000000a00 */
[----:B------:R-:W-:Y:S02]  /*26c0*/  SHF.L.U32 R58, R67, 0x3, RZ ;  /* 0x00000003433a7819 */ /* 0x000fe400000006ff */
[----:B------:R1:W4:Y:S02]  /*26d0*/  @!P2 LDG.E R27, desc[UR36][R38.64] ;  /* 0x00000024261ba981 */ /* 0x000324000c1e1900 */
[----:B------:R-:W-:Y:S01]  /*26e0*/  ISETP.GE.OR P6, PT, R58, R41, P1 ;  /* 0x000000293a00720c */ /* 0x000fe20000fc6670 */
[----:B---3--:R-:W-:-:S05]  /*26f0*/  @!P4 IMAD R64, R9, R64, R66 ;  /* 0x000000400940c224 */ /* 0x008fca00078e0242 */
[----:B------:R-:W-:Y:S01]  /*2700*/  @!P4 IADD3 R66, P2, PT, R7, R64, RZ ;  /* 0x000000400742c210 */ /* 0x000fe20007f5e0ff */
[----:B-1----:R-:W-:-:S03]  /*2710*/  IMAD.IADD R39, R67, 0x1, R12 ;  /* 0x0000000143277824 */ /* 0x002fc600078e020c */
[----:B------:R-:W-:-:S03]  /*2720*/  @!P4 LEA.HI.X.SX32 R64, R64, R11, 0x1, P2 ;  /* 0x0000000b4040c211 */ /* 0x000fc600010f0eff */
[----:B------:R-:W3:Y:S01]  /*2730*/  @!P6 LDG.E R65, desc[UR36][R62.64] ;  /* 0x000000243e41e981 */ /* 0x000ee2000c1e1900 */
[----:B0-----:R-:W-:-:S04]  /*2740*/  @!P4 LEA R68, P2, R66, R14, 0x1 ;  /* 0x0000000e4244c211 */ /* 0x001fc800078408ff */
[----:B------:R-:W-:Y:S02]  /*2750*/  @!P4 LEA.HI.X R69, R66, R15, R64, 0x1, P2 ;  /* 0x0000000f4245c211 */ /* 0x000fe400010f0c40 */
[----:B------:R-:W-:Y:S01]  /*2760*/  SHF.L.U32 R64, R39, 0x3, RZ ;  /* 0x0000000327407819 */ /* 0x000fe200000006ff */
[----:B------:R-:W0:Y:S02]  /*2770*/  @!P5 LDC.64 R14, c[0x0][0x3b8] ;  /* 0x0000ee00ff0edb82 */ /* 0x000e240000000a00 */
[----:B------:R1:W4:Y:S01]  /*2780*/  @!P4 LDG.E R28, desc[UR36][R68.64] ;  /* 0x00000024441cc981 */ /* 0x000322000c1e1900 */
[----:B------:R-:W-:-:S13]  /*2790*/  ISETP.GE.OR P2, PT, R64, R41, P1 ;  /* 0x000000294000720c */ /* 0x000fda0000f46670 */
[----:B------:R-:W4:Y:S01]  /*27a0*/  @!P2 LDG.E R38, desc[UR36][R62.64] ;  /* 0x000000243e26a981 */ /* 0x000f22000c1e1900 */
[----:B--2---:R-:W-:-:S05]  /*27b0*/  @!P5 IMAD R60, R9, R13, R60 ;  /* 0x0000000d093cd224 */ /* 0x004fca00078e023c */
[----:B------:R-:W-:Y:S02]  /*27c0*/  @!P5 IADD3 R13, P4, PT, R7, R60, RZ ;  /* 0x0000003c070dd210 */ /* 0x000fe40007f9e0ff */
[----:B------:R-:W-:Y:S02]  /*27d0*/  IADD3 R39, PT, PT, R39, R12, RZ ;  /* 0x0000000c27277210 */ /* 0x000fe40007ffe0ff */
[----:B------:R-:W-:Y:S02]  /*27e0*/  @!P5 LEA.HI.X.SX32 R60, R60, R11, 0x1, P4 ;  /* 0x0000000b3c3cd211 */ /* 0x000fe400020f0eff */
[----:B0-----:R-:W-:-:S04]  /*27f0*/  @!P5 LEA R66, P4, R13, R14, 0x1 ;  /* 0x0000000e0d42d211 */ /* 0x001fc800078808ff */
[----:B------:R-:W-:Y:S01]  /*2800*/  @!P5 LEA.HI.X R67, R13, R15, R60, 0x1, P4 ;  /* 0x0000000f0d43d211 */ /* 0x000fe200020f0c3c */
[----:B------:R-:W-:Y:S01]  /*2810*/  IMAD.SHL.U32 R60, R39, 0x8, RZ ;  /* 0x00000008273c7824 */ /* 0x000fe200078e00ff */
[----:B------:R-:W1:Y:S04]  /*2820*/  @!P6 LDC.64 R14, c[0x0][0x3b8] ;  /* 0x0000ee00ff0eeb82 */ /* 0x000e680000000a00 */
[----:B------:R-:W-:-:S13]  /*2830*/  ISETP.GE.OR P4, PT, R60, R41, P1 ;  /* 0x000000293c00720c */ /* 0x000fda0000f86670 */
[----:B------:R-:W2:Y:S01]  /*2840*/  @!P4 LDG.E R13, desc[UR36][R62.64] ;  /* 0x000000243e0dc981 */ /* 0x000ea2000c1e1900 */
[----:B------:R-:W-:-:S06]  /*2850*/  SEL R29, R29, RZ, P3 ;  /* 0x000000ff1d1d7207 */ /* 0x000fcc0001800000 */
[----:B------:R-:W2:Y:S01]  /*2860*/  @!P5 LDG.E R29, desc[UR36][R66.64] ;  /* 0x00000024421dd981 */ /* 0x000ea2000c1e1900 */
[----:B------:R-:W-:Y:S02]  /*2870*/  LEA R39, R12, R39, 0x1 ;  /* 0x000000270c277211 */ /* 0x000fe400078e08ff */
[----:B------:R-:W-:Y:S02]  /*2880*/  SEL R30, R30, RZ, P3 ;  /* 0x000000ff1e1e7207 */ /* 0x000fe40001800000 */
[----:B------:R-:W-:Y:S01]  /*2890*/  SEL R31, R31, RZ, P3 ;  /* 0x000000ff1f1f7207 */ /* 0x000fe20001800000 */
[----:B---3--:R-:W-:-:S05]  /*28a0*/  @!P6 IMAD R58, R9, R65, R58 ;  /* 0x00000041093ae224 */ /* 0x008fca00078e023a */
[----:B------:R-:W-:-:S04]  /*28b0*/  @!P6 IADD3 R65, P5, PT, R7, R58, RZ ;  /* 0x0000003a0741e210 */ /* 0x000fc80007fbe0ff */
[----:B------:R-:W-:Y:S02]  /*28c0*/  @!P6 LEA.HI.X.SX32 R58, R58, R11, 0x1, P5 ;  /* 0x0000000b3a3ae211 */ /* 0x000fe400028f0eff */
[----:B-1----:R-:W-:-:S04]  /*28d0*/  @!P6 LEA R68, P5, R65, R14, 0x1 ;  /* 0x0000000e4144e211 */ /* 0x002fc800078a08ff */
[----:B------:R-:W-:Y:S02]  /*28e0*/  @!P6 LEA.HI.X R69, R65, R15, R58, 0x1, P5 ;  /* 0x0000000f4145e211 */ /* 0x000fe400028f0c3a */
[----:B------:R-:W0:Y:S03]  /*28f0*/  @!P2 LDC.64 R14, c[0x0][0x3b8] ;  /* 0x0000ee00ff0eab82 */ /* 0x000e260000000a00 */
[----:B------:R-:W3:Y:S01]  /*2900*/  @!P6 LDG.E R30, desc[UR36][R68.64] ;  /* 0x00000024441ee981 */ /* 0x000ee2000c1e1900 */
[----:B----4-:R-:W-:Y:S01]  /*2910*/  @!P2 IMAD R64, R9, R38, R64 ;  /* 0x000000260940a224 */ /* 0x010fe200078e0240 */
[----:B------:R-:W-:-:S04]  /*2920*/  SHF.L.U32 R38, R39, 0x3, RZ ;  /* 0x0000000327267819 */ /* 0x000fc800000006ff */
[----:B------:R-:W-:Y:S02]  /*2930*/  ISETP.GE.OR P5, PT, R38, R41, P1 ;  /* 0x000000292600720c */ /* 0x000fe40000fa6670 */
[----:B------:R-:W-:-:S04]  /*2940*/  @!P2 IADD3 R58, P6, PT, R7, R64, RZ ;  /* 0x00000040073aa210 */ /* 0x000fc80007fde0ff */
[----:B------:R-:W-:Y:S02]  /*2950*/  @!P2 LEA.HI.X.SX32 R64, R64, R11, 0x1, P6 ;  /* 0x0000000b4040a211 */ /* 0x000fe400030f0eff */
[----:B0-----:R-:W-:-:S04]  /*2960*/  @!P2 LEA R14, P6, R58, R14, 0x1 ;  /* 0x0000000e3a0ea211 */ /* 0x001fc800078c08ff */
[----:B------:R-:W-:Y:S02]  /*2970*/  @!P2 LEA.HI.X R15, R58, R15, R64, 0x1, P6 ;  /* 0x0000000f3a0fa211 */ /* 0x000fe400030f0c40 */
[----:B------:R-:W4:Y:S01]  /*2980*/  @!P5 LDG.E R64, desc[UR36][R62.64] ;  /* 0x000000243e40d981 */ /* 0x000f22000c1e1900 */
[----:B------:R-:W-:-:S03]  /*2990*/  IMAD.IADD R65, R39, 0x1, R12 ;  /* 0x0000000127417824 */ /* 0x000fc600078e020c */
[----:B------:R0:W3:Y:S02]  /*29a0*/  @!P2 LDG.E R31, desc[UR36][R14.64] ;  /* 0x000000240e1fa981 */ /* 0x0000e4000c1e1900 */
[----:B------:R-:W-:-:S04]  /*29b0*/  SHF.L.U32 R58, R65, 0x3, RZ ;  /* 0x00000003413a7819 */ /* 0x000fc800000006ff */
[----:B------:R-:W-:Y:S01]  /*29c0*/  ISETP.GE.OR P2, PT, R58, R41, P1 ;  /* 0x000000293a00720c */ /* 0x000fe20000f46670 */
[----:B0-----:R-:W0:Y:S01]  /*29d0*/  @!P4 LDC.64 R14, c[0x0][0x3b8] ;  /* 0x0000ee00ff0ecb82 */ /* 0x001e220000000a00 */
[----:B--2---:R-:W-:-:S05]  /*29e0*/  @!P4 IMAD R60, R9, R13, R60 ;  /* 0x0000000d093cc224 */ /* 0x004fca00078e023c */
[----:B------:R-:W-:-:S06]  /*29f0*/  @!P4 IADD3 R13, P6, PT, R7, R60, RZ ;  /* 0x0000003c070dc210 */ /* 0x000fcc0007fde0ff */
[----:B------:R-:W2:Y:S01]  /*2a00*/  @!P2 LDG.E R39, desc[UR36][R62.64] ;  /* 0x000000243e27a981 */ /* 0x000ea2000c1e1900 */
[----:B------:R-:W-:Y:S02]  /*2a10*/  IADD3 R65, PT, PT, R65, R12, RZ ;  /* 0x0000000c41417210 */ /* 0x000fe40007ffe0ff */
[----:B------:R-:W-:Y:S02]  /*2a20*/  @!P4 LEA.HI.X.SX32 R60, R60, R11, 0x1, P6 ;  /* 0x0000000b3c3cc211 */ /* 0x000fe400030f0eff */
[----:B0-----:R-:W-:-:S04]  /*2a30*/  @!P4 LEA R66, P6, R13, R14, 0x1 ;  /* 0x0000000e0d42c211 */ /* 0x001fc800078c08ff */
[----:B------:R-:W-:Y:S01]  /*2a40*/  @!P4 LEA.HI.X R67, R13, R15, R60, 0x1, P6 ;  /* 0x0000000f0d43c211 */ /* 0x000fe200030f0c3c */
[----:B------:R-:W-:Y:S01]  /*2a50*/  IMAD.SHL.U32 R60, R65, 0x8, RZ ;  /* 0x00000008413c7824 */ /* 0x000fe200078e00ff */
[----:B------:R-:W0:Y:S04]  /*2a60*/  @!P5 LDC.64 R14, c[0x0][0x3b8] ;  /* 0x0000ee00ff0edb82 */ /* 0x000e280000000a00 */
[----:B------:R-:W-:-:S13]  /*2a70*/  ISETP.GE.OR P6, PT, R60, R41, P1 ;  /* 0x000000293c00720c */ /* 0x000fda0000fc6670 */
[----:B------:R-:W3:Y:S01]  /*2a80*/  @!P6 LDG.E R13, desc[UR36][R62.64] ;  /* 0x000000243e0de981 */ /* 0x000ee2000c1e1900 */
[----:B------:R-:W-:-:S06]  /*2a90*/  SEL R32, R32, RZ, P3 ;  /* 0x000000ff20207207 */ /* 0x000fcc0001800000 */
[----:B------:R1:W3:Y:S01]  /*2aa0*/  @!P4 LDG.E R32, desc[UR36][R66.64] ;  /* 0x000000244220c981 */ /* 0x0002e2000c1e1900 */
[----:B------:R-:W-:Y:S02]  /*2ab0*/  IADD3 R65, PT, PT, R65, R12, RZ ;  /* 0x0000000c41417210 */ /* 0x000fe40007ffe0ff */
[----:B------:R-:W-:Y:S02]  /*2ac0*/  SEL R33, R33, RZ, P3 ;  /* 0x000000ff21217207 */ /* 0x000fe40001800000 */
[----:B------:R-:W-:Y:S01]  /*2ad0*/  SEL R34, R34, RZ, P3 ;  /* 0x000000ff22227207 */ /* 0x000fe20001800000 */
[----:B----4-:R-:W-:-:S05]  /*2ae0*/  @!P5 IMAD R64, R9, R64, R38 ;  /* 0x000000400940d224 */ /* 0x010fca00078e0226 */
[----:B------:R-:W-:-:S04]  /*2af0*/  @!P5 IADD3 R38, P4, PT, R7, R64, RZ ;  /* 0x000000400726d210 */ /* 0x000fc80007f9e0ff */
[----:B------:R-:W-:Y:S02]  /*2b00*/  @!P5 LEA.HI.X.SX32 R64, R64, R11, 0x1, P4 ;  /* 0x0000000b4040d211 */ /* 0x000fe400020f0eff */
[----:B0-----:R-:W-:-:S04]  /*2b10*/  @!P5 LEA R68, P4, R38, R14, 0x1 ;  /* 0x0000000e2644d211 */ /* 0x001fc800078808ff */
[----:B------:R-:W-:Y:S02]  /*2b20*/  @!P5 LEA.HI.X R69, R38, R15, R64, 0x1, P4 ;  /* 0x0000000f2645d211 */ /* 0x000fe400020f0c40 */
[----:B------:R-:W1:Y:S01]  /*2b30*/  @!P2 LDC.64 R14, c[0x0][0x3b8] ;  /* 0x0000ee00ff0eab82 */ /* 0x000e620000000a00 */
[----:B------:R-:W-:Y:S02]  /*2b40*/  SHF.L.U32 R38, R65, 0x3, RZ ;  /* 0x0000000341267819 */ /* 0x000fe400000006ff */
[----:B------:R0:W4:Y:S01]  /*2b50*/  @!P5 LDG.E R33, desc[UR36][R68.64] ;  /* 0x000000244421d981 */ /* 0x000122000c1e1900 */
[----:B--2---:R-:W-:Y:S01]  /*2b60*/  @!P2 IMAD R58, R9, R39, R58 ;  /* 0x00000027093aa224 */ /* 0x004fe200078e023a */
[----:B------:R-:W-:-:S04]  /*2b70*/  ISETP.GE.OR P5, PT, R38, R41, P1 ;  /* 0x000000292600720c */ /* 0x000fc80000fa6670 */
[----:B------:R-:W-:-:S04]  /*2b80*/  @!P2 IADD3 R39, P4, PT, R7, R58, RZ ;  /* 0x0000003a0727a210 */ /* 0x000fc80007f9e0ff */
[----:B------:R-:W-:Y:S02]  /*2b90*/  @!P2 LEA.HI.X.SX32 R58, R58, R11, 0x1, P4 ;  /* 0x0000000b3a3aa211 */ /* 0x000fe400020f0eff */
[----:B-1----:R-:W-:-:S04]  /*2ba0*/  @!P2 LEA R66, P4, R39, R14, 0x1 ;  /* 0x0000000e2742a211 */ /* 0x002fc800078808ff */
[----:B------:R-:W-:Y:S02]  /*2bb0*/  @!P2 LEA.HI.X R67, R39, R15, R58, 0x1, P4 ;  /* 0x0000000f2743a211 */ /* 0x000fe400020f0c3a */
[----:B------:R-:W2:Y:S01]  /*2bc0*/  @!P5 LDG.E R39, desc[UR36][R62.64] ;  /* 0x000000243e27d981 */ /* 0x000ea2000c1e1900 */
[----:B------:R-:W1:Y:S01]  /*2bd0*/  @!P6 LDC.64 R14, c[0x0][0x3b8] ;  /* 0x0000ee00ff0eeb82 */ /* 0x000e620000000a00 */
[----:B0-----:R-:W-:Y:S02]  /*2be0*/  IMAD.IADD R69, R65, 0x1, R12 ;  /* 0x0000000141457824 */ /* 0x001fe400078e020c */
[----:B------:R-:W4:Y:S03]  /*2bf0*/  @!P2 LDG.E R34, desc[UR36][R66.64] ;  /* 0x000000244222a981 */ /* 0x000f26000c1e1900 */
[----:B------:R-:W-:-:S04]  /*2c00*/  SHF.L.U32 R58, R69, 0x3, RZ ;  /* 0x00000003453a7819 */ /* 0x000fc800000006ff */
[----:B------:R-:W-:Y:S01]  /*2c10*/  ISETP.GE.OR P4, PT, R58, R41, P1 ;  /* 0x000000293a00720c */ /* 0x000fe20000f86670 */
[----:B---3--:R-:W-:-:S05]  /*2c20*/  @!P6 IMAD R60, R9, R13, R60 ;  /* 0x0000000d093ce224 */ /* 0x008fca00078e023c */
[----:B------:R-:W-:Y:S02]  /*2c30*/  @!P6 IADD3 R13, P2, PT, R7, R60, RZ ;  /* 0x0000003c070de210 */ /* 0x000fe40007f5e0ff */
[----:B------:R-:W-:Y:S02]  /*2c40*/  IADD3 R69, PT, PT, R69, R12, RZ ;  /* 0x0000000c45457210 */ /* 0x000fe40007ffe0ff */
[----:B------:R-:W-:-:S03]  /*2c50*/  @!P6 LEA.HI.X.SX32 R60, R60, R11, 0x1, P2 ;  /* 0x0000000b3c3ce211 */ /* 0x000fc600010f0eff */
[----:B------:R-:W3:Y:S01]  /*2c60*/  @!P4 LDG.E R67, desc[UR36][R62.64] ;  /* 0x000000243e43c981 */ /* 0x000ee2000c1e1900 */
[----:B-1----:R-:W-:Y:S02]  /*2c70*/  @!P6 LEA R64, P2, R13, R14, 0x1 ;  /* 0x0000000e0d40e211 */ /* 0x002fe400078408ff */
[----:B------:R-:W-:Y:S02]  /*2c80*/  IADD3 R12, PT, PT, R69, R12, RZ ;  /* 0x0000000c450c7210 */ /* 0x000fe40007ffe0ff */
[----:B------:R-:W-:Y:S01]  /*2c90*/  @!P6 LEA.HI.X R65, R13, R15, R60, 0x1, P2 ;  /* 0x0000000f0d41e211 */ /* 0x000fe200010f0c3c */
[----:B------:R-:W-:Y:S01]  /*2ca0*/  IMAD.SHL.U32 R60, R69, 0x8, RZ ;  /* 0x00000008453c7824 */ /* 0x000fe200078e00ff */
[----:B------:R-:W-:Y:S01]  /*2cb0*/  SHF.L.U32 R12, R12, 0x3, RZ ;  /* 0x000000030c0c7819 */ /* 0x000fe200000006ff */
[----:B------:R-:W0:Y:S03]  /*2cc0*/  @!P5 LDC.64 R14, c[0x0][0x3b8] ;  /* 0x0000ee00ff0edb82 */ /* 0x000e260000000a00 */
[----:B------:R-:W-:-:S02]  /*2cd0*/  ISETP.GE.OR P2, PT, R60, R41, P1 ;  /* 0x000000293c00720c */ /* 0x000fc40000f46670 */
[----:B------:R-:W-:-:S11]  /*2ce0*/  ISETP.GE.OR P1, PT, R12, R41, P1 ;  /* 0x000000290c00720c */ /* 0x000fd60000f26670 */
[----:B------:R-:W4:Y:S04]  /*2cf0*/  @!P2 LDG.E R13, desc[UR36][R62.64] ;  /* 0x000000243e0da981 */ /* 0x000f28000c1e1900 */
[----:B------:R1:W4:Y:S01]  /*2d00*/  @!P1 LDG.E R66, desc[UR36][R62.64] ;  /* 0x000000243e429981 */ /* 0x000322000c1e1900 */
[----:B------:R-:W-:-:S06]  /*2d10*/  SEL R0, R0, RZ, P3 ;  /* 0x000000ff00007207 */ /* 0x000fcc0001800000 */
[----:B------:R-:W4:Y:S01]  /*2d20*/  @!P6 LDG.E R0, desc[UR36][R64.64] ;  /* 0x000000244000e981 */ /* 0x000f22000c1e1900 */
[----:B------:R-:W-:Y:S02]  /*2d30*/  SEL R35, R35, RZ, P3 ;  /* 0x000000ff23237207 */ /* 0x000fe40001800000 */
[----:B------:R-:W-:Y:S02]  /*2d40*/  SEL R40, R40, RZ, P3 ;  /* 0x000000ff28287207 */ /* 0x000fe40001800000 */
[----:B------:R-:W-:Y:S02]  /*2d50*/  SEL R36, R36, RZ, P3 ;  /* 0x000000ff24247207 */ /* 0x000fe40001800000 */
[----:B------:R-:W-:Y:S01]  /*2d60*/  SEL R37, R37, RZ, P3 ;  /* 0x000000ff25257207 */ /* 0x000fe20001800000 */
[----:B--2---:R-:W-:-:S05]  /*2d70*/  @!P5 IMAD R38, R9, R39, R38 ;  /* 0x000000270926d224 */ /* 0x004fca00078e0226 */
[----:B------:R-:W-:-:S04]  /*2d80*/  @!P5 IADD3 R39, P6, PT, R7, R38, RZ ;  /* 0x000000260727d210 */ /* 0x000fc80007fde0ff */
[----:B------:R-:W-:Y:S02]  /*2d90*/  @!P5 LEA.HI.X.SX32 R38, R38, R11, 0x1, P6 ;  /* 0x0000000b2626d211 */ /* 0x000fe400030f0eff */
[----:B0-----:R-:W-:-:S04]  /*2da0*/  @!P5 LEA R68, P6, R39, R14, 0x1 ;  /* 0x0000000e2744d211 */ /* 0x001fc800078c08ff */
[----:B------:R-:W-:Y:S02]  /*2db0*/  @!P5 LEA.HI.X R69, R39, R15, R38, 0x1, P6 ;  /* 0x0000000f2745d211 */ /* 0x000fe400030f0c26 */
[----:B------:R-:W0:Y:S03]  /*2dc0*/  @!P4 LDC.64 R38, c[0x0][0x3b8] ;  /* 0x0000ee00ff26cb82 */ /* 0x000e260000000a00 */
[----:B------:R-:W2:Y:S01]  /*2dd0*/  @!P5 LDG.E R35, desc[UR36][R68.64] ;  /* 0x000000244423d981 */ /* 0x000ea2000c1e1900 */
[----:B---3--:R-:W-:-:S04]  /*2de0*/  @!P4 IMAD R58, R9, R67, R58 ;  /* 0x00000043093ac224 */ /* 0x008fc800078e023a */
[----:B------:R-:W3:Y:S01]  /*2df0*/  @!P2 LDC.64 R14, c[0x0][0x3b8] ;  /* 0x0000ee00ff0eab82 */ /* 0x000ee20000000a00 */
[----:B-1----:R-:W-:-:S04]  /*2e00*/  @!P4 IADD3 R63, P5, PT, R7, R58, RZ ;  /* 0x0000003a073fc210 */ /* 0x002fc80007fbe0ff */
[----:B------:R-:W-:Y:S02]  /*2e10*/  @!P4 LEA.HI.X.SX32 R58, R58, R11, 0x1, P5 ;  /* 0x0000000b3a3ac211 */ /* 0x000fe400028f0eff */
[----:B0-----:R-:W-:-:S04]  /*2e20*/  @!P4 LEA R62, P5, R63, R38, 0x1 ;  /* 0x000000263f3ec211 */ /* 0x001fc800078a08ff */
[----:B------:R-:W-:Y:S02]  /*2e30*/  @!P4 LEA.HI.X R63, R63, R39, R58, 0x1, P5 ;  /* 0x000000273f3fc211 */ /* 0x000fe400028f0c3a */
[----:B------:R-:W0:Y:S01]  /*2e40*/  @!P1 LDC.64 R38, c[0x0][0x3b8] ;  /* 0x0000ee00ff269b82 */ /* 0x000e220000000a00 */
[C---:B----4-:R-:W-:Y:S02]  /*2e50*/  @!P2 IMAD R60, R9.reuse, R13, R60 ;  /* 0x0000000d093ca224 */ /* 0x050fe400078e023c */
[----:B------:R-:W4:Y:S01]  /*2e60*/  @!P4 LDG.E R40, desc[UR36][R62.64] ;  /* 0x000000243e28c981 */ /* 0x000f22000c1e1900 */
[----:B------:R-:W-:Y:S02]  /*2e70*/  @!P1 IMAD R66, R9, R66, R12 ;  /* 0x0000004209429224 */ /* 0x000fe400078e020c */
[----:B------:R-:W-:-:S04]  /*2e80*/  @!P2 IADD3 R12, P5, PT, R7, R60, RZ ;  /* 0x0000003c070ca210 */ /* 0x000fc80007fbe0ff */
[----:B------:R-:W-:Y:S02]  /*2e90*/  @!P2 LEA.HI.X.SX32 R60, R60, R11, 0x1, P5 ;  /* 0x0000000b3c3ca211 */ /* 0x000fe400028f0eff */
[----:B---3--:R-:W-:-:S04]  /*2ea0*/  @!P2 LEA R14, P5, R12, R14, 0x1 ;  /* 0x0000000e0c0ea211 */ /* 0x008fc800078a08ff */
[----:B------:R-:W-:Y:S02]  /*2eb0*/  @!P2 LEA.HI.X R15, R12, R15, R60, 0x1, P5 ;  /* 0x0000000f0c0fa211 */ /* 0x000fe400028f0c3c */
[----:B------:R-:W-:-:S03]  /*2ec0*/  @!P1 IADD3 R12, P5, PT, R7, R66, RZ ;  /* 0x00000042070c9210 */ /* 0x000fc60007fbe0ff */
[----:B------:R-:W3:Y:S01]  /*2ed0*/  @!P2 LDG.E R36, desc[UR36][R14.64] ;  /* 0x000000240e24a981 */ /* 0x000ee2000c1e1900 */
[----:B------:R-:W-:Y:S02]  /*2ee0*/  @!P1 LEA.HI.X.SX32 R11, R66, R11, 0x1, P5 ;  /* 0x0000000b420b9211 */ /* 0x000fe400028f0eff */
[----:B0-----:R-:W-:-:S04]  /*2ef0*/  @!P1 LEA R38, P5, R12, R38, 0x1 ;  /* 0x000000260c269211 */ /* 0x001fc800078a08ff */
[----:B------:R-:W-:-:S05]  /*2f00*/  @!P1 LEA.HI.X R39, R12, R39, R11, 0x1, P5 ;  /* 0x000000270c279211 */ /* 0x000fca00028f0c0b */
[----:B------:R-:W3:Y:S01]  /*2f10*/  @!P1 LDG.E R37, desc[UR36][R38.64] ;  /* 0x0000002426259981 */ /* 0x000ee2000c1e1900 */
[----:B------:R-:W-:Y:S01]  /*2f20*/  @P0 IMAD.MOV.U32 R12, RZ, RZ, R8 ;  /* 0x000000ffff0c0224 */ /* 0x000fe200078e0008 */
[----:B------:R-:W-:-:S05]  /*2f30*/  @P0 MOV R13, R21 ;  /* 0x00000015000d0202 */ /* 0x000fca0000000f00 */
[----:B------:R0:W3:Y:S02]  /*2f40*/  @P0 LDG.E.U8 R11, desc[UR36][R12.64] ;  /* 0x000000240c0b0981 */ /* 0x0000e4000c1e1100 */
[----:B0-----:R-:W-:-:S04]  /*2f50*/  HMUL2 R13, R59, R26 ;  /* 0x0000001a3b0d7232 */ /* 0x001fc80000000000 */
        /* <DEDUP_REMOVED lines=10> */
[----:B------:R-:W-:Y:S01]  /*3000*/  HFMA2 R15, R47, R0, R15 ;  /* 0x000000002f0f7231 */ /* 0x000fe2000000000f */
[----:B------:R-:W-:Y:S01]  /*3010*/  UMOV UR5, 0xffffffff ;  /* 0xffffffff00057882 */ /* 0x000fe20000000000 */
[----:B------:R-:W-:Y:S02]  /*3020*/  LOP3.LUT P1, RZ, R18, 0x3, RZ, 0xc0, !PT ;  /* 0x0000000312ff7812 */ /* 0x000fe4000782c0ff */
[----:B--2---:R-:W-:-:S04]  /*3030*/  HFMA2 R15, R44, R35, R15 ;  /* 0x000000232c0f7231 */ /* 0x004fc8000000000f */
[----:B----4-:R-:W-:-:S04]  /*3040*/  HFMA2 R15, R45, R40, R15 ;  /* 0x000000282d0f7231 */ /* 0x010fc8000000000f */
[----:B---3--:R-:W-:-:S04]  /*3050*/  HFMA2 R15, R43, R36, R15 ;  /* 0x000000242b0f7231 */ /* 0x008fc8000000000f */
[----:B------:R-:W-:-:S05]  /*3060*/  HFMA2 R15, R42, R37, R15 ;  /* 0x000000252a0f7231 */ /* 0x000fca000000000f */
[--C-:B------:R-:W-:Y:S02]  /*3070*/  HADD2.F32 R13, -RZ, R15.reuse.H0_H0 ;  /* 0x2000000fff0d7230 */ /* 0x100fe40000004100 */
[----:B------:R-:W-:Y:S01]  /*3080*/  HADD2.F32 R12, -RZ, R15.H1_H1 ;  /* 0x3000000fff0c7230 */ /* 0x000fe20000004100 */
[----:B------:R-:W-:-:S04]  /*3090*/  ISETP.NE.AND P2, PT, R11, RZ, P0 ;  /* 0x000000ff0b00720c */ /* 0x000fc80000745270 */
[----:B------:R-:W-:Y:S01]  /*30a0*/  FADD.FTZ R13, R13, R12 ;  /* 0x0000000c0d0d7221 */ /* 0x000fe20000010000 */
[----:B------:R-:W-:Y:S08]  /*30b0*/  BRA.DIV UR5, `(.L_x_2774) ;  /* 0x0000005a05687947 */ /* 0x000ff0000b800000 */
[----:B------:R-:W0:Y:S02]  /*30c0*/  SHFL.BFLY PT, R14, R13, 0x2, 0x1f ;  /* 0x0c401f000d0e7f89 */ /* 0x000e2400000e0000 */
[----:B0-----:R-:W-:-:S05]  /*30d0*/  FADD.FTZ R13, R13, R14 ;  /* 0x0000000e0d0d7221 */ /* 0x001fca0000010000 */
[----:B------:R0:W1:Y:S02]  /*30e0*/  SHFL.BFLY PT, R14, R13, 0x1, 0x1f ;  /* 0x0c201f000d0e7f89 */ /* 0x00006400000e0000 */
.L_x_2846:
[----:B------:R-:W-:Y:S01]  /*30f0*/  ISETP.GE.OR P1, PT, R61, R16, P1 ;  /* 0x000000103d00720c */ /* 0x000fe20000f26670 */
[----:B-1----:R-:W-:Y:S01]  /*3100*/  FADD.FTZ R14, R13, R14 ;  /* 0x0000000e0d0e7221 */ /* 0x002fe20000010000 */
[----:B------:R-:W-:Y:S03]  /*3110*/  BSSY.RECONVERGENT B1, `(.L_x_2775) ;  /* 0x000001b000017945 */ /* 0x000fe60003800200 */
[----:B------:R-:W-:-:S08]  /*3120*/  FMUL.FTZ R11, R14, UR14 ;  /* 0x0000000e0e0b7c20 */ /* 0x000fd00008410000 */
[----:B------:R-:W-:Y:S05]  /*3130*/  @P1 BRA `(.L_x_2776) ;  /* 0x0000000000601947 */ /* 0x000fea0003800000 */
[----:B------:R-:W1:Y:S01]  /*3140*/  LDC.64 R14, c[0x0][0x448] ;  /* 0x00011200ff0e7b82 */ /* 0x000e620000000a00 */
[----:B------:R-:W-:-:S04]  /*3150*/  ISETP.NE.U32.AND P3, PT, RZ, UR16, PT ;  /* 0x00000010ff007c0c */ /* 0x000fc8000bf65070 */
[----:B------:R-:W-:-:S13]  /*3160*/  ISETP.NE.AND.EX P3, PT, RZ, UR17, PT, P3 ;  /* 0x00000011ff007c0c */ /* 0x000fda000bf65330 */
[----:B0-----:R-:W0:Y:S01]  /*3170*/  @P3 LDC.64 R12, c[0x0][0x438] ;  /* 0x00010e00ff0c3b82 */ /* 0x001e220000000a00 */
[----:B-1----:R-:W-:-:S04]  /*3180*/  ISETP.NE.U32.AND P1, PT, R14, RZ, PT ;  /* 0x000000ff0e00720c */ /* 0x002fc80003f25070 */
[----:B------:R-:W-:-:S13]  /*3190*/  ISETP.NE.AND.EX P1, PT, R15, RZ, PT, P1 ;  /* 0x000000ff0f00720c */ /* 0x000fda0003f25310 */
[----:B------:R-:W1:Y:S01]  /*31a0*/  @P1 LDC.64 R14, c[0x0][0x448] ;  /* 0x00011200ff0e1b82 */ /* 0x000e620000000a00 */
[----:B0-----:R-:W-:-:S06]  /*31b0*/  @P3 IMAD.WIDE R12, R20, 0x2, R12 ;  /* 0x00000002140c3825 */ /* 0x001fcc00078e020c */
[----:B------:R-:W2:Y:S01]  /*31c0*/  @P3 LDG.E.U16 R12, desc[UR36][R12.64] ;  /* 0x000000240c0c3981 */ /* 0x000ea2000c1e1500 */
[----:B------:R-:W0:Y:S08]  /*31d0*/  @P1 LDC R38, c[0x0][0x408] ;  /* 0x00010200ff261b82 */ /* 0x000e300000000800 */
[----:B------:R-:W0:Y:S01]  /*31e0*/  @P1 LDC R39, c[0x0][0x430] ;  /* 0x00010c00ff271b82 */ /* 0x000e220000000800 */
[----:B-1----:R-:W-:-:S06]  /*31f0*/  @P1 IMAD.WIDE.U32 R14, R17, 0x2, R14 ;  /* 0x00000002110e1825 */ /* 0x002fcc00078e000e */
[----:B------:R-:W3:Y:S01]  /*3200*/  @P1 LDG.E.U16 R14, desc[UR36][R14.64] ;  /* 0x000000240e0e1981 */ /* 0x000ee2000c1e1500 */
[----:B0-----:R-:W-:-:S04]  /*3210*/  @P1 IADD3 R38, PT, PT, R39, R38, RZ ;  /* 0x0000002627261210 */ /* 0x001fc80007ffe0ff */
[----:B------:R-:W-:-:S04]  /*3220*/  @P1 ISETP.GE.AND P4, PT, R61, R38, PT ;  /* 0x000000263d00120c */ /* 0x000fc80003f86270 */
[----:B-----5:R-:W-:-:S04]  /*3230*/  @P1 SEL R39, R23, RZ, !P4 ;  /* 0x000000ff17271207 */ /* 0x020fc80006000000 */
[----:B------:R-:W-:Y:S01]  /*3240*/  @P1 IADD3 R39, PT, PT, R61, R39, -R16 ;  /* 0x000000273d271210 */ /* 0x000fe20007ffe810 */
[----:B--2---:R-:W-:-:S03]  /*3250*/  @P3 HADD2.F32 R38, -RZ, R12.H0_H0 ;  /* 0x2000000cff263230 */ /* 0x004fc60000004100 */
[----:B------:R-:W-:Y:S02]  /*3260*/  @P1 I2FP.F32.S32 R12, R39 ;  /* 0x00000027000c1245 */ /* 0x000fe40000201400 */
[----:B------:R-:W-:Y:S01]  /*3270*/  @P3 FADD.FTZ R11, R11, R38 ;  /* 0x000000260b0b3221 */ /* 0x000fe20000010000 */
[----:B---3--:R-:W-:-:S05]  /*3280*/  @P1 HADD2.F32 R58, -RZ, R14.H0_H0 ;  /* 0x2000000eff3a1230 */ /* 0x008fca0000004100 */
[----:B------:R-:W-:-:S05]  /*3290*/  @P1 FFMA.FTZ R11, R12, R58, R11 ;  /* 0x0000003a0c0b1223 */ /* 0x000fca000001000b */
[----:B------:R1:W-:Y:S01]  /*32a0*/  STS [R10], R11 ;  /* 0x0000000b0a007388 */ /* 0x0003e20000000800 */
[----:B------:R-:W-:-:S07]  /*32b0*/  @!P2 FMNMX.FTZ R56, R56, R11, !PT ;  /* 0x0000000b3838a209 */ /* 0x000fce0007810000 */
.L_x_2776:
[----:B------:R-:W-:Y:S05]  /*32c0*/  BSYNC.RECONVERGENT B1 ;  /* 0x0000000000017941 */ /* 0x000fea0003800200 */
.L_x_2775:
[----:B------:R-:W-:Y:S01]  /*32d0*/  VIADD R61, R61, 0x10 ;  /* 0x000000103d3d7836 */ /* 0x000fe20000000000 */
[----:B------:R-:W-:Y:S02]  /*32e0*/  IADD3 R8, P2, PT, R8, 0x10, RZ ;  /* 0x0000001008087810 */ /* 0x000fe40007f5e0ff */
[----:B-1----:R-:W-:Y:S02]  /*32f0*/  IADD3 R10, PT, PT, R10, 0x40, RZ ;  /* 0x000000400a0a7810 */ /* 0x002fe40007ffe0ff */
[----:B------:R-:W-:Y:S01]  /*3300*/  ISETP.GE.AND P1, PT, R61, R6, PT ;  /* 0x000000063d00720c */ /* 0x000fe20003f26270 */
[----:B------:R-:W-:Y:S01]  /*3310*/  IMAD.X R21, RZ, RZ, R21, P2 ;  /* 0x000000ffff157224 */ /* 0x000fe200010e0615 */
[----:B------:R-:W-:-:S11]  /*3320*/  IADD3 R20, PT, PT, R20, 0x10, RZ ;  /* 0x0000001014147810 */ /* 0x000fd60007ffe0ff */
[----:B------:R-:W-:Y:S05]  /*3330*/  @!P1 BRA `(.L_x_2777) ;  /* 0xffffffec00b49947 */ /* 0x000fea000383ffff */
.L_x_2773:
[----:B------:R-:W-:Y:S05]  /*3340*/  BSYNC B0 ;  /* 0x0000000000007941 */ /* 0x000fea0003800000 */
.L_x_2772:
[----:B------:R-:W1:Y:S01]  /*3350*/  LDCU UR5, c[0x0][0x3f4] ;  /* 0x00007e80ff0577ac */ /* 0x000e620008000800 */
[----:B------:R-:W-:Y:S01]  /*3360*/  IADD3 R5, PT, PT, R16, 0x1, RZ ;  /* 0x0000000110057810 */ /* 0x000fe20007ffe0ff */
[----:B------:R-:W-:Y:S01]  /*3370*/  IMAD.SHL.U32 R6, R18, 0x4, RZ ;  /* 0x0000000412067824 */ /* 0x000fe200078e00ff */
[----:B------:R-:W-:-:S04]  /*3380*/  MOV R44, UR39 ;  /* 0x00000027002c7c02 */ /* 0x000fc80008000f00 */
[----:B------:R-:W-:Y:S02]  /*3390*/  SHF.R.S32.HI R44, RZ, 0x1f, R44 ;  /* 0x0000001fff2c7819 */ /* 0x000fe4000001142c */
[----:B-1----:R-:W-:Y:S01]  /*33a0*/  VIADDMNMX R3, R5, -UR5, RZ, !PT ;  /* 0x8000000505037c46 */ /* 0x002fe2000f8001ff */
[----:B------:R-:W-:-:S03]  /*33b0*/  UMOV UR5, 0xffffffff ;  /* 0xffffffff00057882 */ /* 0x000fc60000000000 */
[----:B------:R-:W-:Y:S05]  /*33c0*/  BRA.DIV UR5, `(.L_x_2778) ;  /* 0x0000005605e47947 */ /* 0x000fea000b800000 */
[----:B------:R-:W0:Y:S02]  /*33d0*/  SHFL.BFLY PT, R14, R56, 0x10, 0x1f ;  /* 0x0e001f00380e7f89 */ /* 0x000e2400000e0000 */
[----:B0-----:R-:W-:-:S05]  /*33e0*/  FMNMX.FTZ R13, R14, R56, !PT ;  /* 0x000000380e0d7209 */ /* 0x001fca0007810000 */
[----:B------:R-:W0:Y:S02]  /*33f0*/  SHFL.BFLY PT, R14, R13, 0x8, 0x1f ;  /* 0x0d001f000d0e7f89 */ /* 0x000e2400000e0000 */
[----:B0-----:R-:W-:-:S05]  /*3400*/  FMNMX.FTZ R0, R13, R14, !PT ;  /* 0x0000000e0d007209 */ /* 0x001fca0007810000 */
[----:B------:R0:W1:Y:S02]  /*3410*/  SHFL.BFLY PT, R14, R0, 0x4, 0x1f ;  /* 0x0c801f00000e7f89 */ /* 0x00006400000e0000 */
.L_x_2851:
[----:B------:R-:W2:Y:S01]  /*3420*/  S2R R21, SR_CgaCtaId ;  /* 0x0000000000157919 */ /* 0x000ea20000008800 */
[----:B------:R-:W-:Y:S01]  /*3430*/  LOP3.LUT P0, R8, R18, 0x1f, RZ, 0xc0, !PT ;  /* 0x0000001f12087812 */ /* 0x000fe2000780c0ff */
[----:B------:R-:W-:Y:S05]  /*3440*/  WARPSYNC.ALL ;  /* 0x0000000000007948 */ /* 0x000fea0003800000 */
[----:B------:R-:W-:Y:S02]  /*3450*/  MOV R20, 0x400 ;  /* 0x0000040000147802 */ /* 0x000fe40000000f00 */
[----:B-1--4-:R-:W-:Y:S02]  /*3460*/  FMNMX.FTZ R7, R0, R14, !PT ;  /* 0x0000000e00077209 */ /* 0x012fe40007810000 */
[----:B--2---:R-:W-:-:S04]  /*3470*/  LEA R9, R21, R20, 0x18 ;  /* 0x0000001415097211 */ /* 0x004fc800078ec0ff */
[----:B0-----:R-:W-:-:S05]  /*3480*/  LEA.HI R0, R18, R9, RZ, 0x1d ;  /* 0x0000000912007211 */ /* 0x001fca00078fe8ff */
[----:B------:R-:W-:Y:S01]  /*3490*/  @!P0 STS [R0], R7 ;  /* 0x0000000700008388 */ /* 0x000fe20000000800 */
[----:B------:R-:W-:Y:S01]  /*34a0*/  BAR.SYNC.DEFER_BLOCKING 0x0 ;  /* 0x0000000000007b1d */ /* 0x000fe20000010000 */
[C---:B------:R-:W-:Y:S01]  /*34b0*/  ISETP.GT.U32.AND P0, PT, R8.reuse, 0x1, PT ;  /* 0x000000010800780c */ /* 0x040fe20003f04070 */
[----:B------:R-:W-:Y:S01]  /*34c0*/  HFMA2 R11, -RZ, RZ, 0, 0 ;  /* 0x00000000ff0b7431 */ /* 0x000fe200000001ff */
[----:B------:R-:W-:Y:S02]  /*34d0*/  MOV R12, 0xff7fffff ;  /* 0xff7fffff000c7802 */ /* 0x000fe40000000f00 */
[----:B------:R-:W-:Y:S01]  /*34e0*/  LEA R9, R8, R9, 0x2 ;  /* 0x0000000908097211 */ /* 0x000fe200078e10ff */
[----:B------:R-:W-:Y:S08]  /*34f0*/  BSSY.RECONVERGENT B0, `(.L_x_2779) ;  /* 0x000016b000007945 */ /* 0x000ff00003800200 */
[----:B------:R-:W0:Y:S04]  /*3500*/  @!P0 LDS R12, [R9] ;  /* 0x00000000090c8984 */ /* 0x000e280000000800 */
[----:B0-----:R-:W0:Y:S02]  /*3510*/  SHFL.BFLY PT, R7, R12, 0x1, 0x1f ;  /* 0x0c201f000c077f89 */ /* 0x001e2400000e0000 */
[----:B0-----:R-:W-:Y:S01]  /*3520*/  FMNMX.FTZ R10, R7, R12, !PT ;  /* 0x0000000c070a7209 */ /* 0x001fe20007810000 */
[----:B------:R-:W-:-:S05]  /*3530*/  IMAD.IADD R7, R3, 0x1, R18 ;  /* 0x0000000103077824 */ /* 0x000fca00078e0212 */
[----:B------:R-:W-:Y:S01]  /*3540*/  ISETP.GT.AND P0, PT, R7, R16, PT ;  /* 0x000000100700720c */ /* 0x000fe20003f04270 */
        /* <DEDUP_REMOVED lines=9> */
[----:B------:R-:W-:Y:S01]  /*35e0*/  IADD3 R13, PT, PT, -R3, R12, R11 ;  /* 0x0000000c030d7210 */ /* 0x000fe20007ffe10b */
[----:B------:R-:W-:-:S03]  /*35f0*/  IMAD.MOV.U32 R12, RZ, RZ, R7 ;  /* 0x000000ffff0c7224 */ /* 0x000fc600078e0007 */
[C---:B------:R-:W-:Y:S02]  /*3600*/  LOP3.LUT R11, R13.reuse, 0xc0, RZ, 0xc0, !PT ;  /* 0x000000c00d0b7812 */ /* 0x040fe400078ec0ff */
[----:B------:R-:W-:Y:S02]  /*3610*/  ISETP.GE.U32.AND P1, PT, R13, 0xc0, PT ;  /* 0x000000c00d00780c */ /* 0x000fe40003f26070 */
[----:B------:R-:W-:Y:S02]  /*3620*/  ISETP.NE.AND P0, PT, R11, 0xc0, PT ;  /* 0x000000c00b00780c */ /* 0x000fe40003f05270 */
[----:B------:R-:W-:-:S11]  /*3630*/  MOV R11, RZ ;  /* 0x000000ff000b7202 */ /* 0x000fd60000000f00 */
[----:B------:R-:W-:Y:S05]  /*3640*/  @!P0 BRA `(.L_x_2783) ;  /* 0x00000000004c8947 */ /* 0x000fea0003800000 */
[----:B------:R-:W-:Y:S02]  /*3650*/  IADD3 R12, PT, PT, R20, 0x110, RZ ;  /* 0x00000110140c7810 */ /* 0x000fe40007ffe0ff */
[----:B------:R-:W-:Y:S02]  /*3660*/  LEA.HI R11, R13, 0x1, RZ, 0x1a ;  /* 0x000000010d0b7811 */ /* 0x000fe400078fd0ff */
[----:B------:R-:W-:Y:S01]  /*3670*/  LEA R15, R21, R12, 0x18 ;  /* 0x0000000c150f7211 */ /* 0x000fe200078ec0ff */
[----:B------:R-:W-:Y:S01]  /*3680*/  IMAD.MOV.U32 R12, RZ, RZ, R7 ;  /* 0x000000ffff0c7224 */ /* 0x000fe200078e0007 */
[----:B------:R-:W-:Y:S01]  /*3690*/  LOP3.LUT R13, R11, 0x3, RZ, 0xc0, !PT ;  /* 0x000000030b0d7812 */ /* 0x000fe200078ec0ff */
[----:B------:R-:W-:Y:S01]  /*36a0*/  HFMA2 R11, -RZ, RZ, 0, 0 ;  /* 0x00000000ff0b7431 */ /* 0x000fe200000001ff */
[----:B------:R-:W-:Y:S02]  /*36b0*/  IADD3 R14, PT, PT, R6, R15, RZ ;  /* 0x0000000f060e7210 */ /* 0x000fe40007ffe0ff */
[----:B------:R-:W-:-:S07]  /*36c0*/  IADD3 R13, PT, PT, -R13, RZ, RZ ;  /* 0x000000ff0d0d7210 */ /* 0x000fce0007ffe1ff */
.L_x_2784:
        /* <DEDUP_REMOVED lines=11> */
.L_x_2783:
[----:B------:R-:W-:Y:S05]  /*3780*/  BSYNC.RECONVERGENT B1 ;  /* 0x0000000000017941 */ /* 0x000fea0003800200 */
.L_x_2782:
[----:B------:R-:W-:Y:S05]  /*3790*/  @!P1 BRA `(.L_x_2780) ;  /* 0x0000001400009947 */ /* 0x000fea0003800000 */
[----:B------:R-:W-:Y:S01]  /*37a0*/  VIADD R20, R20, 0x110 ;  /* 0x0000011014147836 */ /* 0x000fe20000000000 */
[----:B------:R-:W-:Y:S02]  /*37b0*/  SHF.L.U32 R13, R3, 0x2, RZ ;  /* 0x00000002030d7819 */ /* 0x000fe400000006ff */
[C---:B------:R-:W-:Y:S02]  /*37c0*/  IADD3 R25, PT, PT, R12.reuse, 0x100, RZ ;  /* 0x000001000c197810 */ /* 0x040fe40007ffe0ff */
[----:B------:R-:W-:Y:S02]  /*37d0*/  LEA R14, R21, R20, 0x18 ;  /* 0x00000014150e7211 */ /* 0x000fe400078ec0ff */
[----:B------:R-:W-:Y:S02]  /*37e0*/  LEA R13, R12, -R13, 0x2 ;  /* 0x8000000d0c0d7211 */ /* 0x000fe400078e10ff */
[----:B------:R-:W-:-:S03]  /*37f0*/  ISETP.GT.AND P0, PT, R25, R16, PT ;  /* 0x000000101900720c */ /* 0x000fc60003f04270 */
[----:B------:R-:W-:-:S05]  /*3800*/  IMAD.IADD R14, R14, 0x1, R13 ;  /* 0x000000010e0e7824 */ /* 0x000fca00078e020d */
[----:B------:R-:W0:Y:S04]  /*3810*/  LDS R13, [R14] ;  /* 0x000000000e0d7984 */ /* 0x000e280000000800 */
[----:B------:R-:W1:Y:S04]  /*3820*/  LDS R15, [R14+0x100] ;  /* 0x000100000e0f7984 */ /* 0x000e680000000800 */
[----:B------:R-:W2:Y:S04]  /*3830*/  LDS R21, [R14+0x200] ;  /* 0x000200000e157984 */ /* 0x000ea80000000800 */
[----:B-----5:R-:W4:Y:S01]  /*3840*/  LDS R23, [R14+0x300] ;  /* 0x000300000e177984 */ /* 0x020f220000000800 */
[C---:B0-----:R-:W-:Y:S01]  /*3850*/  FADD.FTZ R13, -R10.reuse, R13 ;  /* 0x0000000d0a0d7221 */ /* 0x041fe20000010100 */
[----:B-1----:R-:W-:-:S03]  /*3860*/  FADD.FTZ R15, -R10, R15 ;  /* 0x0000000f0a0f7221 */ /* 0x002fc60000010100 */
[----:B------:R-:W-:Y:S01]  /*3870*/  FMUL.FTZ R13, R13, 1.4426950216293334961 ;  /* 0x3fb8aa3b0d0d7820 */ /* 0x000fe20000410000 */
[----:B--2---:R-:W-:Y:S01]  /*3880*/  FADD.FTZ R21, -R10, R21 ;  /* 0x000000150a157221 */ /* 0x004fe20000010100 */
[----:B------:R-:W-:-:S04]  /*3890*/  FMUL.FTZ R15, R15, 1.4426950216293334961 ;  /* 0x3fb8aa3b0f0f7820 */ /* 0x000fc80000410000 */
[----:B------:R-:W0:Y:S01]  /*38a0*/  MUFU.EX2 R13, R13 ;  /* 0x0000000d000d7308 */ /* 0x000e220000000800 */
[----:B----4-:R-:W-:Y:S01]  /*38b0*/  FADD.FTZ R23, -R10, R23 ;  /* 0x000000170a177221 */ /* 0x010fe20000010100 */
[----:B------:R-:W-:Y:S02]  /*38c0*/  FMUL.FTZ R21, R21, 1.4426950216293334961 ;  /* 0x3fb8aa3b15157820 */ /* 0x000fe40000410000 */
[----:B------:R-:W1:Y:S01]  /*38d0*/  MUFU.EX2 R15, R15 ;  /* 0x0000000f000f7308 */ /* 0x000e620000000800 */
[----:B------:R-:W-:-:S03]  /*38e0*/  FMUL.FTZ R23, R23, 1.4426950216293334961 ;  /* 0x3fb8aa3b17177820 */ /* 0x000fc60000410000 */
[----:B------:R-:W2:Y:S04]  /*38f0*/  MUFU.EX2 R21, R21 ;  /* 0x0000001500157308 */ /* 0x000ea80000000800 */
[----:B------:R-:W4:Y:S01]  /*3900*/  MUFU.EX2 R23, R23 ;  /* 0x0000001700177308 */ /* 0x000f220000000800 */
[----:B0-----:R0:W-:Y:S01]  /*3910*/  STS [R14], R13 ;  /* 0x0000000d0e007388 */ /* 0x0011e20000000800 */
[----:B------:R-:W-:-:S03]  /*3920*/  FADD.FTZ R11, R11, R13 ;  /* 0x0000000d0b0b7221 */ /* 0x000fc60000010000 */
[----:B-1----:R0:W-:Y:S01]  /*3930*/  STS [R14+0x100], R15 ;  /* 0x0001000f0e007388 */ /* 0x0021e20000000800 */
[----:B------:R-:W-:-:S03]  /*3940*/  FADD.FTZ R11, R11, R15 ;  /* 0x0000000f0b0b7221 */ /* 0x000fc60000010000 */
[----:B--2---:R0:W-:Y:S01]  /*3950*/  STS [R14+0x200], R21 ;  /* 0x000200150e007388 */ /* 0x0041e20000000800 */
[----:B------:R-:W-:-:S03]  /*3960*/  FADD.FTZ R11, R11, R21 ;  /* 0x000000150b0b7221 */ /* 0x000fc60000010000 */
[----:B----4-:R0:W-:Y:S01]  /*3970*/  STS [R14+0x300], R23 ;  /* 0x000300170e007388 */ /* 0x0101e20000000800 */
[----:B------:R-:W-:Y:S01]  /*3980*/  FADD.FTZ R11, R11, R23 ;  /* 0x000000170b0b7221 */ /* 0x000fe20000010000 */
[----:B------:R-:W-:Y:S06]  /*3990*/  @P0 BRA `(.L_x_2780) ;  /* 0x0000001000800947 */ /* 0x000fec0003800000 */
[----:B0-----:R-:W-:Y:S01]  /*39a0*/  MOV R13, R25 ;  /* 0x00000019000d7202 */ /* 0x001fe20000000f00 */
[----:B------:R-:W-:Y:S01]  /*39b0*/  BSSY.RECONVERGENT B1, `(.L_x_2785) ;  /* 0x000006c000017945 */ /* 0x000fe20003800200 */
[----:B------:R-:W-:-:S03]  /*39c0*/  PLOP3.LUT P0, PT, PT, PT, PT, 0x80, 0x8 ;  /* 0x000000000008781c */ /* 0x000fc60003f0f070 */
[----:B------:R-:W-:-:S05]  /*39d0*/  IMAD.IADD R12, R16, 0x1, -R13 ;  /* 0x00000001100c7824 */ /* 0x000fca00078e0a0d */
[----:B------:R-:W-:Y:S02]  /*39e0*/  ISETP.GT.AND P1, PT, R12, 0x2ff, PT ;  /* 0x000002ff0c00780c */ /* 0x000fe40003f24270 */
[----:B------:R-:W-:-:S11]  /*39f0*/  IADD3 R12, PT, PT, R14, 0x600, RZ ;  /* 0x000006000e0c7810 */ /* 0x000fd60007ffe0ff */
[----:B------:R-:W-:Y:S05]  /*3a00*/  @!P1 BRA `(.L_x_2786) ;  /* 0x0000000400989947 */ /* 0x000fea0003800000 */
[----:B------:R-:W-:Y:S02]  /*3a10*/  PLOP3.LUT P0, PT, PT, PT, PT, 0x8, 0x80 ;  /* 0x000000000080781c */ /* 0x000fe40003f0e170 */
[----:B------:R-:W-:-:S11]  /*3a20*/  IADD3 R14, PT, PT, R16, -0x2ff, RZ ;  /* 0xfffffd01100e7810 */ /* 0x000fd60007ffe0ff */
.L_x_2787:
[----:B------:R-:W0:Y:S01]  /*3a30*/  LDS R15, [R12+-0x200] ;  /* 0xfffe00000c0f7984 */ /* 0x000e220000000800 */
[----:B------:R-:W-:-:S03]  /*3a40*/  VIADD R13, R13, 0x400 ;  /* 0x000004000d0d7836 */ /* 0x000fc60000000000 */
[----:B------:R-:W1:Y:S02]  /*3a50*/  LDS R21, [R12+-0x100] ;  /* 0xffff00000c157984 */ /* 0x000e640000000800 */
[----:B------:R-:W-:Y:S02]  /*3a60*/  ISETP.GE.AND P1, PT, R13, R14, PT ;  /* 0x0000000e0d00720c */ /* 0x000fe40003f26270 */
[----:B------:R-:W2:Y:S04]  /*3a70*/  LDS R25, [R12] ;  /* 0x000000000c197984 */ /* 0x000ea80000000800 */
[----:B---3--:R-:W3:Y:S04]  /*3a80*/  LDS R27, [R12+0x100] ;  /* 0x000100000c1b7984 */ /* 0x008ee80000000800 */
        /* <DEDUP_REMOVED lines=9> */
[----:B-1----:R-:W-:Y:S01]  /*3b20*/  FADD.FTZ R23, -R10, R21 ;  /* 0x000000150a177221 */ /* 0x002fe20000010100 */
[----:B------:R-:W-:Y:S02]  /*3b30*/  FMUL.FTZ R20, R20, 1.4426950216293334961 ;  /* 0x3fb8aa3b14147820 */ /* 0x000fe40000410000 */
[----:B------:R-:W1:Y:S01]  /*3b40*/  LDS R15, [R12+0xa00] ;  /* 0x000a00000c0f7984 */ /* 0x000e620000000800 */
[C---:B--2---:R-:W-:Y:S01]  /*3b50*/  FADD.FTZ R25, -R10.reuse, R25 ;  /* 0x000000190a197221 */ /* 0x044fe20000010100 */
[----:B------:R-:W-:Y:S02]  /*3b60*/  FMUL.FTZ R24, R23, 1.4426950216293334961 ;  /* 0x3fb8aa3b17187820 */ /* 0x000fe40000410000 */
[----:B------:R-:W2:Y:S01]  /*3b70*/  MUFU.EX2 R20, R20 ;  /* 0x0000001400147308 */ /* 0x000ea20000000800 */
[C---:B---3--:R-:W-:Y:S01]  /*3b80*/  FADD.FTZ R26, -R10.reuse, R27 ;  /* 0x0000001b0a1a7221 */ /* 0x048fe20000010100 */
[----:B------:R-:W3:Y:S01]  /*3b90*/  LDS R21, [R12+0xb00] ;  /* 0x000b00000c157984 */ /* 0x000ee20000000800 */
[----:B------:R-:W-:Y:S01]  /*3ba0*/  FMUL.FTZ R27, R25, 1.4426950216293334961 ;  /* 0x3fb8aa3b191b7820 */ /* 0x000fe20000410000 */
[----:B------:R-:W2:Y:S01]  /*3bb0*/  MUFU.EX2 R24, R24 ;  /* 0x0000001800187308 */ /* 0x000ea20000000800 */
[----:B----4-:R-:W-:Y:S01]  /*3bc0*/  FADD.FTZ R29, -R10, R29 ;  /* 0x0000001d0a1d7221 */ /* 0x010fe20000010100 */
[----:B------:R-:W4:Y:S01]  /*3bd0*/  LDS R23, [R12+0xc00] ;  /* 0x000c00000c177984 */ /* 0x000f220000000800 */
[----:B------:R-:W-:Y:S01]  /*3be0*/  FMUL.FTZ R26, R26, 1.4426950216293334961 ;  /* 0x3fb8aa3b1a1a7820 */ /* 0x000fe20000410000 */
[C---:B-----5:R-:W-:Y:S01]  /*3bf0*/  FADD.FTZ R28, -R10.reuse, R31 ;  /* 0x0000001f0a1c7221 */ /* 0x060fe20000010100 */
[----:B------:R-:W5:Y:S01]  /*3c00*/  MUFU.EX2 R27, R27 ;  /* 0x0000001b001b7308 */ /* 0x000f620000000800 */
[----:B------:R-:W4:Y:S01]  /*3c10*/  LDS R25, [R12+0xd00] ;  /* 0x000d00000c197984 */ /* 0x000f220000000800 */
[----:B------:R-:W-:Y:S01]  /*3c20*/  FMUL.FTZ R31, R29, 1.4426950216293334961 ;  /* 0x3fb8aa3b1d1f7820 */ /* 0x000fe20000410000 */
[----:B------:R-:W-:Y:S01]  /*3c30*/  FADD.FTZ R33, -R10, R33 ;  /* 0x000000210a217221 */ /* 0x000fe20000010100 */
[----:B------:R5:W0:Y:S01]  /*3c40*/  MUFU.EX2 R29, R26 ;  /* 0x0000001a001d7308 */ /* 0x000a220000000800 */
[----:B--2---:R-:W-:Y:S01]  /*3c50*/  FADD.FTZ R11, R20, R11 ;  /* 0x0000000b140b7221 */ /* 0x004fe20000010000 */
[----:B------:R-:W-:Y:S01]  /*3c60*/  FMUL.FTZ R28, R28, 1.4426950216293334961 ;  /* 0x3fb8aa3b1c1c7820 */ /* 0x000fe20000410000 */
[C---:B------:R-:W-:Y:S01]  /*3c70*/  FADD.FTZ R35, -R10.reuse, R35 ;  /* 0x000000230a237221 */ /* 0x040fe20000010100 */
[----:B------:R-:W2:Y:S01]  /*3c80*/  MUFU.EX2 R31, R31 ;  /* 0x0000001f001f7308 */ /* 0x000ea20000000800 */
[----:B------:R-:W-:Y:S01]  /*3c90*/  FMUL.FTZ R30, R33, 1.4426950216293334961 ;  /* 0x3fb8aa3b211e7820 */ /* 0x000fe20000410000 */
[----:B------:R-:W-:Y:S01]  /*3ca0*/  STS [R12+-0x200], R20 ;  /* 0xfffe00140c007388 */ /* 0x000fe20000000800 */
[C---:B------:R-:W-:Y:S01]  /*3cb0*/  FADD.FTZ R37, -R10.reuse, R37 ;  /* 0x000000250a257221 */ /* 0x040fe20000010100 */
[----:B------:R-:W1:Y:S01]  /*3cc0*/  MUFU.EX2 R33, R28 ;  /* 0x0000001c00217308 */ /* 0x000e620000000800 */
[----:B-----5:R-:W-:Y:S01]  /*3cd0*/  FADD.FTZ R26, R11, R24 ;  /* 0x000000180b1a7221 */ /* 0x020fe20000010000 */
[----:B------:R-:W-:Y:S01]  /*3ce0*/  FMUL.FTZ R32, R35, 1.4426950216293334961 ;  /* 0x3fb8aa3b23207820 */ /* 0x000fe20000410000 */
[----:B------:R-:W-:Y:S01]  /*3cf0*/  FADD.FTZ R39, -R10, R39 ;  /* 0x000000270a277221 */ /* 0x000fe20000010100 */
[----:B------:R-:W5:Y:S01]  /*3d00*/  MUFU.EX2 R35, R30 ;  /* 0x0000001e00237308 */ /* 0x000f620000000800 */
[----:B------:R-:W-:Y:S01]  /*3d10*/  FADD.FTZ R26, R26, R27 ;  /* 0x0000001b1a1a7221 */ /* 0x000fe20000010000 */
[----:B------:R-:W-:Y:S01]  /*3d20*/  FMUL.FTZ R34, R37, 1.4426950216293334961 ;  /* 0x3fb8aa3b25227820 */ /* 0x000fe20000410000 */
[----:B------:R-:W-:Y:S01]  /*3d30*/  FADD.FTZ R41, -R10, R41 ;  /* 0x000000290a297221 */ /* 0x000fe20000010100 */
[----:B------:R-:W3:Y:S01]  /*3d40*/  MUFU.EX2 R37, R32 ;  /* 0x0000002000257308 */ /* 0x000ee20000000800 */
[----:B0-----:R-:W-:Y:S01]  /*3d50*/  FADD.FTZ R26, R26, R29 ;  /* 0x0000001d1a1a7221 */ /* 0x001fe20000010000 */
[----:B------:R-:W-:Y:S01]  /*3d60*/  FMUL.FTZ R36, R39, 1.4426950216293334961 ;  /* 0x3fb8aa3b27247820 */ /* 0x000fe20000410000 */
[----:B------:R-:W-:Y:S01]  /*3d70*/  FADD.FTZ R43, -R10, R43 ;  /* 0x0000002b0a2b7221 */ /* 0x000fe20000010100 */
[----:B------:R-:W0:Y:S01]  /*3d80*/  MUFU.EX2 R39, R34 ;  /* 0x0000002200277308 */ /* 0x000e220000000800 */
[----:B--2---:R-:W-:Y:S01]  /*3d90*/  FADD.FTZ R26, R26, R31 ;  /* 0x0000001f1a1a7221 */ /* 0x004fe20000010000 */
[----:B------:R-:W-:Y:S01]  /*3da0*/  FMUL.FTZ R41, R41, 1.4426950216293334961 ;  /* 0x3fb8aa3b29297820 */ /* 0x000fe20000410000 */
[----:B-1----:R-:W-:Y:S01]  /*3db0*/  FADD.FTZ R15, -R10, R15 ;  /* 0x0000000f0a0f7221 */ /* 0x002fe20000010100 */
[----:B------:R-:W1:Y:S01]  /*3dc0*/  MUFU.EX2 R11, R36 ;  /* 0x00000024000b7308 */ /* 0x000e620000000800 */
[----:B------:R-:W-:Y:S01]  /*3dd0*/  FADD.FTZ R26, R26, R33 ;  /* 0x000000211a1a7221 */ /* 0x000fe20000010000 */
[----:B------:R-:W-:Y:S01]  /*3de0*/  FMUL.FTZ R43, R43, 1.4426950216293334961 ;  /* 0x3fb8aa3b2b2b7820 */ /* 0x000fe20000410000 */
[----:B------:R-:W-:Y:S01]  /*3df0*/  FMUL.FTZ R15, R15, 1.4426950216293334961 ;  /* 0x3fb8aa3b0f0f7820 */ /* 0x000fe20000410000 */
[----:B------:R-:W2:Y:S01]  /*3e00*/  MUFU.EX2 R41, R41 ;  /* 0x0000002900297308 */ /* 0x000ea20000000800 */
[----:B-----5:R-:W-:Y:S01]  /*3e10*/  FADD.FTZ R26, R26, R35 ;  /* 0x000000231a1a7221 */ /* 0x020fe20000010000 */
[----:B---3--:R-:W-:Y:S01]  /*3e20*/  FADD.FTZ R21, -R10, R21 ;  /* 0x000000150a157221 */ /* 0x008fe20000010100 */
[----:B------:R-:W-:Y:S01]  /*3e30*/  STS [R12+-0x100], R24 ;  /* 0xffff00180c007388 */ /* 0x000fe20000000800 */
[----:B------:R-:W3:Y:S01]  /*3e40*/  MUFU.EX2 R43, R43 ;  /* 0x0000002b002b7308 */ /* 0x000ee20000000800 */
[----:B------:R-:W-:Y:S01]  /*3e50*/  FADD.FTZ R26, R26, R37 ;  /* 0x000000251a1a7221 */ /* 0x000fe20000010000 */
[----:B----4-:R-:W-:Y:S01]  /*3e60*/  FADD.FTZ R23, -R10, R23 ;  /* 0x000000170a177221 */ /* 0x010fe20000010100 */
[----:B------:R-:W-:Y:S01]  /*3e70*/  FMUL.FTZ R21, R21, 1.4426950216293334961 ;  /* 0x3fb8aa3b15157820 */ /* 0x000fe20000410000 */
[----:B------:R-:W4:Y:S01]  /*3e80*/  MUFU.EX2 R15, R15 ;  /* 0x0000000f000f7308 */ /* 0x000f220000000800 */
[----:B0-----:R-:W-:Y:S01]  /*3e90*/  FADD.FTZ R26, R26, R39 ;  /* 0x000000271a1a7221 */ /* 0x001fe20000010000 */
[----:B------:R-:W-:Y:S01]  /*3ea0*/  FADD.FTZ R25, -R10, R25 ;  /* 0x000000190a197221 */ /* 0x000fe20000010100 */
[----:B------:R-:W-:Y:S01]  /*3eb0*/  FMUL.FTZ R23, R23, 1.4426950216293334961 ;  /* 0x3fb8aa3b17177820 */ /* 0x000fe20000410000 */
[----:B------:R-:W-:Y:S01]  /*3ec0*/  STS [R12], R27 ;  /* 0x0000001b0c007388 */ /* 0x000fe20000000800 */
[----:B-1----:R-:W-:Y:S01]  /*3ed0*/  FADD.FTZ R26, R26, R11 ;  /* 0x0000000b1a1a7221 */ /* 0x002fe20000010000 */
[----:B------:R-:W0:Y:S01]  /*3ee0*/  MUFU.EX2 R21, R21 ;  /* 0x0000001500157308 */ /* 0x000e220000000800 */
[----:B------:R-:W-:Y:S01]  /*3ef0*/  FMUL.FTZ R25, R25, 1.4426950216293334961 ;  /* 0x3fb8aa3b19197820 */ /* 0x000fe20000410000 */
[----:B------:R-:W-:Y:S01]  /*3f00*/  STS [R12+0x100], R29 ;  /* 0x0001001d0c007388 */ /* 0x000fe20000000800 */
[----:B--2---:R-:W-:Y:S01]  /*3f10*/  FADD.FTZ R26, R26, R41 ;  /* 0x000000291a1a7221 */ /* 0x004fe20000010000 */
[----:B------:R-:W1:Y:S02]  /*3f20*/  MUFU.EX2 R23, R23 ;  /* 0x0000001700177308 */ /* 0x000e640000000800 */
[----:B------:R-:W-:Y:S01]  /*3f30*/  STS [R12+0x200], R31 ;  /* 0x0002001f0c007388 */ /* 0x000fe20000000800 */
[----:B---3--:R-:W-:Y:S01]  /*3f40*/  FADD.FTZ R26, R26, R43 ;  /* 0x0000002b1a1a7221 */ /* 0x008fe20000010000 */
[----:B------:R-:W2:Y:S02]  /*3f50*/  MUFU.EX2 R25, R25 ;  /* 0x0000001900197308 */ /* 0x000ea40000000800 */
[----:B------:R-:W-:Y:S01]  /*3f60*/  STS [R12+0x300], R33 ;  /* 0x000300210c007388 */ /* 0x000fe20000000800 */
[----:B----4-:R-:W-:-:S03]  /*3f70*/  FADD.FTZ R26, R26, R15 ;  /* 0x0000000f1a1a7221 */ /* 0x010fc60000010000 */
[----:B------:R-:W-:Y:S01]  /*3f80*/  STS [R12+0x400], R35 ;  /* 0x000400230c007388 */ /* 0x000fe20000000800 */
[----:B0-----:R-:W-:-:S03]  /*3f90*/  FADD.FTZ R26, R26, R21 ;  /* 0x000000151a1a7221 */ /* 0x001fc60000010000 */
[----:B------:R-:W-:Y:S01]  /*3fa0*/  STS [R12+0x500], R37 ;  /* 0x000500250c007388 */ /* 0x000fe20000000800 */
[----:B-1----:R-:W-:-:S03]  /*3fb0*/  FADD.FTZ R26, R26, R23 ;  /* 0x000000171a1a7221 */ /* 0x002fc60000010000 */
[----:B------:R-:W-:Y:S04]  /*3fc0*/  STS [R12+0x600], R39 ;  /* 0x000600270c007388 */ /* 0x000fe80000000800 */
[----:B------:R2:W-:Y:S04]  /*3fd0*/  STS [R12+0x700], R11 ;  /* 0x0007000b0c007388 */ /* 0x0005e80000000800 */
[----:B------:R-:W-:Y:S04]  /*3fe0*/  STS [R12+0x800], R41 ;  /* 0x000800290c007388 */ /* 0x000fe80000000800 */
[----:B------:R-:W-:Y:S01]  /*3ff0*/  STS [R12+0x900], R43 ;  /* 0x0009002b0c007388 */ /* 0x000fe20000000800 */
[----:B--2---:R-:W-:-:S03]  /*4000*/  FADD.FTZ R11, R26, R25 ;  /* 0x000000191a0b7221 */ /* 0x004fc60000010000 */
[----:B------:R-:W-:Y:S04]  /*4010*/  STS [R12+0xa00], R15 ;  /* 0x000a000f0c007388 */ /* 0x000fe80000000800 */
[----:B------:R-:W-:Y:S04]  /*4020*/  STS [R12+0xb00], R21 ;  /* 0x000b00150c007388 */ /* 0x000fe80000000800 */
[----:B------:R-:W-:Y:S04]  /*4030*/  STS [R12+0xc00], R23 ;  /* 0x000c00170c007388 */ /* 0x000fe80000000800 */
[----:B------:R0:W-:Y:S02]  /*4040*/  STS [R12+0xd00], R25 ;  /* 0x000d00190c007388 */ /* 0x0001e40000000800 */
[----:B0-----:R-:W-:Y:S01]  /*4050*/  IADD3 R12, PT, PT, R12, 0x1000, RZ ;  /* 0x000010000c0c7810 */ /* 0x001fe20007ffe0ff */
[----:B------:R-:W-:Y:S06]  /*4060*/  @!P1 BRA `(.L_x_2787) ;  /* 0xfffffff800709947 */ /* 0x000fec000383ffff */
.L_x_2786:
[----:B------:R-:W-:Y:S05]  /*4070*/  BSYNC.RECONVERGENT B1 ;  /* 0x0000000000017941 */ /* 0x000fea0003800200 */
.L_x_2785:
        /* <DEDUP_REMOVED lines=9> */
[----:B------:R-:W4:Y:S04]  /*4110*/  LDS R25, [R12+0x100] ;  /* 0x000100000c197984 */ /* 0x000f280000000800 */
[----:B---3--:R-:W3:Y:S04]  /*4120*/  LDS R27, [R12+0x200] ;  /* 0x000200000c1b7984 */ /* 0x008ee80000000800 */
        /* <DEDUP_REMOVED lines=9> */
[C---:B----4-:R-:W-:Y:S01]  /*41c0*/  FADD.FTZ R25, -R10.reuse, R25 ;  /* 0x000000190a197221 */ /* 0x050fe20000010100 */
[----:B------:R-:W-:Y:S02]  /*41d0*/  FMUL.FTZ R23, R23, 1.4426950216293334961 ;  /* 0x3fb8aa3b17177820 */ /* 0x000fe40000410000 */
[----:B------:R-:W1:Y:S01]  /*41e0*/  MUFU.EX2 R21, R21 ;  /* 0x0000001500157308 */ /* 0x000e620000000800 */
[C---:B---3--:R-:W-:Y:S01]  /*41f0*/  FADD.FTZ R27, -R10.reuse, R27 ;  /* 0x0000001b0a1b7221 */ /* 0x048fe20000010100 */
        /* <DEDUP_REMOVED lines=31> */
.L_x_2789:
[----:B------:R-:W-:Y:S05]  /*43f0*/  BSYNC.RECONVERGENT B1 ;  /* 0x0000000000017941 */ /* 0x000fea0003800200 */
.L_x_2788:
[----:B------:R-:W-:-:S13]  /*4400*/  ISETP.GT.AND P1, PT, R13, R16, PT ;  /* 0x000000100d00720c */ /* 0x000fda0003f24270 */
[----:B------:R-:W-:Y:S05]  /*4410*/  @!P0 BRA P1, `(.L_x_2780) ;  /* 0x0000000400e08947 */ /* 0x000fea0000800000 */
[----:B------:R-:W0:Y:S04]  /*4420*/  LDS R13, [R12+-0x200] ;  /* 0xfffe00000c0d7984 */ /* 0x000e280000000800 */
[----:B------:R-:W1:Y:S04]  /*4430*/  LDS R15, [R12+-0x100] ;  /* 0xffff00000c0f7984 */ /* 0x000e680000000800 */
[----:B------:R-:W2:Y:S04]  /*4440*/  LDS R21, [R12] ;  /* 0x000000000c157984 */ /* 0x000ea80000000800 */
[----:B------:R-:W4:Y:S01]  /*4450*/  LDS R23, [R12+0x100] ;  /* 0x000100000c177984 */ /* 0x000f220000000800 */
        /* <DEDUP_REMOVED lines=12> */
[----:B0-----:R0:W-:Y:S01]  /*4520*/  STS [R12+-0x200], R13 ;  /* 0xfffe000d0c007388 */ /* 0x0011e20000000800 */
[----:B------:R-:W-:-:S03]  /*4530*/  FADD.FTZ R11, R11, R13 ;  /* 0x0000000d0b0b7221 */ /* 0x000fc60000010000 */
[----:B-1----:R0:W-:Y:S01]  /*4540*/  STS [R12+-0x100], R15 ;  /* 0xffff000f0c007388 */ /* 0x0021e20000000800 */
[----:B------:R-:W-:-:S03]  /*4550*/  FADD.FTZ R11, R11, R15 ;  /* 0x0000000f0b0b7221 */ /* 0x000fc60000010000 */
[----:B--2---:R0:W-:Y:S01]  /*4560*/  STS [R12], R21 ;  /* 0x000000150c007388 */ /* 0x0041e20000000800 */
[----:B------:R-:W-:-:S03]  /*4570*/  FADD.FTZ R11, R11, R21 ;  /* 0x000000150b0b7221 */ /* 0x000fc60000010000 */
[----:B----4-:R0:W-:Y:S01]  /*4580*/  STS [R12+0x100], R23 ;  /* 0x000100170c007388 */ /* 0x0101e20000000800 */
[----:B------:R-:W-:Y:S01]  /*4590*/  FADD.FTZ R11, R11, R23 ;  /* 0x000000170b0b7221 */ /* 0x000fe20000010000 */
[----:B------:R-:W-:Y:S06]  /*45a0*/  BRA `(.L_x_2780) ;  /* 0x00000004007c7947 */ /* 0x000fec0003800000 */
.L_x_2781:
[----:B------:R-:W-:Y:S01]  /*45b0*/  VIADDMNMX R14, R7, 0x40, R5, !PT ;  /* 0x00000040070e7846 */ /* 0x000fe20007800105 */
[----:B------:R-:W-:Y:S01]  /*45c0*/  BSSY.RECONVERGENT B1, `(.L_x_2790) ;  /* 0x0000024000017945 */ /* 0x000fe20003800200 */
[----:B------:R-:W-:Y:S01]  /*45d0*/  LOP3.LUT R11, RZ, R18, RZ, 0x33, !PT ;  /* 0x00000012ff0b7212 */ /* 0x000fe200078e33ff */
[----:B------:R-:W-:-:S03]  /*45e0*/  IMAD.MOV.U32 R15, RZ, RZ, R7 ;  /* 0x000000ffff0f7224 */ /* 0x000fc600078e0007 */
[----:B------:R-:W-:-:S04]  /*45f0*/  IADD3 R14, PT, PT, -R3, R14, R11 ;  /* 0x0000000e030e7210 */ /* 0x000fc80007ffe10b */
[C---:B------:R-:W-:Y:S02]  /*4600*/  LOP3.LUT R11, R14.reuse, 0xc0, RZ, 0xc0, !PT ;  /* 0x000000c00e0b7812 */ /* 0x040fe400078ec0ff */
[----:B------:R-:W-:Y:S02]  /*4610*/  ISETP.GE.U32.AND P1, PT, R14, 0xc0, PT ;  /* 0x000000c00e00780c */ /* 0x000fe40003f26070 */
[----:B------:R-:W-:Y:S01]  /*4620*/  ISETP.NE.AND P0, PT, R11, 0xc0, PT ;  /* 0x000000c00b00780c */ /* 0x000fe20003f05270 */
[----:B------:R-:W-:-:S12]  /*4630*/  HFMA2 R11, -RZ, RZ, 0, 0 ;  /* 0x00000000ff0b7431 */ /* 0x000fd800000001ff */
[----:B------:R-:W-:Y:S05]  /*4640*/  @!P0 BRA `(.L_x_2791) ;  /* 0x00000000006c8947 */ /* 0x000fea0003800000 */
[----:B------:R-:W-:Y:S01]  /*4650*/  IADD3 R20, PT, PT, R20, 0x110, RZ ;  /* 0x0000011014147810 */ /* 0x000fe20007ffe0ff */
[--C-:B------:R-:W-:Y:S01]  /*4660*/  IMAD.MOV.U32 R15, RZ, RZ, R7.reuse ;  /* 0x000000ffff0f7224 */ /* 0x100fe200078e0007 */
[----:B------:R-:W-:Y:S02]  /*4670*/  LEA.HI R11, R14, 0x1, RZ, 0x1a ;  /* 0x000000010e0b7811 */ /* 0x000fe400078fd0ff */
[----:B------:R-:W-:Y:S02]  /*4680*/  IADD3 R24, P0, P2, R12, UR39, R7 ;  /* 0x000000270c187c10 */ /* 0x000fe4000fa1e007 */
[----:B------:R-:W-:Y:S02]  /*4690*/  LEA R21, R21, R20, 0x18 ;  /* 0x0000001415157211 */ /* 0x000fe400078ec0ff */
[----:B------:R-:W-:Y:S02]  /*46a0*/  LOP3.LUT R12, R11, 0x3, RZ, 0xc0, !PT ;  /* 0x000000030b0c7812 */ /* 0x000fe400078ec0ff */
[----:B------:R-:W-:-:S02]  /*46b0*/  IADD3.X R13, PT, PT, R44, R13, RZ, P0, P2 ;  /* 0x0000000d2c0d7210 */ /* 0x000fc400007e44ff */
[----:B------:R-:W-:Y:S02]  /*46c0*/  MOV R11, RZ ;  /* 0x000000ff000b7202 */ /* 0x000fe40000000f00 */
[----:B------:R-:W-:Y:S02]  /*46d0*/  IADD3 R14, PT, PT, R6, R21, RZ ;  /* 0x00000015060e7210 */ /* 0x000fe40007ffe0ff */
[----:B------:R-:W-:-:S07]  /*46e0*/  IADD3 R20, PT, PT, -R12, RZ, RZ ;  /* 0x000000ff0c147210 */ /* 0x000fce0007ffe1ff */
.L_x_2792:
[----:B------:R-:W-:-:S06]  /*46f0*/  IMAD.MOV.U32 R12, RZ, RZ, R24 ;  /* 0x000000ffff0c7224 */ /* 0x000fcc00078e0018 */
[----:B------:R1:W2:Y:S01]  /*4700*/  LDG.E.U8 R12, desc[UR36][R12.64] ;  /* 0x000000240c0c7981 */ /* 0x0002a2000c1e1100 */
[----:B------:R-:W-:Y:S01]  /*4710*/  IADD3 R20, PT, PT, R20, 0x1, RZ ;  /* 0x0000000114147810 */ /* 0x000fe20007ffe0ff */
[----:B------:R-:W-:Y:S01]  /*4720*/  VIADD R15, R15, 0x40 ;  /* 0x000000400f0f7836 */ /* 0x000fe20000000000 */
[----:B------:R-:W-:-:S04]  /*4730*/  IADD3 R24, P2, PT, R24, 0x40, RZ ;  /* 0x0000004018187810 */ /* 0x000fc80007f5e0ff */
[----:B-1----:R-:W-:Y:S02]  /*4740*/  IADD3.X R13, PT, PT, RZ, R13, RZ, P2, !PT ;  /* 0x0000000dff0d7210 */ /* 0x002fe400017fe4ff */
[----:B--2---:R-:W-:-:S13]  /*4750*/  ISETP.NE.AND P0, PT, R12, RZ, PT ;  /* 0x000000ff0c00720c */ /* 0x004fda0003f05270 */
[----:B------:R-:W0:Y:S02]  /*4760*/  @!P0 LDS R21, [R14] ;  /* 0x000000000e158984 */ /* 0x000e240000000800 */
[----:B0----5:R-:W-:Y:S01]  /*4770*/  @!P0 FADD.FTZ R23, -R10, R21 ;  /* 0x000000150a178221 */ /* 0x021fe20000010100 */
        /* <DEDUP_REMOVED lines=8> */
.L_x_2791:
[----:B------:R-:W-:Y:S05]  /*4800*/  BSYNC.RECONVERGENT B1 ;  /* 0x0000000000017941 */ /* 0x000fea0003800200 */
.L_x_2790:
[----:B------:R-:W-:Y:S05]  /*4810*/  @!P1 BRA `(.L_x_2780) ;  /* 0x0000000000e09947 */ /* 0x000fea0003800000 */
[----:B------:R-:W1:Y:S01]  /*4820*/  S2R R14, SR_CgaCtaId ;  /* 0x00000000000e7919 */ /* 0x000e620000008800 */
[----:B------:R-:W2:Y:S01]  /*4830*/  LDCU.64 UR4, c[0x0][0x420] ;  /* 0x00008400ff0477ac */ /* 0x000ea20008000a00 */
[----:B------:R-:W-:Y:S02]  /*4840*/  MOV R13, 0x400 ;  /* 0x00000400000d7802 */ /* 0x000fe40000000f00 */
[----:B------:R-:W-:Y:S02]  /*4850*/  SHF.L.U32 R12, R3, 0x2, RZ ;  /* 0x00000002030c7819 */ /* 0x000fe400000006ff */
[----:B------:R-:W-:-:S03]  /*4860*/  IADD3 R13, PT, PT, R13, 0x110, RZ ;  /* 0x000001100d0d7810 */ /* 0x000fc60007ffe0ff */
[----:B------:R-:W-:Y:S02]  /*4870*/  IMAD R12, R15, 0x4, -R12 ;  /* 0x000000040f0c7824 */ /* 0x000fe400078e0a0c */
[----:B--2---:R-:W-:-:S05]  /*4880*/  IMAD.U32 R20, RZ, RZ, UR4 ;  /* 0x00000004ff147e24 */ /* 0x004fca000f8e00ff */
[----:B------:R-:W-:-:S04]  /*4890*/  IADD3 R21, P0, P1, R20, UR39, R15 ;  /* 0x0000002714157c10 */ /* 0x000fc8000f91e00f */
[----:B------:R-:W-:Y:S02]  /*48a0*/  IADD3 R21, P2, PT, R21, 0x80, RZ ;  /* 0x0000008015157810 */ /* 0x000fe40007f5e0ff */
[----:B-1---5:R-:W-:Y:S02]  /*48b0*/  LEA R23, R14, R13, 0x18 ;  /* 0x0000000d0e177211 */ /* 0x022fe400078ec0ff */
[----:B------:R-:W-:Y:S02]  /*48c0*/  IADD3.X R13, PT, PT, R44, UR5, RZ, P0, P1 ;  /* 0x000000052c0d7c10 */ /* 0x000fe400087e24ff */
[----:B------:R-:W-:Y:S02]  /*48d0*/  IADD3 R14, PT, PT, R12, 0x200, R23 ;  /* 0x000002000c0e7810 */ /* 0x000fe40007ffe017 */
[----:B------:R-:W-:-:S07]  /*48e0*/  IADD3.X R13, PT, PT, RZ, R13, RZ, P2, !PT ;  /* 0x0000000dff0d7210 */ /* 0x000fce00017fe4ff */
.L_x_2793:
[----:B------:R-:W-:-:S05]  /*48f0*/  MOV R12, R21 ;  /* 0x00000015000c7202 */ /* 0x000fca0000000f00 */
[----:B------:R-:W2:Y:S04]  /*4900*/  LDG.E.U8 R24, desc[UR36][R12.64+-0x80] ;  /* 0xffff80240c187981 */ /* 0x000ea8000c1e1100 */
[----:B------:R-:W4:Y:S04]  /*4910*/  LDG.E.U8 R20, desc[UR36][R12.64+-0x40] ;  /* 0xffffc0240c147981 */ /* 0x000f28000c1e1100 */
[----:B------:R-:W5:Y:S04]  /*4920*/  LDG.E.U8 R21, desc[UR36][R12.64] ;  /* 0x000000240c157981 */ /* 0x000f68000c1e1100 */
[----:B------:R-:W3:Y:S01]  /*4930*/  LDG.E.U8 R23, desc[UR36][R12.64+0x40] ;  /* 0x000040240c177981 */ /* 0x000ee2000c1e1100 */
[----:B------:R-:W-:-:S02]  /*4940*/  IADD3 R15, PT, PT, R15, 0x100, RZ ;  /* 0x000001000f0f7810 */ /* 0x000fc40007ffe0ff */
[----:B--2---:R-:W-:Y:S02]  /*4950*/  ISETP.NE.AND P0, PT, R24, RZ, PT ;  /* 0x000000ff1800720c */ /* 0x004fe40003f05270 */
[----:B----4-:R-:W-:Y:S01]  /*4960*/  ISETP.NE.AND P1, PT, R20, RZ, PT ;  /* 0x000000ff1400720c */ /* 0x010fe20003f25270 */
[----:B------:R-:W-:Y:S01]  /*4970*/  IMAD.MOV.U32 R20, RZ, RZ, RZ ;  /* 0x000000ffff147224 */ /* 0x000fe200078e00ff */
[----:B-----5:R-:W-:Y:S02]  /*4980*/  ISETP.NE.AND P2, PT, R21, RZ, PT ;  /* 0x000000ff1500720c */ /* 0x020fe40003f45270 */
[----:B---3--:R-:W-:-:S07]  /*4990*/  ISETP.NE.AND P3, PT, R23, RZ, PT ;  /* 0x000000ff1700720c */ /* 0x008fce0003f65270 */
[----:B------:R-:W0:Y:S04]  /*49a0*/  @!P0 LDS R21, [R14+-0x200] ;  /* 0xfffe00000e158984 */ /* 0x000e280000000800 */
[----:B------:R-:W1:Y:S04]  /*49b0*/  @!P1 LDS R23, [R14+-0x100] ;  /* 0xffff00000e179984 */ /* 0x000e680000000800 */
[----:B------:R-:W2:Y:S04]  /*49c0*/  @!P2 LDS R25, [R14] ;  /* 0x000000000e19a984 */ /* 0x000ea80000000800 */
[----:B------:R-:W3:Y:S01]  /*49d0*/  @!P3 LDS R27, [R14+0x100] ;  /* 0x000100000e1bb984 */ /* 0x000ee20000000800 */
[----:B0-----:R-:W-:-:S04]  /*49e0*/  @!P0 FADD.FTZ R21, -R10, R21 ;  /* 0x000000150a158221 */ /* 0x001fc80000010100 */
[----:B------:R-:W-:Y:S01]  /*49f0*/  @!P0 FMUL.FTZ R21, R21, 1.4426950216293334961 ;  /* 0x3fb8aa3b15158820 */ /* 0x000fe20000410000 */
[----:B-1----:R-:W-:Y:S01]  /*4a00*/  @!P1 FADD.FTZ R24, -R10, R23 ;  /* 0x000000170a189221 */ /* 0x002fe20000010100 */
[----:B------:R-:W-:Y:S02]  /*4a10*/  HFMA2 R23, -RZ, RZ, 0, 0 ;  /* 0x00000000ff177431 */ /* 0x000fe400000001ff */
[----:B------:R0:W1:Y:S01]  /*4a20*/  @!P0 MUFU.EX2 R20, R21 ;  /* 0x0000001500148308 */ /* 0x0000620000000800 */
[----:B------:R-:W-:Y:S01]  /*4a30*/  @!P1 FMUL.FTZ R24, R24, 1.4426950216293334961 ;  /* 0x3fb8aa3b18189820 */ /* 0x000fe20000410000 */
[C---:B--2---:R-:W-:Y:S01]  /*4a40*/  @!P2 FADD.FTZ R26, -R10.reuse, R25 ;  /* 0x000000190a1aa221 */ /* 0x044fe20000010100 */
[----:B------:R-:W-:Y:S01]  /*4a50*/  MOV R25, RZ ;  /* 0x000000ff00197202 */ /* 0x000fe20000000f00 */
[----:B---3--:R-:W-:Y:S01]  /*4a60*/  @!P3 FADD.FTZ R28, -R10, R27 ;  /* 0x0000001b0a1cb221 */ /* 0x008fe20000010100 */
[----:B------:R1:W2:Y:S01]  /*4a70*/  @!P1 MUFU.EX2 R23, R24 ;  /* 0x0000001800179308 */ /* 0x0002a20000000800 */
[----:B------:R-:W-:Y:S01]  /*4a80*/  @!P2 FMUL.FTZ R26, R26, 1.4426950216293334961 ;  /* 0x3fb8aa3b1a1aa820 */ /* 0x000fe20000410000 */
[----:B------:R-:W-:-:S02]  /*4a90*/  IMAD.MOV.U32 R27, RZ, RZ, RZ ;  /* 0x000000ffff1b7224 */ /* 0x000fc400078e00ff */
[----:B------:R-:W-:Y:S01]  /*4aa0*/  @!P3 FMUL.FTZ R28, R28, 1.4426950216293334961 ;  /* 0x3fb8aa3b1c1cb820 */ /* 0x000fe20000410000 */
[----:B------:R-:W-:Y:S01]  /*4ab0*/  ISETP.GT.AND P0, PT, R15, R16, PT ;  /* 0x000000100f00720c */ /* 0x000fe20003f04270 */
        /* <DEDUP_REMOVED lines=14> */
.L_x_2780:
[----:B------:R-:W-:Y:S05]  /*4ba0*/  BSYNC.RECONVERGENT B0 ;  /* 0x0000000000007941 */ /* 0x000fea0003800200 */
.L_x_2779:
        /* <DEDUP_REMOVED lines=26> */
[----:B------:R-:W-:-:S03]  /*4d50*/  ISETP.GT.AND P1, PT, R7, R16, PT ;  /* 0x000000100700720c */ /* 0x000fc60003f24270 */
[----:B0-----:R-:W0:Y:S02]  /*4d60*/  SHFL.BFLY PT, R8, R11, 0x1, 0x1f ;  /* 0x0c201f000b087f89 */ /* 0x001e2400000e0000 */
[----:B0-----:R-:W-:-:S06]  /*4d70*/  FADD.FTZ R8, R8, R11 ;  /* 0x0000000b08087221 */ /* 0x001fcc0000010000 */
[----:B------:R-:W0:Y:S02]  /*4d80*/  SHFL.IDX PT, R8, R8, RZ, 0x1f ;  /* 0x00001fff08087589 */ /* 0x000e2400000e0000 */
[----:B0-----:R-:W-:Y:S01]  /*4d90*/  FADD.FTZ R0, R8, 9.9999999747524270788e-07 ;  /* 0x358637bd08007421 */ /* 0x001fe20000010000 */
[----:B------:R-:W-:-:S05]  /*4da0*/  CS2R R8, SRZ ;  /* 0x0000000000087805 */ /* 0x000fca000001ff00 */
[----:B------:R-:W0:Y:S01]  /*4db0*/  MUFU.RCP R0, R0 ;  /* 0x0000000000007308 */ /* 0x000e220000001000 */
[----:B------:R-:W-:Y:S05]  /*4dc0*/  @!P0 BRA `(.L_x_2794) ;  /* 0x0000000000188947 */ /* 0x000fea0003800000 */
[----:B------:R-:W1:Y:S08]  /*4dd0*/  LDC R8, c[0x0][0x488] ;  /* 0x00012200ff087b82 */ /* 0x000e700000000800 */
[----:B------:R-:W1:Y:S08]  /*4de0*/  LDC R9, c[0x0][0x40c] ;  /* 0x00010300ff097b82 */ /* 0x000e700000000800 */
[----:B------:R-:W2:Y:S01]  /*4df0*/  LDC R11, c[0x0][0x3f4] ;  /* 0x0000fd00ff0b7b82 */ /* 0x000ea20000000800 */
[----:B-1----:R-:W-:-:S04]  /*4e00*/  IMAD R8, R19, R8, R9 ;  /* 0x0000000813087224 */ /* 0x002fc800078e0209 */
[----:B--2---:R-:W-:-:S05]  /*4e10*/  IMAD R8, R8, R11, RZ ;  /* 0x0000000b08087224 */ /* 0x004fca00078e02ff */
[----:B------:R-:W-:-:S07]  /*4e20*/  SHF.R.S32.HI R9, RZ, 0x1f, R8 ;  /* 0x0000001fff097819 */ /* 0x000fce0000011408 */
.L_x_2794:
[----:B------:R-:W-:Y:S04]  /*4e30*/  BSSY.RECONVERGENT B0, `(.L_x_2795) ;  /* 0x0000062000007945 */ /* 0x000fe80003800200 */
[----:B------:R-:W-:Y:S05]  /*4e40*/  @P1 BRA `(.L_x_2796) ;  /* 0x0000000400801947 */ /* 0x000fea0003800000 */
        /* <DEDUP_REMOVED lines=8> */
[----:B------:R-:W1:Y:S01]  /*4ed0*/  S2UR UR6, SR_CgaCtaId ;  /* 0x00000000000679c3 */ /* 0x000e620000008800 */
        /* <DEDUP_REMOVED lines=9> */
[----:B------:R-:W-:Y:S01]  /*4f70*/  LEA R10, R18, UR5, 0x1 ;  /* 0x00000005120a7c11 */ /* 0x000fe2000f8e08ff */
[----:B------:R-:W-:Y:S01]  /*4f80*/  IMAD.IADD R7, R7, 0x1, R12 ;  /* 0x0000000107077824 */ /* 0x000fe200078e020c */
[----:B------:R-:W-:Y:S02]  /*4f90*/  IADD3 R12, PT, PT, -R5, RZ, RZ ;  /* 0x000000ff050c7210 */ /* 0x000fe40007ffe1ff */
[----:B--2---:R-:W-:-:S04]  /*4fa0*/  LEA R13, P1, R14, UR8, 0x2 ;  /* 0x000000080e0d7c11 */ /* 0x004fc8000f8210ff */
[----:B------:R-:W-:Y:S01]  /*4fb0*/  LEA.HI.X R14, R14, UR9, R11, 0x2, P1 ;  /* 0x000000090e0e7c11 */ /* 0x000fe200088f140b */
[----:B-1----:R-:W-:-:S06]  /*4fc0*/  ULEA UR4, UR6, UR4, 0x18 ;  /* 0x0000000406047291 */ /* 0x002fcc000f8ec0ff */
[----:B------:R-:W-:Y:S01]  /*4fd0*/  IADD3 R6, PT, PT, R6, UR4, RZ ;  /* 0x0000000406067c10 */ /* 0x000fe2000fffe0ff */
[----:B------:R-:W-:-:S07]  /*4fe0*/  VIADD R5, R10, UR4 ;  /* 0x000000040a057c36 */ /* 0x000fce0008000000 */
.L_x_2799:
[----:B-1----:R1:W0:Y:S01]  /*4ff0*/  LDS R11, [R6] ;  /* 0x00000000060b7984 */ /* 0x0022220000000800 */
[----:B------:R-:W-:-:S05]  /*5000*/  VIADD R12, R12, 0x1 ;  /* 0x000000010c0c7836 */ /* 0x000fca0000000000 */
[----:B------:R-:W-:Y:S02]  /*5010*/  ISETP.NE.AND P3, PT, R12, RZ, PT ;  /* 0x000000ff0c00720c */ /* 0x000fe40003f65270 */
[----:B-1----:R-:W-:Y:S01]  /*5020*/  IADD3 R6, PT, PT, R6, 0x100, RZ ;  /* 0x0000010006067810 */ /* 0x002fe20007ffe0ff */
[----:B0-----:R-:W-:Y:S01]  /*5030*/  FMUL.FTZ R15, R11, R0 ;  /* 0x000000000b0f7220 */ /* 0x001fe20000410000 */
[----:B------:R-:W-:-:S04]  /*5040*/  @P0 MOV R11, R14 ;  /* 0x0000000e000b0202 */ /* 0x000fc80000000f00 */
        /* <DEDUP_REMOVED lines=9> */
.L_x_2798:
[----:B------:R-:W-:Y:S05]  /*50e0*/  BSYNC.RECONVERGENT B1 ;  /* 0x0000000000017941 */ /* 0x000fea0003800200 */
.L_x_2797:
[----:B------:R-:W-:Y:S05]  /*50f0*/  @!P2 BRA `(.L_x_2796) ;  /* 0x0000000000d4a947 */ /* 0x000fea0003800000 */
[----:B------:R-:W2:Y:S01]  /*5100*/  S2R R6, SR_CgaCtaId ;  /* 0x0000000000067919 */ /* 0x000ea20000008800 */
[----:B------:R-:W4:Y:S01]  /*5110*/  LDCU.64 UR8, c[0x0][0x480] ;  /* 0x00009000ff0877ac */ /* 0x000f220008000a00 */
[----:B------:R-:W-:Y:S02]  /*5120*/  MOV R5, 0x400 ;  /* 0x0000040000057802 */ /* 0x000fe40000000f00 */
[----:B-1----:R-:W-:Y:S01]  /*5130*/  IADD3 R11, P0, PT, R7, R8, RZ ;  /* 0x00000008070b7210 */ /* 0x002fe20007f1e0ff */
[----:B------:R-:W-:Y:S01]  /*5140*/  IMAD.SHL.U32 R8, R3, 0x4, RZ ;  /* 0x0000000403087824 */ /* 0x000fe200078e00ff */
[----:B------:R-:W-:Y:S01]  /*5150*/  IADD3 R5, PT, PT, R5, 0x110, RZ ;  /* 0x0000011005057810 */ /* 0x000fe20007ffe0ff */
[----:B------:R-:W-:Y:S01]  /*5160*/  UISETP.NE.AND UP0, UPT, UR7, URZ, UPT ;  /* 0x000000ff0700728c */ /* 0x000fe2000bf05270 */
[----:B------:R-:W-:Y:S02]  /*5170*/  IADD3.X R12, PT, PT, RZ, R9, RZ, P0, !PT ;  /* 0x00000009ff0c7210 */ /* 0x000fe400007fe4ff */
[----:B------:R-:W-:-:S03]  /*5180*/  ISETP.NE.AND P1, PT, RZ, UR7, PT ;  /* 0x00000007ff007c0c */ /* 0x000fc6000bf25270 */
[----:B------:R-:W-:Y:S02]  /*5190*/  PLOP3.LUT P0, PT, PT, PT, UP0, 0x80, 0x8 ;  /* 0x000000000008781c */ /* 0x000fe40003f0f008 */
[----:B----4-:R-:W-:-:S04]  /*51a0*/  LEA R10, P3, R11, UR8, 0x2 ;  /* 0x000000080b0a7c11 */ /* 0x010fc8000f8610ff */
[----:B------:R-:W-:Y:S02]  /*51b0*/  IADD3 R10, P2, PT, R10, 0x200, RZ ;  /* 0x000002000a0a7810 */ /* 0x000fe40007f5e0ff */
[----:B------:R-:W-:-:S04]  /*51c0*/  LEA.HI.X R12, R11, UR9, R12, 0x2, P3 ;  /* 0x000000090b0c7c11 */ /* 0x000fc800098f140c */
[----:B------:R-:W-:Y:S02]  /*51d0*/  IADD3.X R13, PT, PT, RZ, R12, RZ, P2, !PT ;  /* 0x0000000cff0d7210 */ /* 0x000fe400017fe4ff */
[----:B--2---:R-:W-:Y:S02]  /*51e0*/  LEA R9, R6, R5, 0x18 ;  /* 0x0000000506097211 */ /* 0x004fe400078ec0ff */
[C---:B------:R-:W-:Y:S02]  /*51f0*/  LEA R6, R7.reuse, UR5, 0x1 ;  /* 0x0000000507067c11 */ /* 0x040fe4000f8e08ff */
[----:B------:R-:W-:-:S03]  /*5200*/  LEA R5, R7, -R8, 0x2 ;  /* 0x8000000807057211 */ /* 0x000fc600078e10ff */
[----:B------:R-:W-:Y:S01]  /*5210*/  IMAD R6, R3, -0x2, R6 ;  /* 0xfffffffe03067824 */ /* 0x000fe200078e0206 */
[----:B------:R-:W-:-:S04]  /*5220*/  IADD3 R5, PT, PT, R5, 0x200, R9 ;  /* 0x0000020005057810 */ /* 0x000fc80007ffe009 */
[----:B------:R-:W-:-:S07]  /*5230*/  IADD3 R6, PT, PT, R6, 0x100, R9 ;  /* 0x0000010006067810 */ /* 0x000fce0007ffe009 */
.L_x_2800:
[----:B------:R-:W0:Y:S01]  /*5240*/  LDS R9, [R5+-0x200] ;  /* 0xfffe000005097984 */ /* 0x000e220000000800 */
[----:B------:R-:W-:-:S04]  /*5250*/  IADD3 R7, PT, PT, R7, 0x100, RZ ;  /* 0x0000010007077810 */ /* 0x000fc80007ffe0ff */
[----:B------:R-:W-:Y:S01]  /*5260*/  ISETP.GT.AND P2, PT, R7, R16, PT ;  /* 0x000000100700720c */ /* 0x000fe20003f44270 */
[----:B0-----:R-:W-:-:S05]  /*5270*/  FMUL.FTZ R15, R9, R0 ;  /* 0x00000000090f7220 */ /* 0x001fca0000410000 */
[----:B------:R-:W-:-:S04]  /*5280*/  F2FP.F16.F32.PACK_AB R8, RZ, R15 ;  /* 0x0000000fff08723e */ /* 0x000fc800000000ff */
[----:B------:R-:W-:-:S05]  /*5290*/  PRMT R11, R8, 0x7610, R11 ;  /* 0x00007610080b7816 */ /* 0x000fca000000000b */
[----:B------:R-:W-:Y:S04]  /*52a0*/  STS.U16 [R6+-0x100], R11 ;  /* 0xffff000b06007388 */ /* 0x000fe80000000400 */
[----:B------:R-:W0:Y:S02]  /*52b0*/  LDS R9, [R5+-0x100] ;  /* 0xffff000005097984 */ /* 0x000e240000000800 */
[----:B0-----:R-:W-:-:S05]  /*52c0*/  FMUL.FTZ R21, R9, R0 ;  /* 0x0000000009157220 */ /* 0x001fca0000410000 */
[----:B------:R-:W-:-:S04]  /*52d0*/  F2FP.F16.F32.PACK_AB R8, RZ, R21 ;  /* 0x00000015ff08723e */ /* 0x000fc800000000ff */
[----:B------:R-:W-:-:S05]  /*52e0*/  PRMT R12, R8, 0x7610, R12 ;  /* 0x00007610080c7816 */ /* 0x000fca000000000c */
[----:B------:R-:W-:Y:S04]  /*52f0*/  STS.U16 [R6+-0x80], R12 ;  /* 0xffff800c06007388 */ /* 0x000fe80000000400 */
[----:B------:R-:W0:Y:S02]  /*5300*/  LDS R9, [R5] ;  /* 0x0000000005097984 */ /* 0x000e240000000800 */
[----:B0----5:R-:W-:Y:S01]  /*5310*/  FMUL.FTZ R23, R9, R0 ;  /* 0x0000000009177220 */ /* 0x021fe20000410000 */
[----:B------:R-:W-:-:S04]  /*5320*/  MOV R9, R13 ;  /* 0x0000000d00097202 */ /* 0x000fc80000000f00 */
[----:B------:R-:W-:-:S05]  /*5330*/  F2FP.F16.F32.PACK_AB R8, RZ, R23 ;  /* 0x00000017ff08723e */ /* 0x000fca00000000ff */
[----:B------:R0:W-:Y:S04]  /*5340*/  STS.U16 [R6], R8 ;  /* 0x0000000806007388 */ /* 0x0001e80000000400 */
[----:B------:R1:W2:Y:S01]  /*5350*/  LDS R11, [R5+0x100] ;  /* 0x00010000050b7984 */ /* 0x0002a20000000800 */
[----:B0-----:R-:W-:Y:S01]  /*5360*/  IMAD.MOV.U32 R8, RZ, RZ, R10 ;  /* 0x000000ffff087224 */ /* 0x001fe200078e000a */
[----:B-1----:R-:W-:-:S04]  /*5370*/  IADD3 R5, PT, PT, R5, 0x400, RZ ;  /* 0x0000040005057810 */ /* 0x002fc80007ffe0ff */
[----:B------:R-:W-:Y:S01]  /*5380*/  @P0 STG.E desc[UR36][R8.64+-0x200], R15 ;  /* 0xfffe000f08000986 */ /* 0x000fe2000c101924 */
[----:B------:R-:W-:-:S13]  /*5390*/  PLOP3.LUT P0, PT, P1, PT, PT, 0x80, 0x8 ;  /* 0x000000000008781c */ /* 0x000fda0000f0f070 */
[----:B------:R-:W-:Y:S04]  /*53a0*/  @P0 STG.E desc[UR36][R8.64+-0x100], R21 ;  /* 0xffff001508000986 */ /* 0x000fe8000c101924 */
[----:B------:R-:W-:Y:S01]  /*53b0*/  @P0 STG.E desc[UR36][R8.64], R23 ;  /* 0x0000001708000986 */ /* 0x000fe2000c101924 */
[----:B--2---:R-:W-:-:S05]  /*53c0*/  FMUL.FTZ R11, R11, R0 ;  /* 0x000000000b0b7220 */ /* 0x004fca0000410000 */
[----:B------:R-:W-:Y:S01]  /*53d0*/  @P0 STG.E desc[UR36][R8.64+0x100], R11 ;  /* 0x0001000b08000986 */ /* 0x000fe2000c101924 */
[----:B------:R-:W-:-:S04]  /*53e0*/  F2FP.F16.F32.PACK_AB R10, RZ, R11 ;  /* 0x0000000bff0a723e */ /* 0x000fc800000000ff */
[----:B------:R-:W-:Y:S02]  /*53f0*/  PRMT R12, R10, 0x7610, R12 ;  /* 0x000076100a0c7816 */ /* 0x000fe4000000000c */
[----:B------:R-:W-:-:S03]  /*5400*/  IADD3 R10, P3, PT, R8, 0x400, RZ ;  /* 0x00000400080a7810 */ /* 0x000fc60007f7e0ff */
[----:B------:R0:W-:Y:S02]  /*5410*/  STS.U16 [R6+0x80], R12 ;  /* 0x0000800c06007388 */ /* 0x0001e40000000400 */
[----:B------:R-:W-:Y:S01]  /*5420*/  IMAD.X R13, RZ, RZ, R9, P3 ;  /* 0x000000ffff0d7224 */ /* 0x000fe200018e0609 */
[----:B0-----:R-:W-:Y:S01]  /*5430*/  IADD3 R6, PT, PT, R6, 0x200, RZ ;  /* 0x0000020006067810 */ /* 0x001fe20007ffe0ff */
[----:B------:R-:W-:Y:S06]  /*5440*/  @!P2 BRA `(.L_x_2800) ;  /* 0xfffffffc007ca947 */ /* 0x000fec000383ffff */
.L_x_2796:
[----:B------:R-:W-:Y:S05]  /*5450*/  BSYNC.RECONVERGENT B0 ;  /* 0x0000000000007941 */ /* 0x000fea0003800200 */
.L_x_2795:
[----:B------:R-:W-:Y:S01]  /*5460*/  SHF.R.S32.HI R5, RZ, 0x1f, R16 ;  /* 0x0000001fff057819 */ /* 0x000fe20000011410 */
[----:B------:R-:W2:Y:S01]  /*5470*/  LDCU.64 UR6, c[0x0][0x3b0] ;  /* 0x00007600ff0677ac */ /* 0x000ea20008000a00 */
[----:B0-----:R-:W-:Y:S02]  /*5480*/  SHF.R.U32.HI R0, RZ, 0x4, R18 ;  /* 0x00000004ff007819 */ /* 0x001fe40000011612 */
[----:B-1----:R-:W-:Y:S02]  /*5490*/  CS2R R14, SRZ ;  /* 0x00000000000e7805 */ /* 0x002fe4000001ff00 */
[-C--:B------:R-:W-:Y:S02]  /*54a0*/  LEA.HI R5, R5, R16.reuse, RZ, 0x2 ;  /* 0x0000001005057211 */ /* 0x080fe400078f10ff */
[----:B------:R-:W-:Y:S01]  /*54b0*/  CS2R R12, SRZ ;  /* 0x00000000000c7805 */ /* 0x000fe2000001ff00 */
[----:B------:R-:W0:Y:S01]  /*54c0*/  LDCU.64 UR8, c[0x0][0x3c8] ;  /* 0x00007900ff0877ac */ /* 0x000e220008000a00 */
[----:B------:R-:W-:Y:S01]  /*54d0*/  LOP3.LUT R21, R5, 0xfffffffc, RZ, 0xc0, !PT ;  /* 0xfffffffc05157812 */ /* 0x000fe200078ec0ff */
[----:B------:R-:W-:Y:S01]  /*54e0*/  IMAD.SHL.U32 R5, R18, 0x8, RZ ;  /* 0x0000000812057824 */ /* 0x000fe200078e00ff */
[----:B------:R-:W1:Y:S02]  /*54f0*/  LDCU.64 UR10, c[0x0][0x3c8] ;  /* 0x00007900ff0a77ac */ /* 0x000e640008000a00 */
[----:B------:R-:W-:-:S02]  /*5500*/  IADD3 R21, PT, PT, -R21, R16, RZ ;  /* 0x0000001015157210 */ /* 0x000fc40007ffe1ff */
[----:B------:R-:W-:Y:S02]  /*5510*/  LOP3.LUT R5, R5, 0x78, RZ, 0xc0, !PT ;  /* 0x0000007805057812 */ /* 0x000fe400078ec0ff */
[----:B------:R-:W-:Y:S02]  /*5520*/  ISETP.NE.AND P0, PT, R0, R21, PT ;  /* 0x000000150000720c */ /* 0x000fe40003f05270 */
[----:B--2---:R-:W-:Y:S02]  /*5530*/  ISETP.EQ.U32.AND P1, PT, RZ, UR6, PT ;  /* 0x00000006ff007c0c */ /* 0x004fe4000bf22070 */
[----:B------:R-:W-:-:S04]  /*5540*/  ISETP.GT.U32.OR P0, PT, R5, 0x4f, P0 ;  /* 0x0000004f0500780c */ /* 0x000fc80000704470 */
[----:B------:R-:W-:-:S13]  /*5550*/  ISETP.EQ.OR.EX P0, PT, RZ, UR7, P0, P1 ;  /* 0x00000007ff007c0c */ /* 0x000fda0008702710 */
[----:B------:R-:W2:Y:S01]  /*5560*/  @!P0 LDC.64 R6, c[0x0][0x3b0] ;  /* 0x0000ec00ff068b82 */ /* 0x000ea20000000a00 */
[----:B------:R-:W-:Y:S01]  /*5570*/  @!P0 IMAD R9, R17, 0x50, R5 ;  /* 0x0000005011098824 */ /* 0x000fe200078e0205 */
[----:B------:R-:W-:Y:S01]  /*5580*/  BSSY.RECONVERGENT B0, `(.L_x_2801) ;  /* 0x000029b000007945 */ /* 0x000fe20003800200 */
[----:B------:R-:W-:Y:S02]  /*5590*/  HFMA2 R42, -RZ, RZ, 0, 0 ;  /* 0x00000000ff2a7431 */ /* 0x000fe400000001ff */
[----:B------:R-:W-:Y:S02]  /*55a0*/  IMAD R20, R19, 0x50, RZ ;  /* 0x0000005013147824 */ /* 0x000fe400078e02ff */
[----:B--2---:R-:W-:-:S05]  /*55b0*/  @!P0 IMAD.WIDE.U32 R6, R9, 0x2, R6 ;  /* 0x0000000209068825 */ /* 0x004fca00078e0006 */
[----:B------:R2:W5:Y:S01]  /*55c0*/  @!P0 LDG.E.128 R12, desc[UR36][R6.64] ;  /* 0x00000024060c8981 */ /* 0x000562000c1e1d00 */
[----:B------:R-:W-:Y:S01]  /*55d0*/  BAR.SYNC.DEFER_BLOCKING 0x0 ;  /* 0x0000000000007b1d */ /* 0x000fe20000010000 */
[----:B------:R-:W-:Y:S01]  /*55e0*/  ISETP.GT.U32.AND P0, PT, R5, 0x4f, PT ;  /* 0x0000004f0500780c */ /* 0x000fe20003f04070 */
[----:B------:R-:W-:Y:S01]  /*55f0*/  IMAD.MOV.U32 R19, RZ, RZ, RZ ;  /* 0x000000ffff137224 */ /* 0x000fe200078e00ff */
[----:B------:R-:W-:Y:S02]  /*5600*/  MOV R40, RZ ;  /* 0x000000ff00287202 */ /* 0x000fe40000000f00 */
[----:B------:R-:W-:Y:S02]  /*5610*/  CS2R R10, SRZ ;  /* 0x00000000000a7805 */ /* 0x000fe4000001ff00 */
[----:B------:R-:W-:Y:S01]  /*5620*/  CS2R R8, SRZ ;  /* 0x0000000000087805 */ /* 0x000fe2000001ff00 */
[----:B--2---:R-:W-:-:S06]  /*5630*/  HFMA2 R7, -RZ, RZ, 0, 0 ;  /* 0x00000000ff077431 */ /* 0x004fcc00000001ff */
[----:B01----:R-:W-:Y:S05]  /*5640*/  @P0 BRA `(.L_x_2802) ;  /* 0x0000002800380947 */ /* 0x003fea0003800000 */
[----:B------:R-:W0:Y:S01]  /*5650*/  LDCU UR4, c[0x0][0x3f4] ;  /* 0x00007e80ff0477ac */ /* 0x000e220008000800 */
[----:B---3--:R-:W1:Y:S01]  /*5660*/  S2R R26, SR_CgaCtaId ;  /* 0x00000000001a7919 */ /* 0x008e620000008800 */
[----:B------:R-:W2:Y:S01]  /*5670*/  LDC.64 R46, c[0x0][0x3c0] ;  /* 0x0000f000ff2e7b82 */ /* 0x000ea20000000a00 */
[----:B-----5:R-:W-:Y:S01]  /*5680*/  IADD3 R23, PT, PT, R3, R0, RZ ;  /* 0x0000000003177210 */ /* 0x020fe20007ffe0ff */
[----:B------:R-:W-:Y:S01]  /*5690*/  BSSY.RECONVERGENT B1, `(.L_x_2803) ;  /* 0x00000eb000017945 */ /* 0x000fe20003800200 */
[----:B------:R-:W-:Y:S01]  /*56a0*/  MOV R25, 0x400 ;  /* 0x0000040000197802 */ /* 0x000fe20000000f00 */
[----:B------:R-:W-:-:S03]  /*56b0*/  IMAD.MOV.U32 R42, RZ, RZ, RZ ;  /* 0x000000ffff2a7224 */ /* 0x000fc600078e00ff */
[----:B------:R-:W-:Y:S01]  /*56c0*/  IADD3 R41, PT, PT, R25, 0x110, RZ ;  /* 0x0000011019297810 */ /* 0x000fe20007ffe0ff */
[----:B0-----:R-:W-:-:S04]  /*56d0*/  IMAD.U32 R6, RZ, RZ, UR4 ;  /* 0x00000004ff067e24 */ /* 0x001fc8000f8e00ff */
[-C--:B------:R-:W-:Y:S01]  /*56e0*/  IMAD R25, R4, R6.reuse, R5 ;  /* 0x0000000604197224 */ /* 0x080fe200078e0205 */
[----:B------:R-:W-:-:S03]  /*56f0*/  VIMNMX R24, PT, PT, R16, R6, PT ;  /* 0x0000000610187248 */ /* 0x000fc60003fe0100 */
[----:B--2---:R-:W-:Y:S01]  /*5700*/  IMAD.WIDE R46, R25, 0x2, R46 ;  /* 0x00000002192e7825 */ /* 0x004fe200078e022e */
[----:B------:R-:W-:Y:S02]  /*5710*/  ISETP.GE.AND P0, PT, R23, R24, PT ;  /* 0x000000181700720c */ /* 0x000fe40003f06270 */
[----:B-1----:R-:W-:-:S04]  /*5720*/  LEA R41, R26, R41, 0x18 ;  /* 0x000000291a297211 */ /* 0x002fc800078ec0ff */
[----:B------:R-:W-:-:S07]  /*5730*/  IADD3 R4, PT, PT, R41, UR5, RZ ;  /* 0x0000000529047c10 */ /* 0x000fce000fffe0ff */
[----:B------:R-:W-:Y:S05]  /*5740*/  @P0 BRA `(.L_x_2804) ;  /* 0x0000000c007c0947 */ /* 0x000fea0003800000 */
[----:B------:R-:W-:Y:S01]  /*5750*/  IADD3 R52, PT, PT, R23, 0x4, RZ ;  /* 0x0000000417347810 */ /* 0x000fe20007ffe0ff */
[----:B------:R-:W0:Y:S01]  /*5760*/  LDCU UR4, c[0x0][0x3f8] ;  /* 0x00007f00ff0477ac */ /* 0x000e220008000800 */
[----:B------:R-:W-:Y:S01]  /*5770*/  LOP3.LUT R50, RZ, R3, RZ, 0x33, !PT ;  /* 0x00000003ff327212 */ /* 0x000fe200078e33ff */
[----:B------:R-:W-:Y:S01]  /*5780*/  BSSY.RECONVERGENT B2, `(.L_x_2805) ;  /* 0x000007f000027945 */ /* 0x000fe20003800200 */
[----:B------:R-:W-:Y:S01]  /*5790*/  VIMNMX R7, PT, PT, R24, R52, !PT ;  /* 0x0000003418077248 */ /* 0x000fe20007fe0100 */
[----:B------:R-:W-:Y:S01]  /*57a0*/  HFMA2 R40, -RZ, RZ, 0, 0 ;  /* 0x00000000ff287431 */ /* 0x000fe200000001ff */
[----:B------:R-:W-:Y:S02]  /*57b0*/  MOV R48, R23 ;  /* 0x0000001700307202 */ /* 0x000fe40000000f00 */
[----:B------:R-:W-:Y:S02]  /*57c0*/  CS2R R8, SRZ ;  /* 0x0000000000087805 */ /* 0x000fe4000001ff00 */
[----:B------:R-:W-:Y:S01]  /*57d0*/  IADD3 R50, PT, PT, -R0, R7, R50 ;  /* 0x0000000700327210 */ /* 0x000fe20007ffe132 */
[----:B------:R-:W-:Y:S01]  /*57e0*/  IMAD.MOV.U32 R7, RZ, RZ, RZ ;  /* 0x000000ffff077224 */ /* 0x000fe200078e00ff */
[----:B------:R-:W-:Y:S01]  /*57f0*/  CS2R R10, SRZ ;  /* 0x00000000000a7805 */ /* 0x000fe2000001ff00 */
[----:B------:R-:W-:Y:S01]  /*5800*/  IMAD.MOV.U32 R19, RZ, RZ, RZ ;  /* 0x000000ffff137224 */ /* 0x000fe200078e00ff */
[----:B------:R-:W-:-:S02]  /*5810*/  ISETP.GE.U32.AND P0, PT, R50, 0xc, PT ;  /* 0x0000000c3200780c */ /* 0x000fc40003f06070 */
[----:B------:R-:W-:Y:S02]  /*5820*/  LEA.HI R49, R50, 0x1, RZ, 0x1e ;  /* 0x0000000132317811 */ /* 0x000fe400078ff0ff */
[----:B------:R-:W-:Y:S02]  /*5830*/  MOV R42, RZ ;  /* 0x000000ff002a7202 */ /* 0x000fe40000000f00 */
[----:B------:R-:W-:Y:S01]  /*5840*/  LOP3.LUT P1, R57, R49, 0x3, RZ, 0xc0, !PT ;  /* 0x0000000331397812 */ /* 0x000fe2000782c0ff */
[----:B0-----:R-:W-:-:S06]  /*5850*/  IMAD R43, R6, UR4, RZ ;  /* 0x00000004062b7c24 */ /* 0x001fcc000f8e02ff */
[----:B------:R-:W-:Y:S06]  /*5860*/  @!P0 BRA `(.L_x_2806) ;  /* 0x0000000400c08947 */ /* 0x000fec0003800000 */
[----:B------:R-:W-:Y:S01]  /*5870*/  LOP3.LUT R49, R49, 0x7ffffffc, RZ, 0xc0, !PT ;  /* 0x7ffffffc31317812 */ /* 0x000fe200078ec0ff */
[C---:B------:R-:W-:Y:S01]  /*5880*/  VIADD R54, R23.reuse, 0x8 ;  /* 0x0000000817367836 */ /* 0x040fe20000000000 */
[----:B------:R-:W-:Y:S02]  /*5890*/  LEA R24, R0, UR5, 0x1 ;  /* 0x0000000500187c11 */ /* 0x000fe4000f8e08ff */
[----:B------:R-:W-:Y:S01]  /*58a0*/  IADD3 R56, PT, PT, R23, 0xc, RZ ;  /* 0x0000000c17387810 */ /* 0x000fe20007ffe0ff */
[----:B------:R-:W-:Y:S01]  /*58b0*/  IMAD.MOV R49, RZ, RZ, -R49 ;  /* 0x000000ffff317224 */ /* 0x000fe200078e0a31 */
[----:B------:R-:W-:Y:S02]  /*58c0*/  MOV R7, RZ ;  /* 0x000000ff00077202 */ /* 0x000fe40000000f00 */
[----:B------:R-:W-:Y:S02]  /*58d0*/  MOV R48, R23 ;  /* 0x0000001700307202 */ /* 0x000fe40000000f00 */
[----:B------:R-:W-:-:S07]  /*58e0*/  IADD3 R45, PT, PT, R24, 0x10, R41 ;  /* 0x00000010182d7810 */ /* 0x000fce0007ffe029 */
.L_x_2807:
[----:B------:R-:W-:Y:S01]  /*58f0*/  IADD3 R24, P0, PT, R48, UR39, RZ ;  /* 0x0000002730187c10 */ /* 0x000fe2000ff1e0ff */
[----:B------:R-:W0:Y:S03]  /*5900*/  LDS.U16 R55, [R45+-0x10] ;  /* 0xfffff0002d377984 */ /* 0x000e260000000400 */
[----:B------:R-:W-:Y:S01]  /*5910*/  IADD3.X R25, PT, PT, RZ, R44, RZ, P0, !PT ;  /* 0x0000002cff197210 */ /* 0x000fe200007fe4ff */
[----:B------:R-:W1:Y:S01]  /*5920*/  LDS.U16 R53, [R45+-0x8] ;  /* 0xfffff8002d357984 */ /* 0x000e620000000400 */
[----:B------:R-:W-:-:S03]  /*5930*/  LEA R32, P0, R24, UR8, 0x2 ;  /* 0x0000000818207c11 */ /* 0x000fc6000f8010ff */
[----:B------:R-:W2:Y:S01]  /*5940*/  LDS.U16 R51, [R45] ;  /* 0x000000002d337984 */ /* 0x000ea20000000400 */
[----:B------:R-:W-:-:S05]  /*5950*/  LEA.HI.X R33, R24, UR9, R25, 0x2, P0 ;  /* 0x0000000918217c11 */ /* 0x000fca00080f1419 */
[----:B------:R-:W3:Y:S04]  /*5960*/  LDG.E R24, desc[UR36][R32.64] ;  /* 0x0000002420187981 */ /* 0x000ee8000c1e1900 */
[----:B------:R-:W4:Y:S04]  /*5970*/  LDG.E R28, desc[UR36][R32.64+0x10] ;  /* 0x00001024201c7981 */ /* 0x000f28000c1e1900 */
[----:B------:R-:W5:Y:S04]  /*5980*/  LDG.E R34, desc[UR36][R32.64+0x20] ;  /* 0x0000202420227981 */ /* 0x000f68000c1e1900 */
[----:B------:R-:W2:Y:S01]  /*5990*/  LDG.E R36, desc[UR36][R32.64+0x30] ;  /* 0x0000302420247981 */ /* 0x000ea2000c1e1900 */
[----:B---3--:R-:W-:-:S04]  /*59a0*/  IMAD R24, R43, R24, R48 ;  /* 0x000000182b187224 */ /* 0x008fc800078e0230 */
[----:B------:R-:W-:-:S04]  /*59b0*/  IMAD R25, R24, 0x50, RZ ;  /* 0x0000005018197824 */ /* 0x000fc800078e02ff */
[----:B------:R-:W-:-:S06]  /*59c0*/  IMAD.WIDE R24, R25, 0x2, R46 ;  /* 0x0000000219187825 */ /* 0x000fcc00078e022e */
[----:B------:R-:W3:Y:S01]  /*59d0*/  LDG.E.128 R24, desc[UR36][R24.64] ;  /* 0x0000002418187981 */ /* 0x000ee2000c1e1d00 */
[----:B----4-:R-:W-:-:S04]  /*59e0*/  IMAD R28, R43, R28, R52 ;  /* 0x0000001c2b1c7224 */ /* 0x010fc800078e0234 */
[----:B------:R-:W-:Y:S02]  /*59f0*/  IMAD R29, R28, 0x50, RZ ;  /* 0x000000501c1d7824 */ /* 0x000fe400078e02ff */
[----:B-----5:R-:W-:Y:S02]  /*5a00*/  IMAD R34, R43, R34, R54 ;  /* 0x000000222b227224 */ /* 0x020fe400078e0236 */
[----:B------:R-:W-:-:S04]  /*5a10*/  IMAD.WIDE R28, R29, 0x2, R46 ;  /* 0x000000021d1c7825 */ /* 0x000fc800078e022e */
[----:B------:R-:W-:Y:S02]  /*5a20*/  IMAD R35, R34, 0x50, RZ ;  /* 0x0000005022237824 */ /* 0x000fe400078e02ff */
[----:B------:R-:W4:Y:S01]  /*5a30*/  LDG.E.128 R28, desc[UR36][R28.64] ;  /* 0x000000241c1c7981 */ /* 0x000f22000c1e1d00 */
[----:B--2---:R-:W-:Y:S02]  /*5a40*/  IMAD R36, R43, R36, R56 ;  /* 0x000000242b247224 */ /* 0x004fe400078e0238 */
[----:B------:R-:W-:-:S04]  /*5a50*/  IMAD.WIDE R32, R35, 0x2, R46 ;  /* 0x0000000223207825 */ /* 0x000fc800078e022e */
[----:B------:R-:W-:Y:S02]  /*5a60*/  IMAD R37, R36, 0x50, RZ ;  /* 0x0000005024257824 */ /* 0x000fe400078e02ff */
[----:B------:R-:W2:Y:S02]  /*5a70*/  LDG.E.128 R32, desc[UR36][R32.64] ;  /* 0x0000002420207981 */ /* 0x000ea4000c1e1d00 */
[----:B------:R-:W-:-:S06]  /*5a80*/  IMAD.WIDE R36, R37, 0x2, R46 ;  /* 0x0000000225247825 */ /* 0x000fcc00078e022e */
[----:B------:R-:W5:Y:S01]  /*5a90*/  LDG.E.128 R36, desc[UR36][R36.64] ;  /* 0x0000002424247981 */ /* 0x000f62000c1e1d00 */
[----:B0-----:R-:W-:Y:S01]  /*5aa0*/  HADD2.F32 R55, -RZ, R55.H0_H0 ;  /* 0x20000037ff377230 */ /* 0x001fe20000004100 */
[----:B------:R-:W-:Y:S01]  /*5ab0*/  IADD3 R49, PT, PT, R49, 0x4, RZ ;  /* 0x0000000431317810 */ /* 0x000fe20007ffe0ff */
[----:B------:R-:W-:Y:S01]  /*5ac0*/  VIADD R54, R54, 0x10 ;  /* 0x0000001036367836 */ /* 0x000fe20000000000 */
[----:B------:R-:W-:Y:S02]  /*5ad0*/  IADD3 R48, PT, PT, R48, 0x10, RZ ;  /* 0x0000001030307810 */ /* 0x000fe40007ffe0ff */
[----:B------:R-:W-:Y:S02]  /*5ae0*/  ISETP.NE.AND P0, PT, R49, RZ, PT ;  /* 0x000000ff3100720c */ /* 0x000fe40003f05270 */
[----:B------:R-:W-:Y:S02]  /*5af0*/  IADD3 R52, PT, PT, R52, 0x10, RZ ;  /* 0x0000001034347810 */ /* 0x000fe40007ffe0ff */
[----:B------:R-:W-:Y:S01]  /*5b00*/  IADD3 R56, PT, PT, R56, 0x10, RZ ;  /* 0x0000001038387810 */ /* 0x000fe20007ffe0ff */
[----:B---3--:R-:W-:-:S02]  /*5b10*/  HADD2.F32 R58, -RZ, R24.H0_H0 ;  /* 0x20000018ff3a7230 */ /* 0x008fc40000004100 */
[----:B------:R-:W-:Y:S02]  /*5b20*/  HADD2.F32 R24, -RZ, R24.H1_H1 ;  /* 0x30000018ff187230 */ /* 0x000fe40000004100 */
[--C-:B------:R-:W-:Y:S02]  /*5b30*/  HADD2.F32 R60, -RZ, R26.reuse.H0_H0 ;  /* 0x2000001aff3c7230 */ /* 0x100fe40000004100 */
[C---:B------:R-:W-:Y:S01]  /*5b40*/  FFMA.FTZ R7, R55.reuse, R58, R7 ;  /* 0x0000003a37077223 */ /* 0x040fe20000010007 */
[----:B------:R-:W-:Y:S02]  /*5b50*/  HADD2.F32 R59, -RZ, R26.H1_H1 ;  /* 0x3000001aff3b7230 */ /* 0x000fe40000004100 */
[----:B------:R-:W-:Y:S01]  /*5b60*/  FFMA.FTZ R24, R55, R24, R8 ;  /* 0x0000001837187223 */ /* 0x000fe20000010008 */
[----:B------:R-:W-:Y:S01]  /*5b70*/  HADD2.F32 R58, -RZ, R25.H0_H0 ;  /* 0x20000019ff3a7230 */ /* 0x000fe20000004100 */
[----:B------:R-:W0:Y:S01]  /*5b80*/  LDS.U16 R8, [R45+0x8] ;  /* 0x000008002d087984 */ /* 0x000e220000000400 */
[----:B------:R-:W-:-:S02]  /*5b90*/  HADD2.F32 R26, -RZ, R27.H0_H0 ;  /* 0x2000001bff1a7230 */ /* 0x000fc40000004100 */
[C---:B------:R-:W-:Y:S01]  /*5ba0*/  FFMA.FTZ R11, R55.reuse, R60, R11 ;  /* 0x0000003c370b7223 */ /* 0x040fe2000001000b */
[----:B------:R-:W-:Y:S02]  /*5bb0*/  HADD2.F32 R25, -RZ, R25.H1_H1 ;  /* 0x30000019ff197230 */ /* 0x000fe40000004100 */
[C---:B------:R-:W-:Y:S01]  /*5bc0*/  FFMA.FTZ R9, R55.reuse, R58, R9 ;  /* 0x0000003a37097223 */ /* 0x040fe20000010009 */
[----:B------:R-:W-:Y:S02]  /*5bd0*/  HADD2.F32 R27, -RZ, R27.H1_H1 ;  /* 0x3000001bff1b7230 */ /* 0x000fe40000004100 */
[C---:B------:R-:W-:Y:S01]  /*5be0*/  FFMA.FTZ R19, R55.reuse, R26, R19 ;  /* 0x0000001a37137223 */ /* 0x040fe20000010013 */
[----:B-1----:R-:W-:Y:S02]  /*5bf0*/  HADD2.F32 R26, -RZ, R53.H0_H0 ;  /* 0x20000035ff1a7230 */ /* 0x002fe40000004100 */
[C---:B------:R-:W-:Y:S01]  /*5c00*/  FFMA.FTZ R10, R55.reuse, R25, R10 ;  /* 0x00000019370a7223 */ /* 0x040fe2000001000a */
[C---:B------:R-:W-:Y:S01]  /*5c10*/  FFMA.FTZ R40, R55.reuse, R59, R40 ;  /* 0x0000003b37287223 */ /* 0x040fe20000010028 */
[----:B------:R-:W-:Y:S01]  /*5c20*/  FFMA.FTZ R27, R55, R27, R42 ;  /* 0x0000001b371b7223 */ /* 0x000fe2000001002a */
[----:B----4-:R-:W-:-:S02]  /*5c30*/  HADD2.F32 R25, -RZ, R28.H0_H0 ;  /* 0x2000001cff197230 */ /* 0x010fc40000004100 */
[----:B------:R-:W-:Y:S02]  /*5c40*/  HADD2.F32 R53, -RZ, R28.H1_H1 ;  /* 0x3000001cff357230 */ /* 0x000fe40000004100 */
[--C-:B------:R-:W-:Y:S02]  /*5c50*/  HADD2.F32 R28, -RZ, R29.reuse.H0_H0 ;  /* 0x2000001dff1c7230 */ /* 0x100fe40000004100 */
[C---:B------:R-:W-:Y:S01]  /*5c60*/  FFMA.FTZ R7, R26.reuse, R25, R7 ;  /* 0x000000191a077223 */ /* 0x040fe20000010007 */
        /* <DEDUP_REMOVED lines=10> */
[--C-:B--2---:R-:W-:Y:S02]  /*5d10*/  HADD2.F32 R25, -RZ, R32.reuse.H0_H0 ;  /* 0x20000020ff197230 */ /* 0x104fe40000004100 */
[----:B------:R-:W-:Y:S01]  /*5d20*/  FFMA.FTZ R19, R26, R30, R19 ;  /* 0x0000001e1a137223 */ /* 0x000fe20000010013 */
[----:B------:R-:W-:-:S02]  /*5d30*/  HADD2.F32 R29, -RZ, R32.H1_H1 ;  /* 0x30000020ff1d7230 */ /* 0x000fc40000004100 */
[----:B------:R-:W-:Y:S01]  /*5d40*/  FFMA.FTZ R27, R26, R58, R27 ;  /* 0x0000003a1a1b7223 */ /* 0x000fe2000001001b */
[----:B------:R-:W-:Y:S02]  /*5d50*/  HADD2.F32 R28, -RZ, R33.H0_H0 ;  /* 0x20000021ff1c7230 */ /* 0x000fe40000004100 */
[--C-:B------:R-:W-:Y:S02]  /*5d60*/  HADD2.F32 R30, -RZ, R34.reuse.H0_H0 ;  /* 0x20000022ff1e7230 */ /* 0x100fe40000004100 */
[----:B------:R-:W-:Y:S02]  /*5d70*/  HADD2.F32 R31, -RZ, R34.H1_H1 ;  /* 0x30000022ff1f7230 */ /* 0x000fe40000004100 */
[----:B------:R-:W-:Y:S02]  /*5d80*/  HADD2.F32 R26, -RZ, R51.H0_H0 ;  /* 0x20000033ff1a7230 */ /* 0x000fe40000004100 */
[----:B------:R-:W-:Y:S02]  /*5d90*/  HADD2.F32 R33, -RZ, R33.H1_H1 ;  /* 0x30000021ff217230 */ /* 0x000fe40000004100 */
[----:B------:R-:W-:-:S02]  /*5da0*/  HADD2.F32 R32, -RZ, R35.H0_H0 ;  /* 0x20000023ff207230 */ /* 0x000fc40000004100 */
        /* <DEDUP_REMOVED lines=9> */
[----:B0-----:R-:W-:-:S02]  /*5e40*/  HADD2.F32 R42, -RZ, R8.H0_H0 ;  /* 0x20000008ff2a7230 */ /* 0x001fc40000004100 */
[--C-:B-----5:R-:W-:Y:S02]  /*5e50*/  HADD2.F32 R8, -RZ, R36.reuse.H0_H0 ;  /* 0x20000024ff087230 */ /* 0x120fe40000004100 */
        /* <DEDUP_REMOVED lines=13> */
[----:B------:R-:W-:-:S02]  /*5f30*/  VIADD R45, R45, 0x20 ;  /* 0x000000202d2d7836 */ /* 0x000fc40000000000 */
[C---:B------:R-:W-:Y:S01]  /*5f40*/  FFMA.FTZ R19, R42.reuse, R30, R19 ;  /* 0x0000001e2a137223 */ /* 0x040fe20000010013 */
[----:B------:R-:W-:Y:S01]  /*5f50*/  FFMA.FTZ R42, R42, R32, R27 ;  /* 0x000000202a2a7223 */ /* 0x000fe2000001001b */
[----:B------:R-:W-:Y:S06]  /*5f60*/  @P0 BRA `(.L_x_2807) ;  /* 0xfffffff800600947 */ /* 0x000fec000383ffff */
.L_x_2806:
[----:B------:R-:W-:Y:S05]  /*5f70*/  BSYNC.RECONVERGENT B2 ;  /* 0x0000000000027941 */ /* 0x000fea0003800200 */
.L_x_2805:
[----:B------:R-:W-:Y:S05]  /*5f80*/  @!P1 BRA `(.L_x_2804) ;  /* 0x00000004006c9947 */ /* 0x000fea0003800000 */
[----:B------:R-:W-:Y:S01]  /*5f90*/  ISETP.NE.AND P1, PT, R57, 0x1, PT ;  /* 0x000000013900780c */ /* 0x000fe20003f25270 */
[----:B------:R-:W-:Y:S01]  /*5fa0*/  BSSY.RECONVERGENT B2, `(.L_x_2808) ;  /* 0x000003a000027945 */ /* 0x000fe20003800200 */
[----:B------:R-:W-:-:S11]  /*5fb0*/  LOP3.LUT P0, RZ, R50, 0x4, RZ, 0xc0, !PT ;  /* 0x0000000432ff7812 */ /* 0x000fd6000780c0ff */
[----:B------:R-:W-:Y:S05]  /*5fc0*/  @!P1 BRA `(.L_x_2809) ;  /* 0x0000000000dc9947 */ /* 0x000fea0003800000 */
[----:B------:R-:W0:Y:S01]  /*5fd0*/  LDCU.64 UR6, c[0x0][0x3c8] ;  /* 0x00007900ff0677ac */ /* 0x000e220008000a00 */
[----:B------:R-:W-:-:S04]  /*5fe0*/  IADD3 R24, P1, PT, R48, UR39, RZ ;  /* 0x0000002730187c10 */ /* 0x000fc8000ff3e0ff */
[----:B------:R-:W-:Y:S02]  /*5ff0*/  IADD3.X R25, PT, PT, RZ, R44, RZ, P1, !PT ;  /* 0x0000002cff197210 */ /* 0x000fe40000ffe4ff */
[----:B0-----:R-:W-:-:S04]  /*6000*/  LEA R32, P1, R24, UR6, 0x2 ;  /* 0x0000000618207c11 */ /* 0x001fc8000f8210ff */
[----:B------:R-:W-:-:S05]  /*6010*/  LEA.HI.X R33, R24, UR7, R25, 0x2, P1 ;  /* 0x0000000718217c11 */ /* 0x000fca00088f1419 */
[----:B------:R-:W2:Y:S04]  /*6020*/  LDG.E R24, desc[UR36][R32.64] ;  /* 0x0000002420187981 */ /* 0x000ea8000c1e1900 */
[----:B------:R0:W3:Y:S01]  /*6030*/  LDG.E R28, desc[UR36][R32.64+0x10] ;  /* 0x00001024201c7981 */ /* 0x0000e2000c1e1900 */
[----:B------:R-:W-:Y:S01]  /*6040*/  IMAD.MOV.U32 R29, RZ, RZ, 0x50 ;  /* 0x00000050ff1d7424 */ /* 0x000fe200078e00ff */
[----:B------:R-:W-:-:S04]  /*6050*/  IADD3 R35, PT, PT, -R3, R48, RZ ;  /* 0x0000003003237210 */ /* 0x000fc80007ffe1ff */
[----:B------:R-:W-:-:S05]  /*6060*/  LEA R35, R35, R4, 0x1 ;  /* 0x0000000423237211 */ /* 0x000fca00078e08ff */
[----:B0-----:R-:W0:Y:S04]  /*6070*/  LDS.U16 R32, [R35] ;  /* 0x0000000023207984 */ /* 0x001e280000000400 */
[----:B------:R-:W1:Y:S01]  /*6080*/  LDS.U16 R36, [R35+0x8] ;  /* 0x0000080023247984 */ /* 0x000e620000000400 */
[----:B--2---:R-:W-:-:S04]  /*6090*/  IMAD R24, R43, R24, R48 ;  /* 0x000000182b187224 */ /* 0x004fc800078e0230 */
[----:B------:R-:W-:Y:S02]  /*60a0*/  IMAD R25, R24, 0x50, RZ ;  /* 0x0000005018197824 */ /* 0x000fe400078e02ff */
[----:B---3--:R-:W-:Y:S02]  /*60b0*/  IMAD R28, R43, R28, R48 ;  /* 0x0000001c2b1c7224 */ /* 0x008fe400078e0230 */
        /* <DEDUP_REMOVED lines=18> */
[----:B------:R-:W-:-:S02]  /*61e0*/  HADD2.F32 R26, -RZ, R27.H0_H0 ;  /* 0x2000001bff1a7230 */ /* 0x000fc40000004100 */
[C---:B------:R-:W-:Y:S01]  /*61f0*/  FFMA.FTZ R11, R32.reuse, R34, R11 ;  /* 0x00000022200b7223 */ /* 0x040fe2000001000b */
[----:B------:R-:W-:Y:S02]  /*6200*/  HADD2.F32 R27, -RZ, R27.H1_H1 ;  /* 0x3000001bff1b7230 */ /* 0x000fe40000004100 */
[C---:B------:R-:W-:Y:S01]  /*6210*/  FFMA.FTZ R39, R32.reuse, R39, R40 ;  /* 0x0000002720277223 */ /* 0x040fe20000010028 */
[--C-:B---3--:R-:W-:Y:S02]  /*6220*/  HADD2.F32 R24, -RZ, R28.reuse.H0_H0 ;  /* 0x2000001cff187230 */ /* 0x108fe40000004100 */
[C---:B------:R-:W-:Y:S01]  /*6230*/  FFMA.FTZ R19, R32.reuse, R26, R19 ;  /* 0x0000001a20137223 */ /* 0x040fe20000010013 */
[----:B------:R-:W-:Y:S02]  /*6240*/  HADD2.F32 R25, -RZ, R28.H1_H1 ;  /* 0x3000001cff197230 */ /* 0x000fe40000004100 */
[----:B------:R-:W-:Y:S01]  /*6250*/  FFMA.FTZ R27, R32, R27, R42 ;  /* 0x0000001b201b7223 */ /* 0x000fe2000001002a */
[----:B------:R-:W-:-:S02]  /*6260*/  HADD2.F32 R26, -RZ, R29.H0_H0 ;  /* 0x2000001dff1a7230 */ /* 0x000fc40000004100 */
        /* <DEDUP_REMOVED lines=13> */
.L_x_2809:
[----:B------:R-:W-:Y:S05]  /*6340*/  BSYNC.RECONVERGENT B2 ;  /* 0x0000000000027941 */ /* 0x000fea0003800200 */
.L_x_2808:
[----:B------:R-:W-:Y:S05]  /*6350*/  @P0 BRA `(.L_x_2804) ;  /* 0x0000000000780947 */ /* 0x000fea0003800000 */
[----:B------:R-:W0:Y:S01]  /*6360*/  LDCU.64 UR6, c[0x0][0x3c8] ;  /* 0x00007900ff0677ac */ /* 0x000e220008000a00 */
[----:B------:R-:W-:-:S04]  /*6370*/  IADD3 R24, P0, PT, R48, UR39, RZ ;  /* 0x0000002730187c10 */ /* 0x000fc8000ff1e0ff */
[----:B------:R-:W-:Y:S02]  /*6380*/  IADD3.X R25, PT, PT, RZ, R44, RZ, P0, !PT ;  /* 0x0000002cff197210 */ /* 0x000fe400007fe4ff */
        /* <DEDUP_REMOVED lines=27> */
.L_x_2804:
[----:B------:R-:W-:Y:S05]  /*6540*/  BSYNC.RECONVERGENT B1 ;  /* 0x0000000000017941 */ /* 0x000fea0003800200 */
.L_x_2803:
        /* <DEDUP_REMOVED lines=18> */
.L_x_2816:
[----:B0-----:R-:W-:Y:S01]  /*6670*/  ISETP.GE.AND P1, PT, R23, R6, PT ;  /* 0x000000061700720c */ /* 0x001fe20003f26270 */
[----:B------:R-:W-:Y:S01]  /*6680*/  VIADD R30, R30, 0x1 ;  /* 0x000000011e1e7836 */ /* 0x000fe20000000000 */
[----:B------:R-:W-:Y:S04]  /*6690*/  BSSY.RECONVERGENT B3, `(.L_x_2814) ;  /* 0x0000034000037945 */ /* 0x000fe80003800200 */
        /* <DEDUP_REMOVED lines=9> */
[----:B------:R0:W1:Y:S02]  /*6730*/  F2I.FTZ.U32.TRUNC.NTZ R25, R31 ;  /* 0x0000001f00197305 */ /* 0x000064000021f000 */
[----:B0-----:R-:W0:Y:S01]  /*6740*/  LDS.U16 R31, [R41] ;  /* 0x00000000291f7984 */ /* 0x001e220000000400 */
[----:B-1----:R-:W-:-:S05]  /*6750*/  IADD3 R24, PT, PT, RZ, -R25, RZ ;  /* 0x80000019ff187210 */ /* 0x002fca0007ffe0ff */
        /* <DEDUP_REMOVED lines=12> */
[----:B------:R-:W-:-:S04]  /*6820*/  @!P3 LOP3.LUT R24, RZ, R6, RZ, 0x33, !PT ;  /* 0x00000006ff18b212 */ /* 0x000fc800078e33ff */
[----:B------:R-:W-:-:S05]  /*6830*/  IADD3 R25, P1, PT, R24, UR39, RZ ;  /* 0x0000002718197c10 */ /* 0x000fca000ff3e0ff */
[----:B------:R-:W-:Y:S01]  /*6840*/  IMAD.X R26, RZ, RZ, R44, P1 ;  /* 0x000000ffff1a7224 */ /* 0x000fe200008e062c */
        /* <DEDUP_REMOVED lines=24> */
.L_x_2815:
[----:B------:R-:W-:Y:S05]  /*69d0*/  BSYNC.RECONVERGENT B3 ;  /* 0x0000000000037941 */ /* 0x000fea0003800200 */
.L_x_2814:
[----:B------:R-:W-:Y:S02]  /*69e0*/  IADD3 R23, PT, PT, R23, 0x4, RZ ;  /* 0x0000000417177810 */ /* 0x000fe40007ffe0ff */
[----:B------:R-:W-:Y:S01]  /*69f0*/  IADD3 R41, PT, PT, R41, 0x8, RZ ;  /* 0x0000000829297810 */ /* 0x000fe20007ffe0ff */
[----:B------:R-:W-:Y:S06]  /*6a00*/  @P0 BRA `(.L_x_2816) ;  /* 0xfffffffc00180947 */ /* 0x000fec000383ffff */
.L_x_2813:
[----:B------:R-:W-:Y:S05]  /*6a10*/  BSYNC.RECONVERGENT B2 ;  /* 0x0000000000027941 */ /* 0x000fea0003800200 */
.L_x_2812:
[----:B------:R-:W-:-:S13]  /*6a20*/  ISETP.GE.U32.AND P0, PT, R29, 0xc, PT ;  /* 0x0000000c1d00780c */ /* 0x000fda0003f06070 */
[----:B------:R-:W-:Y:S05]  /*6a30*/  @!P0 BRA `(.L_x_2811) ;  /* 0x0000000c00848947 */ /* 0x000fea0003800000 */
[----:B------:R-:W0:Y:S02]  /*6a40*/  LDC R6, c[0x0][0x3f4] ;  /* 0x0000fd00ff067b82 */ /* 0x000e240000000800 */
.L_x_2825:
[CC--:B0-----:R-:W-:Y:S01]  /*6a50*/  ISETP.GE.AND P3, PT, R23.reuse, R6.reuse, PT ;  /* 0x000000061700720c */ /* 0x0c1fe20003f66270 */
[C---:B------:R-:W-:Y:S01]  /*6a60*/  VIADD R37, R23.reuse, 0x4 ;  /* 0x0000000417257836 */ /* 0x040fe20000000000 */
[C---:B------:R-:W-:Y:S01]  /*6a70*/  IADD3 R33, PT, PT, R23.reuse, 0x8, RZ ;  /* 0x0000000817217810 */ /* 0x040fe20007ffe0ff */
[C---:B------:R-:W-:Y:S01]  /*6a80*/  IMAD.IADD R29, R23.reuse, 0x1, -R3 ;  /* 0x00000001171d7824 */ /* 0x040fe200078e0a03 */
[----:B------:R-:W-:Y:S01]  /*6a90*/  IADD3 R31, PT, PT, R23, 0xc, RZ ;  /* 0x0000000c171f7810 */ /* 0x000fe20007ffe0ff */
[----:B------:R-:W-:Y:S01]  /*6aa0*/  BSSY.RECONVERGENT B2, `(.L_x_2817) ;  /* 0x0000038000027945 */ /* 0x000fe20003800200 */
[-C--:B------:R-:W-:Y:S02]  /*6ab0*/  ISETP.GE.AND P2, PT, R37, R6.reuse, PT ;  /* 0x000000062500720c */ /* 0x080fe40003f46270 */
[-C--:B------:R-:W-:Y:S02]  /*6ac0*/  ISETP.GE.AND P0, PT, R33, R6.reuse, PT ;  /* 0x000000062100720c */ /* 0x080fe40003f06270 */
[----:B------:R-:W-:-:S02]  /*6ad0*/  ISETP.GE.AND P1, PT, R31, R6, PT ;  /* 0x000000061f00720c */ /* 0x000fc40003f26270 */
        /* <DEDUP_REMOVED lines=9> */
[----:B-1----:R-:W-:-:S06]  /*6b70*/  IADD3 R30, PT, PT, R26, 0xffffffe, RZ ;  /* 0x0ffffffe1a1e7810 */ /* 0x002fcc0007ffe0ff */
[----:B------:R1:W2:Y:S02]  /*6b80*/  F2I.FTZ.U32.TRUNC.NTZ R25, R30 ;  /* 0x0000001e00197305 */ /* 0x0002a4000021f000 */
[----:B-1----:R-:W1:Y:S01]  /*6b90*/  LDS.U16 R30, [R29] ;  /* 0x000000001d1e7984 */ /* 0x002e620000000400 */
        /* <DEDUP_REMOVED lines=40> */
.L_x_2818:
[----:B------:R-:W-:Y:S05]  /*6e20*/  BSYNC.RECONVERGENT B2 ;  /* 0x0000000000027941 */ /* 0x000fea0003800200 */
.L_x_2817:
        /* <DEDUP_REMOVED lines=11> */
[----:B-1----:R-:W1:Y:S01]  /*6ee0*/  LDS.U16 R30, [R29+0x8] ;  /* 0x000008001d1e7984 */ /* 0x002e620000000400 */
        /* <DEDUP_REMOVED lines=40> */
.L_x_2820:
[----:B------:R-:W-:Y:S05]  /*7170*/  BSYNC.RECONVERGENT B2 ;  /* 0x0000000000027941 */ /* 0x000fea0003800200 */
.L_x_2819:
        /* <DEDUP_REMOVED lines=52> */
.L_x_2822:
[----:B------:R-:W-:Y:S05]  /*74c0*/  BSYNC.RECONVERGENT B2 ;  /* 0x0000000000027941 */ /* 0x000fea0003800200 */
.L_x_2821:
        /* <DEDUP_REMOVED lines=52> */
.L_x_2824:
[----:B------:R-:W-:Y:S05]  /*7810*/  BSYNC.RECONVERGENT B2 ;  /* 0x0000000000027941 */ /* 0x000fea0003800200 */
.L_x_2823:
[----:B------:R-:W-:-:S04]  /*7820*/  IADD3 R23, PT, PT, R23, 0x10, RZ ;  /* 0x0000001017177810 */ /* 0x000fc80007ffe0ff */
[----:B------:R-:W-:-:S13]  /*7830*/  ISETP.GE.AND P0, PT, R23, R16, PT ;  /* 0x000000101700720c */ /* 0x000fda0003f06270 */
[----:B------:R-:W-:Y:S05]  /*7840*/  @!P0 BRA `(.L_x_2825) ;  /* 0xfffffff000808947 */ /* 0x000fea000383ffff */
.L_x_2811:
[----:B------:R-:W-:Y:S05]  /*7850*/  BSYNC.RECONVERGENT B1 ;  /* 0x0000000000017941 */ /* 0x000fea0003800200 */
.L_x_2810:
[----:B------:R-:W-:-:S13]  /*7860*/  ISETP.NE.AND P0, PT, R0, R21, PT ;  /* 0x000000150000720c */ /* 0x000fda0003f05270 */
[----:B------:R-:W-:Y:S05]  /*7870*/  @P0 BRA `(.L_x_2802) ;  /* 0x0000000400ac0947 */ /* 0x000fea0003800000 */
[----:B------:R-:W0:Y:S01]  /*7880*/  LDCU UR4, c[0x0][0x478] ;  /* 0x00008f00ff0477ac */ /* 0x000e220008000800 */
[----:B------:R-:W-:Y:S01]  /*7890*/  IMAD.IADD R21, R5, 0x1, R22 ;  /* 0x0000000105157824 */ /* 0x000fe200078e0216 */
[----:B0-----:R-:W-:-:S09]  /*78a0*/  UISETP.NE.AND UP0, UPT, UR4, 0x2, UPT ;  /* 0x000000020400788c */ /* 0x001fd2000bf05270 */
[----:B------:R-:W-:Y:S05]  /*78b0*/  BRA.U UP0, `(.L_x_2826) ;  /* 0x0000000100d47547 */ /* 0x000fea000b800000 */
[----:B------:R-:W0:Y:S02]  /*78c0*/  LDCU.64 UR6, c[0x0][0x3a8] ;  /* 0x00007500ff0677ac */ /* 0x000e240008000a00 */
[----:B0-----:R-:W-:-:S04]  /*78d0*/  IADD3 R22, P0, PT, R21, UR6, RZ ;  /* 0x0000000615167c10 */ /* 0x001fc8000ff1e0ff */
[----:B------:R-:W-:-:S06]  /*78e0*/  LEA.HI.X.SX32 R23, R21, UR7, 0x1, P0 ;  /* 0x0000000715177c11 */ /* 0x000fcc00080f0eff */
[----:B------:R-:W2:Y:S01]  /*78f0*/  LDG.E.64 R22, desc[UR36][R22.64] ;  /* 0x0000002416167981 */ /* 0x000ea2000c1e1b00 */
[----:B------:R-:W0:Y:S03]  /*7900*/  LDC.64 R24, c[0x0][0x468] ;  /* 0x00011a00ff187b82 */ /* 0x000e260000000a00 */
[----:B0-----:R0:W3:Y:S01]  /*7910*/  LDG.E R24, desc[UR36][R24.64+0x8] ;  /* 0x0000082418187981 */ /* 0x0010e2000c1e1900 */
[----:B--2---:R-:W-:Y:S01]  /*7920*/  LOP3.LUT R34, R23, 0xff, RZ, 0xc0, !PT ;  /* 0x000000ff17227812 */ /* 0x004fe200078ec0ff */
[----:B------:R1:W3:Y:S01]  /*7930*/  I2F.S8 R27, R22 ;  /* 0x00000016001b7306 */ /* 0x0002e20000001400 */
[--C-:B------:R-:W-:Y:S02]  /*7940*/  SHF.R.S32.HI R35, RZ, 0x18, R23.reuse ;  /* 0x00000018ff237819 */ /* 0x100fe40000011417 */
[----:B------:R-:W-:Y:S02]  /*7950*/  SHF.R.U64 R26, R34, 0x7, RZ ;  /* 0x00000007221a7819 */ /* 0x000fe400000012ff */
[----:B------:R-:W-:-:S02]  /*7960*/  SHF.R.S64 R36, R22, 0x10, R23 ;  /* 0x0000001016247819 */ /* 0x000fc40000001017 */
[----:B------:R-:W-:Y:S01]  /*7970*/  ISETP.NE.U32.AND P1, PT, R26, RZ, PT ;  /* 0x000000ff1a00720c */ /* 0x000fe20003f25070 */
[----:B------:R-:W2:Y:S01]  /*7980*/  I2F.S16 R35, R35 ;  /* 0x0000002300237306 */ /* 0x000ea20000101400 */
[----:B------:R-:W-:Y:S02]  /*7990*/  PRMT R26, R23, 0x9910, RZ ;  /* 0x00009910171a7816 */ /* 0x000fe400000000ff */
[--C-:B0-----:R-:W-:Y:S02]  /*79a0*/  SHF.R.U64 R25, R22, 0x10, R23.reuse ;  /* 0x0000001016197819 */ /* 0x101fe40000001217 */
[----:B------:R-:W-:Y:S02]  /*79b0*/  SHF.R.S32.HI R23, RZ, 0x10, R23 ;  /* 0x00000010ff177819 */ /* 0x000fe40000011417 */
[----:B------:R-:W-:Y:S02]  /*79c0*/  LOP3.LUT R36, R36, 0xff, RZ, 0xc0, !PT ;  /* 0x000000ff24247812 */ /* 0x000fe400078ec0ff */
[----:B------:R-:W-:-:S02]  /*79d0*/  LOP3.LUT R32, R23, 0xff, RZ, 0xc0, !PT ;  /* 0x000000ff17207812 */ /* 0x000fc400078ec0ff */
[----:B------:R-:W-:Y:S02]  /*79e0*/  PRMT R21, R22, 0x9910, RZ ;  /* 0x0000991016157816 */ /* 0x000fe400000000ff */
[----:B-1----:R-:W-:Y:S02]  /*79f0*/  SHF.R.U64 R22, R36, 0x7, RZ ;  /* 0x0000000724167819 */ /* 0x002fe400000012ff */
[----:B------:R-:W-:Y:S01]  /*7a00*/  SHF.R.U64 R23, R32, 0x7, RZ ;  /* 0x0000000720177819 */ /* 0x000fe200000012ff */
[----:B---3--:R-:W-:Y:S01]  /*7a10*/  FMUL.FTZ R27, R24, R27 ;  /* 0x0000001b181b7220 */ /* 0x008fe20000410000 */
[----:B------:R-:W-:Y:S01]  /*7a20*/  ISETP.NE.U32.AND P0, PT, R22, RZ, PT ;  /* 0x000000ff1600720c */ /* 0x000fe20003f05070 */
[----:B--2---:R-:W-:Y:S01]  /*7a30*/  FMUL.FTZ R30, R24, R35 ;  /* 0x00000023181e7220 */ /* 0x004fe20000410000 */
[----:B------:R-:W-:Y:S02]  /*7a40*/  ISETP.NE.U32.AND P2, PT, R23, RZ, PT ;  /* 0x000000ff1700720c */ /* 0x000fe40003f45070 */
[----:B------:R-:W-:-:S02]  /*7a50*/  ISETP.NE.U32.AND.EX P1, PT, RZ, RZ, PT, P1 ;  /* 0x000000ffff00720c */ /* 0x000fc40003f25110 */
[----:B------:R-:W-:Y:S02]  /*7a60*/  ISETP.NE.U32.AND.EX P0, PT, RZ, RZ, PT, P0 ;  /* 0x000000ffff00720c */ /* 0x000fe40003f05100 */
[----:B------:R-:W-:Y:S02]  /*7a70*/  ISETP.NE.U32.AND.EX P2, PT, RZ, RZ, PT, P2 ;  /* 0x000000ffff00720c */ /* 0x000fe40003f45120 */
[----:B------:R-:W-:Y:S02]  /*7a80*/  PRMT R25, R25, 0x9910, RZ ;  /* 0x0000991019197816 */ /* 0x000fe400000000ff */
[----:B------:R-:W-:Y:S02]  /*7a90*/  SHF.R.S32.HI R21, RZ, 0x8, R21 ;  /* 0x00000008ff157819 */ /* 0x000fe40000011415 */
[----:B------:R-:W-:Y:S02]  /*7aa0*/  MOV R22, R25 ;  /* 0x0000001900167202 */ /* 0x000fe40000000f00 */
[----:B------:R-:W-:-:S02]  /*7ab0*/  SHF.R.S32.HI R26, RZ, 0x8, R26 ;  /* 0x00000008ff1a7819 */ /* 0x000fc4000001141a */
[----:B------:R-:W-:Y:S01]  /*7ac0*/  SHF.R.S32.HI R22, RZ, 0x8, R22 ;  /* 0x00000008ff167819 */ /* 0x000fe20000011416 */
[----:B------:R-:W0:Y:S01]  /*7ad0*/  I2F.S16 R21, R21 ;  /* 0x0000001500157306 */ /* 0x000e220000101400 */
[----:B------:R-:W-:Y:S02]  /*7ae0*/  @P1 LOP3.LUT R34, R34, 0xffffff00, RZ, 0xfc, !PT ;  /* 0xffffff0022221812 */ /* 0x000fe400078efcff */
[----:B------:R-:W-:Y:S02]  /*7af0*/  @P0 LOP3.LUT R36, R36, 0xffffff00, RZ, 0xfc, !PT ;  /* 0xffffff0024240812 */ /* 0x000fe400078efcff */
[----:B------:R-:W-:-:S03]  /*7b00*/  @P2 LOP3.LUT R32, R32, 0xffffff00, RZ, 0xfc, !PT ;  /* 0xffffff0020202812 */ /* 0x000fc600078efcff */
[----:B------:R0:W1:Y:S08]  /*7b10*/  I2F.S16 R31, R26 ;  /* 0x0000001a001f7306 */ /* 0x0000700000101400 */
[----:B------:R-:W2:Y:S01]  /*7b20*/  I2F.S16 R25, R22 ;  /* 0x0000001600197306 */ /* 0x000ea20000101400 */
[C---:B0-----:R-:W-:Y:S01]  /*7b30*/  FMUL.FTZ R26, R24.reuse, R21 ;  /* 0x00000015181a7220 */ /* 0x041fe20000410000 */
[----:B-1----:R-:W-:-:S06]  /*7b40*/  FMUL.FTZ R28, R24, R31 ;  /* 0x0000001f181c7220 */ /* 0x002fcc0000410000 */
[----:B------:R-:W0:Y:S01]  /*7b50*/  I2F.S8 R29, R34 ;  /* 0x00000022001d7306 */ /* 0x000e220000001400 */
[----:B--2---:R-:W-:-:S07]  /*7b60*/  FMUL.FTZ R22, R24, R25 ;  /* 0x0000001918167220 */ /* 0x004fce0000410000 */
[----:B------:R-:W1:Y:S01]  /*7b70*/  I2F.S8 R23, R36 ;  /* 0x0000002400177306 */ /* 0x000e620000001400 */
[----:B0-----:R-:W-:-:S07]  /*7b80*/  FMUL.FTZ R29, R24, R29 ;  /* 0x0000001d181d7220 */ /* 0x001fce0000410000 */
[----:B------:R-:W0:Y:S01]  /*7b90*/  I2F.S8 R33, R32 ;  /* 0x0000002000217306 */ /* 0x000e220000001400 */
[----:B-1----:R-:W-:-:S05]  /*7ba0*/  FMUL.FTZ R23, R24, R23 ;  /* 0x0000001718177220 */ /* 0x002fca0000410000 */
[----:B------:R-:W-:Y:S01]  /*7bb0*/  F2FP.F16.F32.PACK_AB R25, R22, R23 ;  /* 0x000000171619723e */ /* 0x000fe200000000ff */
[----:B0-----:R-:W-:Y:S01]  /*7bc0*/  FMUL.FTZ R33, R24, R33 ;  /* 0x0000002118217220 */ /* 0x001fe20000410000 */
[----:B------:R-:W-:Y:S02]  /*7bd0*/  F2FP.F16.F32.PACK_AB R24, R26, R27 ;  /* 0x0000001b1a18723e */ /* 0x000fe400000000ff */
[----:B------:R-:W-:Y:S02]  /*7be0*/  F2FP.F16.F32.PACK_AB R26, R28, R29 ;  /* 0x0000001d1c1a723e */ /* 0x000fe400000000ff */
[----:B------:R-:W-:Y:S01]  /*7bf0*/  F2FP.F16.F32.PACK_AB R27, R30, R33 ;  /* 0x000000211e1b723e */ /* 0x000fe200000000ff */
[----:B------:R-:W-:Y:S06]  /*7c00*/  BRA `(.L_x_2827) ;  /* 0x00000000000c7947 */ /* 0x000fec0003800000 */
.L_x_2826:
[----:B------:R-:W0:Y:S02]  /*7c10*/  LDC.64 R24, c[0x0][0x3a8] ;  /* 0x0000ea00ff187b82 */ /* 0x000e240000000a00 */
[----:B0-----:R-:W-:-:S06]  /*7c20*/  IMAD.WIDE R24, R21, 0x2, R24 ;  /* 0x0000000215187825 */ /* 0x001fcc00078e0218 */
[----:B------:R-:W5:Y:S02]  /*7c30*/  LDG.E.128 R24, desc[UR36][R24.64] ;  /* 0x0000002418187981 */ /* 0x000f64000c1e1d00 */
.L_x_2827:
        /* <DEDUP_REMOVED lines=10> */
[----:B------:R-:W-:Y:S01]  /*7ce0*/  IADD3 R3, PT, PT, -R3, R16, RZ ;  /* 0x0000001003037210 */ /* 0x000fe20007ffe1ff */
[----:B------:R-:W-:Y:S01]  /*7cf0*/  UIMAD UR4, UR38, 0x50, URZ ;  /* 0x00000050260478a4 */ /* 0x000fe2000f8e02ff */
[----:B------:R-:W-:Y:S02]  /*7d00*/  IMAD R6, R20, R6, R5 ;  /* 0x0000000614067224 */ /* 0x000fe400078e0205 */
[----:B-----5:R-:W-:Y:S02]  /*7d10*/  HFMA2 R12, R24, 1, 1, R12 ;  /* 0x3c003c00180c7831 */ /* 0x020fe4000000000c */
[----:B------:R-:W-:Y:S02]  /*7d20*/  HADD2 R13, R25, R13 ;  /* 0x0000000d190d7230 */ /* 0x000fe40000000000 */
[----:B------:R-:W-:Y:S02]  /*7d30*/  IMAD R4, R3, 0x2, R4 ;  /* 0x0000000203047824 */ /* 0x000fe400078e0204 */
[----:B------:R-:W-:Y:S01]  /*7d40*/  HFMA2 R14, R26, 1, 1, R14 ;  /* 0x3c003c001a0e7831 */ /* 0x000fe2000000000e */
[----:B------:R-:W-:Y:S01]  /*7d50*/  SHF.R.S32.HI R2, RZ, 0x1f, R6 ;  /* 0x0000001fff027819 */ /* 0x000fe20000011406 */
[----:B------:R-:W-:Y:S01]  /*7d60*/  HADD2 R15, R27, R15 ;  /* 0x0000000f1b0f7230 */ /* 0x000fe20000000000 */
[----:B------:R-:W-:Y:S01]  /*7d70*/  IADD3 R6, P1, PT, R6, UR4, RZ ;  /* 0x0000000406067c10 */ /* 0x000fe2000ff3e0ff */
[----:B------:R-:W1:Y:S01]  /*7d80*/  LDS.U16 R4, [R4] ;  /* 0x0000000004047984 */ /* 0x000e620000000400 */
[----:B------:R-:W-:-:S04]  /*7d90*/  MOV R3, UR4 ;  /* 0x0000000400037c02 */ /* 0x000fc80008000f00 */
        /* <DEDUP_REMOVED lines=25> */
.L_x_2802:
[----:B------:R-:W-:Y:S05]  /*7f30*/  BSYNC.RECONVERGENT B0 ;  /* 0x0000000000007941 */ /* 0x000fea0003800200 */
.L_x_2801:
        /* <DEDUP_REMOVED lines=21> */
.L_x_2829:
[----:B------:R-:W-:Y:S05]  /*8090*/  WARPSYNC.ALL ;  /* 0x0000000000007948 */ /* 0x000fea0003800000 */
[----:B------:R-:W-:Y:S06]  /*80a0*/  BAR.SYNC.DEFER_BLOCKING 0x0 ;  /* 0x0000000000007b1d */ /* 0x000fec0000010000 */
[----:B------:R-:W-:Y:S04]  /*80b0*/  BSSY.RECONVERGENT B0, `(.L_x_2830) ;  /* 0x0000013000007945 */ /* 0x000fe80003800200 */
[----:B------:R-:W-:Y:S05]  /*80c0*/  @P4 BRA `(.L_x_2831) ;  /* 0x0000000000444947 */ /* 0x000fea0003800000 */
[----:B0----5:R-:W0:Y:S02]  /*80d0*/  LDS.128 R12, [R0] ;  /* 0x00000000000c7984 */ /* 0x021e240000000c00 */
        /* <DEDUP_REMOVED lines=16> */
.L_x_2831:
[----:B------:R-:W-:Y:S05]  /*81e0*/  BSYNC.RECONVERGENT B0 ;  /* 0x0000000000007941 */ /* 0x000fea0003800200 */
.L_x_2830:
        /* <DEDUP_REMOVED lines=8> */
.L_x_2833:
[----:B------:R-:W-:Y:S05]  /*8270*/  BSYNC.RECONVERGENT B0 ;  /* 0x0000000000007941 */ /* 0x000fea0003800200 */
.L_x_2832:
[----:B------:R-:W-:Y:S06]  /*8280*/  BAR.SYNC.DEFER_BLOCKING 0x0 ;  /* 0x0000000000007b1d */ /* 0x000fec0000010000 */
[----:B------:R-:W-:Y:S04]  /*8290*/  BSSY.RECONVERGENT B0, `(.L_x_2834) ;  /* 0x0000013000007945 */ /* 0x000fe80003800200 */
[----:B------:R-:W-:Y:S05]  /*82a0*/  @P3 BRA `(.L_x_2835) ;  /* 0x0000000000443947 */ /* 0x000fea0003800000 */
[----:B01---5:R-:W0:Y:S02]  /*82b0*/  LDS.128 R12, [R0] ;  /* 0x00000000000c7984 */ /* 0x023e240000000c00 */
        /* <DEDUP_REMOVED lines=16> */
.L_x_2835:
[----:B------:R-:W-:Y:S05]  /*83c0*/  BSYNC.RECONVERGENT B0 ;  /* 0x0000000000007941 */ /* 0x000fea0003800200 */
.L_x_2834:
[----:B------:R-:W-:Y:S06]  /*83d0*/  BAR.SYNC.DEFER_BLOCKING 0x0 ;  /* 0x0000000000007b1d */ /* 0x000fec0000010000 */
.L_x_2828:
[----:B------:R-:W-:-:S13]  /*83e0*/  ISETP.GT.U32.OR P0, PT, R18, 0xf, P0 ;  /* 0x0000000f1200780c */ /* 0x000fda0000704470 */
[----:B------:R-:W-:Y:S05]  /*83f0*/  @P0 EXIT ;  /* 0x000000000000094d */ /* 0x000fea0003800000 */
[----:B------:R-:W2:Y:S02]  /*8400*/  LDCU UR4, c[0x0][0x478] ;  /* 0x00008f00ff0477ac */ /* 0x000ea40008000800 */
[----:B--2---:R-:W-:-:S09]  /*8410*/  UISETP.NE.AND UP0, UPT, UR4, 0x2, UPT ;  /* 0x000000020400788c */ /* 0x004fd2000bf05270 */
[----:B------:R-:W-:Y:S05]  /*8420*/  BRA.U UP0, `(.L_x_2836) ;  /* 0x0000000100e07547 */ /* 0x000fea000b800000 */
[----:B------:R-:W2:Y:S01]  /*8430*/  LDC.64 R2, c[0x0][0x470] ;  /* 0x00011c00ff027b82 */ /* 0x000ea20000000a00 */
[----:B------:R-:W-:Y:S01]  /*8440*/  IMAD.IADD R20, R20, 0x1, R5 ;  /* 0x0000000114147824 */ /* 0x000fe200078e0205 */
[----:B------:R-:W4:Y:S01]  /*8450*/  LDCU.64 UR4, c[0x0][0x380] ;  /* 0x00007000ff0477ac */ /* 0x000f220008000a00 */
[----:B--2---:R-:W2:Y:S02]  /*8460*/  LDG.E R2, desc[UR36][R2.64] ;  /* 0x0000002402027981 */ /* 0x004ea4000c1e1900 */
        /* <DEDUP_REMOVED lines=10> */
[----:B01----:R-:W-:-:S07]  /*8510*/  PRMT R0, R19, 0x8880, RZ ;  /* 0x0000888013007816 */ /* 0x003fce00000000ff */
[----:B------:R-:W0:Y:S01]  /*8520*/  F2I.S8.NTZ R40, R40 ;  /* 0x0000002800287305 */ /* 0x000e220000202100 */
[----:B------:R-:W-:Y:S02]  /*8530*/  PRMT R0, R0, 0x7710, RZ ;  /* 0x0000771000007816 */ /* 0x000fe400000000ff */
[----:B--2---:R-:W-:-:S05]  /*8540*/  PRMT R3, R42, 0x8880, RZ ;  /* 0x000088802a037816 */ /* 0x004fca00000000ff */
[----:B------:R-:W1:Y:S01]  /*8550*/  F2I.S8.NTZ R10, R10 ;  /* 0x0000000a000a7305 */ /* 0x000e620000202100 */
        /* <DEDUP_REMOVED lines=8> */
[----:B------:R-:W2:Y:S01]  /*85e0*/  F2I.S8.NTZ R9, R9 ;  /* 0x0000000900097305 */ /* 0x000ea20000202100 */
[----:B-1----:R-:W-:-:S04]  /*85f0*/  PRMT R4, R10, 0x8880, RZ ;  /* 0x000088800a047816 */ /* 0x002fc800000000ff */
[----:B------:R-:W-:Y:S02]  /*8600*/  PRMT R4, R4, 0x7710, RZ ;  /* 0x0000771004047816 */ /* 0x000fe400000000ff */
[----:B0-----:R-:W-:Y:S01]  /*8610*/  PRMT R8, R8, 0x8880, RZ ;  /* 0x0000888008087816 */ /* 0x001fe200000000ff */
[----:B------:R-:W0:Y:S01]  /*8620*/  F2I.S8.NTZ R11, R11 ;  /* 0x0000000b000b7305 */ /* 0x000e220000202100 */
[----:B------:R-:W-:Y:S02]  /*8630*/  LOP3.LUT R4, R4, 0xff, RZ, 0xc0, !PT ;  /* 0x000000ff04047812 */ /* 0x000fe400078ec0ff */
[----:B--2---:R-:W-:-:S05]  /*8640*/  PRMT R5, R9, 0x8880, RZ ;  /* 0x0000888009057816 */ /* 0x004fca00000000ff */
[----:B------:R-:W1:Y:S01]  /*8650*/  F2I.S8.NTZ R2, R2 ;  /* 0x0000000200027305 */ /* 0x000e620000202100 */
[----:B------:R-:W-:Y:S02]  /*8660*/  LOP3.LUT R9, R3, 0xff00, R0, 0xf8, !PT ;  /* 0x0000ff0003097812 */ /* 0x000fe400078ef800 */
[----:B------:R-:W-:Y:S02]  /*8670*/  PRMT R3, R5, 0x7710, RZ ;  /* 0x0000771005037816 */ /* 0x000fe400000000ff */
[----:B------:R-:W-:Y:S02]  /*8680*/  PRMT R0, R8, 0x7710, RZ ;  /* 0x0000771008007816 */ /* 0x000fe400000000ff */
[----:B0-----:R-:W-:Y:S02]  /*8690*/  PRMT R11, R11, 0x8880, RZ ;  /* 0x000088800b0b7816 */ /* 0x001fe400000000ff */
[----:B------:R-:W-:Y:S02]  /*86a0*/  LOP3.LUT R5, R3, 0xff, RZ, 0xc0, !PT ;  /* 0x000000ff03057812 */ /* 0x000fe400078ec0ff */
[----:B------:R-:W-:-:S02]  /*86b0*/  LOP3.LUT R6, R0, 0xff, RZ, 0xc0, !PT ;  /* 0x000000ff00067812 */ /* 0x000fc400078ec0ff */
[----:B------:R-:W-:Y:S02]  /*86c0*/  PRMT R0, R11, 0x7710, RZ ;  /* 0x000077100b007816 */ /* 0x000fe400000000ff */
[----:B-1----:R-:W-:Y:S01]  /*86d0*/  PRMT R10, R2, 0x8880, RZ ;  /* 0x00008880020a7816 */ /* 0x002fe200000000ff */
[----:B------:R-:W-:Y:S01]  /*86e0*/  IMAD.WIDE.U32 R2, R4, 0x1000000, RZ ;  /* 0x0100000004027825 */ /* 0x000fe200078e00ff */
[----:B------:R-:W-:Y:S02]  /*86f0*/  LOP3.LUT R9, R9, 0xff, R0, 0xf8, !PT ;  /* 0x000000ff09097812 */ /* 0x000fe400078ef800 */
[----:B----4-:R-:W-:Y:S01]  /*8700*/  IADD3 R8, P0, PT, R20, UR4, RZ ;  /* 0x0000000414087c10 */ /* 0x010fe2000ff1e0ff */
        /* <DEDUP_REMOVED lines=10> */
.L_x_2836:
[----:B------:R-:W2:Y:S01]  /*87b0*/  LDC.64 R2, c[0x0][0x380] ;  /* 0x0000e000ff027b82 */ /* 0x000ea20000000a00 */
[----:B------:R-:W-:Y:S02]  /*87c0*/  IADD3 R5, PT, PT, R20, R5, RZ ;  /* 0x0000000514057210 */ /* 0x000fe40007ffe0ff */
[----:B------:R-:W-:Y:S02]  /*87d0*/  F2FP.F16.F32.PACK_AB R7, R8, R7 ;  /* 0x000000070807723e */ /* 0x000fe400000000ff */
[----:B------:R-:W-:Y:S02]  /*87e0*/  F2FP.F16.F32.PACK_AB R9, R10, R9 ;  /* 0x000000090a09723e */ /* 0x000fe400000000ff */
[----:B------:R-:W-:Y:S02]  /*87f0*/  F2FP.F16.F32.PACK_AB R11, R40, R11 ;  /* 0x0000000b280b723e */ /* 0x000fe400000000ff */
[----:B------:R-:W-:Y:S01]  /*8800*/  F2FP.F16.F32.PACK_AB R19, R42, R19 ;  /* 0x000000132a13723e */ /* 0x000fe200000000ff */
[----:B--2---:R-:W-:-:S05]  /*8810*/  IMAD.WIDE R2, R5, 0x2, R2 ;  /* 0x0000000205027825 */ /* 0x004fca00078e0202 */
[----:B------:R-:W-:Y:S04]  /*8820*/  STG.E desc[UR36][R2.64], R7 ;  /* 0x0000000702007986 */ /* 0x000fe8000c101924 */
[----:B------:R-:W-:Y:S04]  /*8830*/  STG.E desc[UR36][R2.64+0x4], R9 ;  /* 0x0000040902007986 */ /* 0x000fe8000c101924 */
[----:B------:R-:W-:Y:S04]  /*8840*/  STG.E desc[UR36][R2.64+0x8], R11 ;  /* 0x0000080b02007986 */ /* 0x000fe8000c101924 */
[----:B------:R-:W-:Y:S01]  /*8850*/  STG.E desc[UR36][R2.64+0xc], R19 ;  /* 0x00000c1302007986 */ /* 0x000fe2000c101924 */
[----:B------:R-:W-:Y:S05]  /*8860*/  EXIT ;  /* 0x000000000000794d */ /* 0x000fea0003800000 */
.L_x_2771:
[----:B------:R-:W-:Y:S02]  /*8870*/  IMAD.MOV.U32 R12, RZ, RZ, 0x10 ;  /* 0x00000010ff0c7424 */ /* 0x000fe400078e00ff */
[----:B------:R-:W-:Y:S01]  /*8880*/  HFMA2 R11, -RZ, RZ, 0, 1.847743988037109375e-06 ;  /* 0x0000001fff0b7431 */ /* 0x000fe200000001ff */
[----:B------:R-:W-:-:S07]  /*8890*/  MOV R15, 0xffffffff ;  /* 0xffffffff000f7802 */ /* 0x000fce0000000f00 */
[----:B01---5:R-:W-:Y:S05]  /*88a0*/  WARPSYNC.COLLECTIVE R15, `(.L_x_2837) ;  /* 0x000000000f087348 */ /* 0x023fea0003c00000 */
[----:B------:R2:W3:Y:S02]  /*88b0*/  SHFL.BFLY P6, R14, R13, R12, R11 ;  /* 0x0c00000c0d0e7389 */ /* 0x0004e400000c000b */
[----:B0123-5:R-:W-:Y:S05]  /*88c0*/  ENDCOLLECTIVE ;  /* 0x000000000000791b */ /* 0x02ffea0003800000 */
.L_x_2837:
[----:B------:R-:W-:Y:S02]  /*88d0*/  HFMA2 R12, -RZ, RZ, 0, 4.76837158203125e-07 ;  /* 0x00000008ff0c7431 */ /* 0x000fe400000001ff */
[----:B------:R-:W-:-:S04]  /*88e0*/  FADD.FTZ R0, R13, R14 ;  /* 0x0000000e0d007221 */ /* 0x000fc80000010000 */
[----:B------:R-:W-:-:S07]  /*88f0*/  IMAD.MOV.U32 R13, RZ, RZ, R0 ;  /* 0x000000ffff0d7224 */ /* 0x000fce00078e0000 */
[----:B------:R-:W-:Y:S05]  /*8900*/  WARPSYNC.COLLECTIVE R15, `(.L_x_2838) ;  /* 0x000000000f087348 */ /* 0x000fea0003c00000 */
[----:B------:R0:W1:Y:S02]  /*8910*/  SHFL.BFLY P6, R14, R13, R12, R11 ;  /* 0x0c00000c0d0e7389 */ /* 0x00006400000c000b */
[----:B01----:R-:W-:Y:S05]  /*8920*/  ENDCOLLECTIVE ;  /* 0x000000000000791b */ /* 0x003fea0003800000 */
.L_x_2838:
[----:B------:R-:W-:Y:S02]  /*8930*/  IMAD.MOV.U32 R12, RZ, RZ, 0x4 ;  /* 0x00000004ff0c7424 */ /* 0x000fe400078e00ff */
[----:B------:R-:W-:-:S05]  /*8940*/  FADD.FTZ R3, R0, R14 ;  /* 0x0000000e00037221 */ /* 0x000fca0000010000 */
[----:B------:R-:W-:-:S07]  /*8950*/  MOV R13, R3 ;  /* 0x00000003000d7202 */ /* 0x000fce0000000f00 */
[----:B------:R-:W-:Y:S05]  /*8960*/  WARPSYNC.COLLECTIVE R15, `(.L_x_2839) ;  /* 0x000000000f087348 */ /* 0x000fea0003c00000 */
[----:B------:R0:W1:Y:S02]  /*8970*/  SHFL.BFLY P6, R14, R13, R12, R11 ;  /* 0x0c00000c0d0e7389 */ /* 0x00006400000c000b */
[----:B01----:R-:W-:Y:S05]  /*8980*/  ENDCOLLECTIVE ;  /* 0x000000000000791b */ /* 0x003fea0003800000 */
.L_x_2839:
[----:B------:R-:W-:Y:S02]  /*8990*/  HFMA2 R12, -RZ, RZ, 0, 1.1920928955078125e-07 ;  /* 0x00000002ff0c7431 */ /* 0x000fe400000001ff */
[----:B------:R-:W-:-:S05]  /*89a0*/  FADD.FTZ R4, R3, R14 ;  /* 0x0000000e03047221 */ /* 0x000fca0000010000 */
[----:B------:R-:W-:-:S07]  /*89b0*/  MOV R13, R4 ;  /* 0x00000004000d7202 */ /* 0x000fce0000000f00 */
[----:B------:R-:W-:Y:S05]  /*89c0*/  WARPSYNC.COLLECTIVE R15, `(.L_x_2840) ;  /* 0x000000000f087348 */ /* 0x000fea0003c00000 */
[----:B------:R0:W1:Y:S02]  /*89d0*/  SHFL.BFLY P6, R14, R13, R12, R11 ;  /* 0x0c00000c0d0e7389 */ /* 0x00006400000c000b */
[----:B01----:R-:W-:Y:S05]  /*89e0*/  ENDCOLLECTIVE ;  /* 0x000000000000791b */ /* 0x003fea0003800000 */
.L_x_2840:
[----:B------:R-:W-:Y:S02]  /*89f0*/  IMAD.MOV.U32 R12, RZ, RZ, 0x1 ;  /* 0x00000001ff0c7424 */ /* 0x000fe400078e00ff */
[----:B------:R-:W-:-:S05]  /*8a00*/  FADD.FTZ R5, R4, R14 ;  /* 0x0000000e04057221 */ /* 0x000fca0000010000 */
[----:B------:R-:W-:-:S07]  /*8a10*/  MOV R13, R5 ;  /* 0x00000005000d7202 */ /* 0x000fce0000000f00 */
[----:B------:R-:W-:Y:S05]  /*8a20*/  WARPSYNC.COLLECTIVE R15, `(.L_x_2841) ;  /* 0x000000000f087348 */ /* 0x000fea0003c00000 */
[----:B------:R0:W1:Y:S02]  /*8a30*/  SHFL.BFLY P6, R14, R13, R12, R11 ;  /* 0x0c00000c0d0e7389 */ /* 0x00006400000c000b */
[----:B01----:R-:W-:Y:S05]  /*8a40*/  ENDCOLLECTIVE ;  /* 0x000000000000791b */ /* 0x003fea0003800000 */
.L_x_2841:
[----:B------:R-:W-:Y:S05]  /*8a50*/  BRA `(.L_x_2842) ;  /* 0xffffff9000847947 */ /* 0x000fea000383ffff */
.L_x_2774:
[----:B------:R-:W-:Y:S01]  /*8a60*/  BSSY B1, `(.L_x_2843) ;  /* 0x0000007000017945 */ /* 0x000fe20003800000 */
[----:B------:R-:W-:Y:S02]  /*8a70*/  MOV R12, 0x2 ;  /* 0x00000002000c7802 */ /* 0x000fe40000000f00 */
[----:B------:R-:W-:Y:S02]  /*8a80*/  MOV R11, 0x1f ;  /* 0x0000001f000b7802 */ /* 0x000fe40000000f00 */
[----:B------:R-:W-:-:S07]  /*8a90*/  MOV R15, 0xffffffff ;  /* 0xffffffff000f7802 */ /* 0x000fce0000000f00 */
[----:B-----5:R-:W-:Y:S05]  /*8aa0*/  WARPSYNC.COLLECTIVE R15, `(.L_x_2844) ;  /* 0x000000000f087348 */ /* 0x020fea0003c00000 */
[----:B------:R0:W1:Y:S02]  /*8ab0*/  SHFL.BFLY P6, R14, R13, R12, R11 ;  /* 0x0c00000c0d0e7389 */ /* 0x00006400000c000b */
[----:B01---5:R-:W-:Y:S05]  /*8ac0*/  ENDCOLLECTIVE ;  /* 0x000000000000791b */ /* 0x023fea0003800000 */
.L_x_2844:
[----:B------:R-:W-:Y:S05]  /*8ad0*/  BSYNC B1 ;  /* 0x0000000000017941 */ /* 0x000fea0003800000 */
.L_x_2843:
[----:B------:R-:W-:Y:S01]  /*8ae0*/  FADD.FTZ R13, R13, R14 ;  /* 0x0000000e0d0d7221 */ /* 0x000fe20000010000 */
[----:B------:R-:W-:Y:S02]  /*8af0*/  IMAD.MOV.U32 R12, RZ, RZ, 0x1 ;  /* 0x00000001ff0c7424 */ /* 0x000fe400078e00ff */
[----:B------:R-:W-:Y:S01]  /*8b00*/  HFMA2 R11, -RZ, RZ, 0, 1.847743988037109375e-06 ;  /* 0x0000001fff0b7431 */ /* 0x000fe200000001ff */
[----:B------:R-:W-:-:S07]  /*8b10*/  MOV R15, 0xffffffff ;  /* 0xffffffff000f7802 */ /* 0x000fce0000000f00 */
[----:B------:R-:W-:Y:S05]  /*8b20*/  WARPSYNC.COLLECTIVE R15, `(.L_x_2845) ;  /* 0x000000000f087348 */ /* 0x000fea0003c00000 */
[----:B------:R0:W1:Y:S02]  /*8b30*/  SHFL.BFLY P6, R14, R13, R12, R11 ;  /* 0x0c00000c0d0e7389 */ /* 0x00006400000c000b */
[----:B01----:R-:W-:Y:S05]  /*8b40*/  ENDCOLLECTIVE ;  /* 0x000000000000791b */ /* 0x003fea0003800000 */
.L_x_2845:
[----:B------:R-:W-:Y:S05]  /*8b50*/  BRA `(.L_x_2846) ;  /* 0xffffffa400647947 */ /* 0x000fea000383ffff */
.L_x_2778:
[----:B------:R-:W-:Y:S01]  /*8b60*/  HFMA2 R11, -RZ, RZ, 0, 1.847743988037109375e-06 ;  /* 0x0000001fff0b7431 */ /* 0x000fe200000001ff */
[----:B------:R-:W-:Y:S01]  /*8b70*/  BSSY B0, `(.L_x_2847) ;  /* 0x0000007000007945 */ /* 0x000fe20003800000 */
[----:B0-----:R-:W-:Y:S01]  /*8b80*/  MOV R13, R56 ;  /* 0x00000038000d7202 */ /* 0x001fe20000000f00 */
[----:B------:R-:W-:Y:S01]  /*8b90*/  IMAD.MOV.U32 R12, RZ, RZ, 0x10 ;  /* 0x00000010ff0c7424 */ /* 0x000fe200078e00ff */
[----:B------:R-:W-:-:S07]  /*8ba0*/  MOV R15, 0xffffffff ;  /* 0xffffffff000f7802 */ /* 0x000fce0000000f00 */
[----:B---345:R-:W-:Y:S05]  /*8bb0*/  WARPSYNC.COLLECTIVE R15, `(.L_x_2848) ;  /* 0x000000000f087348 */ /* 0x038fea0003c00000 */
[----:B------:R0:W1:Y:S02]  /*8bc0*/  SHFL.BFLY P6, R14, R13, R12, R11 ;  /* 0x0c00000c0d0e7389 */ /* 0x00006400000c000b */
[----:B01-345:R-:W-:Y:S05]  /*8bd0*/  ENDCOLLECTIVE ;  /* 0x000000000000791b */ /* 0x03bfea0003800000 */
.L_x_2848:
[----:B------:R-:W-:Y:S05]  /*8be0*/  BSYNC B0 ;  /* 0x0000000000007941 */ /* 0x000fea0003800000 */
.L_x_2847:
[----:B------:R-:W-:Y:S01]  /*8bf0*/  FMNMX.FTZ R13, R14, R56, !PT ;  /* 0x000000380e0d7209 */ /* 0x000fe20007810000 */
[----:B------:R-:W-:Y:S02]  /*8c00*/  HFMA2 R12, -RZ, RZ, 0, 4.76837158203125e-07 ;  /* 0x00000008ff0c7431 */ /* 0x000fe400000001ff */
[----:B------:R-:W-:Y:S01]  /*8c10*/  IMAD.MOV.U32 R11, RZ, RZ, 0x1f ;  /* 0x0000001fff0b7424 */ /* 0x000fe200078e00ff */
[----:B------:R-:W-:-:S07]  /*8c20*/  MOV R15, 0xffffffff ;  /* 0xffffffff000f7802 */ /* 0x000fce0000000f00 */
[----:B------:R-:W-:Y:S05]  /*8c30*/  WARPSYNC.COLLECTIVE R15, `(.L_x_2849) ;  /* 0x000000000f087348 */ /* 0x000fea0003c00000 */
[----:B------:R0:W1:Y:S02]  /*8c40*/  SHFL.BFLY P6, R14, R13, R12, R11 ;  /* 0x0c00000c0d0e7389 */ /* 0x00006400000c000b */
[----:B01----:R-:W-:Y:S05]  /*8c50*/  ENDCOLLECTIVE ;  /* 0x000000000000791b */ /* 0x003fea0003800000 */
.L_x_2849:
[----:B------:R-:W-:Y:S01]  /*8c60*/  HFMA2 R12, -RZ, RZ, 0, 2.384185791015625e-07 ;  /* 0x00000004ff0c7431 */ /* 0x000fe200000001ff */
[----:B------:R-:W-:-:S04]  /*8c70*/  FMNMX.FTZ R0, R13, R14, !PT ;  /* 0x0000000e0d007209 */ /* 0x000fc80007810000 */
[----:B------:R-:W-:-:S07]  /*8c80*/  MOV R13, R0 ;  /* 0x00000000000d7202 */ /* 0x000fce0000000f00 */
[----:B------:R-:W-:Y:S05]  /*8c90*/  WARPSYNC.COLLECTIVE R15, `(.L_x_2850) ;  /* 0x000000000f087348 */ /* 0x000fea0003c00000 */
[----:B------:R0:W1:Y:S02]  /*8ca0*/  SHFL.BFLY P6, R14, R13, R12, R11 ;  /* 0x0c00000c0d0e7389 */ /* 0x00006400000c000b */
[----:B01----:R-:W-:Y:S05]  /*8cb0*/  ENDCOLLECTIVE ;  /* 0x000000000000791b */ /* 0x003fea0003800000 */
.L_x_2850:
[----:B------:R-:W-:Y:S05]  /*8cc0*/  BRA `(.L_x_2851) ;  /* 0xffffffa400d47947 */ /* 0x000fea000383ffff */
.L_x_2852:
        /* <DEDUP_REMOVED lines=11> */
.L_x_4067:


//--------------------- .text._ZN4mmha33masked_multihead_attention_kernelItLi80ELi128ELi1ELi16ELi256ELb0ELb0EEEv26Multihead_attention_paramsIT_XT5_EE --------------------------
	.section	.text._ZN4mmha33masked_multihead_attention_kernelItLi80ELi128ELi1ELi16ELi256ELb0ELb0EEEv26Multihead_attention_paramsIT_XT5_EE,"ax",@progbits
	.align	128
        .global         _ZN4mmha33masked_multihead_attention_kernelItLi80ELi128ELi1ELi16ELi256ELb0ELb0EEEv26Multihead_attention_paramsIT_XT5_EE
        .type           _ZN4mmha33masked_multihead_attention_kernelItLi80ELi128ELi1ELi16ELi256ELb0ELb0EEEv26Multihead_attention_paramsIT_XT5_EE,@function
        .size           _ZN4mmha33masked_multihead_attention_kernelItLi80ELi128ELi1ELi16ELi256ELb0ELb0EEEv26Multihead_attention_paramsIT_XT5_EE,(.L_x_4068 - _ZN4mmha33masked_multihead_attention_kernelItLi80ELi128ELi1ELi16ELi256ELb0ELb0EEEv26Multihead_attention_paramsIT_XT5_EE)
        .other          _ZN4mmha33masked_multihead_attention_kernelItLi80ELi128ELi1ELi16ELi256ELb0ELb0EEEv26Multihead_attention_paramsIT_XT5_EE,@"STO_CUDA_ENTRY STV_DEFAULT"
_ZN4mmha33masked_multihead_attention_kernelItLi80ELi128ELi1ELi16ELi256ELb0ELb0EEEv26Multihead_attention_paramsIT_XT5_EE:
.text._ZN4mmha33masked_multihead_attention_kernelItLi80ELi128ELi1ELi16ELi256ELb0ELb0EEEv26Multihead_attention_paramsIT_XT5_EE:
        /* <DEDUP_REMOVED lines=12> */
.L_x_2853:
[----:B------:R-:W1:Y:S01]  /*00c0*/  LDC R10, c[0x0][0x3f0] ;  /* 0x0000fc00ff0a7b82 */ /* 0x000e620000000800 */
[----:B--2---:R-:W-:-:S07]  /*00d0*/  IABS R8, R25 ;  /* 0x0000001900087213 */ /* 0x004fce0000000000 */
[----:B------:R-:W2:Y:S08]  /*00e0*/  LDC.64 R4, c[0x0][0x4a0] ;  /* 0x00012800ff047b82 */ /* 0x000eb00000000a00 */
[----:B------:R-:W3:Y:S01]  /*00f0*/  LDC R12, c[0x0][0x3f4] ;  /* 0x0000fd00ff0c7b82 */ /* 0x000ee20000000800 */
[----:B-1----:R-:W-:-:S04]  /*0100*/  IABS R7, R10 ;  /* 0x0000000a00077213 */ /* 0x002fc80000000000 */
[----:B------:R-:W1:Y:S01]  /*0110*/  I2F.RP R0, R7 ;  /* 0x0000000700007306 */ /* 0x000e620000209400 */
[----:B--2---:R-:W-:-:S04]  /*0120*/  ISETP.NE.U32.AND P0, PT, R4, RZ, PT ;  /* 0x000000ff0400720c */ /* 0x004fc80003f05070 */
[----:B------:R-:W-:-:S03]  /*0130*/  ISETP.NE.AND.EX P0, PT, R5, RZ, PT, P0 ;  /* 0x000000ff0500720c */ /* 0x000fc60003f05300 */
[----:B-1----:R-:W1:Y:S10]  /*0140*/  MUFU.RCP R0, R0 ;  /* 0x0000000000007308 */ /* 0x002e740000001000 */
[----:B------:R-:W2:Y:S01]  /*0150*/  @P0 LDC.64 R4, c[0x0][0x4a0] ;  /* 0x00012800ff040b82 */ /* 0x000ea20000000a00 */
[----:B-1----:R-:W-:-:S04]  /*0160*/  IADD3 R6, PT, PT, R0, 0xffffffe, RZ ;  /* 0x0ffffffe00067810 */ /* 0x002fc80007ffe0ff */
[----:B------:R-:W1:Y:S01]  /*0170*/  F2I.FTZ.U32.TRUNC.NTZ R3, R6 ;  /* 0x0000000600037305 */ /* 0x000e62000021f000 */
[----:B--2---:R-:W-:Y:S01]  /*0180*/  @P0 IMAD.WIDE.U32 R4, R25, 0x4, R4 ;  /* 0x0000000419040825 */ /* 0x004fe200078e0004 */
[----:B-1----:R-:W-:-:S05]  /*0190*/  IADD3 R2, PT, PT, RZ, -R3, RZ ;  /* 0x80000003ff027210 */ /* 0x002fca0007ffe0ff */
[----:B------:R-:W-:Y:S02]  /*01a0*/  IMAD R9, R2, R7, RZ ;  /* 0x0000000702097224 */ /* 0x000fe400078e02ff */
[----:B------:R-:W-:-:S05]  /*01b0*/  HFMA2 R2, -RZ, RZ, 0, 0 ;  /* 0x00000000ff027431 */ /* 0x000fca00000001ff */
[----:B------:R-:W-:Y:S02]  /*01c0*/  IMAD.HI.U32 R0, R3, R9, R2 ;  /* 0x0000000903007227 */ /* 0x000fe400078e0002 */
[----:B------:R1:W2:Y:S01]  /*01d0*/  @P0 LDG.E R9, desc[UR36][R4.64] ;  /* 0x0000002404090981 */ /* 0x0002a2000c1e1900 */
[----:B------:R-:W4:Y:S03]  /*01e0*/  LDC.64 R2, c[0x0][0x460] ;  /* 0x00011800ff027b82 */ /* 0x000f260000000a00 */
[----:B------:R-:W-:-:S04]  /*01f0*/  IMAD.HI.U32 R0, R0, R8, RZ ;  /* 0x0000000800007227 */ /* 0x000fc800078e00ff */
[----:B------:R-:W-:-:S04]  /*0200*/  IMAD.MOV R6, RZ, RZ, -R0 ;  /* 0x000000ffff067224 */ /* 0x000fc800078e0a00 */
[----:B------:R-:W-:-:S05]  /*0210*/  IMAD R6, R7, R6, R8 ;  /* 0x0000000607067224 */ /* 0x000fca00078e0208 */
[----:B------:R-:W-:-:S13]  /*0220*/  ISETP.GT.U32.AND P3, PT, R7, R6, PT ;  /* 0x000000060700720c */ /* 0x000fda0003f64070 */
[----:B------:R-:W-:-:S04]  /*0230*/  @!P3 IADD3 R6, PT, PT, R6, -R7, RZ ;  /* 0x800000070606b210 */ /* 0x000fc80007ffe0ff */
[----:B------:R-:W-:Y:S02]  /*0240*/  ISETP.GE.U32.AND P2, PT, R6, R7, PT ;  /* 0x000000070600720c */ /* 0x000fe40003f46070 */
[----:B------:R-:W-:Y:S02]  /*0250*/  @!P3 IADD3 R0, PT, PT, R0, 0x1, RZ ;  /* 0x000000010000b810 */ /* 0x000fe40007ffe0ff */
[----:B----4-:R-:W-:Y:S02]  /*0260*/  ISETP.NE.U32.AND P1, PT, R2, RZ, PT ;  /* 0x000000ff0200720c */ /* 0x010fe40003f25070 */
[----:B---3--:R-:W-:Y:S02]  /*0270*/  IABS R21, R12 ;  /* 0x0000000c00157213 */ /* 0x008fe40000000000 */
[----:B------:R-:W-:-:S05]  /*0280*/  ISETP.NE.AND.EX P1, PT, R3, RZ, PT, P1 ;  /* 0x000000ff0300720c */ /* 0x000fca0003f25310 */
[----:B------:R-:W-:-:S05]  /*0290*/  @P2 IADD3 R0, PT, PT, R0, 0x1, RZ ;  /* 0x0000000100002810 */ /* 0x000fca0007ffe0ff */
[----:B------:R-:W-:Y:S02]  /*02a0*/  IMAD.MOV.U32 R27, RZ, RZ, R0 ;  /* 0x000000ffff1b7224 */ /* 0x000fe400078e0000 */
[----:B------:R-:W3:Y:S01]  /*02b0*/  I2F.RP R0, R21 ;  /* 0x0000001500007306 */ /* 0x000ee20000209400 */
[----:B------:R-:W1:Y:S01]  /*02c0*/  @P1 LDC.64 R6, c[0x0][0x460] ;  /* 0x00011800ff061b82 */ /* 0x000e620000000a00 */
[----:B------:R-:W-:Y:S02]  /*02d0*/  LOP3.LUT R8, R25, R10, RZ, 0x3c, !PT ;  /* 0x0000000a19087212 */ /* 0x000fe400078e3cff */
[----:B------:R-:W-:Y:S02]  /*02e0*/  ISETP.NE.AND P3, PT, R10, RZ, PT ;  /* 0x000000ff0a00720c */ /* 0x000fe40003f65270 */
[----:B------:R-:W-:-:S03]  /*02f0*/  ISETP.GE.AND P4, PT, R8, RZ, PT ;  /* 0x000000ff0800720c */ /* 0x000fc60003f86270 */
[----:B------:R-:W4:Y:S01]  /*0300*/  @!P0 LDC R22, c[0x0][0x40c] ;  /* 0x00010300ff168b82 */ /* 0x000f220000000800 */
[----:B---3--:R-:W3:Y:S07]  /*0310*/  MUFU.RCP R0, R0 ;  /* 0x0000000000007308 */ /* 0x008eee0000001000 */
[----:B------:R-:W2:Y:S02]  /*0320*/  @P0 LDC R8, c[0x0][0x430] ;  /* 0x00010c00ff080b82 */ /* 0x000ea40000000800 */
[----:B------:R-:W-:-:S02]  /*0330*/  @!P4 IADD3 R27, PT, PT, -R27, RZ, RZ ;  /* 0x000000ff1b1bc210 */ /* 0x000fc40007ffe1ff */
[----:B------:R-:W-:Y:S02]  /*0340*/  @!P3 LOP3.LUT R27, RZ, R10, RZ, 0x33, !PT ;  /* 0x0000000aff1bb212 */ /* 0x000fe400078e33ff */
[----:B------:R-:W-:Y:S01]  /*0350*/  MOV R23, RZ ;  /* 0x000000ff00177202 */ /* 0x000fe20000000f00 */
[----:B------:R-:W0:Y:S01]  /*0360*/  S2R R76, SR_TID.X ;  /* 0x00000000004c7919 */ /* 0x000e220000002100 */
[----:B------:R-:W4:Y:S01]  /*0370*/  LDC R10, c[0x0][0x3f8] ;  /* 0x0000fe00ff0a7b82 */ /* 0x000f220000000800 */
[----:B-1----:R-:W-:-:S05]  /*0380*/  @P1 IMAD.WIDE R4, R27, 0x4, R6 ;  /* 0x000000041b041825 */ /* 0x002fca00078e0206 */
[----:B------:R1:W5:Y:S01]  /*0390*/  @P1 LDG.E R23, desc[UR36][R4.64] ;  /* 0x0000002404171981 */ /* 0x000362000c1e1900 */
[----:B---3--:R-:W-:-:S04]  /*03a0*/  IADD3 R6, PT, PT, R0, 0xffffffe, RZ ;  /* 0x0ffffffe00067810 */ /* 0x008fc80007ffe0ff */
[----:B------:R-:W1:Y:S01]  /*03b0*/  F2I.FTZ.U32.TRUNC.NTZ R7, R6 ;  /* 0x0000000600077305 */ /* 0x000e62000021f000 */
[----:B------:R-:W4:Y:S01]  /*03c0*/  S2R R77, SR_CTAID.X ;  /* 0x00000000004d7919 */ /* 0x000f220000002500 */
[----:B-1----:R-:W-:Y:S01]  /*03d0*/  IADD3 R4, PT, PT, RZ, -R7, RZ ;  /* 0x80000007ff047210 */ /* 0x002fe20007ffe0ff */
[----:B------:R-:W-:-:S04]  /*03e0*/  HFMA2 R6, -RZ, RZ, 0, 0 ;  /* 0x00000000ff067431 */ /* 0x000fc800000001ff */
[----:B------:R-:W-:Y:S02]  /*03f0*/  IMAD R5, R4, R21, RZ ;  /* 0x0000001504057224 */ /* 0x000fe400078e02ff */
[----:B------:R-:W1:Y:S02]  /*0400*/  LDC R4, c[0x0][0x3e8] ;  /* 0x0000fa00ff047b82 */ /* 0x000e640000000800 */
[----:B------:R-:W-:Y:S01]  /*0410*/  IMAD.HI.U32 R7, R7, R5, R6 ;  /* 0x0000000507077227 */ /* 0x000fe200078e0006 */
[C---:B0-----:R-:W-:Y:S02]  /*0420*/  ISETP.GT.U32.AND P3, PT, R76.reuse, 0x13, PT ;  /* 0x000000134c00780c */ /* 0x041fe40003f64070 */
[----:B------:R-:W-:Y:S01]  /*0430*/  SHF.L.U32 R148, R76, 0x2, RZ ;  /* 0x000000024c947819 */ /* 0x000fe200000006ff */
[----:B----4-:R-:W-:Y:S01]  /*0440*/  IMAD R24, R25, R10, R77 ;  /* 0x0000000a19187224 */ /* 0x010fe200078e024d */
[----:B------:R-:W-:Y:S01]  /*0450*/  BSSY.RECONVERGENT B0, `(.L_x_2854) ;  /* 0x0000025000007945 */ /* 0x000fe20003800200 */
[----:B------:R-:W-:Y:S01]  /*0460*/  CS2R R30, SRZ ;  /* 0x00000000001e7805 */ /* 0x000fe2000001ff00 */
[----:B--2---:R-:W-:-:S05]  /*0470*/  @P0 IMAD.IADD R22, R9, 0x1, R8 ;  /* 0x0000000109160824 */ /* 0x004fca00078e0208 */
[----:B------:R-:W-:-:S05]  /*0480*/  IABS R18, R22 ;  /* 0x0000001600127213 */ /* 0x000fca0000000000 */
[----:B------:R-:W-:-:S05]  /*0490*/  IMAD.HI.U32 R7, R7, R18, RZ ;  /* 0x0000001207077227 */ /* 0x000fca00078e00ff */
[----:B------:R-:W-:Y:S02]  /*04a0*/  IADD3 R7, PT, PT, -R7, RZ, RZ ;  /* 0x000000ff07077210 */ /* 0x000fe40007ffe1ff */
[----:B-1----:R-:W-:-:S03]  /*04b0*/  ISETP.NE.AND P0, PT, R4, RZ, PT ;  /* 0x000000ff0400720c */ /* 0x002fc60003f05270 */
[----:B------:R-:W-:-:S05]  /*04c0*/  IMAD R18, R21, R7, R18 ;  /* 0x0000000715127224 */ /* 0x000fca00078e0212 */
[----:B------:R-:W-:-:S05]  /*04d0*/  ISETP.GT.U32.AND P1, PT, R21, R18, PT ;  /* 0x000000121500720c */ /* 0x000fca0003f24070 */
[----:B------:R-:W-:Y:S02]  /*04e0*/  @P0 IMAD R0, R25, R4, RZ ;  /* 0x0000000419000224 */ /* 0x000fe400078e02ff */
[----:B------:R-:W-:Y:S02]  /*04f0*/  @!P0 IMAD R19, R24, 0x50, RZ ;  /* 0x0000005018138824 */ /* 0x000fe400078e02ff */
[----:B------:R-:W-:-:S04]  /*0500*/  @P0 IMAD R19, R77, 0x50, R0 ;  /* 0x000000504d130824 */ /* 0x000fc800078e0200 */
[----:B------:R-:W-:Y:S01]  /*0510*/  @!P1 IADD3 R18, PT, PT, R18, -R21, RZ ;  /* 0x8000001512129210 */ /* 0x000fe20007ffe0ff */
[----:B------:R-:W-:-:S03]  /*0520*/  IMAD.IADD R29, R148, 0x1, R19 ;  /* 0x00000001941d7824 */ /* 0x000fc600078e0213 */
[----:B------:R-:W-:Y:S01]  /*0530*/  ISETP.GT.U32.AND P1, PT, R21, R18, PT ;  /* 0x000000121500720c */ /* 0x000fe20003f24070 */
[----:B------:R-:W-:-:S12]  /*0540*/  @P3 BRA `(.L_x_2855) ;  /* 0x0000000000543947 */ /* 0x000fd80003800000 */
        /* <DEDUP_REMOVED lines=21> */
.L_x_2855:
[----:B------:R-:W-:Y:S05]  /*06a0*/  BSYNC.RECONVERGENT B0 ;  /* 0x0000000000007941 */ /* 0x000fea0003800200 */
.L_x_2854:
[----:B------:R-:W1:Y:S01]  /*06b0*/  LDCU UR4, c[0x0][0x478] ;  /* 0x00008f00ff0477ac */ /* 0x000e620008000800 */
[----:B------:R-:W-:Y:S01]  /*06c0*/  ISETP.GE.AND P2, PT, R22, RZ, PT ;  /* 0x000000ff1600720c */ /* 0x000fe20003f46270 */
[----:B------:R-:W-:Y:S01]  /*06d0*/  IMAD R144, R25, R12, RZ ;  /* 0x0000000c19907224 */ /* 0x000fe200078e02ff */
[----:B------:R-:W-:Y:S01]  /*06e0*/  ISETP.NE.AND P0, PT, R12, RZ, PT ;  /* 0x000000ff0c00720c */ /* 0x000fe20003f05270 */
[----:B------:R-:W-:Y:S01]  /*06f0*/  IMAD R11, R77, 0x50, R148 ;  /* 0x000000504d0b7824 */ /* 0x000fe200078e0294 */
[----:B------:R-:W-:Y:S01]  /*0700*/  @!P1 IADD3 R18, PT, PT, R18, -R21, RZ ;  /* 0x8000001512129210 */ /* 0x000fe20007ffe0ff */
[----:B------:R-:W-:Y:S01]  /*0710*/  IMAD R28, R27, R10, RZ ;  /* 0x0000000a1b1c7224 */ /* 0x000fe200078e02ff */
[----:B------:R-:W-:Y:S02]  /*0720*/  IADD3 R17, PT, PT, R22, 0x1, -R12 ;  /* 0x0000000116117810 */ /* 0x000fe40007ffe80c */
        /* <DEDUP_REMOVED lines=23> */
.L_x_2856:
[----:B------:R-:W-:Y:S01]  /*08a0*/  BSSY.RECONVERGENT B0, `(.L_x_2857) ;  /* 0x0000006000007945 */ /* 0x000fe20003800200 */
[----:B------:R-:W-:-:S03]  /*08b0*/  CS2R R26, SRZ ;  /* 0x00000000001a7805 */ /* 0x000fc6000001ff00 */
[----:B------:R-:W-:Y:S05]  /*08c0*/  @P3 BRA `(.L_x_2858) ;  /* 0x00000000000c3947 */ /* 0x000fea0003800000 */
[----:B0-----:R-:W0:Y:S02]  /*08d0*/  LDC.64 R4, c[0x0][0x398] ;  /* 0x0000e600ff047b82 */ /* 0x001e240000000a00 */
[----:B0-----:R-:W-:-:S05]  /*08e0*/  IMAD.WIDE R4, R29, 0x2, R4 ;  /* 0x000000021d047825 */ /* 0x001fca00078e0204 */
[----:B------:R1:W5:Y:S02]  /*08f0*/  LDG.E.64 R26, desc[UR36][R4.64] ;  /* 0x00000024041a7981 */ /* 0x000364000c1e1b00 */
.L_x_2858:
[----:B------:R-:W-:Y:S05]  /*0900*/  BSYNC.RECONVERGENT B0 ;  /* 0x0000000000007941 */ /* 0x000fea0003800200 */
.L_x_2857:
        /* <DEDUP_REMOVED lines=12> */
[----:B------:R-:W-:Y:S01]  /*09d0*/  ISETP.NE.AND.EX P0, PT, RZ, UR5, PT, P0 ;  /* 0x00000005ff007c0c */ /* 0x000fe2000bf05300 */
[----:B------:R-:W-:Y:S01]  /*09e0*/  HFMA2 R16, -RZ, RZ, 0, 0 ;  /* 0x00000000ff107431 */ /* 0x000fe200000001ff */
        /* <DEDUP_REMOVED lines=11> */
[----:B0-----:R-:W-:-:S07]  /*0aa0*/  @!P1 IMAD.WIDE.U32 R4, R11, 0x2, R4 ;  /* 0x000000020b049825 */ /* 0x001fce00078e0004 */
[----:B------:R-:W0:Y:S01]  /*0ab0*/  LDC R15, c[0x0][0x400] ;  /* 0x00010000ff0f7b82 */ /* 0x000e220000000800 */
[----:B------:R-:W3:Y:S01]  /*0ac0*/  @!P1 LDG.E.64 R12, desc[UR36][R4.64] ;  /* 0x00000024040c9981 */ /* 0x000ee2000c1e1b00 */
[----:B-1----:R-:W-:Y:S01]  /*0ad0*/  @!P0 IMAD.WIDE.U32 R2, R11, 0x2, R2 ;  /* 0x000000020b028825 */ /* 0x002fe200078e0002 */
[----:B------:R-:W-:-:S06]  /*0ae0*/  CS2R R10, SRZ ;  /* 0x00000000000a7805 */ /* 0x000fcc000001ff00 */
[----:B------:R-:W3:Y:S01]  /*0af0*/  @!P0 LDG.E.64 R10, desc[UR36][R2.64] ;  /* 0x00000024020a8981 */ /* 0x000ee2000c1e1b00 */
[----:B----4-:R-:W-:-:S05]  /*0b00*/  @P3 IMAD.WIDE.U32 R8, R25, 0x4, R8 ;  /* 0x0000000419083825 */ /* 0x010fca00078e0008 */
        /* <DEDUP_REMOVED lines=16> */
[--C-:B------:R-:W-:Y:S01]  /*0c10*/  HADD2.F32 R7, -RZ, R27.reuse.H1_H1 ;  /* 0x3000001bff077230 */ /* 0x100fe20000004100 */
[----:B------:R-:W1:Y:S01]  /*0c20*/  MUFU.RCP R3, R2 ;  /* 0x0000000200037308 */ /* 0x000e620000001000 */
[----:B------:R-:W-:Y:S01]  /*0c30*/  HADD2.F32 R27, -RZ, R27.H0_H0 ;  /* 0x2000001bff1b7230 */ /* 0x000fe20000004100 */
[----:B------:R-:W-:Y:S01]  /*0c40*/  I2FP.F32.U32 R0, R0 ;  /* 0x0000000000007245 */ /* 0x000fe20000201000 */
[----:B------:R-:W-:-:S04]  /*0c50*/  HADD2.F32 R11, -RZ, R26.H1_H1 ;  /* 0x3000001aff0b7230 */ /* 0x000fc80000004100 */
[----:B-1----:R-:W-:-:S04]  /*0c60*/  FMUL.FTZ R0, R0, R3 ;  /* 0x0000000300007220 */ /* 0x002fc80000410000 */
[----:B------:R-:W-:Y:S01]  /*0c70*/  FMUL.FTZ R4, R0, 13.28771209716796875 ;  /* 0x41549a7800047820 */ /* 0x000fe20000410000 */
[----:B------:R-:W-:-:S03]  /*0c80*/  I2FP.F32.U32 R0, R148 ;  /* 0x0000009400007245 */ /* 0x000fc60000201000 */
[----:B------:R1:W2:Y:S02]  /*0c90*/  MUFU.EX2 R5, -R4 ;  /* 0x8000000400057308 */ /* 0x0002a40000000800 */
[----:B------:R-:W-:Y:S01]  /*0ca0*/  FMUL.FTZ R3, R0, R3 ;  /* 0x0000000300037220 */ /* 0x000fe20000410000 */
[----:B0----5:R-:W-:-:S03]  /*0cb0*/  IADD3 R0, PT, PT, -R16, UR4, RZ ;  /* 0x0000000410007c10 */ /* 0x021fc6000fffe1ff */
[----:B------:R-:W-:Y:S01]  /*0cc0*/  FMUL.FTZ R3, R3, 13.28771209716796875 ;  /* 0x41549a7803037820 */ /* 0x000fe20000410000 */
[----:B------:R-:W-:Y:S01]  /*0cd0*/  I2FP.F32.S32 R0, R0 ;  /* 0x0000000000007245 */ /* 0x000fe20000201400 */
[--C-:B-1----:R-:W-:Y:S02]  /*0ce0*/  HADD2.F32 R4, -RZ, R31.reuse.H1_H1 ;  /* 0x3000001fff047230 */ /* 0x102fe40000004100 */
[----:B------:R-:W-:Y:S02]  /*0cf0*/  HADD2.F32 R31, -RZ, R31.H0_H0 ;  /* 0x2000001fff1f7230 */ /* 0x000fe40000004100 */
[----:B------:R-:W0:Y:S01]  /*0d00*/  MUFU.EX2 R3, -R3 ;  /* 0x8000000300037308 */ /* 0x000e220000000800 */
[----:B--2---:R-:W-:-:S04]  /*0d10*/  FMUL.FTZ R2, R0, R5 ;  /* 0x0000000500027220 */ /* 0x004fc80000410000 */
[----:B------:R-:W-:-:S04]  /*0d20*/  FMUL.RZ R10, R2, 0.15915493667125701904 ;  /* 0x3e22f983020a7820 */ /* 0x000fc8000040c000 */
[----:B------:R-:W1:Y:S01]  /*0d30*/  MUFU.SIN R6, R10 ;  /* 0x0000000a00067308 */ /* 0x000e620000000400 */
[----:B0-----:R-:W-:-:S07]  /*0d40*/  FMUL.FTZ R0, R0, R3 ;  /* 0x0000000300007220 */ /* 0x001fce0000410000 */
[----:B------:R-:W0:Y:S01]  /*0d50*/  MUFU.COS R5, R10 ;  /* 0x0000000a00057308 */ /* 0x000e220000000000 */
[----:B------:R-:W-:-:S07]  /*0d60*/  FMUL.RZ R9, R0, 0.15915493667125701904 ;  /* 0x3e22f98300097820 */ /* 0x000fce000040c000 */
[----:B------:R-:W2:Y:S01]  /*0d70*/  MUFU.SIN R2, R9 ;  /* 0x0000000900027308 */ /* 0x000ea20000000400 */
[----:B-1----:R-:W-:-:S07]  /*0d80*/  FMUL.FTZ R8, R6, R4 ;  /* 0x0000000406087220 */ /* 0x002fce0000410000 */
[----:B------:R1:W3:Y:S01]  /*0d90*/  MUFU.COS R0, R9 ;  /* 0x0000000900007308 */ /* 0x0002e20000000000 */
[C---:B0-----:R-:W-:Y:S01]  /*0da0*/  FMUL.FTZ R3, R5.reuse, R4 ;  /* 0x0000000405037220 */ /* 0x041fe20000410000 */
[CC--:B------:R-:W-:Y:S01]  /*0db0*/  FMUL.FTZ R4, R6.reuse, R7.reuse ;  /* 0x0000000706047220 */ /* 0x0c0fe20000410000 */
[C---:B------:R-:W-:Y:S01]  /*0dc0*/  FMUL.FTZ R7, R5.reuse, R7 ;  /* 0x0000000705077220 */ /* 0x040fe20000410000 */
[CC--:B------:R-:W-:Y:S01]  /*0dd0*/  FFMA.FTZ R8, R5.reuse, R31.reuse, -R8 ;  /* 0x0000001f05087223 */ /* 0x0c0fe20000010808 */
[C---:B------:R-:W-:Y:S01]  /*0de0*/  FFMA.FTZ R31, R6.reuse, R31, R3 ;  /* 0x0000001f061f7223 */ /* 0x040fe20000010003 */
[-C--:B------:R-:W-:Y:S01]  /*0df0*/  FFMA.FTZ R10, R5, R27.reuse, -R4 ;  /* 0x0000001b050a7223 */ /* 0x080fe20000010804 */
[--C-:B------:R-:W-:Y:S02]  /*0e00*/  HADD2.F32 R5, -RZ, R30.reuse.H1_H1 ;  /* 0x3000001eff057230 */ /* 0x100fe40000004100 */
[----:B------:R-:W-:Y:S01]  /*0e10*/  FFMA.FTZ R27, R6, R27, R7 ;  /* 0x0000001b061b7223 */ /* 0x000fe20000010007 */
[----:B------:R-:W-:-:S02]  /*0e20*/  HADD2.F32 R3, -RZ, R30.H0_H0 ;  /* 0x2000001eff037230 */ /* 0x000fc40000004100 */
[C---:B--2---:R-:W-:Y:S01]  /*0e30*/  FMUL.FTZ R4, R2.reuse, R11 ;  /* 0x0000000b02047220 */ /* 0x044fe20000410000 */
[----:B-1----:R-:W-:Y:S02]  /*0e40*/  HADD2.F32 R9, -RZ, R26.H0_H0 ;  /* 0x2000001aff097230 */ /* 0x002fe40000004100 */
[-C--:B------:R-:W-:Y:S01]  /*0e50*/  FMUL.FTZ R7, R2, R5.reuse ;  /* 0x0000000502077220 */ /* 0x080fe20000410000 */
[----:B------:R-:W-:Y:S02]  /*0e60*/  F2FP.F16.F32.PACK_AB R31, R31, R8 ;  /* 0x000000081f1f723e */ /* 0x000fe400000000ff */
[----:B------:R-:W-:Y:S01]  /*0e70*/  F2FP.F16.F32.PACK_AB R27, R27, R10 ;  /* 0x0000000a1b1b723e */ /* 0x000fe200000000ff */
[C---:B---3--:R-:W-:Y:S01]  /*0e80*/  FMUL.FTZ R5, R0.reuse, R5 ;  /* 0x0000000500057220 */ /* 0x048fe20000410000 */
        /* <DEDUP_REMOVED lines=8> */
.L_x_2860:
        /* <DEDUP_REMOVED lines=27> */
[----:B------:R-:W-:Y:S02]  /*10c0*/  @P0 IADD3 R3, PT, PT, R3, 0x1, RZ ;  /* 0x0000000103030810 */ /* 0x000fe40007ffe0ff */
[----:B------:R-:W-:Y:S02]  /*10d0*/  ISETP.GE.AND P0, PT, R148, R15, PT ;  /* 0x0000000f9400720c */ /* 0x000fe40003f06270 */
[----:B------:R-:W-:-:S04]  /*10e0*/  MOV R32, R3 ;  /* 0x0000000300207202 */ /* 0x000fc80000000f00 */
        /* <DEDUP_REMOVED lines=19> */
[----:B------:R-:W-:Y:S01]  /*1220*/  MOV R7, UR7 ;  /* 0x0000000700077c02 */ /* 0x000fe20008000f00 */
[----:B----4-:R-:W-:Y:S01]  /*1230*/  IMAD.U32 R10, RZ, RZ, UR8 ;  /* 0x00000008ff0a7e24 */ /* 0x010fe2000f8e00ff */
[----:B-1----:R-:W-:-:S07]  /*1240*/  MOV R11, UR9 ;  /* 0x00000009000b7c02 */ /* 0x002fce0008000f00 */
[----:B------:R-:W-:-:S07]  /*1250*/  LEPC R20, `(.L_x_2862) ;  /* 0x000000001014794e */ /* 0x000fce0000000000 */
[----:B--2--5:R-:W-:Y:S05]  /*1260*/  CALL.ABS.NOINC R2 ;  /* 0x0000000002007343 */ /* 0x024fea0003c00000 */
.L_x_2862:
[----:B------:R-:W0:Y:S01]  /*1270*/  S2R R3, SR_CgaCtaId ;  /* 0x0000000000037919 */ /* 0x000e220000008800 */
[----:B------:R-:W1:Y:S01]  /*1280*/  LDC R8, c[0x0][0x400] ;  /* 0x00010000ff087b82 */ /* 0x000e620000000800 */
[----:B------:R-:W-:Y:S01]  /*1290*/  ISETP.NE.AND P6, PT, R33, RZ, PT ;  /* 0x000000ff2100720c */ /* 0x000fe20003fc5270 */
[----:B------:R-:W-:Y:S05]  /*12a0*/  WARPSYNC.ALL ;  /* 0x0000000000007948 */ /* 0x000fea0003800000 */
[----:B------:R-:W-:-:S05]  /*12b0*/  MOV R0, 0x400 ;  /* 0x0000040000007802 */ /* 0x000fca0000000f00 */
[----:B------:R-:W-:-:S05]  /*12c0*/  VIADD R0, R0, 0x140 ;  /* 0x0000014000007836 */ /* 0x000fca0000000000 */
[----:B0-----:R-:W-:Y:S01]  /*12d0*/  LEA R0, R3, R0, 0x18 ;  /* 0x0000000003007211 */ /* 0x001fe200078ec0ff */
[----:B------:R-:W-:-:S03]  /*12e0*/  @!P6 IMAD R3, R25, R32, R29 ;  /* 0x000000201903e224 */ /* 0x000fc600078e021d */
        /* <DEDUP_REMOVED lines=19> */
[----:B------:R-:W-:Y:S02]  /*1420*/  LEA R13, R25, R34, 0x1 ;  /* 0x00000022190d7211 */ /* 0x000fe400078e08ff */
[----:B------:R-:W-:Y:S01]  /*1430*/  SHF.L.U32 R3, R3, 0x1, RZ ;  /* 0x0000000103037819 */ /* 0x000fe200000006ff */
[----:B------:R-:W0:Y:S03]  /*1440*/  LDS R4, [R20] ;  /* 0x0000000014047984 */ /* 0x000e260000000800 */
[----:B------:R-:W-:Y:S01]  /*1450*/  LOP3.LUT R7, R3, 0xfffffffc, RZ, 0xc0, !PT ;  /* 0xfffffffc03077812 */ /* 0x000fe200078ec0ff */
[----:B------:R-:W-:Y:S03]  /*1460*/  LDS R27, [R34] ;  /* 0x00000000221b7984 */ /* 0x000fe60000000800 */
        /* <DEDUP_REMOVED lines=14> */
[----:B------:R-:W-:Y:S01]  /*1550*/  HADD2.F32 R36, -RZ, R27.H0_H0 ;  /* 0x2000001bff247230 */ /* 0x000fe20000004100 */
[----:B0----5:R-:W-:-:S04]  /*1560*/  IADD3 R6, PT, PT, -R16, UR4, RZ ;  /* 0x0000000410067c10 */ /* 0x021fc8000fffe1ff */
[----:B------:R-:W-:Y:S01]  /*1570*/  I2FP.F32.S32 R8, R6 ;  /* 0x0000000600087245 */ /* 0x000fe20000201400 */
[----:B-1----:R-:W-:-:S04]  /*1580*/  FMUL.FTZ R3, R3, R4 ;  /* 0x0000000403037220 */ /* 0x002fc80000410000 */
        /* <DEDUP_REMOVED lines=12> */
[----:B------:R1:W2:Y:S08]  /*1650*/  MUFU.COS R6, R9 ;  /* 0x0000000900067308 */ /* 0x0002b00000000000 */
[----:B------:R-:W3:Y:S01]  /*1660*/  MUFU.SIN R5, R11 ;  /* 0x0000000b00057308 */ /* 0x000ee20000000400 */
[-C--:B0-----:R-:W-:Y:S01]  /*1670*/  FMUL.FTZ R3, R8, R7.reuse ;  /* 0x0000000708037220 */ /* 0x081fe20000410000 */
[----:B-1----:R-:W-:-:S06]  /*1680*/  FMUL.FTZ R9, R12, R7 ;  /* 0x000000070c097220 */ /* 0x002fcc0000410000 */
[----:B------:R-:W0:Y:S01]  /*1690*/  MUFU.COS R4, R11 ;  /* 0x0000000b00047308 */ /* 0x000e220000000000 */
[-C--:B--2---:R-:W-:Y:S01]  /*16a0*/  FMUL.FTZ R8, R8, R6.reuse ;  /* 0x0000000608087220 */ /* 0x084fe20000410000 */
[-C--:B------:R-:W-:Y:S01]  /*16b0*/  FFMA.FTZ R31, R10, R6.reuse, -R3 ;  /* 0x000000060a1f7223 */ /* 0x080fe20000010803 */
[-C--:B------:R-:W-:Y:S01]  /*16c0*/  FMUL.FTZ R12, R12, R6.reuse ;  /* 0x000000060c0c7220 */ /* 0x080fe20000410000 */
[----:B------:R-:W-:Y:S01]  /*16d0*/  FFMA.FTZ R9, R36, R6, -R9 ;  /* 0x0000000624097223 */ /* 0x000fe20000010809 */
[-C--:B------:R-:W-:Y:S01]  /*16e0*/  FFMA.FTZ R10, R10, R7.reuse, R8 ;  /* 0x000000070a0a7223 */ /* 0x080fe20000010008 */
[----:B------:R-:W-:Y:S02]  /*16f0*/  HADD2.F32 R6, -RZ, R30.H1_H1 ;  /* 0x3000001eff067230 */ /* 0x000fe40000004100 */
[----:B------:R-:W-:Y:S01]  /*1700*/  FFMA.FTZ R12, R36, R7, R12 ;  /* 0x00000007240c7223 */ /* 0x000fe2000001000c */
[----:B------:R-:W-:Y:S02]  /*1710*/  HADD2.F32 R8, -RZ, R26.H1_H1 ;  /* 0x3000001aff087230 */ /* 0x000fe40000004100 */
[----:B------:R-:W-:-:S02]  /*1720*/  HADD2.F32 R30, -RZ, R30.H0_H0 ;  /* 0x2000001eff1e7230 */ /* 0x000fc40000004100 */
[-C--:B---3--:R-:W-:Y:S01]  /*1730*/  FMUL.FTZ R3, R6, R5.reuse ;  /* 0x0000000506037220 */ /* 0x088fe20000410000 */
[----:B------:R-:W-:Y:S02]  /*1740*/  HADD2.F32 R26, -RZ, R26.H0_H0 ;  /* 0x2000001aff1a7230 */ /* 0x000fe40000004100 */
[----:B------:R-:W-:Y:S01]  /*1750*/  FMUL.FTZ R7, R8, R5 ;  /* 0x0000000508077220 */ /* 0x000fe20000410000 */
[----:B------:R-:W-:Y:S02]  /*1760*/  F2FP.F16.F32.PACK_AB R31, R10, R31 ;  /* 0x0000001f0a1f723e */ /* 0x000fe400000000ff */
[----:B------:R-:W-:Y:S01]  /*1770*/  F2FP.F16.F32.PACK_AB R27, R12, R9 ;  /* 0x000000090c1b723e */ /* 0x000fe200000000ff */
[-C--:B0-----:R-:W-:Y:S01]  /*1780*/  FMUL.FTZ R6, R6, R4.reuse ;  /* 0x0000000406067220 */ /* 0x081fe20000410000 */
[-C--:B------:R-:W-:Y:S01]  /*1790*/  FMUL.FTZ R8, R8, R4.reuse ;  /* 0x0000000408087220 */ /* 0x080fe20000410000 */
[-C--:B------:R-:W-:Y:S01]  /*17a0*/  FFMA.FTZ R3, R30, R4.reuse, -R3 ;  /* 0x000000041e037223 */ /* 0x080fe20000010803 */
[----:B------:R-:W-:Y:S01]  /*17b0*/  FFMA.FTZ R7, R26, R4, -R7 ;  /* 0x000000041a077223 */ /* 0x000fe20000010807 */
[-C--:B------:R-:W-:Y:S01]  /*17c0*/  FFMA.FTZ R6, R30, R5.reuse, R6 ;  /* 0x000000051e067223 */ /* 0x080fe20000010006 */
[----:B------:R-:W-:-:S04]  /*17d0*/  FFMA.FTZ R8, R26, R5, R8 ;  /* 0x000000051a087223 */ /* 0x000fc80000010008 */
[----:B------:R-:W-:Y:S02]  /*17e0*/  F2FP.F16.F32.PACK_AB R30, R6, R3 ;  /* 0x00000003061e723e */ /* 0x000fe400000000ff */
[----:B------:R-:W-:-:S07]  /*17f0*/  F2FP.F16.F32.PACK_AB R26, R8, R7 ;  /* 0x00000007081a723e */ /* 0x000fce00000000ff */
.L_x_2866:
[----:B------:R-:W-:Y:S05]  /*1800*/  BSYNC.RECONVERGENT B1 ;  /* 0x0000000000017941 */ /* 0x000fea0003800200 */
.L_x_2865:
        /* <DEDUP_REMOVED lines=8> */
.L_x_2864:
[----:B------:R-:W-:Y:S05]  /*1890*/  BSYNC.RECONVERGENT B0 ;  /* 0x0000000000007941 */ /* 0x000fea0003800200 */
.L_x_2863:
[----:B------:R-:W-:Y:S01]  /*18a0*/  BAR.SYNC.DEFER_BLOCKING 0x0 ;  /* 0x0000000000007b1d */ /* 0x000fe20000010000 */
[----:B------:R-:W-:-:S04]  /*18b0*/  @!P6 IMAD R25, R25, R32, R29 ;  /* 0x000000201919e224 */ /* 0x000fc800078e021d */
[C---:B------:R-:W-:Y:S01]  /*18c0*/  @!P6 IMAD R0, R25.reuse, 0x2, R0 ;  /* 0x000000021900e824 */ /* 0x040fe200078e0200 */
[----:B------:R-:W-:-:S04]  /*18d0*/  @!P6 LEA R2, R25, R2, 0x1 ;  /* 0x000000021902e211 */ /* 0x000fc800078e08ff */
[----:B------:R0:W2:Y:S04]  /*18e0*/  @!P6 LDS.64 R30, [R0] ;  /* 0x00000000001ee984 */ /* 0x0000a80000000a00 */
[----:B------:R0:W3:Y:S01]  /*18f0*/  @!P6 LDS.64 R26, [R2] ;  /* 0x00000000021ae984 */ /* 0x0000e20000000a00 */
[----:B------:R-:W-:Y:S06]  /*1900*/  BAR.SYNC.DEFER_BLOCKING 0x0 ;  /* 0x0000000000007b1d */ /* 0x000fec0000010000 */
.L_x_2861:
[----:B------:R-:W-:Y:S05]  /*1910*/  BSYNC.RECONVERGENT B6 ;  /* 0x0000000000067941 */ /* 0x000fea0003800200 */
.L_x_2859:
[----:B------:R-:W-:Y:S02]  /*1920*/  ISETP.GT.U32.AND P0, PT, R76, 0x1f, PT ;  /* 0x0000001f4c00780c */ /* 0x000fe40003f04070 */
[----:B-1----:R-:W-:-:S11]  /*1930*/  MOV R20, 0xff7fffff ;  /* 0xff7fffff00147802 */ /* 0x002fd60000000f00 */
[----:B------:R-:W-:Y:S05]  /*1940*/  @P0 BRA `(.L_x_2867) ;  /* 0x0000000000e80947 */ /* 0x000fea0003800000 */
[----:B------:R-:W1:Y:S01]  /*1950*/  S2R R9, SR_CgaCtaId ;  /* 0x0000000000097919 */ /* 0x000e620000008800 */
[----:B------:R-:W-:Y:S01]  /*1960*/  MOV R6, 0x400 ;  /* 0x0000040000067802 */ /* 0x000fe20000000f00 */
[----:B--23--:R-:W-:Y:S01]  /*1970*/  HMUL2 R13, R31, R27 ;  /* 0x0000001b1f0d7232 */ /* 0x00cfe20000000000 */
[----:B------:R-:W-:Y:S01]  /*1980*/  ISETP.GT.U32.AND P0, PT, R76, 0x13, PT ;  /* 0x000000134c00780c */ /* 0x000fe20003f04070 */
[----:B------:R-:W-:Y:S01]  /*1990*/  BSSY.RECONVERGENT B0, `(.L_x_2868) ;  /* 0x0000013000007945 */ /* 0x000fe20003800200 */
[----:B0-----:R-:W-:Y:S01]  /*19a0*/  IADD3 R0, PT, PT, R6, 0x40, RZ ;  /* 0x0000004006007810 */ /* 0x001fe20007ffe0ff */
[----:B------:R-:W-:-:S05]  /*19b0*/  HFMA2 R13, R30, R26, R13 ;  /* 0x0000001a1e0d7231 */ /* 0x000fca000000000d */
[--C-:B------:R-:W-:Y:S02]  /*19c0*/  HADD2.F32 R4, -RZ, R13.reuse.H0_H0 ;  /* 0x2000000dff047230 */ /* 0x100fe40000004100 */
[----:B------:R-:W-:Y:S01]  /*19d0*/  HADD2.F32 R13, -RZ, R13.H1_H1 ;  /* 0x3000000dff0d7230 */ /* 0x000fe20000004100 */
[----:B-1----:R-:W-:-:S04]  /*19e0*/  LEA R3, R9, R0, 0x18 ;  /* 0x0000000009037211 */ /* 0x002fc800078ec0ff */
[----:B------:R-:W-:-:S05]  /*19f0*/  LEA R3, R76, R3, 0x3 ;  /* 0x000000034c037211 */ /* 0x000fca00078e18ff */
[----:B------:R0:W-:Y:S01]  /*1a00*/  STS.64 [R3], R30 ;  /* 0x0000001e03007388 */ /* 0x0001e20000000a00 */
[----:B------:R-:W-:Y:S05]  /*1a10*/  @P0 BRA `(.L_x_2869) ;  /* 0x0000000000280947 */ /* 0x000fea0003800000 */
[----:B------:R-:W1:Y:S01]  /*1a20*/  LDCU UR4, c[0x0][0x3f4] ;  /* 0x00007e80ff0477ac */ /* 0x000e620008000800 */
[----:B0-----:R-:W0:Y:S01]  /*1a30*/  LDC.64 R2, c[0x0][0x3b8] ;  /* 0x0000ee00ff027b82 */ /* 0x001e220000000a00 */
[----:B------:R-:W-:Y:S02]  /*1a40*/  SHF.R.U32.HI R7, RZ, 0x1, R76 ;  /* 0x00000001ff077819 */ /* 0x000fe4000001164c */
[----:B------:R-:W-:Y:S01]  /*1a50*/  LOP3.LUT R5, R148, 0x4, RZ, 0xc0, !PT ;  /* 0x0000000494057812 */ /* 0x000fe200078ec0ff */
[----:B-1----:R-:W-:Y:S02]  /*1a60*/  IMAD R24, R24, UR4, RZ ;  /* 0x0000000418187c24 */ /* 0x002fe4000f8e02ff */
[----:B------:R-:W-:Y:S02]  /*1a70*/  IMAD R0, R7, UR4, R18 ;  /* 0x0000000407007c24 */ /* 0x000fe4000f8e0212 */
[----:B------:R-:W-:-:S04]  /*1a80*/  IMAD R5, R24, 0x50, R5 ;  /* 0x0000005018057824 */ /* 0x000fc800078e0205 */
[----:B------:R-:W-:-:S04]  /*1a90*/  IMAD R5, R0, 0x8, R5 ;  /* 0x0000000800057824 */ /* 0x000fc800078e0205 */
[----:B0-----:R-:W-:-:S05]  /*1aa0*/  IMAD.WIDE R2, R5, 0x2, R2 ;  /* 0x0000000205027825 */ /* 0x001fca00078e0202 */
[----:B------:R1:W-:Y:S02]  /*1ab0*/  STG.E.64 desc[UR36][R2.64], R26 ;  /* 0x0000001a02007986 */ /* 0x0003e4000c101b24 */
.L_x_2869:
[----:B------:R-:W-:Y:S05]  /*1ac0*/  BSYNC.RECONVERGENT B0 ;  /* 0x0000000000007941 */ /* 0x000fea0003800200 */
.L_x_2868:
[----:B------:R-:W-:Y:S01]  /*1ad0*/  UMOV UR4, 0xffffffff ;  /* 0xffffffff00047882 */ /* 0x000fe20000000000 */
[----:B------:R-:W-:Y:S02]  /*1ae0*/  FADD.FTZ R13, R4, R13 ;  /* 0x0000000d040d7221 */ /* 0x000fe40000010000 */
[----:B------:R-:W-:Y:S05]  /*1af0*/  BRA.DIV UR4, `(.L_x_2870) ;  /* 0x0000007204947947 */ /* 0x000fea000b800000 */
[----:B------:R-:W2:Y:S02]  /*1b00*/  SHFL.BFLY PT, R14, R13, 0x10, 0x1f ;  /* 0x0e001f000d0e7f89 */ /* 0x000ea400000e0000 */
[----:B--2---:R-:W-:-:S05]  /*1b10*/  FADD.FTZ R0, R13, R14 ;  /* 0x0000000e0d007221 */ /* 0x004fca0000010000 */
[----:B------:R-:W1:Y:S02]  /*1b20*/  SHFL.BFLY PT, R14, R0, 0x8, 0x1f ;  /* 0x0d001f00000e7f89 */ /* 0x000e6400000e0000 */
[----:B-1----:R-:W-:-:S05]  /*1b30*/  FADD.FTZ R2, R0, R14 ;  /* 0x0000000e00027221 */ /* 0x002fca0000010000 */
[----:B------:R-:W0:Y:S02]  /*1b40*/  SHFL.BFLY PT, R14, R2, 0x4, 0x1f ;  /* 0x0c801f00020e7f89 */ /* 0x000e2400000e0000 */
[----:B0-----:R-:W-:-:S05]  /*1b50*/  FADD.FTZ R3, R2, R14 ;  /* 0x0000000e02037221 */ /* 0x001fca0000010000 */
[----:B------:R-:W0:Y:S02]  /*1b60*/  SHFL.BFLY PT, R14, R3, 0x2, 0x1f ;  /* 0x0c401f00030e7f89 */ /* 0x000e2400000e0000 */
[----:B0-----:R-:W-:-:S05]  /*1b70*/  FADD.FTZ R4, R3, R14 ;  /* 0x0000000e03047221 */ /* 0x001fca0000010000 */
[----:B------:R0:W1:Y:S02]  /*1b80*/  SHFL.BFLY PT, R14, R4, 0x1, 0x1f ;  /* 0x0c201f00040e7f89 */ /* 0x00006400000e0000 */
.L_x_2979:
        /* <DEDUP_REMOVED lines=8> */
[----:B-----5:R-:W-:-:S07]  /*1c10*/  @P0 IADD3 R0, PT, PT, -R16, R22, RZ ;  /* 0x0000001610000210 */ /* 0x020fce0007ffe1ff */
        /* <DEDUP_REMOVED lines=13> */
.L_x_2867:
[----:B------:R-:W-:Y:S05]  /*1cf0*/  WARPSYNC.ALL ;  /* 0x0000000000007948 */ /* 0x000fea0003800000 */
[----:B0-----:R-:W-:Y:S01]  /*1d00*/  IMAD.IADD R0, R22, 0x1, -R17 ;  /* 0x0000000116007824 */ /* 0x001fe200078e0a11 */
[----:B------:R-:W0:Y:S01]  /*1d10*/  LDCU UR4, c[0x0][0x3f0] ;  /* 0x00007e00ff0477ac */ /* 0x000e220008000800 */
[----:B------:R-:W-:Y:S03]  /*1d20*/  BSSY.RECONVERGENT B0, `(.L_x_2871) ;  /* 0x00001b1000007945 */ /* 0x000fe60003800200 */
[----:B------:R-:W-:Y:S01]  /*1d30*/  IADD3 R2, PT, PT, R0, 0x1f, RZ ;  /* 0x0000001f00027810 */ /* 0x000fe20007ffe0ff */
[----:B------:R-:W4:Y:S03]  /*1d40*/  LDCU UR13, c[0x0][0x410] ;  /* 0x00008200ff0d77ac */ /* 0x000f260008000800 */
[----:B------:R-:W-:Y:S01]  /*1d50*/  SHF.R.S32.HI R3, RZ, 0x1f, R2 ;  /* 0x0000001fff037819 */ /* 0x000fe20000011402 */
[----:B------:R-:W1:Y:S03]  /*1d60*/  LDCU.64 UR8, c[0x0][0x3b8] ;  /* 0x00007700ff0877ac */ /* 0x000e660008000a00 */
[----:B------:R-:W-:Y:S01]  /*1d70*/  LEA.HI R3, R3, R2, RZ, 0x5 ;  /* 0x0000000203037211 */ /* 0x000fe200078f28ff */
[----:B------:R-:W1:Y:S03]  /*1d80*/  LDCU.64 UR14, c[0x0][0x438] ;  /* 0x00008700ff0e77ac */ /* 0x000e660008000a00 */
[----:B------:R-:W-:Y:S01]  /*1d90*/  LOP3.LUT R146, R3, 0xffffffe0, RZ, 0xc0, !PT ;  /* 0xffffffe003927812 */ /* 0x000fe200078ec0ff */
[----:B------:R-:W1:Y:S01]  /*1da0*/  LDCU.64 UR10, c[0x0][0x448] ;  /* 0x00008900ff0a77ac */ /* 0x000e620008000a00 */
[----:B0-----:R-:W-:Y:S01]  /*1db0*/  IMAD R21, R28, UR4, R77 ;  /* 0x000000041c157c24 */ /* 0x001fe2000f8e024d */
[----:B------:R-:W-:Y:S01]  /*1dc0*/  BAR.SYNC.DEFER_BLOCKING 0x0 ;  /* 0x0000000000007b1d */ /* 0x000fe20000010000 */
[----:B------:R-:W-:-:S02]  /*1dd0*/  ISETP.GE.AND P0, PT, R76, R146, PT ;  /* 0x000000924c00720c */ /* 0x000fc40003f06270 */
[----:B------:R-:W-:-:S11]  /*1de0*/  IMAD R21, R21, 0x50, RZ ;  /* 0x0000005015157824 */ /* 0x000fd600078e02ff */
[----:B----4-:R-:W-:Y:S05]  /*1df0*/  @P0 BRA `(.L_x_2872) ;  /* 0x00000018008c0947 */ /* 0x010fea0003800000 */
[----:B------:R-:W0:Y:S01]  /*1e00*/  LDC R2, c[0x0][0x3f4] ;  /* 0x0000fd00ff027b82 */ /* 0x000e220000000800 */
[----:B------:R-:W-:Y:S01]  /*1e10*/  UMOV UR4, 0x400 ;  /* 0x0000040000047882 */ /* 0x000fe20000000000 */
[----:B------:R-:W4:Y:S01]  /*1e20*/  LDCU UR12, c[0x0][0x440] ;  /* 0x00008800ff0c77ac */ /* 0x000f220008000800 */
[C---:B------:R-:W-:Y:S02]  /*1e30*/  IADD3 R143, PT, PT, R17.reuse, R76, RZ ;  /* 0x0000004c118f7210 */ /* 0x040fe40007ffe0ff */
[----:B------:R-:W-:-:S03]  /*1e40*/  IADD3 R146, PT, PT, R17, R146, RZ ;  /* 0x0000009211927210 */ /* 0x000fc60007ffe0ff */
[----:B------:R-:W1:Y:S01]  /*1e50*/  S2UR UR5, SR_CgaCtaId ;  /* 0x00000000000579c3 */ /* 0x000e620000008800 */
[----:B----4-:R-:W-:Y:S01]  /*1e60*/  IMAD R76, R77, UR12, R22 ;  /* 0x0000000c4d4c7c24 */ /* 0x010fe2000f8e0216 */
[----:B0-----:R-:W-:-:S03]  /*1e70*/  IABS R142, R2 ;  /* 0x00000002008e7213 */ /* 0x001fc60000000000 */
[----:B------:R-:W-:Y:S01]  /*1e80*/  IMAD R149, R76, UR12, R143 ;  /* 0x0000000c4c957c24 */ /* 0x000fe2000f8e028f */
[----:B------:R-:W0:Y:S01]  /*1e90*/  I2F.RP R2, R142 ;  /* 0x0000008e00027306 */ /* 0x000e220000209400 */
[----:B-1----:R-:W-:Y:S02]  /*1ea0*/  ULEA UR6, UR5, UR4, 0x18 ;  /* 0x0000000405067291 */ /* 0x002fe4000f8ec0ff */
[----:B------:R-:W-:-:S04]  /*1eb0*/  UIADD3 UR4, UPT, UPT, UR4, 0x140, URZ ;  /* 0x0000014004047890 */ /* 0x000fc8000fffe0ff */
[----:B------:R-:W-:-:S03]  /*1ec0*/  ULEA UR4, UR5, UR4, 0x18 ;  /* 0x0000000405047291 */ /* 0x000fc6000f8ec0ff */
[----:B------:R-:W1:Y:S01]  /*1ed0*/  LDS.128 R4, [UR6+0x40] ;  /* 0x00004006ff047984 */ /* 0x000e620008000c00 */
[----:B0-----:R-:W0:Y:S02]  /*1ee0*/  MUFU.RCP R2, R2 ;  /* 0x0000000200027308 */ /* 0x001e240000001000 */
[----:B------:R-:W-:Y:S01]  /*1ef0*/  IADD3 R148, PT, PT, R148, UR4, RZ ;  /* 0x0000000494947c10 */ /* 0x000fe2000fffe0ff */
[----:B------:R-:W4:Y:S04]  /*1f00*/  LDS.128 R8, [UR6+0x50] ;  /* 0x00005006ff087984 */ /* 0x000f280008000c00 */
[----:B------:R-:W1:Y:S04]  /*1f10*/  LDS.128 R12, [UR6+0x60] ;  /* 0x00006006ff0c7984 */ /* 0x000e680008000c00 */
[----:B---3--:R-:W3:Y:S04]  /*1f20*/  LDS.128 R24, [UR6+0x70] ;  /* 0x00007006ff187984 */ /* 0x008ee80008000c00 */
[----:B--2---:R-:W2:Y:S01]  /*1f30*/  LDS.128 R28, [UR6+0x80] ;  /* 0x00008006ff1c7984 */ /* 0x004ea20008000c00 */
[----:B0-----:R-:W-:-:S03]  /*1f40*/  IADD3 R2, PT, PT, R2, 0xffffffe, RZ ;  /* 0x0ffffffe02027810 */ /* 0x001fc60007ffe0ff */
[----:B------:R-:W0:Y:S01]  /*1f50*/  LDS.128 R32, [UR6+0x90] ;  /* 0x00009006ff207984 */ /* 0x000e220008000c00 */
[----:B------:R4:W4:Y:S03]  /*1f60*/  F2I.FTZ.U32.TRUNC.NTZ R3, R2 ;  /* 0x0000000200037305 */ /* 0x000926000021f000 */
[----:B------:R-:W0:Y:S04]  /*1f70*/  LDS.128 R36, [UR6+0xa0] ;  /* 0x0000a006ff247984 */ /* 0x000e280008000c00 */
[----:B------:R-:W0:Y:S04]  /*1f80*/  LDS.128 R40, [UR6+0xb0] ;  /* 0x0000b006ff287984 */ /* 0x000e280008000c00 */
[----:B------:R-:W0:Y:S01]  /*1f90*/  LDS.128 R44, [UR6+0xc0] ;  /* 0x0000c006ff2c7984 */ /* 0x000e220008000c00 */
[----:B----4-:R-:W-:-:S03]  /*1fa0*/  IMAD.MOV.U32 R2, RZ, RZ, RZ ;  /* 0x000000ffff027224 */ /* 0x010fc600078e00ff */
[----:B------:R-:W4:Y:S01]  /*1fb0*/  LDS.128 R48, [UR6+0xd0] ;  /* 0x0000d006ff307984 */ /* 0x000f220008000c00 */
[----:B------:R-:W-:-:S03]  /*1fc0*/  IADD3 R145, PT, PT, RZ, -R3, RZ ;  /* 0x80000003ff917210 */ /* 0x000fc60007ffe0ff */
[----:B------:R-:W0:Y:S02]  /*1fd0*/  LDS.128 R52, [UR6+0xe0] ;  /* 0x0000e006ff347984 */ /* 0x000e240008000c00 */
[----:B------:R-:W-:Y:S02]  /*1fe0*/  IMAD R145, R145, R142, RZ ;  /* 0x0000008e91917224 */ /* 0x000fe400078e02ff */
[----:B------:R-:W0:Y:S02]  /*1ff0*/  LDS.128 R56, [UR6+0xf0] ;  /* 0x0000f006ff387984 */ /* 0x000e240008000c00 */
[----:B------:R-:W-:Y:S02]  /*2000*/  IMAD.HI.U32 R145, R3, R145, R2 ;  /* 0x0000009103917227 */ /* 0x000fe400078e0002 */
[----:B------:R-:W0:Y:S04]  /*2010*/  LDS.128 R60, [UR6+0x100] ;  /* 0x00010006ff3c7984 */ /* 0x000e280008000c00 */
[----:B------:R-:W0:Y:S04]  /*2020*/  LDS.128 R64, [UR6+0x110] ;  /* 0x00011006ff407984 */ /* 0x000e280008000c00 */
[----:B------:R-:W0:Y:S04]  /*2030*/  LDS.128 R68, [UR6+0x120] ;  /* 0x00012006ff447984 */ /* 0x000e280008000c00 */
[----:B------:R-:W0:Y:S01]  /*2040*/  LDS.128 R72, [UR6+0x130] ;  /* 0x00013006ff487984 */ /* 0x000e220008000c00 */
[----:B------:R-:W1:Y:S02]  /*2050*/  LDCU.64 UR6, c[0x0][0x420] ;  /* 0x00008400ff0677ac */ /* 0x000e640008000a00 */
[----:B-1----:R-:W-:-:S02]  /*2060*/  ISETP.NE.U32.AND P0, PT, RZ, UR6, PT ;  /* 0x00000006ff007c0c */ /* 0x002fc4000bf05070 */
[----:B------:R-:W-:Y:S02]  /*2070*/  IADD3 R144, P1, P2, R144, UR6, R143 ;  /* 0x0000000690907c10 */ /* 0x000fe4000fa3e08f */
[----:B------:R-:W-:Y:S02]  /*2080*/  ISETP.NE.AND.EX P0, PT, RZ, UR7, PT, P0 ;  /* 0x00000007ff007c0c */ /* 0x000fe4000bf05300 */
[----:B--234-:R-:W-:-:S11]  /*2090*/  IADD3.X R147, PT, PT, R147, UR7, RZ, P1, P2 ;  /* 0x0000000793937c10 */ /* 0x01cfd60008fe44ff */
.L_x_2907:
[----:B------:R-:W-:Y:S01]  /*20a0*/  @P0 MOV R140, R144 ;  /* 0x00000090008c0202 */ /* 0x000fe20000000f00 */
[----:B------:R-:W1:Y:S01]  /*20b0*/  LDC R2, c[0x0][0x3f4] ;  /* 0x0000fd00ff027b82 */ /* 0x000e620000000800 */
[----:B------:R-:W-:-:S05]  /*20c0*/  @P0 MOV R141, R147 ;  /* 0x00000093008d0202 */ /* 0x000fca0000000f00 */
[----:B------:R2:W3:Y:S01]  /*20d0*/  @P0 LDG.E.U8 R140, desc[UR36][R140.64] ;  /* 0x000000248c8c0981 */ /* 0x0004e2000c1e1100 */
[----:B------:R-:W-:Y:S01]  /*20e0*/  IABS R150, R143 ;  /* 0x0000008f00967213 */ /* 0x000fe20000000000 */
[----:B------:R-:W-:Y:S01]  /*20f0*/  BSSY.RECONVERGENT B1, `(.L_x_2873) ;  /* 0x000001e000017945 */ /* 0x000fe20003800200 */
[----:B------:R-:W-:-:S03]  /*2100*/  ISETP.GE.AND P2, PT, R143, RZ, PT ;  /* 0x000000ff8f00720c */ /* 0x000fc60003f46270 */
[----:B------:R-:W-:-:S04]  /*2110*/  IMAD.HI.U32 R3, R145, R150, RZ ;  /* 0x0000009691037227 */ /* 0x000fc800078e00ff */
[----:B------:R-:W-:Y:S01]  /*2120*/  IMAD.MOV R3, RZ, RZ, -R3 ;  /* 0x000000ffff037224 */ /* 0x000fe200078e0a03 */
[----:B-1----:R-:W-:Y:S02]  /*2130*/  IABS R152, R2 ;  /* 0x0000000200987213 */ /* 0x002fe40000000000 */
[----:B------:R-:W-:-:S03]  /*2140*/  ISETP.NE.AND P4, PT, R2, RZ, PT ;  /* 0x000000ff0200720c */ /* 0x000fc60003f85270 */
[----:B------:R-:W-:-:S05]  /*2150*/  IMAD R3, R152, R3, R150 ;  /* 0x0000000398037224 */ /* 0x000fca00078e0296 */
[----:B------:R-:W-:-:S13]  /*2160*/  ISETP.GT.U32.AND P1, PT, R142, R3, PT ;  /* 0x000000038e00720c */ /* 0x000fda0003f24070 */
[----:B------:R-:W-:-:S04]  /*2170*/  @!P1 IADD3 R3, PT, PT, R3, -R152, RZ ;  /* 0x8000009803039210 */ /* 0x000fc80007ffe0ff */
[----:B------:R-:W-:-:S13]  /*2180*/  ISETP.GT.U32.AND P1, PT, R142, R3, PT ;  /* 0x000000038e00720c */ /* 0x000fda0003f24070 */
[----:B------:R-:W-:Y:S02]  /*2190*/  @!P1 IADD3 R3, PT, PT, R3, -R152, RZ ;  /* 0x8000009803039210 */ /* 0x000fe40007ffe0ff */
[----:B------:R-:W-:Y:S02]  /*21a0*/  ISETP.GE.AND P1, PT, R143, R22, PT ;  /* 0x000000168f00720c */ /* 0x000fe40003f26270 */
[----:B--2---:R-:W-:Y:S01]  /*21b0*/  MOV R141, R3 ;  /* 0x00000003008d7202 */ /* 0x004fe20000000f00 */
[----:B------:R-:W-:-:S03]  /*21c0*/  IMAD R3, R2, 0x50, RZ ;  /* 0x0000005002037824 */ /* 0x000fc600078e02ff */
[----:B------:R-:W-:Y:S02]  /*21d0*/  @!P2 IADD3 R141, PT, PT, -R141, RZ, RZ ;  /* 0x000000ff8d8da210 */ /* 0x000fe40007ffe1ff */
[----:B------:R-:W-:-:S05]  /*21e0*/  @!P4 LOP3.LUT R141, RZ, R2, RZ, 0x33, !PT ;  /* 0x00000002ff8dc212 */ /* 0x000fca00078e33ff */
[C---:B------:R-:W-:Y:S01]  /*21f0*/  IMAD.IADD R151, R141.reuse, 0x1, R2 ;  /* 0x000000018d977824 */ /* 0x040fe200078e0202 */
[----:B------:R-:W-:Y:S02]  /*2200*/  SHF.L.U32 R141, R141, 0x3, RZ ;  /* 0x000000038d8d7819 */ /* 0x000fe400000006ff */
[----:B---3--:R-:W-:Y:S01]  /*2210*/  ISETP.NE.AND P3, PT, R140, RZ, P0 ;  /* 0x000000ff8c00720c */ /* 0x008fe20000765270 */
[----:B-----5:R-:W-:-:S12]  /*2220*/  @P1 BRA `(.L_x_2874) ;  /* 0x0000000000281947 */ /* 0x020fd80003800000 */
[----:B------:R-:W-:Y:S02]  /*2230*/  ISETP.GE.AND P2, PT, R141, R3, PT ;  /* 0x000000038d00720c */ /* 0x000fe40003f46270 */
[----:B------:R-:W-:Y:S02]  /*2240*/  CS2R R78, SRZ ;  /* 0x00000000004e7805 */ /* 0x000fe4000001ff00 */
[----:B------:R-:W-:-:S09]  /*2250*/  CS2R R76, SRZ ;  /* 0x00000000004c7805 */ /* 0x000fd2000001ff00 */
[----:B------:R-:W-:Y:S05]  /*2260*/  @P2 BRA `(.L_x_2874) ;  /* 0x0000000000182947 */ /* 0x000fea0003800000 */
[----:B------:R-:W-:-:S05]  /*2270*/  IMAD R76, R21, R2, RZ ;  /* 0x00000002154c7224 */ /* 0x000fca00078e02ff */
[----:B------:R-:W-:-:S04]  /*2280*/  IADD3 R77, P2, PT, R141, R76, RZ ;  /* 0x0000004c8d4d7210 */ /* 0x000fc80007f5e0ff */
[----:B------:R-:W-:Y:S02]  /*2290*/  LEA.HI.X.SX32 R78, R76, RZ, 0x1, P2 ;  /* 0x000000ff4c4e7211 */ /* 0x000fe400010f0eff */
[----:B------:R-:W-:-:S04]  /*22a0*/  LEA R76, P2, R77, UR8, 0x1 ;  /* 0x000000084d4c7c11 */ /* 0x000fc8000f8408ff */
[----:B------:R-:W-:-:S06]  /*22b0*/  LEA.HI.X R77, R77, UR9, R78, 0x1, P2 ;  /* 0x000000094d4d7c11 */ /* 0x000fcc00090f0c4e */
[----:B------:R-:W5:Y:S03]  /*22c0*/  LDG.E.128 R76, desc[UR36][R76.64] ;  /* 0x000000244c4c7981 */ /* 0x000f66000c1e1d00 */
.L_x_2874:
[----:B------:R-:W-:Y:S05]  /*22d0*/  BSYNC.RECONVERGENT B1 ;  /* 0x0000000000017941 */ /* 0x000fea0003800200 */
.L_x_2873:
[----:B------:R-:W-:Y:S04]  /*22e0*/  BSSY.RECONVERGENT B1, `(.L_x_2875) ;  /* 0x000000e000017945 */ /* 0x000fe80003800200 */
[----:B------:R-:W-:Y:S05]  /*22f0*/  @P1 BRA `(.L_x_2876) ;  /* 0x0000000000301947 */ /* 0x000fea0003800000 */
[----:B------:R-:W-:Y:S02]  /*2300*/  SHF.L.U32 R140, R151, 0x3, RZ ;  /* 0x00000003978c7819 */ /* 0x000fe400000006ff */
[----:B------:R-:W-:Y:S02]  /*2310*/  CS2R R82, SRZ ;  /* 0x0000000000527805 */ /* 0x000fe4000001ff00 */
[----:B------:R-:W-:Y:S02]  /*2320*/  CS2R R80, SRZ ;  /* 0x0000000000507805 */ /* 0x000fe4000001ff00 */
[----:B------:R-:W-:-:S13]  /*2330*/  ISETP.GE.AND P2, PT, R140, R3, PT ;  /* 0x000000038c00720c */ /* 0x000fda0003f46270 */
[----:B------:R-:W-:Y:S05]  /*2340*/  @P2 BRA `(.L_x_2876) ;  /* 0x00000000001c2947 */ /* 0x000fea0003800000 */
[----:B------:R-:W-:Y:S01]  /*2350*/  IMAD R81, R21, R2, RZ ;  /* 0x0000000215517224 */ /* 0x000fe200078e02ff */
[----:B------:R-:W-:-:S04]  /*2360*/  SHF.R.S32.HI R80, RZ, 0x1f, R140 ;  /* 0x0000001fff507819 */ /* 0x000fc8000001148c */
[----:B------:R-:W-:-:S04]  /*2370*/  IADD3 R140, P2, PT, R81, R140, RZ ;  /* 0x0000008c518c7210 */ /* 0x000fc80007f5e0ff */
[----:B------:R-:W-:Y:S02]  /*2380*/  LEA.HI.X.SX32 R81, R81, R80, 0x1, P2 ;  /* 0x0000005051517211 */ /* 0x000fe400010f0eff */
[----:B------:R-:W-:-:S04]  /*2390*/  LEA R80, P2, R140, UR8, 0x1 ;  /* 0x000000088c507c11 */ /* 0x000fc8000f8408ff */
[----:B------:R-:W-:-:S06]  /*23a0*/  LEA.HI.X R81, R140, UR9, R81, 0x1, P2 ;  /* 0x000000098c517c11 */ /* 0x000fcc00090f0c51 */
[----:B------:R-:W5:Y:S03]  /*23b0*/  LDG.E.128 R80, desc[UR36][R80.64] ;  /* 0x0000002450507981 */ /* 0x000f66000c1e1d00 */
.L_x_2876:
[----:B------:R-:W-:Y:S05]  /*23c0*/  BSYNC.RECONVERGENT B1 ;  /* 0x0000000000017941 */ /* 0x000fea0003800200 */
.L_x_2875:
[----:B------:R-:W-:Y:S04]  /*23d0*/  BSSY.RECONVERGENT B1, `(.L_x_2877) ;  /* 0x000000e000017945 */ /* 0x000fe80003800200 */
[----:B------:R-:W-:Y:S05]  /*23e0*/  @P1 BRA `(.L_x_2878) ;  /* 0x0000000000301947 */ /* 0x000fea0003800000 */
[----:B------:R-:W-:Y:S02]  /*23f0*/  LEA R140, R2, R141, 0x4 ;  /* 0x0000008d028c7211 */ /* 0x000fe400078e20ff */
        /* <DEDUP_REMOVED lines=11> */
.L_x_2878:
[----:B------:R-:W-:Y:S05]  /*24b0*/  BSYNC.RECONVERGENT B1 ;  /* 0x0000000000017941 */ /* 0x000fea0003800200 */
.L_x_2877:
[----:B------:R-:W-:Y:S04]  /*24c0*/  BSSY.RECONVERGENT B1, `(.L_x_2879) ;  /* 0x000000f000017945 */ /* 0x000fe80003800200 */
[----:B------:R-:W-:Y:S05]  /*24d0*/  @P1 BRA `(.L_x_2880) ;  /* 0x0000000000341947 */ /* 0x000fea0003800000 */
[----:B------:R-:W-:Y:S02]  /*24e0*/  LEA R88, R2, R151, 0x1 ;  /* 0x0000009702587211 */ /* 0x000fe400078e08ff */
[----:B------:R-:W-:-:S03]  /*24f0*/  CS2R R90, SRZ ;  /* 0x00000000005a7805 */ /* 0x000fc6000001ff00 */
[----:B------:R-:W-:Y:S01]  /*2500*/  IMAD.SHL.U32 R140, R88, 0x8, RZ ;  /* 0x00000008588c7824 */ /* 0x000fe200078e00ff */
[----:B------:R-:W-:-:S04]  /*2510*/  CS2R R88, SRZ ;  /* 0x0000000000587805 */ /* 0x000fc8000001ff00 */
        /* <DEDUP_REMOVED lines=9> */
.L_x_2880:
[----:B------:R-:W-:Y:S05]  /*25b0*/  BSYNC.RECONVERGENT B1 ;  /* 0x0000000000017941 */ /* 0x000fea0003800200 */
.L_x_2879:
[----:B------:R-:W-:Y:S01]  /*25c0*/  BSSY.RECONVERGENT B1, `(.L_x_2881) ;  /* 0x000000f000017945 */ /* 0x000fe20003800200 */
[----:B------:R-:W-:-:S03]  /*25d0*/  LEA R151, R2, R151, 0x2 ;  /* 0x0000009702977211 */ /* 0x000fc600078e10ff */
        /* <DEDUP_REMOVED lines=13> */
.L_x_2882:
[----:B------:R-:W-:Y:S05]  /*26b0*/  BSYNC.RECONVERGENT B1 ;  /* 0x0000000000017941 */ /* 0x000fea0003800200 */
.L_x_2881:
        /* <DEDUP_REMOVED lines=14> */
.L_x_2884:
[----:B------:R-:W-:Y:S05]  /*27a0*/  BSYNC.RECONVERGENT B1 ;  /* 0x0000000000017941 */ /* 0x000fea0003800200 */
.L_x_2883:
        /* <DEDUP_REMOVED lines=15> */
.L_x_2886:
[----:B------:R-:W-:Y:S05]  /*28a0*/  BSYNC.RECONVERGENT B1 ;  /* 0x0000000000017941 */ /* 0x000fea0003800200 */
.L_x_2885:
[----:B------:R-:W-:Y:S01]  /*28b0*/  BSSY.RECONVERGENT B1, `(.L_x_2887) ;  /* 0x000000f000017945 */ /* 0x000fe20003800200 */
[----:B------:R-:W-:-:S03]  /*28c0*/  IADD3 R151, PT, PT, R151, R2, RZ ;  /* 0x0000000297977210 */ /* 0x000fc60007ffe0ff */
        /* <DEDUP_REMOVED lines=13> */
.L_x_2888:
[----:B------:R-:W-:Y:S05]  /*29a0*/  BSYNC.RECONVERGENT B1 ;  /* 0x0000000000017941 */ /* 0x000fea0003800200 */
.L_x_2887:
[----:B------:R-:W-:Y:S01]  /*29b0*/  BSSY.RECONVERGENT B1, `(.L_x_2889) ;  /* 0x000000f000017945 */ /* 0x000fe20003800200 */
[C---:B------:R-:W-:Y:S02]  /*29c0*/  LEA R151, R2.reuse, R151, 0x1 ;  /* 0x0000009702977211 */ /* 0x040fe400078e08ff */
[----:B------:R-:W-:Y:S01]  /*29d0*/  LEA R140, R2, R141, 0x6 ;  /* 0x0000008d028c7211 */ /* 0x000fe200078e30ff */
[----:B------:R-:W-:Y:S06]  /*29e0*/  @P1 BRA `(.L_x_2890) ;  /* 0x00000000002c1947 */ /* 0x000fec0003800000 */
[----:B------:R-:W-:Y:S02]  /*29f0*/  ISETP.GE.AND P2, PT, R140, R3, PT ;  /* 0x000000038c00720c */ /* 0x000fe40003f46270 */
[----:B------:R-:W-:Y:S02]  /*2a00*/  CS2R R110, SRZ ;  /* 0x00000000006e7805 */ /* 0x000fe4000001ff00 */
[----:B------:R-:W-:-:S09]  /*2a10*/  CS2R R108, SRZ ;  /* 0x00000000006c7805 */ /* 0x000fd2000001ff00 */
        /* <DEDUP_REMOVED lines=8> */
.L_x_2890:
[----:B------:R-:W-:Y:S05]  /*2aa0*/  BSYNC.RECONVERGENT B1 ;  /* 0x0000000000017941 */ /* 0x000fea0003800200 */
.L_x_2889:
[----:B------:R-:W-:Y:S01]  /*2ab0*/  BSSY.RECONVERGENT B1, `(.L_x_2891) ;  /* 0x000000f000017945 */ /* 0x000fe20003800200 */
[----:B------:R-:W-:-:S03]  /*2ac0*/  IMAD.IADD R141, R151, 0x1, R2 ;  /* 0x00000001978d7824 */ /* 0x000fc600078e0202 */
        /* <DEDUP_REMOVED lines=13> */
.L_x_2892:
[----:B------:R-:W-:Y:S05]  /*2ba0*/  BSYNC.RECONVERGENT B1 ;  /* 0x0000000000017941 */ /* 0x000fea0003800200 */
.L_x_2891:
        /* <DEDUP_REMOVED lines=15> */
.L_x_2894:
[----:B------:R-:W-:Y:S05]  /*2ca0*/  BSYNC.RECONVERGENT B1 ;  /* 0x0000000000017941 */ /* 0x000fea0003800200 */
.L_x_2893:
        /* <DEDUP_REMOVED lines=15> */
.L_x_2896:
[----:B------:R-:W-:Y:S05]  /*2da0*/  BSYNC.RECONVERGENT B1 ;  /* 0x0000000000017941 */ /* 0x000fea0003800200 */
.L_x_2895:
        /* <DEDUP_REMOVED lines=15> */
.L_x_2898:
[----:B------:R-:W-:Y:S05]  /*2ea0*/  BSYNC.RECONVERGENT B1 ;  /* 0x0000000000017941 */ /* 0x000fea0003800200 */
.L_x_2897:
        /* <DEDUP_REMOVED lines=15> */
.L_x_2900:
[----:B------:R-:W-:Y:S05]  /*2fa0*/  BSYNC.RECONVERGENT B1 ;  /* 0x0000000000017941 */ /* 0x000fea0003800200 */
.L_x_2899:
[----:B------:R-:W-:Y:S04]  /*2fb0*/  BSSY.RECONVERGENT B1, `(.L_x_2901) ;  /* 0x000000e000017945 */ /* 0x000fe80003800200 */
        /* <DEDUP_REMOVED lines=13> */
.L_x_2902:
[----:B------:R-:W-:Y:S05]  /*3090*/  BSYNC.RECONVERGENT B1 ;  /* 0x0000000000017941 */ /* 0x000fea0003800200 */
.L_x_2901:
[----:B------:R-:W-:Y:S04]  /*30a0*/  BSSY.RECONVERGENT B1, `(.L_x_2903) ;  /* 0x000000f000017945 */ /* 0x000fe80003800200 */
[----:B------:R-:W-:Y:S05]  /*30b0*/  @P1 BRA `(.L_x_2904) ;  /* 0x0000000000341947 */ /* 0x000fea0003800000 */
[----:B------:R-:W-:Y:S02]  /*30c0*/  IADD3 R136, PT, PT, R141, R2, RZ ;  /* 0x000000028d887210 */ /* 0x000fe40007ffe0ff */
[----:B------:R-:W-:Y:S02]  /*30d0*/  CS2R R138, SRZ ;  /* 0x00000000008a7805 */ /* 0x000fe4000001ff00 */
[----:B------:R-:W-:Y:S02]  /*30e0*/  SHF.L.U32 R140, R136, 0x3, RZ ;  /* 0x00000003888c7819 */ /* 0x000fe400000006ff */
        /* <DEDUP_REMOVED lines=10> */
.L_x_2904:
[----:B------:R-:W-:Y:S05]  /*3190*/  BSYNC.RECONVERGENT B1 ;  /* 0x0000000000017941 */ /* 0x000fea0003800200 */
.L_x_2903:
[----:B------:R-:W-:Y:S04]  /*31a0*/  BSSY.RECONVERGENT B1, `(.L_x_2905) ;  /* 0x0000061000017945 */ /* 0x000fe80003800200 */
[----:B------:R-:W-:Y:S05]  /*31b0*/  @P1 BRA `(.L_x_2906) ;  /* 0x00000004007c1947 */ /* 0x000fea0003800000 */
[----:B------:R-:W-:Y:S02]  /*31c0*/  ISETP.NE.U32.AND P1, PT, RZ, UR10, PT ;  /* 0x0000000aff007c0c */ /* 0x000fe4000bf25070 */
[----:B------:R-:W-:Y:S02]  /*31d0*/  ISETP.NE.U32.AND P2, PT, RZ, UR14, PT ;  /* 0x0000000eff007c0c */ /* 0x000fe4000bf45070 */
[----:B------:R-:W-:Y:S02]  /*31e0*/  ISETP.NE.AND.EX P1, PT, RZ, UR11, PT, P1 ;  /* 0x0000000bff007c0c */ /* 0x000fe4000bf25310 */
[----:B------:R-:W-:-:S11]  /*31f0*/  ISETP.NE.AND.EX P2, PT, RZ, UR15, PT, P2 ;  /* 0x0000000fff007c0c */ /* 0x000fd6000bf45320 */
[----:B------:R-:W1:Y:S01]  /*3200*/  @P1 S2R R151, SR_CTAID.X ;  /* 0x0000000000971919 */ /* 0x000e620000002500 */
[----:B------:R-:W1:Y:S08]  /*3210*/  @P1 LDC.64 R2, c[0x0][0x448] ;  /* 0x00011200ff021b82 */ /* 0x000e700000000a00 */
[----:B------:R-:W2:Y:S08]  /*3220*/  @P2 LDC.64 R140, c[0x0][0x438] ;  /* 0x00010e00ff8c2b82 */ /* 0x000eb00000000a00 */
[----:B------:R-:W3:Y:S01]  /*3230*/  @P1 LDC R152, c[0x0][0x430] ;  /* 0x00010c00ff981b82 */ /* 0x000ee20000000800 */
[----:B-1----:R-:W-:-:S07]  /*3240*/  @P1 IMAD.WIDE.U32 R2, R151, 0x2, R2 ;  /* 0x0000000297021825 */ /* 0x002fce00078e0002 */
[----:B------:R-:W3:Y:S01]  /*3250*/  @P1 LDC R151, c[0x0][0x408] ;  /* 0x00010200ff971b82 */ /* 0x000ee20000000800 */
[----:B--2---:R-:W-:Y:S01]  /*3260*/  @P2 IMAD.WIDE R140, R149, 0x2, R140 ;  /* 0x00000002958c2825 */ /* 0x004fe200078e028c */
[----:B------:R1:W2:Y:S05]  /*3270*/  @P1 LDG.E.U16 R2, desc[UR36][R2.64] ;  /* 0x0000002402021981 */ /* 0x0002aa000c1e1500 */
[----:B------:R4:W2:Y:S01]  /*3280*/  @P2 LDG.E.U16 R140, desc[UR36][R140.64] ;  /* 0x000000248c8c2981 */ /* 0x0008a2000c1e1500 */
[----:B-1---5:R-:W-:Y:S02]  /*3290*/  HMUL2 R3, R4, R76 ;  /* 0x0000004c04037232 */ /* 0x022fe40000000000 */
[----:B----4-:R-:W-:-:S02]  /*32a0*/  HFMA2 R141, R5, R77, -RZ ;  /* 0x0000004d058d7231 */ /* 0x010fc400001000ff */
        /* <DEDUP_REMOVED lines=8> */
[----:B0-----:R-:W-:Y:S02]  /*3330*/  HFMA2 R3, R32, R96, R3 ;  /* 0x0000006020037231 */ /* 0x001fe40000000003 */
        /* <DEDUP_REMOVED lines=56> */
[----:B---3--:R-:W-:-:S04]  /*36c0*/  @P1 IADD3 R150, PT, PT, R152, R151, RZ ;  /* 0x0000009798961210 */ /* 0x008fc80007ffe0ff */
[----:B------:R-:W-:Y:S01]  /*36d0*/  @P1 ISETP.GE.AND P4, PT, R143, R150, PT ;  /* 0x000000968f00120c */ /* 0x000fe20003f86270 */
[--C-:B------:R-:W-:Y:S02]  /*36e0*/  HADD2.F32 R141, -RZ, R3.reuse.H0_H0 ;  /* 0x20000003ff8d7230 */ /* 0x100fe40000004100 */
[----:B------:R-:W-:Y:S01]  /*36f0*/  HADD2.F32 R150, -RZ, R3.H1_H1 ;  /* 0x30000003ff967230 */ /* 0x000fe20000004100 */
[----:B------:R-:W-:-:S04]  /*3700*/  @P1 SEL R3, R16, RZ, !P4 ;  /* 0x000000ff10031207 */ /* 0x000fc80006000000 */
[----:B------:R-:W-:Y:S01]  /*3710*/  FADD.FTZ R141, R141, R150 ;  /* 0x000000968d8d7221 */ /* 0x000fe20000010000 */
[----:B------:R-:W-:-:S03]  /*3720*/  @P1 IADD3 R3, PT, PT, R143, R3, -R22 ;  /* 0x000000038f031210 */ /* 0x000fc60007ffe816 */
[----:B------:R-:W-:Y:S01]  /*3730*/  FMUL.FTZ R141, R141, UR13 ;  /* 0x0000000d8d8d7c20 */ /* 0x000fe20008410000 */
[----:B--2---:R-:W-:Y:S02]  /*3740*/  @P1 HADD2.F32 R150, -RZ, R2.H0_H0 ;  /* 0x20000002ff961230 */ /* 0x004fe40000004100 */
[----:B------:R-:W-:Y:S01]  /*3750*/  @P2 HADD2.F32 R140, -RZ, R140.H0_H0 ;  /* 0x2000008cff8c2230 */ /* 0x000fe20000004100 */
[----:B------:R-:W-:-:S04]  /*3760*/  @P1 I2FP.F32.S32 R2, R3 ;  /* 0x0000000300021245 */ /* 0x000fc80000201400 */
[----:B------:R-:W-:-:S04]  /*3770*/  @P2 FADD.FTZ R141, R141, R140 ;  /* 0x0000008c8d8d2221 */ /* 0x000fc80000010000 */
[----:B------:R-:W-:-:S05]  /*3780*/  @P1 FFMA.FTZ R141, R2, R150, R141 ;  /* 0x00000096028d1223 */ /* 0x000fca000001008d */
[----:B------:R1:W-:Y:S01]  /*3790*/  STS [R148], R141 ;  /* 0x0000008d94007388 */ /* 0x0003e20000000800 */
[----:B------:R-:W-:-:S07]  /*37a0*/  @!P3 FMNMX.FTZ R20, R20, R141, !PT ;  /* 0x0000008d1414b209 */ /* 0x000fce0007810000 */
.L_x_2906:
[----:B------:R-:W-:Y:S05]  /*37b0*/  BSYNC.RECONVERGENT B1 ;  /* 0x0000000000017941 */ /* 0x000fea0003800200 */
.L_x_2905:
[----:B------:R-:W-:Y:S01]  /*37c0*/  IADD3 R143, PT, PT, R143, 0x100, RZ ;  /* 0x000001008f8f7810 */ /* 0x000fe20007ffe0ff */
[----:B-1----:R-:W-:Y:S01]  /*37d0*/  VIADD R148, R148, 0x400 ;  /* 0x0000040094947836 */ /* 0x002fe20000000000 */
[----:B------:R-:W-:Y:S02]  /*37e0*/  IADD3 R144, P2, PT, R144, 0x100, RZ ;  /* 0x0000010090907810 */ /* 0x000fe40007f5e0ff */
[----:B------:R-:W-:Y:S02]  /*37f0*/  ISETP.GE.AND P1, PT, R143, R146, PT ;  /* 0x000000928f00720c */ /* 0x000fe40003f26270 */
[----:B------:R-:W-:Y:S02]  /*3800*/  IADD3 R149, PT, PT, R149, 0x100, RZ ;  /* 0x0000010095957810 */ /* 0x000fe40007ffe0ff */
[----:B------:R-:W-:-:S09]  /*3810*/  IADD3.X R147, PT, PT, RZ, R147, RZ, P2, !PT ;  /* 0x00000093ff937210 */ /* 0x000fd200017fe4ff */
[----:B------:R-:W-:Y:S05]  /*3820*/  @!P1 BRA `(.L_x_2907) ;  /* 0xffffffe8001c9947 */ /* 0x000fea000383ffff */
.L_x_2872:
[----:B-1----:R-:W-:Y:S05]  /*3830*/  BSYNC.RECONVERGENT B0 ;  /* 0x0000000000007941 */ /* 0x002fea0003800200 */
.L_x_2871:
[----:B------:R-:W1:Y:S01]  /*3840*/  SHFL.BFLY PT, R3, R20, 0x10, 0x1f ;  /* 0x0e001f0014037f89 */ /* 0x000e6200000e0000 */
[----:B------:R-:W4:Y:S01]  /*3850*/  S2UR UR6, SR_CgaCtaId ;  /* 0x00000000000679c3 */ /* 0x000f220000008800 */
[----:B------:R-:W-:Y:S01]  /*3860*/  UMOV UR5, 0x400 ;  /* 0x0000040000057882 */ /* 0x000fe20000000000 */
[----:B------:R-:W-:Y:S01]  /*3870*/  MOV R10, 0xff7fffff ;  /* 0xff7fffff000a7802 */ /* 0x000fe20000000f00 */
[----:B------:R-:W-:Y:S01]  /*3880*/  BSSY.RECONVERGENT B0, `(.L_x_2908) ;  /* 0x0000184000007945 */ /* 0x000fe20003800200 */
[----:B-1----:R-:W-:Y:S01]  /*3890*/  FMNMX.FTZ R3, R3, R20, !PT ;  /* 0x0000001403037209 */ /* 0x002fe20007810000 */
[----:B----4-:R-:W-:-:S04]  /*38a0*/  ULEA UR4, UR6, UR5, 0x18 ;  /* 0x0000000506047291 */ /* 0x010fc8000f8ec0ff */
[----:B------:R-:W1:Y:S02]  /*38b0*/  SHFL.BFLY PT, R2, R3, 0x8, 0x1f ;  /* 0x0d001f0003027f89 */ /* 0x000e6400000e0000 */
[----:B-1----:R-:W-:Y:S02]  /*38c0*/  FMNMX.FTZ R4, R3, R2, !PT ;  /* 0x0000000203047209 */ /* 0x002fe40007810000 */
[----:B------:R-:W1:Y:S03]  /*38d0*/  S2R R2, SR_TID.X ;  /* 0x0000000000027919 */ /* 0x000e660000002100 */
[----:B------:R-:W4:Y:S02]  /*38e0*/  SHFL.BFLY PT, R5, R4, 0x4, 0x1f ;  /* 0x0c801f0004057f89 */ /* 0x000f2400000e0000 */
[----:B----4-:R-:W-:Y:S02]  /*38f0*/  FMNMX.FTZ R7, R4, R5, !PT ;  /* 0x0000000504077209 */ /* 0x010fe40007810000 */
[----:B-1----:R-:W-:-:S03]  /*3900*/  LEA.HI R5, R2, UR4, RZ, 0x1d ;  /* 0x0000000402057c11 */ /* 0x002fc6000f8fe8ff */
[----:B------:R-:W1:Y:S02]  /*3910*/  SHFL.BFLY PT, R6, R7, 0x2, 0x1f ;  /* 0x0c401f0007067f89 */ /* 0x000e6400000e0000 */
[----:B-1----:R-:W-:Y:S02]  /*3920*/  FMNMX.FTZ R8, R7, R6, !PT ;  /* 0x0000000607087209 */ /* 0x002fe40007810000 */
[----:B------:R-:W-:-:S03]  /*3930*/  LOP3.LUT P0, R6, R2, 0x1f, RZ, 0xc0, !PT ;  /* 0x0000001f02067812 */ /* 0x000fc6000780c0ff */
[----:B------:R-:W1:Y:S01]  /*3940*/  SHFL.BFLY PT, R9, R8, 0x1, 0x1f ;  /* 0x0c201f0008097f89 */ /* 0x000e6200000e0000 */
[C---:B------:R-:W-:Y:S02]  /*3950*/  ISETP.GT.U32.AND P1, PT, R6.reuse, 0x7, PT ;  /* 0x000000070600780c */ /* 0x040fe40003f24070 */
[----:B------:R-:W-:Y:S02]  /*3960*/  LEA R7, R6, UR4, 0x2 ;  /* 0x0000000406077c11 */ /* 0x000fe4000f8e10ff */
[----:B-1----:R-:W-:Y:S01]  /*3970*/  FMNMX.FTZ R14, R8, R9, !PT ;  /* 0x00000009080e7209 */ /* 0x002fe20007810000 */
[----:B------:R-:W-:-:S04]  /*3980*/  HFMA2 R9, -RZ, RZ, 0, 0 ;  /* 0x00000000ff097431 */ /* 0x000fc800000001ff */
[----:B------:R-:W-:Y:S01]  /*3990*/  @!P0 STS [R5], R14 ;  /* 0x0000000e05008388 */ /* 0x000fe20000000800 */
[----:B------:R-:W-:Y:S06]  /*39a0*/  BAR.SYNC.DEFER_BLOCKING 0x0 ;  /* 0x0000000000007b1d */ /* 0x000fec0000010000 */
[----:B------:R-:W1:Y:S04]  /*39b0*/  @!P1 LDS R10, [R7] ;  /* 0x00000000070a9984 */ /* 0x000e680000000800 */
[----:B-1----:R-:W1:Y:S02]  /*39c0*/  SHFL.BFLY PT, R3, R10, 0x4, 0x1f ;  /* 0x0c801f000a037f89 */ /* 0x002e6400000e0000 */
[----:B-1----:R-:W-:-:S05]  /*39d0*/  FMNMX.FTZ R11, R3, R10, !PT ;  /* 0x0000000a030b7209 */ /* 0x002fca0007810000 */
[----:B------:R-:W1:Y:S02]  /*39e0*/  SHFL.BFLY PT, R4, R11, 0x2, 0x1f ;  /* 0x0c401f000b047f89 */ /* 0x000e6400000e0000 */
[----:B-1----:R-:W-:Y:S01]  /*39f0*/  FMNMX.FTZ R12, R11, R4, !PT ;  /* 0x000000040b0c7209 */ /* 0x002fe20007810000 */
[----:B------:R-:W-:-:S04]  /*3a00*/  VIADD R4, R22, 0x1 ;  /* 0x0000000116047836 */ /* 0x000fc80000000000 */
[----:B------:R-:W1:Y:S02]  /*3a10*/  SHFL.BFLY PT, R3, R12, 0x1, 0x1f ;  /* 0x0c201f000c037f89 */ /* 0x000e6400000e0000 */
[----:B-1----:R-:W-:Y:S02]  /*3a20*/  FMNMX.FTZ R8, R12, R3, !PT ;  /* 0x000000030c087209 */ /* 0x002fe40007810000 */
[----:B------:R-:W-:-:S04]  /*3a30*/  IADD3 R3, PT, PT, R17, R2, RZ ;  /* 0x0000000211037210 */ /* 0x000fc80007ffe0ff */
[----:B------:R-:W-:Y:S01]  /*3a40*/  ISETP.GT.AND P0, PT, R3, R22, PT ;  /* 0x000000160300720c */ /* 0x000fe20003f04270 */
[----:B------:R-:W1:-:S12]  /*3a50*/  SHFL.IDX PT, R8, R8, RZ, 0x1f ;  /* 0x00001fff08087589 */ /* 0x000e5800000e0000 */
[----:B------:R-:W-:Y:S05]  /*3a60*/  @P0 BRA `(.L_x_2909) ;  /* 0x0000001400940947 */ /* 0x000fea0003800000 */
[----:B------:R-:W4:Y:S02]  /*3a70*/  LDC.64 R10, c[0x0][0x420] ;  /* 0x00010800ff0a7b82 */ /* 0x000f240000000a00 */
[----:B----4-:R-:W-:-:S04]  /*3a80*/  ISETP.NE.U32.AND P0, PT, R10, RZ, PT ;  /* 0x000000ff0a00720c */ /* 0x010fc80003f05070 */
        /* <DEDUP_REMOVED lines=13> */
[----:B------:R-:W-:Y:S01]  /*3b60*/  LEA.HI R9, R11, 0x1, RZ, 0x18 ;  /* 0x000000010b097811 */ /* 0x000fe200078fc0ff */
[----:B------:R-:W-:Y:S02]  /*3b70*/  IMAD.MOV.U32 R10, RZ, RZ, R3 ;  /* 0x000000ffff0a7224 */ /* 0x000fe400078e0003 */
[----:B------:R-:W-:Y:S01]  /*3b80*/  ULEA UR4, UR6, UR4, 0x18 ;  /* 0x0000000406047291 */ /* 0x000fe2000f8ec0ff */
[----:B------:R-:W-:Y:S01]  /*3b90*/  LOP3.LUT R11, R9, 0x3, RZ, 0xc0, !PT ;  /* 0x00000003090b7812 */ /* 0x000fe200078ec0ff */
[----:B------:R-:W-:-:S03]  /*3ba0*/  HFMA2 R9, -RZ, RZ, 0, 0 ;  /* 0x00000000ff097431 */ /* 0x000fc600000001ff */
[----:B------:R-:W-:Y:S02]  /*3bb0*/  IADD3 R12, PT, PT, -R11, RZ, RZ ;  /* 0x000000ff0b0c7210 */ /* 0x000fe40007ffe1ff */
[----:B------:R-:W-:-:S07]  /*3bc0*/  LEA R11, R2, UR4, 0x2 ;  /* 0x00000004020b7c11 */ /* 0x000fce000f8e10ff */
.L_x_2913:
[----:B------:R-:W1:Y:S01]  /*3bd0*/  LDS R13, [R11] ;  /* 0x000000000b0d7984 */ /* 0x000e620000000800 */
[----:B------:R-:W-:Y:S02]  /*3be0*/  IADD3 R12, PT, PT, R12, 0x1, RZ ;  /* 0x000000010c0c7810 */ /* 0x000fe40007ffe0ff */
[----:B------:R-:W-:Y:S02]  /*3bf0*/  IADD3 R10, PT, PT, R10, 0x100, RZ ;  /* 0x000001000a0a7810 */ /* 0x000fe40007ffe0ff */
[----:B------:R-:W-:Y:S01]  /*3c00*/  ISETP.NE.AND P0, PT, R12, RZ, PT ;  /* 0x000000ff0c00720c */ /* 0x000fe20003f05270 */
[----:B-1----:R-:W-:-:S04]  /*3c10*/  FADD.FTZ R13, -R8, R13 ;  /* 0x0000000d080d7221 */ /* 0x002fc80000010100 */
[----:B------:R-:W-:-:S04]  /*3c20*/  FMUL.FTZ R13, R13, 1.4426950216293334961 ;  /* 0x3fb8aa3b0d0d7820 */ /* 0x000fc80000410000 */
[----:B------:R-:W1:Y:S02]  /*3c30*/  MUFU.EX2 R14, R13 ;  /* 0x0000000d000e7308 */ /* 0x000e640000000800 */
[----:B-1----:R1:W-:Y:S01]  /*3c40*/  STS [R11], R14 ;  /* 0x0000000e0b007388 */ /* 0x0023e20000000800 */
[----:B------:R-:W-:Y:S01]  /*3c50*/  FADD.FTZ R9, R14, R9 ;  /* 0x000000090e097221 */ /* 0x000fe20000010000 */
[----:B-1----:R-:W-:Y:S01]  /*3c60*/  IADD3 R11, PT, PT, R11, 0x400, RZ ;  /* 0x000004000b0b7810 */ /* 0x002fe20007ffe0ff */
[----:B------:R-:W-:Y:S06]  /*3c70*/  @P0 BRA `(.L_x_2913) ;  /* 0xfffffffc00d40947 */ /* 0x000fec000383ffff */
.L_x_2912:
[----:B------:R-:W-:Y:S05]  /*3c80*/  BSYNC.RECONVERGENT B1 ;  /* 0x0000000000017941 */ /* 0x000fea0003800200 */
.L_x_2911:
[----:B------:R-:W-:Y:S05]  /*3c90*/  @!P1 BRA `(.L_x_2909) ;  /* 0x0000001400089947 */ /* 0x000fea0003800000 */
[----:B------:R-:W-:Y:S01]  /*3ca0*/  UIADD3 UR4, UPT, UPT, UR5, 0x140, URZ ;  /* 0x0000014005047890 */ /* 0x000fe2000fffe0ff */
[----:B------:R-:W-:-:S03]  /*3cb0*/  IMAD.SHL.U32 R11, R17, 0x4, RZ ;  /* 0x00000004110b7824 */ /* 0x000fc600078e00ff */
[----:B------:R-:W-:Y:S02]  /*3cc0*/  ULEA UR4, UR6, UR4, 0x18 ;  /* 0x0000000406047291 */ /* 0x000fe4000f8ec0ff */
[----:B------:R-:W-:-:S07]  /*3cd0*/  LEA R11, R10, -R11, 0x2 ;  /* 0x8000000b0a0b7211 */ /* 0x000fce00078e10ff */
[----:B------:R-:W1:Y:S04]  /*3ce0*/  LDS R13, [R11+UR4] ;  /* 0x000000040b0d7984 */ /* 0x000e680008000800 */
[----:B------:R-:W4:Y:S04]  /*3cf0*/  LDS R15, [R11+UR4+0x400] ;  /* 0x000400040b0f7984 */ /* 0x000f280008000800 */
[----:B------:R-:W0:Y:S04]  /*3d00*/  LDS R25, [R11+UR4+0x800] ;  /* 0x000800040b197984 */ /* 0x000e280008000800 */
[----:B---3--:R-:W3:Y:S01]  /*3d10*/  LDS R27, [R11+UR4+0xc00] ;  /* 0x000c00040b1b7984 */ /* 0x008ee20008000800 */
[C---:B-1----:R-:W-:Y:S01]  /*3d20*/  FADD.FTZ R13, -R8.reuse, R13 ;  /* 0x0000000d080d7221 */ /* 0x042fe20000010100 */
[----:B----4-:R-:W-:-:S03]  /*3d30*/  FADD.FTZ R15, -R8, R15 ;  /* 0x0000000f080f7221 */ /* 0x010fc60000010100 */
[----:B------:R-:W-:Y:S01]  /*3d40*/  FMUL.FTZ R13, R13, 1.4426950216293334961 ;  /* 0x3fb8aa3b0d0d7820 */ /* 0x000fe20000410000 */
[C---:B0-----:R-:W-:Y:S01]  /*3d50*/  FADD.FTZ R25, -R8.reuse, R25 ;  /* 0x0000001908197221 */ /* 0x041fe20000010100 */
[----:B------:R-:W-:Y:S02]  /*3d60*/  FMUL.FTZ R15, R15, 1.4426950216293334961 ;  /* 0x3fb8aa3b0f0f7820 */ /* 0x000fe40000410000 */
[----:B------:R0:W1:Y:S01]  /*3d70*/  MUFU.EX2 R12, R13 ;  /* 0x0000000d000c7308 */ /* 0x0000620000000800 */
[----:B---3--:R-:W-:Y:S01]  /*3d80*/  FADD.FTZ R27, -R8, R27 ;  /* 0x0000001b081b7221 */ /* 0x008fe20000010100 */
[----:B------:R-:W-:Y:S02]  /*3d90*/  FMUL.FTZ R25, R25, 1.4426950216293334961 ;  /* 0x3fb8aa3b19197820 */ /* 0x000fe40000410000 */
[----:B------:R-:W3:Y:S01]  /*3da0*/  MUFU.EX2 R14, R15 ;  /* 0x0000000f000e7308 */ /* 0x000ee20000000800 */
[----:B------:R-:W-:-:S03]  /*3db0*/  FMUL.FTZ R27, R27, 1.4426950216293334961 ;  /* 0x3fb8aa3b1b1b7820 */ /* 0x000fc60000410000 */
[----:B-----5:R-:W4:Y:S01]  /*3dc0*/  MUFU.EX2 R16, R25 ;  /* 0x0000001900107308 */ /* 0x020f220000000800 */
[----:B0-----:R-:W-:Y:S02]  /*3dd0*/  IADD3 R13, PT, PT, R10, 0x400, RZ ;  /* 0x000004000a0d7810 */ /* 0x001fe40007ffe0ff */
[----:B------:R-:W-:Y:S01]  /*3de0*/  IADD3 R10, PT, PT, R11, UR4, RZ ;  /* 0x000000040b0a7c10 */ /* 0x000fe2000fffe0ff */
[----:B------:R-:W0:Y:S01]  /*3df0*/  MUFU.EX2 R20, R27 ;  /* 0x0000001b00147308 */ /* 0x000e220000000800 */
[----:B------:R-:W-:Y:S01]  /*3e00*/  ISETP.GT.AND P0, PT, R13, R22, PT ;  /* 0x000000160d00720c */ /* 0x000fe20003f04270 */
[----:B-1----:R-:W-:Y:S01]  /*3e10*/  FADD.FTZ R9, R9, R12 ;  /* 0x0000000c09097221 */ /* 0x002fe20000010000 */
[----:B------:R1:W-:Y:S03]  /*3e20*/  STS [R11+UR4], R12 ;  /* 0x0000000c0b007988 */ /* 0x0003e60008000804 */
[----:B---3--:R-:W-:Y:S01]  /*3e30*/  FADD.FTZ R9, R9, R14 ;  /* 0x0000000e09097221 */ /* 0x008fe20000010000 */
[----:B------:R1:W-:Y:S03]  /*3e40*/  STS [R11+UR4+0x400], R14 ;  /* 0x0004000e0b007988 */ /* 0x0003e60008000804 */
[----:B----4-:R-:W-:Y:S01]  /*3e50*/  FADD.FTZ R9, R9, R16 ;  /* 0x0000001009097221 */ /* 0x010fe20000010000 */
[----:B------:R1:W-:Y:S03]  /*3e60*/  STS [R11+UR4+0x800], R16 ;  /* 0x000800100b007988 */ /* 0x0003e60008000804 */
[----:B0-----:R-:W-:Y:S01]  /*3e70*/  FADD.FTZ R9, R9, R20 ;  /* 0x0000001409097221 */ /* 0x001fe20000010000 */
[----:B------:R1:W-:Y:S01]  /*3e80*/  STS [R11+UR4+0xc00], R20 ;  /* 0x000c00140b007988 */ /* 0x0003e20008000804 */
[----:B------:R-:W-:Y:S05]  /*3e90*/  @P0 BRA `(.L_x_2909) ;  /* 0x0000001000880947 */ /* 0x000fea0003800000 */
[----:B-1----:R-:W-:Y:S01]  /*3ea0*/  IADD3 R11, PT, PT, -R13, R22, RZ ;  /* 0x000000160d0b7210 */ /* 0x002fe20007ffe1ff */
[----:B------:R-:W-:Y:S01]  /*3eb0*/  BSSY.RECONVERGENT B1, `(.L_x_2914) ;  /* 0x000006b000017945 */ /* 0x000fe20003800200 */
[----:B------:R-:W-:Y:S01]  /*3ec0*/  VIADD R10, R10, 0x1800 ;  /* 0x000018000a0a7836 */ /* 0x000fe20000000000 */
[----:B------:R-:W-:Y:S02]  /*3ed0*/  PLOP3.LUT P0, PT, PT, PT, PT, 0x80, 0x8 ;  /* 0x000000000008781c */ /* 0x000fe40003f0f070 */
[----:B------:R-:W-:-:S13]  /*3ee0*/  ISETP.GT.AND P1, PT, R11, 0xbff, PT ;  /* 0x00000bff0b00780c */ /* 0x000fda0003f24270 */
[----:B------:R-:W-:Y:S05]  /*3ef0*/  @!P1 BRA `(.L_x_2915) ;  /* 0x0000000400989947 */ /* 0x000fea0003800000 */
[----:B------:R-:W-:Y:S02]  /*3f00*/  PLOP3.LUT P0, PT, PT, PT, PT, 0x8, 0x80 ;  /* 0x000000000080781c */ /* 0x000fe40003f0e170 */
[----:B------:R-:W-:-:S11]  /*3f10*/  IADD3 R12, PT, PT, R22, -0xbff, RZ ;  /* 0xfffff401160c7810 */ /* 0x000fd60007ffe0ff */
.L_x_2916:
[----:B------:R-:W0:Y:S01]  /*3f20*/  LDS R11, [R10+-0x800] ;  /* 0xfff800000a0b7984 */ /* 0x000e220000000800 */
[----:B------:R-:W-:-:S03]  /*3f30*/  IADD3 R13, PT, PT, R13, 0x1000, RZ ;  /* 0x000010000d0d7810 */ /* 0x000fc60007ffe0ff */
[----:B------:R-:W1:Y:S01]  /*3f40*/  LDS R15, [R10+-0x400] ;  /* 0xfffc00000a0f7984 */ /* 0x000e620000000800 */
[----:B------:R-:W-:-:S03]  /*3f50*/  ISETP.GE.AND P1, PT, R13, R12, PT ;  /* 0x0000000c0d00720c */ /* 0x000fc60003f26270 */
[----:B------:R-:W3:Y:S04]  /*3f60*/  LDS R25, [R10] ;  /* 0x000000000a197984 */ /* 0x000ee80000000800 */
[----:B------:R-:W4:Y:S04]  /*3f70*/  LDS R27, [R10+0x400] ;  /* 0x000400000a1b7984 */ /* 0x000f280000000800 */
[----:B------:R-:W5:Y:S04]  /*3f80*/  LDS R29, [R10+0x800] ;  /* 0x000800000a1d7984 */ /* 0x000f680000000800 */
[----:B--2---:R-:W2:Y:S04]  /*3f90*/  LDS R31, [R10+0xc00] ;  /* 0x000c00000a1f7984 */ /* 0x004ea80000000800 */
[----:B------:R-:W2:Y:S04]  /*3fa0*/  LDS R33, [R10+0x1000] ;  /* 0x001000000a217984 */ /* 0x000ea80000000800 */
[----:B------:R-:W2:Y:S04]  /*3fb0*/  LDS R35, [R10+0x1400] ;  /* 0x001400000a237984 */ /* 0x000ea80000000800 */
        /* <DEDUP_REMOVED lines=8> */
[C---:B---3--:R-:W-:Y:S01]  /*4040*/  FADD.FTZ R25, -R8.reuse, R25 ;  /* 0x0000001908197221 */ /* 0x048fe20000010100 */
[----:B------:R-:W-:Y:S02]  /*4050*/  FMUL.FTZ R15, R15, 1.4426950216293334961 ;  /* 0x3fb8aa3b0f0f7820 */ /* 0x000fe40000410000 */
[----:B------:R-:W3:Y:S01]  /*4060*/  MUFU.EX2 R11, R11 ;  /* 0x0000000b000b7308 */ /* 0x000ee20000000800 */
[----:B------:R-:W1:Y:S01]  /*4070*/  LDS R47, [R10+0x2c00] ;  /* 0x002c00000a2f7984 */ /* 0x000e620000000800 */
[C---:B----4-:R-:W-:Y:S01]  /*4080*/  FADD.FTZ R27, -R8.reuse, R27 ;  /* 0x0000001b081b7221 */ /* 0x050fe20000010100 */
[----:B------:R-:W-:Y:S01]  /*4090*/  FMUL.FTZ R25, R25, 1.4426950216293334961 ;  /* 0x3fb8aa3b19197820 */ /* 0x000fe20000410000 */
[----:B------:R-:W4:Y:S01]  /*40a0*/  MUFU.EX2 R15, R15 ;  /* 0x0000000f000f7308 */ /* 0x000f220000000800 */
[----:B------:R-:W1:Y:S01]  /*40b0*/  LDS R49, [R10+0x3000] ;  /* 0x003000000a317984 */ /* 0x000e620000000800 */
[C---:B-----5:R-:W-:Y:S01]  /*40c0*/  FADD.FTZ R29, -R8.reuse, R29 ;  /* 0x0000001d081d7221 */ /* 0x060fe20000010100 */
[----:B------:R-:W-:Y:S01]  /*40d0*/  FMUL.FTZ R27, R27, 1.4426950216293334961 ;  /* 0x3fb8aa3b1b1b7820 */ /* 0x000fe20000410000 */
[C---:B--2---:R-:W-:Y:S01]  /*40e0*/  FADD.FTZ R31, -R8.reuse, R31 ;  /* 0x0000001f081f7221 */ /* 0x044fe20000010100 */
[----:B------:R-:W2:Y:S01]  /*40f0*/  MUFU.EX2 R25, R25 ;  /* 0x0000001900197308 */ /* 0x000ea20000000800 */
[----:B------:R-:W5:Y:S01]  /*4100*/  LDS R51, [R10+0x3400] ;  /* 0x003400000a337984 */ /* 0x000f620000000800 */
[----:B------:R-:W-:Y:S01]  /*4110*/  FMUL.FTZ R29, R29, 1.4426950216293334961 ;  /* 0x3fb8aa3b1d1d7820 */ /* 0x000fe20000410000 */
        /* <DEDUP_REMOVED lines=12> */
[C---:B------:R-:W-:Y:S01]  /*41e0*/  FADD.FTZ R39, -R8.reuse, R39 ;  /* 0x0000002708277221 */ /* 0x040fe20000010100 */
[----:B------:R-:W2:Y:S01]  /*41f0*/  MUFU.EX2 R33, R33 ;  /* 0x0000002100217308 */ /* 0x000ea20000000800 */
[----:B------:R-:W-:Y:S01]  /*4200*/  FMUL.FTZ R37, R37, 1.4426950216293334961 ;  /* 0x3fb8aa3b25257820 */ /* 0x000fe20000410000 */
[----:B------:R-:W-:Y:S01]  /*4210*/  FADD.FTZ R9, R9, R27 ;  /* 0x0000001b09097221 */ /* 0x000fe20000010000 */
[C---:B------:R-:W-:Y:S01]  /*4220*/  FADD.FTZ R41, -R8.reuse, R41 ;  /* 0x0000002908297221 */ /* 0x040fe20000010100 */
[----:B------:R-:W2:Y:S01]  /*4230*/  MUFU.EX2 R35, R35 ;  /* 0x0000002300237308 */ /* 0x000ea20000000800 */
[----:B------:R-:W-:Y:S01]  /*4240*/  FMUL.FTZ R39, R39, 1.4426950216293334961 ;  /* 0x3fb8aa3b27277820 */ /* 0x000fe20000410000 */
[----:B---3--:R-:W-:Y:S01]  /*4250*/  FADD.FTZ R9, R9, R29 ;  /* 0x0000001d09097221 */ /* 0x008fe20000010000 */
[C---:B0-----:R-:W-:Y:S01]  /*4260*/  FADD.FTZ R43, -R8.reuse, R43 ;  /* 0x0000002b082b7221 */ /* 0x041fe20000010100 */
[----:B------:R-:W0:Y:S01]  /*4270*/  MUFU.EX2 R37, R37 ;  /* 0x0000002500257308 */ /* 0x000e220000000800 */
[----:B------:R-:W-:Y:S01]  /*4280*/  FMUL.FTZ R41, R41, 1.4426950216293334961 ;  /* 0x3fb8aa3b29297820 */ /* 0x000fe20000410000 */
[----:B----4-:R-:W-:Y:S01]  /*4290*/  FADD.FTZ R9, R9, R31 ;  /* 0x0000001f09097221 */ /* 0x010fe20000010000 */
[C---:B-1----:R-:W-:Y:S01]  /*42a0*/  FADD.FTZ R45, -R8.reuse, R45 ;  /* 0x0000002d082d7221 */ /* 0x042fe20000010100 */
[----:B------:R-:W1:Y:S01]  /*42b0*/  MUFU.EX2 R39, R39 ;  /* 0x0000002700277308 */ /* 0x000e620000000800 */
[----:B------:R-:W-:Y:S01]  /*42c0*/  FMUL.FTZ R43, R43, 1.4426950216293334961 ;  /* 0x3fb8aa3b2b2b7820 */ /* 0x000fe20000410000 */
[----:B--2---:R-:W-:Y:S01]  /*42d0*/  FADD.FTZ R9, R9, R33 ;  /* 0x0000002109097221 */ /* 0x004fe20000010000 */
        /* <DEDUP_REMOVED lines=40> */
.L_x_2915:
[----:B------:R-:W-:Y:S05]  /*4560*/  BSYNC.RECONVERGENT B1 ;  /* 0x0000000000017941 */ /* 0x000fea0003800200 */
.L_x_2914:
        /* <DEDUP_REMOVED lines=8> */
[----:B------:R-:W3:Y:S04]  /*45f0*/  LDS R25, [R10] ;  /* 0x000000000a197984 */ /* 0x000ee80000000800 */
[----:B------:R-:W4:Y:S04]  /*4600*/  LDS R27, [R10+0x400] ;  /* 0x000400000a1b7984 */ /* 0x000f280000000800 */
[----:B------:R-:W5:Y:S04]  /*4610*/  LDS R29, [R10+0x800] ;  /* 0x000800000a1d7984 */ /* 0x000f680000000800 */
[----:B--2---:R-:W2:Y:S04]  /*4620*/  LDS R31, [R10+0xc00] ;  /* 0x000c00000a1f7984 */ /* 0x004ea80000000800 */
[----:B------:R-:W2:Y:S04]  /*4630*/  LDS R33, [R10+0x1000] ;  /* 0x001000000a217984 */ /* 0x000ea80000000800 */
[----:B------:R-:W2:Y:S01]  /*4640*/  LDS R35, [R10+0x1400] ;  /* 0x001400000a237984 */ /* 0x000ea20000000800 */
[C---:B0-----:R-:W-:Y:S01]  /*4650*/  FADD.FTZ R11, -R8.reuse, R11 ;  /* 0x0000000b080b7221 */ /* 0x041fe20000010100 */
[----:B-1----:R-:W-:-:S03]  /*4660*/  FADD.FTZ R15, -R8, R15 ;  /* 0x0000000f080f7221 */ /* 0x002fc60000010100 */
[----:B------:R-:W-:Y:S01]  /*4670*/  FMUL.FTZ R11, R11, 1.4426950216293334961 ;  /* 0x3fb8aa3b0b0b7820 */ /* 0x000fe20000410000 */
[----:B---3--:R-:W-:Y:S01]  /*4680*/  FADD.FTZ R25, -R8, R25 ;  /* 0x0000001908197221 */ /* 0x008fe20000010100 */
[----:B------:R-:W-:-:S04]  /*4690*/  FMUL.FTZ R15, R15, 1.4426950216293334961 ;  /* 0x3fb8aa3b0f0f7820 */ /* 0x000fc80000410000 */
[----:B------:R-:W0:Y:S01]  /*46a0*/  MUFU.EX2 R11, R11 ;  /* 0x0000000b000b7308 */ /* 0x000e220000000800 */
[C---:B----4-:R-:W-:Y:S01]  /*46b0*/  FADD.FTZ R27, -R8.reuse, R27 ;  /* 0x0000001b081b7221 */ /* 0x050fe20000010100 */
        /* <DEDUP_REMOVED lines=18> */
[----:B---3--:R-:W-:Y:S01]  /*47e0*/  FADD.FTZ R9, R9, R25 ;  /* 0x0000001909097221 */ /* 0x008fe20000010000 */
[----:B------:R-:W3:Y:S02]  /*47f0*/  MUFU.EX2 R33, R33 ;  /* 0x0000002100217308 */ /* 0x000ee40000000800 */
[----:B------:R-:W-:Y:S01]  /*4800*/  STS [R10+-0x400], R15 ;  /* 0xfffc000f0a007388 */ /* 0x000fe20000000800 */
[----:B--2---:R-:W-:Y:S01]  /*4810*/  FADD.FTZ R9, R9, R27 ;  /* 0x0000001b09097221 */ /* 0x004fe20000010000 */
[----:B------:R-:W2:Y:S02]  /*4820*/  MUFU.EX2 R35, R35 ;  /* 0x0000002300237308 */ /* 0x000ea40000000800 */
[----:B------:R-:W-:Y:S01]  /*4830*/  STS [R10], R25 ;  /* 0x000000190a007388 */ /* 0x000fe20000000800 */
[----:B0-----:R-:W-:-:S03]  /*4840*/  FADD.FTZ R9, R9, R29 ;  /* 0x0000001d09097221 */ /* 0x001fc60000010000 */
[----:B------:R-:W-:Y:S01]  /*4850*/  STS [R10+0x400], R27 ;  /* 0x0004001b0a007388 */ /* 0x000fe20000000800 */
[----:B-1----:R-:W-:-:S03]  /*4860*/  FADD.FTZ R9, R9, R31 ;  /* 0x0000001f09097221 */ /* 0x002fc60000010000 */
[----:B------:R-:W-:Y:S01]  /*4870*/  STS [R10+0x800], R29 ;  /* 0x0008001d0a007388 */ /* 0x000fe20000000800 */
[----:B---3--:R-:W-:-:S03]  /*4880*/  FADD.FTZ R9, R9, R33 ;  /* 0x0000002109097221 */ /* 0x008fc60000010000 */
[----:B------:R-:W-:Y:S01]  /*4890*/  STS [R10+0xc00], R31 ;  /* 0x000c001f0a007388 */ /* 0x000fe20000000800 */
[----:B--2---:R-:W-:-:S03]  /*48a0*/  FADD.FTZ R9, R9, R35 ;  /* 0x0000002309097221 */ /* 0x004fc60000010000 */
[----:B------:R-:W-:Y:S04]  /*48b0*/  STS [R10+0x1000], R33 ;  /* 0x001000210a007388 */ /* 0x000fe80000000800 */
[----:B------:R0:W-:Y:S02]  /*48c0*/  STS [R10+0x1400], R35 ;  /* 0x001400230a007388 */ /* 0x0001e40000000800 */
[----:B0-----:R-:W-:-:S07]  /*48d0*/  IADD3 R10, PT, PT, R10, 0x2000, RZ ;  /* 0x000020000a0a7810 */ /* 0x001fce0007ffe0ff */
.L_x_2918:
[----:B------:R-:W-:Y:S05]  /*48e0*/  BSYNC.RECONVERGENT B1 ;  /* 0x0000000000017941 */ /* 0x000fea0003800200 */
.L_x_2917:
[----:B------:R-:W-:-:S13]  /*48f0*/  ISETP.GT.AND P1, PT, R13, R22, PT ;  /* 0x000000160d00720c */ /* 0x000fda0003f24270 */
[----:B------:R-:W-:Y:S05]  /*4900*/  @!P0 BRA P1, `(.L_x_2909) ;  /* 0x0000000400ec8947 */ /* 0x000fea0000800000 */
[----:B------:R-:W0:Y:S04]  /*4910*/  LDS R11, [R10+-0x800] ;  /* 0xfff800000a0b7984 */ /* 0x000e280000000800 */
[----:B------:R-:W1:Y:S04]  /*4920*/  LDS R13, [R10+-0x400] ;  /* 0xfffc00000a0d7984 */ /* 0x000e680000000800 */
[----:B------:R-:W3:Y:S04]  /*4930*/  LDS R15, [R10] ;  /* 0x000000000a0f7984 */ /* 0x000ee80000000800 */
[----:B------:R-:W4:Y:S01]  /*4940*/  LDS R25, [R10+0x400] ;  /* 0x000400000a197984 */ /* 0x000f220000000800 */
[C---:B0-----:R-:W-:Y:S01]  /*4950*/  FADD.FTZ R11, -R8.reuse, R11 ;  /* 0x0000000b080b7221 */ /* 0x041fe20000010100 */
[----:B-1----:R-:W-:-:S03]  /*4960*/  FADD.FTZ R13, -R8, R13 ;  /* 0x0000000d080d7221 */ /* 0x002fc60000010100 */
        /* <DEDUP_REMOVED lines=19> */
.L_x_2910:
[----:B------:R-:W4:Y:S01]  /*4aa0*/  S2UR UR4, SR_CTAID.Y ;  /* 0x00000000000479c3 */ /* 0x000f220000002600 */
[----:B------:R-:W-:Y:S01]  /*4ab0*/  VIADDMNMX R12, R3, 0x100, R4, !PT ;  /* 0x00000100030c7846 */ /* 0x000fe20007800104 */
[----:B------:R-:W-:Y:S01]  /*4ac0*/  BSSY.RECONVERGENT B1, `(.L_x_2919) ;  /* 0x0000027000017945 */ /* 0x000fe20003800200 */
[----:B------:R-:W-:-:S04]  /*4ad0*/  LOP3.LUT R13, RZ, R2, RZ, 0x33, !PT ;  /* 0x00000002ff0d7212 */ /* 0x000fc800078e33ff */
[----:B------:R-:W-:Y:S01]  /*4ae0*/  IADD3 R12, PT, PT, -R17, R12, R13 ;  /* 0x0000000c110c7210 */ /* 0x000fe20007ffe10d */
[----:B------:R-:W4:Y:S03]  /*4af0*/  LDC R9, c[0x0][0x3f4] ;  /* 0x0000fd00ff097b82 */ /* 0x000f260000000800 */
[C---:B------:R-:W-:Y:S02]  /*4b00*/  LOP3.LUT R13, R12.reuse, 0x300, RZ, 0xc0, !PT ;  /* 0x000003000c0d7812 */ /* 0x040fe400078ec0ff */
[----:B------:R-:W-:Y:S02]  /*4b10*/  ISETP.GE.U32.AND P1, PT, R12, 0x300, PT ;  /* 0x000003000c00780c */ /* 0x000fe40003f26070 */
[----:B------:R-:W-:Y:S02]  /*4b20*/  ISETP.NE.AND P0, PT, R13, 0x300, PT ;  /* 0x000003000d00780c */ /* 0x000fe40003f05270 */
[----:B------:R-:W-:Y:S01]  /*4b30*/  MOV R13, R3 ;  /* 0x00000003000d7202 */ /* 0x000fe20000000f00 */
[----:B----4-:R-:W-:-:S02]  /*4b40*/  IMAD R24, R9, UR4, RZ ;  /* 0x0000000409187c24 */ /* 0x010fc4000f8e02ff */
[----:B------:R-:W-:-:S03]  /*4b50*/  HFMA2 R9, -RZ, RZ, 0, 0 ;  /* 0x00000000ff097431 */ /* 0x000fc600000001ff */
[----:B---3--:R-:W-:-:S05]  /*4b60*/  SHF.R.S32.HI R26, RZ, 0x1f, R24 ;  /* 0x0000001fff1a7819 */ /* 0x008fca0000011418 */
[----:B------:R-:W-:Y:S05]  /*4b70*/  @!P0 BRA `(.L_x_2920) ;  /* 0x00000000006c8947 */ /* 0x000fea0003800000 */
[----:B------:R-:W-:Y:S01]  /*4b80*/  UIADD3 UR4, UPT, UPT, UR5, 0x140, URZ ;  /* 0x0000014005047890 */ /* 0x000fe2000fffe0ff */
[----:B------:R-:W-:Y:S01]  /*4b90*/  LEA.HI R9, R12, 0x1, RZ, 0x18 ;  /* 0x000000010c097811 */ /* 0x000fe200078fc0ff */
[--C-:B------:R-:W-:Y:S01]  /*4ba0*/  IMAD.MOV.U32 R13, RZ, RZ, R3.reuse ;  /* 0x000000ffff0d7224 */ /* 0x100fe200078e0003 */
[----:B------:R-:W-:Y:S01]  /*4bb0*/  IADD3 R20, P0, P2, R24, R10, R3 ;  /* 0x0000000a18147210 */ /* 0x000fe20007a1e003 */
[----:B------:R-:W-:Y:S01]  /*4bc0*/  ULEA UR4, UR6, UR4, 0x18 ;  /* 0x0000000406047291 */ /* 0x000fe2000f8ec0ff */
[----:B------:R-:W-:Y:S02]  /*4bd0*/  LOP3.LUT R10, R9, 0x3, RZ, 0xc0, !PT ;  /* 0x00000003090a7812 */ /* 0x000fe400078ec0ff */
[----:B------:R-:W-:Y:S02]  /*4be0*/  IADD3.X R11, PT, PT, R26, R11, RZ, P0, P2 ;  /* 0x0000000b1a0b7210 */ /* 0x000fe400007e44ff */
[----:B------:R-:W-:Y:S02]  /*4bf0*/  MOV R9, RZ ;  /* 0x000000ff00097202 */ /* 0x000fe40000000f00 */
[----:B------:R-:W-:-:S02]  /*4c00*/  IADD3 R14, PT, PT, -R10, RZ, RZ ;  /* 0x000000ff0a0e7210 */ /* 0x000fc40007ffe1ff */
[----:B------:R-:W-:-:S07]  /*4c10*/  LEA R12, R2, UR4, 0x2 ;  /* 0x00000004020c7c11 */ /* 0x000fce000f8e10ff */
.L_x_2921:
[----:B------:R-:W-:-:S06]  /*4c20*/  MOV R10, R20 ;  /* 0x00000014000a7202 */ /* 0x000fcc0000000f00 */
[----:B------:R3:W4:Y:S01]  /*4c30*/  LDG.E.U8 R10, desc[UR36][R10.64] ;  /* 0x000000240a0a7981 */ /* 0x000722000c1e1100 */
[----:B------:R-:W-:Y:S01]  /*4c40*/  IADD3 R14, PT, PT, R14, 0x1, RZ ;  /* 0x000000010e0e7810 */ /* 0x000fe20007ffe0ff */
[----:B------:R-:W-:Y:S01]  /*4c50*/  VIADD R13, R13, 0x100 ;  /* 0x000001000d0d7836 */ /* 0x000fe20000000000 */
[----:B------:R-:W-:-:S04]  /*4c60*/  IADD3 R20, P2, PT, R20, 0x100, RZ ;  /* 0x0000010014147810 */ /* 0x000fc80007f5e0ff */
[----:B---3--:R-:W-:Y:S02]  /*4c70*/  IADD3.X R11, PT, PT, RZ, R11, RZ, P2, !PT ;  /* 0x0000000bff0b7210 */ /* 0x008fe400017fe4ff */
[----:B----4-:R-:W-:-:S13]  /*4c80*/  ISETP.NE.AND P0, PT, R10, RZ, PT ;  /* 0x000000ff0a00720c */ /* 0x010fda0003f05270 */
[----:B------:R-:W1:Y:S02]  /*4c90*/  @!P0 LDS R15, [R12] ;  /* 0x000000000c0f8984 */ /* 0x000e640000000800 */
[----:B-1---5:R-:W-:Y:S01]  /*4ca0*/  @!P0 FADD.FTZ R16, -R8, R15 ;  /* 0x0000000f08108221 */ /* 0x022fe20000010100 */
[----:B------:R-:W-:-:S03]  /*4cb0*/  HFMA2 R15, -RZ, RZ, 0, 0 ;  /* 0x00000000ff0f7431 */ /* 0x000fc600000001ff */
[----:B------:R-:W-:-:S04]  /*4cc0*/  @!P0 FMUL.FTZ R16, R16, 1.4426950216293334961 ;  /* 0x3fb8aa3b10108820 */ /* 0x000fc80000410000 */
[----:B------:R-:W1:Y:S01]  /*4cd0*/  @!P0 MUFU.EX2 R15, R16 ;  /* 0x00000010000f8308 */ /* 0x000e620000000800 */
[----:B------:R-:W-:Y:S01]  /*4ce0*/  ISETP.NE.AND P0, PT, R14, RZ, PT ;  /* 0x000000ff0e00720c */ /* 0x000fe20003f05270 */
[----:B-1----:R1:W-:Y:S01]  /*4cf0*/  STS [R12], R15 ;  /* 0x0000000f0c007388 */ /* 0x0023e20000000800 */
[----:B------:R-:W-:Y:S01]  /*4d00*/  FADD.FTZ R9, R15, R9 ;  /* 0x000000090f097221 */ /* 0x000fe20000010000 */
[----:B-1----:R-:W-:-:S10]  /*4d10*/  IADD3 R12, PT, PT, R12, 0x400, RZ ;  /* 0x000004000c0c7810 */ /* 0x002fd40007ffe0ff */
[----:B------:R-:W-:Y:S05]  /*4d20*/  @P0 BRA `(.L_x_2921) ;  /* 0xfffffffc00bc0947 */ /* 0x000fea000383ffff */
.L_x_2920:
[----:B------:R-:W-:Y:S05]  /*4d30*/  BSYNC.RECONVERGENT B1 ;  /* 0x0000000000017941 */ /* 0x000fea0003800200 */
.L_x_2919:
[----:B------:R-:W-:Y:S05]  /*4d40*/  @!P1 BRA `(.L_x_2909) ;  /* 0x0000000000dc9947 */ /* 0x000fea0003800000 */
[----:B------:R-:W3:Y:S01]  /*4d50*/  S2R R12, SR_CgaCtaId ;  /* 0x00000000000c7919 */ /* 0x000ee20000008800 */
[----:B------:R-:W4:Y:S01]  /*4d60*/  LDCU.64 UR8, c[0x0][0x420] ;  /* 0x00008400ff0877ac */ /* 0x000f220008000a00 */
[----:B------:R-:W-:Y:S02]  /*4d70*/  MOV R11, 0x400 ;  /* 0x00000400000b7802 */ /* 0x000fe40000000f00 */
[----:B------:R-:W-:Y:S02]  /*4d80*/  SHF.L.U32 R10, R17, 0x2, RZ ;  /* 0x00000002110a7819 */ /* 0x000fe400000006ff */
[----:B------:R-:W-:-:S03]  /*4d90*/  IADD3 R11, PT, PT, R11, 0x140, RZ ;  /* 0x000001400b0b7810 */ /* 0x000fc60007ffe0ff */
[----:B------:R-:W-:Y:S01]  /*4da0*/  IMAD R10, R13, 0x4, -R10 ;  /* 0x000000040d0a7824 */ /* 0x000fe200078e0a0a */
[----:B----4-:R-:W-:-:S04]  /*4db0*/  IADD3 R15, P0, P1, R24, UR8, R13 ;  /* 0x00000008180f7c10 */ /* 0x010fc8000f91e00d */
[----:B------:R-:W-:Y:S02]  /*4dc0*/  IADD3 R15, P2, PT, R15, 0x200, RZ ;  /* 0x000002000f0f7810 */ /* 0x000fe40007f5e0ff */
[----:B---3--:R-:W-:Y:S02]  /*4dd0*/  LEA R25, R12, R11, 0x18 ;  /* 0x0000000b0c197211 */ /* 0x008fe400078ec0ff */
[----:B------:R-:W-:Y:S02]  /*4de0*/  IADD3.X R11, PT, PT, R26, UR9, RZ, P0, P1 ;  /* 0x000000091a0b7c10 */ /* 0x000fe400087e24ff */
[----:B------:R-:W-:Y:S02]  /*4df0*/  IADD3 R12, PT, PT, R10, 0x800, R25 ;  /* 0x000008000a0c7810 */ /* 0x000fe40007ffe019 */
[----:B------:R-:W-:-:S07]  /*4e00*/  IADD3.X R11, PT, PT, RZ, R11, RZ, P2, !PT ;  /* 0x0000000bff0b7210 */ /* 0x000fce00017fe4ff */
.L_x_2922:
[----:B------:R-:W-:-:S05]  /*4e10*/  MOV R10, R15 ;  /* 0x0000000f000a7202 */ /* 0x000fca0000000f00 */
[----:B------:R-:W3:Y:S04]  /*4e20*/  LDG.E.U8 R20, desc[UR36][R10.64+-0x200] ;  /* 0xfffe00240a147981 */ /* 0x000ee8000c1e1100 */
[----:B------:R-:W4:Y:S04]  /*4e30*/  LDG.E.U8 R14, desc[UR36][R10.64+-0x100] ;  /* 0xffff00240a0e7981 */ /* 0x000f28000c1e1100 */
[----:B------:R-:W2:Y:S04]  /*4e40*/  LDG.E.U8 R15, desc[UR36][R10.64] ;  /* 0x000000240a0f7981 */ /* 0x000ea8000c1e1100 */
[----:B-----5:R-:W2:Y:S01]  /*4e50*/  LDG.E.U8 R16, desc[UR36][R10.64+0x100] ;  /* 0x000100240a107981 */ /* 0x020ea2000c1e1100 */
[----:B------:R-:W-:-:S02]  /*4e60*/  IADD3 R13, PT, PT, R13, 0x400, RZ ;  /* 0x000004000d0d7810 */ /* 0x000fc40007ffe0ff */
[----:B---3--:R-:W-:Y:S02]  /*4e70*/  ISETP.NE.AND P0, PT, R20, RZ, PT ;  /* 0x000000ff1400720c */ /* 0x008fe40003f05270 */
[----:B----4-:R-:W-:Y:S01]  /*4e80*/  ISETP.NE.AND P1, PT, R14, RZ, PT ;  /* 0x000000ff0e00720c */ /* 0x010fe20003f25270 */
[----:B------:R-:W-:Y:S01]  /*4e90*/  HFMA2 R14, -RZ, RZ, 0, 0 ;  /* 0x00000000ff0e7431 */ /* 0x000fe200000001ff */
[----:B--2---:R-:W-:Y:S02]  /*4ea0*/  ISETP.NE.AND P2, PT, R15, RZ, PT ;  /* 0x000000ff0f00720c */ /* 0x004fe40003f45270 */
[----:B------:R-:W-:-:S07]  /*4eb0*/  ISETP.NE.AND P3, PT, R16, RZ, PT ;  /* 0x000000ff1000720c */ /* 0x000fce0003f65270 */
[----:B------:R-:W1:Y:S04]  /*4ec0*/  @!P0 LDS R15, [R12+-0x800] ;  /* 0xfff800000c0f8984 */ /* 0x000e680000000800 */
[----:B------:R-:W2:Y:S04]  /*4ed0*/  @!P1 LDS R25, [R12+-0x400] ;  /* 0xfffc00000c199984 */ /* 0x000ea80000000800 */
[----:B------:R-:W3:Y:S04]  /*4ee0*/  @!P2 LDS R27, [R12] ;  /* 0x000000000c1ba984 */ /* 0x000ee80000000800 */
[----:B------:R-:W4:Y:S01]  /*4ef0*/  @!P3 LDS R29, [R12+0x400] ;  /* 0x000400000c1db984 */ /* 0x000f220000000800 */
[----:B-1----:R-:W-:-:S04]  /*4f00*/  @!P0 FADD.FTZ R15, -R8, R15 ;  /* 0x0000000f080f8221 */ /* 0x002fc80000010100 */
[----:B------:R-:W-:Y:S01]  /*4f10*/  @!P0 FMUL.FTZ R15, R15, 1.4426950216293334961 ;  /* 0x3fb8aa3b0f0f8820 */ /* 0x000fe20000410000 */
[----:B--2---:R-:W-:Y:S01]  /*4f20*/  @!P1 FADD.FTZ R16, -R8, R25 ;  /* 0x0000001908109221 */ /* 0x004fe20000010100 */
[----:B------:R-:W-:Y:S02]  /*4f30*/  MOV R25, RZ ;  /* 0x000000ff00197202 */ /* 0x000fe40000000f00 */
[----:B------:R1:W2:Y:S01]  /*4f40*/  @!P0 MUFU.EX2 R14, R15 ;  /* 0x0000000f000e8308 */ /* 0x0002a20000000800 */
[----:B------:R-:W-:Y:S01]  /*4f50*/  @!P1 FMUL.FTZ R16, R16, 1.4426950216293334961 ;  /* 0x3fb8aa3b10109820 */ /* 0x000fe20000410000 */
[C---:B---3--:R-:W-:Y:S01]  /*4f60*/  @!P2 FADD.FTZ R20, -R8.reuse, R27 ;  /* 0x0000001b0814a221 */ /* 0x048fe20000010100 */
[----:B------:R-:W-:Y:S02]  /*4f70*/  IMAD.MOV.U32 R27, RZ, RZ, RZ ;  /* 0x000000ffff1b7224 */ /* 0x000fe400078e00ff */
[----:B----4-:R-:W-:Y:S01]  /*4f80*/  @!P3 FADD.FTZ R24, -R8, R29 ;  /* 0x0000001d0818b221 */ /* 0x010fe20000010100 */
[----:B------:R2:W3:Y:S01]  /*4f90*/  @!P1 MUFU.EX2 R25, R16 ;  /* 0x0000001000199308 */ /* 0x0004e20000000800 */
[----:B------:R-:W-:Y:S01]  /*4fa0*/  @!P2 FMUL.FTZ R20, R20, 1.4426950216293334961 ;  /* 0x3fb8aa3b1414a820 */ /* 0x000fe20000410000 */
[----:B------:R-:W-:-:S02]  /*4fb0*/  HFMA2 R29, -RZ, RZ, 0, 0 ;  /* 0x00000000ff1d7431 */ /* 0x000fc400000001ff */
[----:B------:R-:W-:Y:S01]  /*4fc0*/  @!P3 FMUL.FTZ R24, R24, 1.4426950216293334961 ;  /* 0x3fb8aa3b1818b820 */ /* 0x000fe20000410000 */
[----:B------:R-:W-:Y:S01]  /*4fd0*/  ISETP.GT.AND P0, PT, R13, R22, PT ;  /* 0x000000160d00720c */ /* 0x000fe20003f04270 */
[----:B------:R-:W4:Y:S01]  /*4fe0*/  @!P2 MUFU.EX2 R27, R20 ;  /* 0x00000014001ba308 */ /* 0x000f220000000800 */
[----:B-1----:R-:W-:-:S03]  /*4ff0*/  IADD3 R15, P1, PT, R10, 0x400, RZ ;  /* 0x000004000a0f7810 */ /* 0x002fc60007f3e0ff */
[----:B------:R-:W1:Y:S01]  /*5000*/  @!P3 MUFU.EX2 R29, R24 ;  /* 0x00000018001db308 */ /* 0x000e620000000800 */
[----:B--2---:R-:W-:Y:S01]  /*5010*/  FADD.FTZ R16, R14, R9 ;  /* 0x000000090e107221 */ /* 0x004fe20000010000 */
[----:B------:R-:W-:Y:S01]  /*5020*/  STS [R12+-0x800], R14 ;  /* 0xfff8000e0c007388 */ /* 0x000fe20000000800 */
[----:B------:R-:W-:Y:S02]  /*5030*/  IADD3.X R11, PT, PT, RZ, R11, RZ, P1, !PT ;  /* 0x0000000bff0b7210 */ /* 0x000fe40000ffe4ff */
[----:B---3--:R-:W-:Y:S01]  /*5040*/  FADD.FTZ R16, R16, R25 ;  /* 0x0000001910107221 */ /* 0x008fe20000010000 */
[----:B------:R-:W-:Y:S03]  /*5050*/  STS [R12+-0x400], R25 ;  /* 0xfffc00190c007388 */ /* 0x000fe60000000800 */
[----:B----4-:R-:W-:Y:S01]  /*5060*/  FADD.FTZ R16, R16, R27 ;  /* 0x0000001b10107221 */ /* 0x010fe20000010000 */
[----:B------:R-:W-:Y:S03]  /*5070*/  STS [R12], R27 ;  /* 0x0000001b0c007388 */ /* 0x000fe60000000800 */
[----:B-1----:R-:W-:Y:S01]  /*5080*/  FADD.FTZ R9, R16, R29 ;  /* 0x0000001d10097221 */ /* 0x002fe20000010000 */
[----:B------:R1:W-:Y:S02]  /*5090*/  STS [R12+0x400], R29 ;  /* 0x0004001d0c007388 */ /* 0x0003e40000000800 */
[----:B-1----:R-:W-:Y:S01]  /*50a0*/  IADD3 R12, PT, PT, R12, 0x1000, RZ ;  /* 0x000010000c0c7810 */ /* 0x002fe20007ffe0ff */
[----:B------:R-:W-:Y:S06]  /*50b0*/  @!P0 BRA `(.L_x_2922) ;  /* 0xfffffffc00548947 */ /* 0x000fec000383ffff */
.L_x_2909:
[----:B------:R-:W-:Y:S05]  /*50c0*/  BSYNC.RECONVERGENT B0 ;  /* 0x0000000000007941 */ /* 0x000fea0003800200 */
.L_x_2908:
[----:B-1----:R-:W1:Y:S01]  /*50d0*/  SHFL.BFLY PT, R8, R9, 0x10, 0x1f ;  /* 0x0e001f0009087f89 */ /* 0x002e6200000e0000 */
[C---:B------:R-:W-:Y:S01]  /*50e0*/  ISETP.NE.AND P0, PT, R6.reuse, RZ, PT ;  /* 0x000000ff0600720c */ /* 0x040fe20003f05270 */
[----:B------:R-:W4:Y:S01]  /*50f0*/  LDCU UR4, c[0x0][0x40c] ;  /* 0x00008180ff0477ac */ /* 0x000f220008000800 */
[----:B------:R-:W-:Y:S01]  /*5100*/  ISETP.GT.U32.AND P1, PT, R6, 0x7, PT ;  /* 0x000000070600780c */ /* 0x000fe20003f24070 */
[----:B-----5:R-:W2:Y:S01]  /*5110*/  S2R R16, SR_CTAID.X ;  /* 0x0000000000107919 */ /* 0x020ea20000002500 */
[----:B------:R-:W2:Y:S01]  /*5120*/  S2UR UR6, SR_CTAID.Y ;  /* 0x00000000000679c3 */ /* 0x000ea20000002600 */
[----:B------:R-:W4:Y:S01]  /*5130*/  LDCU UR5, c[0x0][0x3f4] ;  /* 0x00007e80ff0577ac */ /* 0x000f220008000800 */
[----:B------:R-:W3:Y:S01]  /*5140*/  LDCU.U8 UR7, c[0x0][0x48c] ;  /* 0x00009180ff0777ac */ /* 0x000ee20008000000 */
[----:B-1----:R-:W-:Y:S01]  /*5150*/  FADD.FTZ R8, R8, R9 ;  /* 0x0000000908087221 */ /* 0x002fe20000010000 */
[----:B----4-:R-:W-:-:S04]  /*5160*/  UISETP.LT.AND UP0, UPT, UR5, UR4, UPT ;  /* 0x000000040500728c */ /* 0x010fc8000bf01270 */
[----:B0-----:R-:W0:Y:S01]  /*5170*/  SHFL.BFLY PT, R11, R8, 0x8, 0x1f ;  /* 0x0d001f00080b7f89 */ /* 0x001e2200000e0000 */
        /* <DEDUP_REMOVED lines=17> */
[----:B------:R-:W-:-:S03]  /*5290*/  ISETP.GT.AND P1, PT, R3, R22, PT ;  /* 0x000000160300720c */ /* 0x000fc60003f24270 */
[----:B0-----:R-:W0:Y:S02]  /*52a0*/  SHFL.BFLY PT, R9, R12, 0x4, 0x1f ;  /* 0x0c801f000c097f89 */ /* 0x001e2400000e0000 */
[----:B0-----:R-:W-:-:S05]  /*52b0*/  FADD.FTZ R9, R9, R12 ;  /* 0x0000000c09097221 */ /* 0x001fca0000010000 */
[----:B------:R-:W0:Y:S02]  /*52c0*/  SHFL.BFLY PT, R6, R9, 0x2, 0x1f ;  /* 0x0c401f0009067f89 */ /* 0x000e2400000e0000 */
[----:B0-----:R-:W-:Y:S02]  /*52d0*/  FADD.FTZ R6, R9, R6 ;  /* 0x0000000609067221 */ /* 0x001fe40000010000 */
[----:B------:R-:W2:Y:S03]  /*52e0*/  LDC R9, c[0x0][0x3f8] ;  /* 0x0000fe00ff097b82 */ /* 0x000ea60000000800 */
[----:B------:R-:W0:Y:S01]  /*52f0*/  SHFL.BFLY PT, R11, R6, 0x1, 0x1f ;  /* 0x0c201f00060b7f89 */ /* 0x000e2200000e0000 */
[----:B--2---:R-:W-:Y:S02]  /*5300*/  IMAD R14, R9, UR6, R16 ;  /* 0x00000006090e7c24 */ /* 0x004fe4000f8e0210 */
[----:B0-----:R-:W-:Y:S01]  /*5310*/  FADD.FTZ R11, R6, R11 ;  /* 0x0000000b060b7221 */ /* 0x001fe20000010000 */
[----:B------:R-:W-:-:S05]  /*5320*/  CS2R R6, SRZ ;  /* 0x0000000000067805 */ /* 0x000fca000001ff00 */
[----:B------:R-:W0:Y:S02]  /*5330*/  SHFL.IDX PT, R11, R11, RZ, 0x1f ;  /* 0x00001fff0b0b7589 */ /* 0x000e2400000e0000 */
[----:B0-----:R-:W-:-:S04]  /*5340*/  FADD.FTZ R5, R11, 9.9999999747524270788e-07 ;  /* 0x358637bd0b057421 */ /* 0x001fc80000010000 */
[----:B------:R0:W1:Y:S01]  /*5350*/  MUFU.RCP R13, R5 ;  /* 0x00000005000d7308 */ /* 0x0000620000001000 */
[----:B------:R-:W-:Y:S05]  /*5360*/  @!P0 BRA `(.L_x_2923) ;  /* 0x0000000000188947 */ /* 0x000fea0003800000 */
[----:B0-----:R-:W0:Y:S08]  /*5370*/  LDC R5, c[0x0][0x488] ;  /* 0x00012200ff057b82 */ /* 0x001e300000000800 */
[----:B------:R-:W0:Y:S08]  /*5380*/  LDC R6, c[0x0][0x40c] ;  /* 0x00010300ff067b82 */ /* 0x000e300000000800 */
[----:B------:R-:W2:Y:S01]  /*5390*/  LDC R8, c[0x0][0x3f4] ;  /* 0x0000fd00ff087b82 */ /* 0x000ea20000000800 */
[----:B0-----:R-:W-:-:S04]  /*53a0*/  IMAD R5, R14, R5, R6 ;  /* 0x000000050e057224 */ /* 0x001fc800078e0206 */
[----:B--2---:R-:W-:-:S05]  /*53b0*/  IMAD R6, R5, R8, RZ ;  /* 0x0000000805067224 */ /* 0x004fca00078e02ff */
[----:B------:R-:W-:-:S07]  /*53c0*/  SHF.R.S32.HI R7, RZ, 0x1f, R6 ;  /* 0x0000001fff077819 */ /* 0x000fce0000011406 */
.L_x_2923:
[----:B------:R-:W-:Y:S04]  /*53d0*/  BSSY.RECONVERGENT B0, `(.L_x_2924) ;  /* 0x0000061000007945 */ /* 0x000fe80003800200 */
[----:B------:R-:W-:Y:S05]  /*53e0*/  @P1 BRA `(.L_x_2925) ;  /* 0x00000004007c1947 */ /* 0x000fea0003800000 */
[----:B------:R-:W-:Y:S01]  /*53f0*/  VIADDMNMX R4, R3, 0x100, R4, !PT ;  /* 0x0000010003047846 */ /* 0x000fe20007800104 */
[----:B------:R-:W-:Y:S01]  /*5400*/  BSSY.RECONVERGENT B1, `(.L_x_2926) ;  /* 0x0000028000017945 */ /* 0x000fe20003800200 */
[----:B0-----:R-:W-:-:S04]  /*5410*/  LOP3.LUT R5, RZ, R2, RZ, 0x33, !PT ;  /* 0x00000002ff057212 */ /* 0x001fc800078e33ff */
        /* <DEDUP_REMOVED lines=12> */
[----:B------:R-:W-:Y:S02]  /*54e0*/  IADD3.X R9, PT, PT, RZ, R7, RZ, P1, !PT ;  /* 0x00000007ff097210 */ /* 0x000fe40000ffe4ff */
[----:B------:R-:W-:-:S02]  /*54f0*/  LOP3.LUT R4, R4, 0x3, RZ, 0xc0, !PT ;  /* 0x0000000304047812 */ /* 0x000fc400078ec0ff */
[----:B------:R-:W-:Y:S02]  /*5500*/  LOP3.LUT R8, R5, 0x300, RZ, 0xc0, !PT ;  /* 0x0000030005087812 */ /* 0x000fe400078ec0ff */
[----:B------:R-:W-:Y:S02]  /*5510*/  LEA R5, R2, UR5, 0x1 ;  /* 0x0000000502057c11 */ /* 0x000fe4000f8e08ff */
[----:B------:R-:W-:Y:S02]  /*5520*/  IADD3 R3, PT, PT, R3, R8, RZ ;  /* 0x0000000803037210 */ /* 0x000fe40007ffe0ff */
[----:B--2---:R-:W-:Y:S02]  /*5530*/  LEA R11, P1, R12, UR8, 0x2 ;  /* 0x000000080c0b7c11 */ /* 0x004fe4000f8210ff */
[----:B------:R-:W-:Y:S02]  /*5540*/  IADD3 R10, PT, PT, -R4, RZ, RZ ;  /* 0x000000ff040a7210 */ /* 0x000fe40007ffe1ff */
[----:B------:R-:W-:Y:S01]  /*5550*/  LEA.HI.X R12, R12, UR9, R9, 0x2, P1 ;  /* 0x000000090c0c7c11 */ /* 0x000fe200088f1409 */
[----:B0-----:R-:W-:-:S06]  /*5560*/  ULEA UR4, UR6, UR4, 0x18 ;  /* 0x0000000406047291 */ /* 0x001fcc000f8ec0ff */
[----:B------:R-:W-:Y:S02]  /*5570*/  IADD3 R8, PT, PT, R5, UR4, RZ ;  /* 0x0000000405087c10 */ /* 0x000fe4000fffe0ff */
[----:B------:R-:W-:-:S07]  /*5580*/  LEA R9, R2, UR4, 0x2 ;  /* 0x0000000402097c11 */ /* 0x000fce000f8e10ff */
.L_x_2928:
[----:B--2---:R0:W1:Y:S01]  /*5590*/  LDS R4, [R9] ;  /* 0x0000000009047984 */ /* 0x0040620000000800 */
[----:B------:R-:W-:Y:S02]  /*55a0*/  @P0 MOV R5, R12 ;  /* 0x0000000c00050202 */ /* 0x000fe40000000f00 */
[----:B------:R-:W-:-:S04]  /*55b0*/  IADD3 R10, PT, PT, R10, 0x1, RZ ;  /* 0x000000010a0a7810 */ /* 0x000fc80007ffe0ff */
[----:B------:R-:W-:Y:S02]  /*55c0*/  ISETP.NE.AND P3, PT, R10, RZ, PT ;  /* 0x000000ff0a00720c */ /* 0x000fe40003f65270 */
[----:B0-----:R-:W-:Y:S01]  /*55d0*/  IADD3 R9, PT, PT, R9, 0x400, RZ ;  /* 0x0000040009097810 */ /* 0x001fe20007ffe0ff */
[----:B-1----:R-:W-:-:S05]  /*55e0*/  FMUL.FTZ R15, R4, R13 ;  /* 0x0000000d040f7220 */ /* 0x002fca0000410000 */
[----:B------:R-:W-:-:S04]  /*55f0*/  F2FP.F16.F32.PACK_AB R4, RZ, R15 ;  /* 0x0000000fff04723e */ /* 0x000fc800000000ff */
[----:B------:R-:W-:Y:S01]  /*5600*/  PRMT R20, R4, 0x7610, R20 ;  /* 0x0000761004147816 */ /* 0x000fe20000000014 */
[----:B------:R-:W-:Y:S01]  /*5610*/  @P0 IMAD.MOV.U32 R4, RZ, RZ, R11 ;  /* 0x000000ffff040224 */ /* 0x000fe200078e000b */
[----:B------:R-:W-:-:S03]  /*5620*/  IADD3 R11, P1, PT, R11, 0x400, RZ ;  /* 0x000004000b0b7810 */ /* 0x000fc60007f3e0ff */
[----:B------:R0:W-:Y:S01]  /*5630*/  STS.U16 [R8], R20 ;  /* 0x0000001408007388 */ /* 0x0001e20000000400 */
[----:B------:R-:W-:-:S03]  /*5640*/  IADD3.X R12, PT, PT, RZ, R12, RZ, P1, !PT ;  /* 0x0000000cff0c7210 */ /* 0x000fc60000ffe4ff */
[----:B------:R2:W-:Y:S01]  /*5650*/  @P0 STG.E desc[UR36][R4.64], R15 ;  /* 0x0000000f04000986 */ /* 0x0005e2000c101924 */
[----:B0-----:R-:W-:Y:S01]  /*5660*/  VIADD R8, R8, 0x200 ;  /* 0x0000020008087836 */ /* 0x001fe20000000000 */
[----:B------:R-:W-:Y:S06]  /*5670*/  @P3 BRA `(.L_x_2928) ;  /* 0xfffffffc00c43947 */ /* 0x000fec000383ffff */
.L_x_2927:
[----:B------:R-:W-:Y:S05]  /*5680*/  BSYNC.RECONVERGENT B1 ;  /* 0x0000000000017941 */ /* 0x000fea0003800200 */
.L_x_2926:
        /* <DEDUP_REMOVED lines=14> */
[----:B------:R-:W-:-:S05]  /*5770*/  LEA.HI.X R8, R8, UR9, R7, 0x2, P3 ;  /* 0x0000000908087c11 */ /* 0x000fca00098f1407 */
[----:B------:R-:W-:Y:S01]  /*5780*/  IMAD.X R10, RZ, RZ, R8, P2 ;  /* 0x000000ffff0a7224 */ /* 0x000fe200010e0608 */
[----:B0-----:R-:W-:Y:S02]  /*5790*/  LEA R5, R5, R4, 0x18 ;  /* 0x0000000405057211 */ /* 0x001fe400078ec0ff */
[----:B------:R-:W-:Y:S02]  /*57a0*/  SHF.L.U32 R4, R17, 0x2, RZ ;  /* 0x0000000211047819 */ /* 0x000fe400000006ff */
[----:B------:R-:W-:Y:S02]  /*57b0*/  IADD3 R6, PT, PT, R6, 0x400, R5 ;  /* 0x0000040006067810 */ /* 0x000fe40007ffe005 */
[----:B------:R-:W-:-:S04]  /*57c0*/  LEA R4, R3, -R4, 0x2 ;  /* 0x8000000403047211 */ /* 0x000fc800078e10ff */
[----:B------:R-:W-:-:S07]  /*57d0*/  IADD3 R7, PT, PT, R4, 0x800, R5 ;  /* 0x0000080004077810 */ /* 0x000fce0007ffe005 */
.L_x_2929:
[----:B------:R-:W1:Y:S01]  /*57e0*/  LDS R4, [R7+-0x800] ;  /* 0xfff8000007047984 */ /* 0x000e620000000800 */
[----:B------:R-:W-:-:S04]  /*57f0*/  IADD3 R3, PT, PT, R3, 0x400, RZ ;  /* 0x0000040003037810 */ /* 0x000fc80007ffe0ff */
[----:B------:R-:W-:Y:S01]  /*5800*/  ISETP.GT.AND P2, PT, R3, R22, PT ;  /* 0x000000160300720c */ /* 0x000fe20003f44270 */
        /* <DEDUP_REMOVED lines=15> */
[----:B0-----:R-:W-:Y:S01]  /*5900*/  MOV R4, R9 ;  /* 0x0000000900047202 */ /* 0x001fe20000000f00 */
[----:B-1----:R-:W-:-:S03]  /*5910*/  VIADD R7, R7, 0x1000 ;  /* 0x0000100007077836 */ /* 0x002fc60000000000 */
[----:B------:R-:W-:Y:S01]  /*5920*/  IADD3 R9, P3, PT, R4, 0x1000, RZ ;  /* 0x0000100004097810 */ /* 0x000fe20007f7e0ff */
[----:B------:R-:W-:Y:S01]  /*5930*/  @P0 STG.E desc[UR36][R4.64+-0x800], R11 ;  /* 0xfff8000b04000986 */ /* 0x000fe2000c101924 */
[----:B------:R-:W-:Y:S02]  /*5940*/  PLOP3.LUT P0, PT, P1, PT, PT, 0x80, 0x8 ;  /* 0x000000000008781c */ /* 0x000fe40000f0f070 */
[----:B------:R-:W-:-:S11]  /*5950*/  IADD3.X R10, PT, PT, RZ, R5, RZ, P3, !PT ;  /* 0x00000005ff0a7210 */ /* 0x000fd60001ffe4ff */
        /* <DEDUP_REMOVED lines=8> */
.L_x_2925:
[----:B------:R-:W-:Y:S05]  /*59e0*/  BSYNC.RECONVERGENT B0 ;  /* 0x0000000000007941 */ /* 0x000fea0003800200 */
.L_x_2924:
[----:B------:R-:W-:Y:S01]  /*59f0*/  SHF.R.S32.HI R3, RZ, 0x1f, R22 ;  /* 0x0000001fff037819 */ /* 0x000fe20000011416 */
[----:B------:R-:W3:Y:S01]  /*5a00*/  LDCU.64 UR6, c[0x0][0x3b0] ;  /* 0x00007600ff0677ac */ /* 0x000ee20008000a00 */
[----:B------:R-:W-:Y:S02]  /*5a10*/  SHF.L.U32 R32, R2, 0x3, RZ ;  /* 0x0000000302207819 */ /* 0x000fe400000006ff */
[----:B------:R-:W-:Y:S02]  /*5a20*/  CS2R R6, SRZ ;  /* 0x0000000000067805 */ /* 0x000fe4000001ff00 */
[----:B------:R-:W-:Y:S02]  /*5a30*/  LEA.HI R3, R3, R22, RZ, 0x4 ;  /* 0x0000001603037211 */ /* 0x000fe400078f20ff */
[----:B------:R-:W-:Y:S02]  /*5a40*/  LOP3.LUT R32, R32, 0x78, RZ, 0xc0, !PT ;  /* 0x0000007820207812 */ /* 0x000fe400078ec0ff */
[----:B0-2---:R-:W-:-:S02]  /*5a50*/  LOP3.LUT R5, R3, 0xfffffff0, RZ, 0xc0, !PT ;  /* 0xfffffff003057812 */ /* 0x005fc400078ec0ff */
[----:B------:R-:W-:Y:S02]  /*5a60*/  SHF.R.U32.HI R3, RZ, 0x4, R2 ;  /* 0x00000004ff037819 */ /* 0x000fe40000011602 */
[----:B------:R-:W-:-:S04]  /*5a70*/  IADD3 R34, PT, PT, -R5, R22, RZ ;  /* 0x0000001605227210 */ /* 0x000fc80007ffe1ff */
[----:B------:R-:W-:Y:S02]  /*5a80*/  ISETP.NE.AND P0, PT, R3, R34, PT ;  /* 0x000000220300720c */ /* 0x000fe40003f05270 */
[----:B---3--:R-:W-:Y:S02]  /*5a90*/  ISETP.EQ.U32.AND P1, PT, RZ, UR6, PT ;  /* 0x00000006ff007c0c */ /* 0x008fe4000bf22070 */
        /* <DEDUP_REMOVED lines=14> */
[----:B------:R-:W-:Y:S01]  /*5b80*/  CS2R R38, SRZ ;  /* 0x0000000000267805 */ /* 0x000fe2000001ff00 */
[----:B------:R-:W-:-:S06]  /*5b90*/  IMAD.MOV.U32 R40, RZ, RZ, RZ ;  /* 0x000000ffff287224 */ /* 0x000fcc00078e00ff */
[----:B0-----:R-:W-:Y:S05]  /*5ba0*/  @P0 BRA `(.L_x_2931) ;  /* 0x0000002400080947 */ /* 0x001fea0003800000 */
[----:B------:R-:W0:Y:S01]  /*5bb0*/  LDCU UR4, c[0x0][0x3f4] ;  /* 0x00007e80ff0477ac */ /* 0x000e220008000800 */
[----:B------:R-:W2:Y:S01]  /*5bc0*/  S2R R41, SR_CgaCtaId ;  /* 0x0000000000297919 */ /* 0x000ea20000008800 */
[----:B------:R-:W3:Y:S01]  /*5bd0*/  LDC.64 R8, c[0x0][0x3c0] ;  /* 0x0000f000ff087b82 */ /* 0x000ee20000000a00 */
[----:B------:R-:W-:Y:S01]  /*5be0*/  IADD3 R36, PT, PT, R17, R3, RZ ;  /* 0x0000000311247210 */ /* 0x000fe20007ffe0ff */
[----:B------:R-:W-:Y:S01]  /*5bf0*/  BSSY.RECONVERGENT B1, `(.L_x_2932) ;  /* 0x00000c4000017945 */ /* 0x000fe20003800200 */
[----:B------:R-:W-:Y:S02]  /*5c00*/  MOV R10, 0x400 ;  /* 0x00000400000a7802 */ /* 0x000fe40000000f00 */
[----:B------:R-:W-:Y:S02]  /*5c10*/  MOV R47, RZ ;  /* 0x000000ff002f7202 */ /* 0x000fe40000000f00 */
[----:B------:R-:W-:Y:S02]  /*5c20*/  IADD3 R10, PT, PT, R10, 0x140, RZ ;  /* 0x000001400a0a7810 */ /* 0x000fe40007ffe0ff */
[----:B0-----:R-:W-:-:S04]  /*5c30*/  MOV R35, UR4 ;  /* 0x0000000400237c02 */ /* 0x001fc80008000f00 */
[-C--:B------:R-:W-:Y:S01]  /*5c40*/  VIMNMX R11, PT, PT, R22, R35.reuse, PT ;  /* 0x00000023160b7248 */ /* 0x080fe20003fe0100 */
[----:B------:R-:W-:-:S03]  /*5c50*/  IMAD R21, R21, R35, R32 ;  /* 0x0000002315157224 */ /* 0x000fc600078e0220 */
[----:B------:R-:W-:Y:S01]  /*5c60*/  ISETP.GE.AND P0, PT, R36, R11, PT ;  /* 0x0000000b2400720c */ /* 0x000fe20003f06270 */
[----:B---3--:R-:W-:Y:S01]  /*5c70*/  IMAD.WIDE R20, R21, 0x2, R8 ;  /* 0x0000000215147825 */ /* 0x008fe200078e0208 */
[----:B--2---:R-:W-:-:S05]  /*5c80*/  LEA R41, R41, R10, 0x18 ;  /* 0x0000000a29297211 */ /* 0x004fca00078ec0ff */
[----:B------:R-:W-:-:S06]  /*5c90*/  VIADD R37, R41, UR5 ;  /* 0x0000000529257c36 */ /* 0x000fcc0008000000 */
[----:B------:R-:W-:Y:S05]  /*5ca0*/  @P0 BRA `(.L_x_2933) ;  /* 0x0000000800e00947 */ /* 0x000fea0003800000 */
[----:B------:R-:W-:Y:S01]  /*5cb0*/  VIADDMNMX R8, R36, 0x10, R11, !PT ;  /* 0x0000001024087846 */ /* 0x000fe2000780010b */
[----:B------:R-:W-:Y:S01]  /*5cc0*/  BSSY.RECONVERGENT B2, `(.L_x_2934) ;  /* 0x000006b000027945 */ /* 0x000fe20003800200 */
[----:B------:R-:W-:Y:S01]  /*5cd0*/  LOP3.LUT R9, RZ, R17, RZ, 0x33, !PT ;  /* 0x00000011ff097212 */ /* 0x000fe200078e33ff */
[----:B------:R-:W-:Y:S01]  /*5ce0*/  HFMA2 R47, -RZ, RZ, 0, 0 ;  /* 0x00000000ff2f7431 */ /* 0x000fe200000001ff */
[----:B------:R-:W-:Y:S02]  /*5cf0*/  MOV R40, RZ ;  /* 0x000000ff00287202 */ /* 0x000fe40000000f00 */
[----:B------:R-:W-:Y:S02]  /*5d00*/  CS2R R42, SRZ ;  /* 0x00000000002a7805 */ /* 0x000fe4000001ff00 */
[----:B------:R-:W-:Y:S02]  /*5d10*/  IADD3 R58, PT, PT, -R3, R8, R9 ;  /* 0x00000008033a7210 */ /* 0x000fe40007ffe109 */
[----:B------:R-:W-:-:S02]  /*5d20*/  CS2R R38, SRZ ;  /* 0x0000000000267805 */ /* 0x000fc4000001ff00 */
[----:B------:R-:W-:Y:S02]  /*5d30*/  MOV R46, R36 ;  /* 0x00000024002e7202 */ /* 0x000fe40000000f00 */
[----:B------:R-:W-:Y:S02]  /*5d40*/  CS2R R44, SRZ ;  /* 0x00000000002c7805 */ /* 0x000fe4000001ff00 */
[C---:B------:R-:W-:Y:S02]  /*5d50*/  ISETP.GE.U32.AND P0, PT, R58.reuse, 0x30, PT ;  /* 0x000000303a00780c */ /* 0x040fe40003f06070 */
[----:B------:R-:W-:-:S04]  /*5d60*/  LEA.HI R8, R58, 0x1, RZ, 0x1c ;  /* 0x000000013a087811 */ /* 0x000fc800078fe0ff */
[----:B------:R-:W-:-:S07]  /*5d70*/  LOP3.LUT P1, R60, R8, 0x3, RZ, 0xc0, !PT ;  /* 0x00000003083c7812 */ /* 0x000fce000782c0ff */
[----:B------:R-:W-:Y:S06]  /*5d80*/  @!P0 BRA `(.L_x_2935) ;  /* 0x0000000400788947 */ /* 0x000fec0003800000 */
[----:B------:R-:W-:Y:S01]  /*5d90*/  LOP3.LUT R59, R8, 0x1ffffffc, RZ, 0xc0, !PT ;  /* 0x1ffffffc083b7812 */ /* 0x000fe200078ec0ff */
[----:B------:R-:W-:Y:S01]  /*5da0*/  IMAD.MOV.U32 R40, RZ, RZ, RZ ;  /* 0x000000ffff287224 */ /* 0x000fe200078e00ff */
[----:B------:R-:W-:Y:S02]  /*5db0*/  MOV R48, RZ ;  /* 0x000000ff00307202 */ /* 0x000fe40000000f00 */
[----:B------:R-:W-:-:S07]  /*5dc0*/  MOV R46, R36 ;  /* 0x00000024002e7202 */ /* 0x000fce0000000f00 */
.L_x_2936:
[----:B------:R-:W-:-:S04]  /*5dd0*/  IMAD R29, R46, 0x50, RZ ;  /* 0x000000502e1d7824 */ /* 0x000fc800078e02ff */
[C---:B------:R-:W-:Y:S01]  /*5de0*/  IMAD.WIDE.U32 R8, R29.reuse, 0x2, R20 ;  /* 0x000000021d087825 */ /* 0x040fe200078e0014 */
[C---:B-1----:R-:W-:Y:S02]  /*5df0*/  IADD3 R13, PT, PT, R29.reuse, 0x500, RZ ;  /* 0x000005001d0d7810 */ /* 0x042fe40007ffe0ff */
[----:B------:R-:W-:-:S03]  /*5e00*/  IADD3 R25, PT, PT, R29, 0xa00, RZ ;  /* 0x00000a001d197810 */ /* 0x000fc60007ffe0ff */
[----:B------:R-:W2:Y:S01]  /*5e10*/  LDG.E.128 R8, desc[UR36][R8.64] ;  /* 0x0000002408087981 */ /* 0x000ea2000c1e1d00 */
[----:B------:R-:W-:Y:S01]  /*5e20*/  IMAD.WIDE.U32 R12, R13, 0x2, R20 ;  /* 0x000000020d0c7825 */ /* 0x000fe200078e0014 */
[----:B------:R-:W-:-:S03]  /*5e30*/  IADD3 R29, PT, PT, R29, 0xf00, RZ ;  /* 0x00000f001d1d7810 */ /* 0x000fc60007ffe0ff */
[--C-:B------:R-:W-:Y:S02]  /*5e40*/  IMAD.WIDE.U32 R24, R25, 0x2, R20.reuse ;  /* 0x0000000219187825 */ /* 0x100fe400078e0014 */
[----:B------:R-:W3:Y:S02]  /*5e50*/  LDG.E.128 R12, desc[UR36][R12.64] ;  /* 0x000000240c0c7981 */ /* 0x000ee4000c1e1d00 */
[----:B------:R-:W-:Y:S02]  /*5e60*/  IMAD.WIDE.U32 R28, R29, 0x2, R20 ;  /* 0x000000021d1c7825 */ /* 0x000fe400078e0014 */
[----:B------:R-:W4:Y:S04]  /*5e70*/  LDG.E.128 R24, desc[UR36][R24.64] ;  /* 0x0000002418187981 */ /* 0x000f28000c1e1d00 */
[----:B------:R-:W4:Y:S01]  /*5e80*/  LDG.E.128 R28, desc[UR36][R28.64] ;  /* 0x000000241c1c7981 */ /* 0x000f22000c1e1d00 */
[----:B------:R-:W-:Y:S01]  /*5e90*/  IMAD.IADD R50, R46, 0x1, -R17 ;  /* 0x000000012e327824 */ /* 0x000fe200078e0a11 */
[----:B------:R-:W-:-:S02]  /*5ea0*/  IADD3 R48, PT, PT, R48, 0x4, RZ ;  /* 0x0000000430307810 */ /* 0x000fc40007ffe0ff */
[----:B------:R-:W-:Y:S02]  /*5eb0*/  IADD3 R46, PT, PT, R46, 0x40, RZ ;  /* 0x000000402e2e7810 */ /* 0x000fe40007ffe0ff */
[----:B------:R-:W-:Y:S02]  /*5ec0*/  LEA R50, R50, R37, 0x1 ;  /* 0x0000002532327211 */ /* 0x000fe400078e08ff */
[----:B------:R-:W-:-:S03]  /*5ed0*/  ISETP.NE.AND P0, PT, R48, R59, PT ;  /* 0x0000003b3000720c */ /* 0x000fc60003f05270 */
[----:B------:R-:W0:Y:S04]  /*5ee0*/  LDS.U16 R49, [R50] ;  /* 0x0000000032317984 */ /* 0x000e280000000400 */
[----:B------:R-:W1:Y:S04]  /*5ef0*/  LDS.U16 R56, [R50+0x20] ;  /* 0x0000200032387984 */ /* 0x000e680000000400 */
[----:B------:R-:W-:Y:S04]  /*5f00*/  LDS.U16 R57, [R50+0x40] ;  /* 0x0000400032397984 */ /* 0x000fe80000000400 */
[----:B------:R-:W1:Y:S01]  /*5f10*/  LDS.U16 R50, [R50+0x60] ;  /* 0x0000600032327984 */ /* 0x000e620000000400 */
[----:B0-----:R-:W-:-:S02]  /*5f20*/  HADD2.F32 R49, -RZ, R49.H0_H0 ;  /* 0x20000031ff317230 */ /* 0x001fc40000004100 */
[----:B-1----:R-:W-:Y:S02]  /*5f30*/  HADD2.F32 R56, -RZ, R56.H0_H0 ;  /* 0x20000038ff387230 */ /* 0x002fe40000004100 */
[----:B------:R-:W-:Y:S02]  /*5f40*/  HADD2.F32 R50, -RZ, R50.H0_H0 ;  /* 0x20000032ff327230 */ /* 0x000fe40000004100 */
[--C-:B--2---:R-:W-:Y:S02]  /*5f50*/  HADD2.F32 R51, -RZ, R8.reuse.H0_H0 ;  /* 0x20000008ff337230 */ /* 0x104fe40000004100 */
[----:B------:R-:W-:Y:S02]  /*5f60*/  HADD2.F32 R52, -RZ, R9.H0_H0 ;  /* 0x20000009ff347230 */ /* 0x000fe40000004100 */
        /* <DEDUP_REMOVED lines=12> */
[--C-:B---3--:R-:W-:Y:S02]  /*6030*/  HADD2.F32 R11, -RZ, R12.reuse.H0_H0 ;  /* 0x2000000cff0b7230 */ /* 0x108fe40000004100 */
[C---:B------:R-:W-:Y:S01]  /*6040*/  FFMA.FTZ R54, R49.reuse, R54, R47 ;  /* 0x0000003631367223 */ /* 0x040fe2000001002f */
[----:B------:R-:W-:Y:S02]  /*6050*/  HADD2.F32 R39, -RZ, R12.H1_H1 ;  /* 0x3000000cff277230 */ /* 0x000fe40000004100 */
[----:B------:R-:W-:Y:S01]  /*6060*/  FFMA.FTZ R9, R49, R9, R38 ;  /* 0x0000000931097223 */ /* 0x000fe20000010026 */
[--C-:B------:R-:W-:Y:S02]  /*6070*/  HADD2.F32 R43, -RZ, R13.reuse.H0_H0 ;  /* 0x2000000dff2b7230 */ /* 0x100fe40000004100 */
[----:B------:R-:W-:Y:S01]  /*6080*/  FFMA.FTZ R11, R56, R11, R51 ;  /* 0x0000000b380b7223 */ /* 0x000fe20000010033 */
[----:B------:R-:W-:-:S02]  /*6090*/  HADD2.F32 R12, -RZ, R13.H1_H1 ;  /* 0x3000000dff0c7230 */ /* 0x000fc40000004100 */
[C---:B------:R-:W-:Y:S01]  /*60a0*/  FFMA.FTZ R8, R56.reuse, R39, R8 ;  /* 0x0000002738087223 */ /* 0x040fe20000010008 */
[--C-:B------:R-:W-:Y:S02]  /*60b0*/  HADD2.F32 R13, -RZ, R14.reuse.H1_H1 ;  /* 0x3000000eff0d7230 */ /* 0x100fe40000004100 */
[C---:B------:R-:W-:Y:S01]  /*60c0*/  FFMA.FTZ R43, R56.reuse, R43, R52 ;  /* 0x0000002b382b7223 */ /* 0x040fe20000010034 */
[----:B------:R-:W-:Y:S02]  /*60d0*/  HADD2.F32 R38, -RZ, R14.H0_H0 ;  /* 0x2000000eff267230 */ /* 0x000fe40000004100 */
[C---:B------:R-:W-:Y:S01]  /*60e0*/  FFMA.FTZ R9, R56.reuse, R12, R9 ;  /* 0x0000000c38097223 */ /* 0x040fe20000010009 */
[--C-:B------:R-:W-:Y:S02]  /*60f0*/  HADD2.F32 R14, -RZ, R15.reuse.H0_H0 ;  /* 0x2000000fff0e7230 */ /* 0x100fe40000004100 */
[----:B------:R-:W-:Y:S01]  /*6100*/  FFMA.FTZ R10, R56, R13, R10 ;  /* 0x0000000d380a7223 */ /* 0x000fe2000001000a */
[----:B------:R-:W-:-:S02]  /*6110*/  HADD2.F32 R15, -RZ, R15.H1_H1 ;  /* 0x3000000fff0f7230 */ /* 0x000fc40000004100 */
[C---:B------:R-:W-:Y:S01]  /*6120*/  FFMA.FTZ R38, R56.reuse, R38, R53 ;  /* 0x0000002638267223 */ /* 0x040fe20000010035 */
[--C-:B----4-:R-:W-:Y:S02]  /*6130*/  HADD2.F32 R13, -RZ, R24.reuse.H0_H0 ;  /* 0x20000018ff0d7230 */ /* 0x110fe40000004100 */
[C---:B------:R-:W-:Y:S01]  /*6140*/  FFMA.FTZ R14, R56.reuse, R14, R55 ;  /* 0x0000000e380e7223 */ /* 0x040fe20000010037 */
[----:B------:R-:W-:Y:S02]  /*6150*/  HADD2.F32 R39, -RZ, R24.H1_H1 ;  /* 0x30000018ff277230 */ /* 0x000fe40000004100 */
[----:B------:R-:W-:Y:S01]  /*6160*/  FFMA.FTZ R15, R56, R15, R54 ;  /* 0x0000000f380f7223 */ /* 0x000fe20000010036 */
[--C-:B------:R-:W-:Y:S02]  /*6170*/  HADD2.F32 R24, -RZ, R25.reuse.H0_H0 ;  /* 0x20000019ff187230 */ /* 0x100fe40000004100 */
[----:B------:R-:W-:Y:S02]  /*6180*/  HADD2.F32 R40, -RZ, R25.H1_H1 ;  /* 0x30000019ff287230 */ /* 0x000fe40000004100 */
[----:B------:R-:W-:-:S02]  /*6190*/  HADD2.F32 R12, -RZ, R57.H0_H0 ;  /* 0x20000039ff0c7230 */ /* 0x000fc40000004100 */
[--C-:B------:R-:W-:Y:S02]  /*61a0*/  HADD2.F32 R25, -RZ, R26.reuse.H0_H0 ;  /* 0x2000001aff197230 */ /* 0x100fe40000004100 */
[----:B------:R-:W-:Y:S02]  /*61b0*/  HADD2.F32 R45, -RZ, R26.H1_H1 ;  /* 0x3000001aff2d7230 */ /* 0x000fe40000004100 */
        /* <DEDUP_REMOVED lines=8> */
[----:B------:R-:W-:-:S02]  /*6240*/  HADD2.F32 R42, -RZ, R30.H0_H0 ;  /* 0x2000001eff2a7230 */ /* 0x000fc40000004100 */
        /* <DEDUP_REMOVED lines=16> */
[----:B------:R-:W-:Y:S01]  /*6350*/  FFMA.FTZ R47, R50, R10, R15 ;  /* 0x0000000a322f7223 */ /* 0x000fe2000001000f */
[----:B------:R-:W-:Y:S06]  /*6360*/  @P0 BRA `(.L_x_2936) ;  /* 0xfffffff800980947 */ /* 0x000fec000383ffff */
.L_x_2935:
[----:B------:R-:W-:Y:S05]  /*6370*/  BSYNC.RECONVERGENT B2 ;  /* 0x0000000000027941 */ /* 0x000fea0003800200 */
.L_x_2934:
[----:B------:R-:W-:Y:S05]  /*6380*/  @!P1 BRA `(.L_x_2933) ;  /* 0x0000000400289947 */ /* 0x000fea0003800000 */
[----:B------:R-:W-:Y:S01]  /*6390*/  ISETP.NE.AND P1, PT, R60, 0x1, PT ;  /* 0x000000013c00780c */ /* 0x000fe20003f25270 */
[----:B------:R-:W-:Y:S01]  /*63a0*/  BSSY.RECONVERGENT B2, `(.L_x_2937) ;  /* 0x0000030000027945 */ /* 0x000fe20003800200 */
[----:B------:R-:W-:-:S11]  /*63b0*/  LOP3.LUT P0, RZ, R58, 0x10, RZ, 0xc0, !PT ;  /* 0x000000103aff7812 */ /* 0x000fd6000780c0ff */
[----:B------:R-:W-:Y:S05]  /*63c0*/  @!P1 BRA `(.L_x_2938) ;  /* 0x0000000000b49947 */ /* 0x000fea0003800000 */
[----:B------:R-:W-:-:S04]  /*63d0*/  IMAD R9, R46, 0x50, RZ ;  /* 0x000000502e097824 */ /* 0x000fc800078e02ff */
[C---:B-1----:R-:W-:Y:S01]  /*63e0*/  IMAD.WIDE.U32 R12, R9.reuse, 0x2, R20 ;  /* 0x00000002090c7825 */ /* 0x042fe200078e0014 */
[----:B------:R-:W-:-:S05]  /*63f0*/  IADD3 R9, PT, PT, R9, 0x500, RZ ;  /* 0x0000050009097810 */ /* 0x000fca0007ffe0ff */
[----:B------:R-:W2:Y:S01]  /*6400*/  LDG.E.128 R12, desc[UR36][R12.64] ;  /* 0x000000240c0c7981 */ /* 0x000ea2000c1e1d00 */
[----:B------:R-:W-:-:S06]  /*6410*/  IMAD.WIDE.U32 R8, R9, 0x2, R20 ;  /* 0x0000000209087825 */ /* 0x000fcc00078e0014 */
[----:B------:R-:W3:Y:S01]  /*6420*/  LDG.E.128 R8, desc[UR36][R8.64] ;  /* 0x0000002408087981 */ /* 0x000ee2000c1e1d00 */
[C---:B------:R-:W-:Y:S01]  /*6430*/  IMAD.IADD R24, R46.reuse, 0x1, -R17 ;  /* 0x000000012e187824 */ /* 0x040fe200078e0a11 */
[----:B------:R-:W-:-:S04]  /*6440*/  IADD3 R46, PT, PT, R46, 0x20, RZ ;  /* 0x000000202e2e7810 */ /* 0x000fc80007ffe0ff */
[----:B------:R-:W-:-:S05]  /*6450*/  LEA R24, R24, R37, 0x1 ;  /* 0x0000002518187211 */ /* 0x000fca00078e08ff */
[----:B------:R-:W0:Y:S04]  /*6460*/  LDS.U16 R25, [R24] ;  /* 0x0000000018197984 */ /* 0x000e280000000400 */
[----:B------:R-:W1:Y:S01]  /*6470*/  LDS.U16 R31, [R24+0x20] ;  /* 0x00002000181f7984 */ /* 0x000e620000000400 */
[----:B0-----:R-:W-:Y:S02]  /*6480*/  HADD2.F32 R25, -RZ, R25.H0_H0 ;  /* 0x20000019ff197230 */ /* 0x001fe40000004100 */
[----:B-1----:R-:W-:Y:S02]  /*6490*/  HADD2.F32 R31, -RZ, R31.H0_H0 ;  /* 0x2000001fff1f7230 */ /* 0x002fe40000004100 */
[----:B--2---:R-:W-:Y:S02]  /*64a0*/  HADD2.F32 R30, -RZ, R13.H0_H0 ;  /* 0x2000000dff1e7230 */ /* 0x004fe40000004100 */
[----:B------:R-:W-:-:S02]  /*64b0*/  HADD2.F32 R27, -RZ, R14.H0_H0 ;  /* 0x2000000eff1b7230 */ /* 0x000fc40000004100 */
[----:B------:R-:W-:Y:S02]  /*64c0*/  HADD2.F32 R29, -RZ, R15.H0_H0 ;  /* 0x2000000fff1d7230 */ /* 0x000fe40000004100 */
[C---:B------:R-:W-:Y:S01]  /*64d0*/  FFMA.FTZ R30, R25.reuse, R30, R39 ;  /* 0x0000001e191e7223 */ /* 0x040fe20000010027 */
[--C-:B------:R-:W-:Y:S02]  /*64e0*/  HADD2.F32 R26, -RZ, R12.reuse.H0_H0 ;  /* 0x2000000cff1a7230 */ /* 0x100fe40000004100 */
[C---:B------:R-:W-:Y:S01]  /*64f0*/  FFMA.FTZ R27, R25.reuse, R27, R42 ;  /* 0x0000001b191b7223 */ /* 0x040fe2000001002a */
[----:B------:R-:W-:Y:S02]  /*6500*/  HADD2.F32 R28, -RZ, R12.H1_H1 ;  /* 0x3000000cff1c7230 */ /* 0x000fe40000004100 */
[C---:B------:R-:W-:Y:S01]  /*6510*/  FFMA.FTZ R29, R25.reuse, R29, R44 ;  /* 0x0000001d191d7223 */ /* 0x040fe2000001002c */
[----:B------:R-:W-:Y:S02]  /*6520*/  HADD2.F32 R13, -RZ, R13.H1_H1 ;  /* 0x3000000dff0d7230 */ /* 0x000fe40000004100 */
[----:B------:R-:W-:Y:S01]  /*6530*/  FFMA.FTZ R26, R25, R26, R40 ;  /* 0x0000001a191a7223 */ /* 0x000fe20000010028 */
[----:B------:R-:W-:-:S02]  /*6540*/  HADD2.F32 R14, -RZ, R14.H1_H1 ;  /* 0x3000000eff0e7230 */ /* 0x000fc40000004100 */
[C---:B------:R-:W-:Y:S01]  /*6550*/  FFMA.FTZ R28, R25.reuse, R28, R43 ;  /* 0x0000001c191c7223 */ /* 0x040fe2000001002b */
[----:B------:R-:W-:Y:S02]  /*6560*/  HADD2.F32 R12, -RZ, R15.H1_H1 ;  /* 0x3000000fff0c7230 */ /* 0x000fe40000004100 */
[C---:B------:R-:W-:Y:S01]  /*6570*/  FFMA.FTZ R13, R25.reuse, R13, R38 ;  /* 0x0000000d190d7223 */ /* 0x040fe20000010026 */
[----:B---3--:R-:W-:Y:S02]  /*6580*/  HADD2.F32 R44, -RZ, R11.H0_H0 ;  /* 0x2000000bff2c7230 */ /* 0x008fe40000004100 */
        /* <DEDUP_REMOVED lines=17> */
.L_x_2938:
[----:B------:R-:W-:Y:S05]  /*66a0*/  BSYNC.RECONVERGENT B2 ;  /* 0x0000000000027941 */ /* 0x000fea0003800200 */
.L_x_2937:
[----:B------:R-:W-:Y:S05]  /*66b0*/  @P0 BRA `(.L_x_2933) ;  /* 0x00000000005c0947 */ /* 0x000fea0003800000 */
[----:B------:R-:W-:-:S04]  /*66c0*/  IMAD R9, R46, 0x50, RZ ;  /* 0x000000502e097824 */ /* 0x000fc800078e02ff */
[----:B------:R-:W-:-:S06]  /*66d0*/  IMAD.WIDE.U32 R8, R9, 0x2, R20 ;  /* 0x0000000209087825 */ /* 0x000fcc00078e0014 */
[----:B------:R-:W2:Y:S01]  /*66e0*/  LDG.E.128 R8, desc[UR36][R8.64] ;  /* 0x0000002408087981 */ /* 0x000ea2000c1e1d00 */
[----:B------:R-:W-:-:S04]  /*66f0*/  IADD3 R12, PT, PT, -R17, R46, RZ ;  /* 0x0000002e110c7210 */ /* 0x000fc80007ffe1ff */
[----:B------:R-:W-:-:S06]  /*6700*/  LEA R12, R12, R37, 0x1 ;  /* 0x000000250c0c7211 */ /* 0x000fcc00078e08ff */
[----:B------:R-:W1:Y:S02]  /*6710*/  LDS.U16 R12, [R12] ;  /* 0x000000000c0c7984 */ /* 0x000e640000000400 */
        /* <DEDUP_REMOVED lines=17> */
.L_x_2933:
[----:B------:R-:W-:Y:S05]  /*6830*/  BSYNC.RECONVERGENT B1 ;  /* 0x0000000000017941 */ /* 0x000fea0003800200 */
.L_x_2932:
[----:B------:R-:W-:Y:S01]  /*6840*/  ISETP.GE.AND P0, PT, R36, R22, PT ;  /* 0x000000162400720c */ /* 0x000fe20003f06270 */
[----:B------:R-:W-:-:S12]  /*6850*/  BSSY.RECONVERGENT B1, `(.L_x_2939) ;  /* 0x000010b000017945 */ /* 0x000fd80003800200 */
[----:B------:R-:W-:Y:S05]  /*6860*/  @P0 BRA `(.L_x_2940) ;  /* 0x0000001000240947 */ /* 0x000fea0003800000 */
[----:B------:R-:W-:Y:S01]  /*6870*/  VIADDMNMX R8, R36, 0x10, R22, !PT ;  /* 0x0000001024087846 */ /* 0x000fe20007800116 */
[----:B------:R-:W-:Y:S01]  /*6880*/  BSSY.RECONVERGENT B2, `(.L_x_2941) ;  /* 0x0000040000027945 */ /* 0x000fe20003800200 */
[----:B------:R-:W-:-:S04]  /*6890*/  LOP3.LUT R29, RZ, R17, RZ, 0x33, !PT ;  /* 0x00000011ff1d7212 */ /* 0x000fc800078e33ff */
[----:B------:R-:W-:-:S04]  /*68a0*/  IADD3 R29, PT, PT, -R3, R8, R29 ;  /* 0x00000008031d7210 */ /* 0x000fc80007ffe11d */
[----:B------:R-:W-:-:S04]  /*68b0*/  LOP3.LUT R8, R29, 0x30, RZ, 0xc0, !PT ;  /* 0x000000301d087812 */ /* 0x000fc800078ec0ff */
[----:B------:R-:W-:-:S13]  /*68c0*/  ISETP.NE.AND P0, PT, R8, 0x30, PT ;  /* 0x000000300800780c */ /* 0x000fda0003f05270 */
[----:B------:R-:W-:Y:S05]  /*68d0*/  @!P0 BRA `(.L_x_2942) ;  /* 0x0000000000e88947 */ /* 0x000fea0003800000 */
[----:B------:R-:W0:Y:S01]  /*68e0*/  LDC R35, c[0x0][0x3f4] ;  /* 0x0000fd00ff237b82 */ /* 0x000e220000000800 */
[----:B------:R-:W-:Y:S02]  /*68f0*/  LEA.HI R9, R29, 0x1, RZ, 0x1c ;  /* 0x000000011d097811 */ /* 0x000fe400078fe0ff */
[----:B------:R-:W-:Y:S02]  /*6900*/  LEA R8, R3, UR5, 0x1 ;  /* 0x0000000503087c11 */ /* 0x000fe4000f8e08ff */
[----:B------:R-:W-:-:S03]  /*6910*/  LOP3.LUT R9, R9, 0x3, RZ, 0xc0, !PT ;  /* 0x0000000309097812 */ /* 0x000fc600078ec0ff */
[----:B------:R-:W-:Y:S01]  /*6920*/  IMAD.IADD R41, R41, 0x1, R8 ;  /* 0x0000000129297824 */ /* 0x000fe200078e0208 */
[----:B------:R-:W-:-:S07]  /*6930*/  IADD3 R10, PT, PT, -R9, RZ, RZ ;  /* 0x000000ff090a7210 */ /* 0x000fce0007ffe1ff */
.L_x_2945:
        /* <DEDUP_REMOVED lines=10> */
[----:B0-----:R-:W1:Y:S02]  /*69e0*/  MUFU.RCP R12, R12 ;  /* 0x0000000c000c7308 */ /* 0x001e640000001000 */
[----:B-1----:R-:W-:-:S06]  /*69f0*/  IADD3 R13, PT, PT, R12, 0xffffffe, RZ ;  /* 0x0ffffffe0c0d7810 */ /* 0x002fcc0007ffe0ff */
[----:B------:R-:W0:Y:S02]  /*6a00*/  F2I.FTZ.U32.TRUNC.NTZ R9, R13 ;  /* 0x0000000d00097305 */ /* 0x000e24000021f000 */
[----:B0-----:R-:W-:-:S05]  /*6a10*/  IADD3 R8, PT, PT, RZ, -R9, RZ ;  /* 0x80000009ff087210 */ /* 0x001fca0007ffe0ff */
        /* <DEDUP_REMOVED lines=10> */
[----:B------:R-:W-:Y:S02]  /*6ac0*/  @!P0 IADD3 R8, PT, PT, R8, -R11, RZ ;  /* 0x8000000b08088210 */ /* 0x000fe40007ffe0ff */
[----:B------:R-:W0:Y:S03]  /*6ad0*/  LDS.U16 R11, [R41] ;  /* 0x00000000290b7984 */ /* 0x000e260000000400 */
[----:B------:R-:W-:Y:S01]  /*6ae0*/  @!P1 IMAD.MOV R8, RZ, RZ, -R8 ;  /* 0x000000ffff089224 */ /* 0x000fe200078e0a08 */
[----:B------:R-:W-:-:S05]  /*6af0*/  @!P3 LOP3.LUT R8, RZ, R35, RZ, 0x33, !PT ;  /* 0x00000023ff08b212 */ /* 0x000fca00078e33ff */
[----:B------:R-:W-:-:S04]  /*6b00*/  IMAD R9, R8, 0x50, RZ ;  /* 0x0000005008097824 */ /* 0x000fc800078e02ff */
[----:B------:R-:W-:-:S05]  /*6b10*/  IMAD.WIDE.U32 R8, R9, 0x2, R20 ;  /* 0x0000000209087825 */ /* 0x000fca00078e0014 */
[----:B------:R-:W2:Y:S01]  /*6b20*/  LDG.E.128 R12, desc[UR36][R8.64] ;  /* 0x00000024080c7981 */ /* 0x000ea2000c1e1d00 */
[----:B0-----:R-:W-:Y:S02]  /*6b30*/  HADD2.F32 R11, -RZ, R11.H0_H0 ;  /* 0x2000000bff0b7230 */ /* 0x001fe40000004100 */
[----:B--2---:R-:W-:Y:S02]  /*6b40*/  HADD2.F32 R24, -RZ, R12.H0_H0 ;  /* 0x2000000cff187230 */ /* 0x004fe40000004100 */
[----:B------:R-:W-:Y:S02]  /*6b50*/  HADD2.F32 R26, -RZ, R13.H0_H0 ;  /* 0x2000000dff1a7230 */ /* 0x000fe40000004100 */
        /* <DEDUP_REMOVED lines=14> */
.L_x_2944:
[----:B------:R-:W-:Y:S05]  /*6c40*/  BSYNC.RECONVERGENT B3 ;  /* 0x0000000000037941 */ /* 0x000fea0003800200 */
.L_x_2943:
[----:B------:R-:W-:Y:S02]  /*6c50*/  IADD3 R36, PT, PT, R36, 0x10, RZ ;  /* 0x0000001024247810 */ /* 0x000fe40007ffe0ff */
[----:B------:R-:W-:Y:S01]  /*6c60*/  IADD3 R41, PT, PT, R41, 0x20, RZ ;  /* 0x0000002029297810 */ /* 0x000fe20007ffe0ff */
[----:B------:R-:W-:Y:S06]  /*6c70*/  @P2 BRA `(.L_x_2945) ;  /* 0xfffffffc00302947 */ /* 0x000fec000383ffff */
.L_x_2942:
[----:B------:R-:W-:Y:S05]  /*6c80*/  BSYNC.RECONVERGENT B2 ;  /* 0x0000000000027941 */ /* 0x000fea0003800200 */
.L_x_2941:
[----:B------:R-:W-:-:S13]  /*6c90*/  ISETP.GE.U32.AND P0, PT, R29, 0x30, PT ;  /* 0x000000301d00780c */ /* 0x000fda0003f06070 */
[----:B------:R-:W-:Y:S05]  /*6ca0*/  @!P0 BRA `(.L_x_2940) ;  /* 0x0000000c00148947 */ /* 0x000fea0003800000 */
[----:B------:R-:W0:Y:S02]  /*6cb0*/  LDC R35, c[0x0][0x3f4] ;  /* 0x0000fd00ff237b82 */ /* 0x000e240000000800 */
.L_x_2954:
        /* <DEDUP_REMOVED lines=11> */
[----:B------:R-:W-:Y:S02]  /*6d70*/  IABS R11, R35 ;  /* 0x00000023000b7213 */ /* 0x000fe40000000000 */
[----:B------:R-:W-:Y:S02]  /*6d80*/  IABS R14, R36 ;  /* 0x00000024000e7213 */ /* 0x000fe40000000000 */
[----:B------:R-:W0:Y:S01]  /*6d90*/  I2F.RP R10, R11 ;  /* 0x0000000b000a7306 */ /* 0x000e220000209400 */
[----:B------:R-:W-:Y:S02]  /*6da0*/  ISETP.GE.AND P4, PT, R36, RZ, PT ;  /* 0x000000ff2400720c */ /* 0x000fe40003f86270 */
[----:B------:R-:W-:-:S05]  /*6db0*/  ISETP.NE.AND P5, PT, R35, RZ, PT ;  /* 0x000000ff2300720c */ /* 0x000fca0003fa5270 */
[----:B0-----:R-:W0:Y:S02]  /*6dc0*/  MUFU.RCP R10, R10 ;  /* 0x0000000a000a7308 */ /* 0x001e240000001000 */
[----:B0-----:R-:W-:-:S06]  /*6dd0*/  IADD3 R12, PT, PT, R10, 0xffffffe, RZ ;  /* 0x0ffffffe0a0c7810 */ /* 0x001fcc0007ffe0ff */
[----:B------:R0:W2:Y:S02]  /*6de0*/  F2I.FTZ.U32.TRUNC.NTZ R9, R12 ;  /* 0x0000000c00097305 */ /* 0x0000a4000021f000 */
[----:B0-----:R-:W0:Y:S01]  /*6df0*/  LDS.U16 R12, [R28] ;  /* 0x000000001c0c7984 */ /* 0x001e220000000400 */
[----:B--2---:R-:W-:-:S05]  /*6e00*/  IADD3 R8, PT, PT, RZ, -R9, RZ ;  /* 0x80000009ff087210 */ /* 0x004fca0007ffe0ff */
[----:B-1----:R-:W-:Y:S02]  /*6e10*/  IMAD R13, R8, R11, RZ ;  /* 0x0000000b080d7224 */ /* 0x002fe400078e02ff */
        /* <DEDUP_REMOVED lines=32> */
.L_x_2947:
[----:B------:R-:W-:Y:S05]  /*7020*/  BSYNC.RECONVERGENT B2 ;  /* 0x0000000000027941 */ /* 0x000fea0003800200 */
.L_x_2946:
[----:B------:R-:W-:Y:S04]  /*7030*/  BSSY.RECONVERGENT B2, `(.L_x_2948) ;  /* 0x000002d000027945 */ /* 0x000fe80003800200 */
[----:B------:R-:W-:Y:S05]  /*7040*/  @!P2 BRA `(.L_x_2949) ;  /* 0x0000000000aca947 */ /* 0x000fea0003800000 */
        /* <DEDUP_REMOVED lines=8> */
[----:B0-----:R-:W0:Y:S01]  /*70d0*/  LDS.U16 R12, [R28+0x20] ;  /* 0x000020001c0c7984 */ /* 0x001e220000000400 */
[----:B--2---:R-:W-:-:S05]  /*70e0*/  IADD3 R8, PT, PT, RZ, -R9, RZ ;  /* 0x80000009ff087210 */ /* 0x004fca0007ffe0ff */
[----:B-1----:R-:W-:Y:S02]  /*70f0*/  IMAD R13, R8, R11, RZ ;  /* 0x0000000b080d7224 */ /* 0x002fe400078e02ff */
        /* <DEDUP_REMOVED lines=32> */
.L_x_2949:
[----:B------:R-:W-:Y:S05]  /*7300*/  BSYNC.RECONVERGENT B2 ;  /* 0x0000000000027941 */ /* 0x000fea0003800200 */
.L_x_2948:
        /* <DEDUP_REMOVED lines=11> */
[----:B--2---:R-:W-:-:S04]  /*73c0*/  IMAD.MOV R8, RZ, RZ, -R9 ;  /* 0x000000ffff087224 */ /* 0x004fc800078e0a09 */
[----:B-1----:R-:W-:Y:S02]  /*73d0*/  IMAD R13, R8, R11, RZ ;  /* 0x0000000b080d7224 */ /* 0x002fe400078e02ff */
        /* <DEDUP_REMOVED lines=32> */
.L_x_2951:
[----:B------:R-:W-:Y:S05]  /*75e0*/  BSYNC.RECONVERGENT B2 ;  /* 0x0000000000027941 */ /* 0x000fea0003800200 */
.L_x_2950:
        /* <DEDUP_REMOVED lines=45> */
.L_x_2953:
[----:B------:R-:W-:Y:S05]  /*78c0*/  BSYNC.RECONVERGENT B2 ;  /* 0x0000000000027941 */ /* 0x000fea0003800200 */
.L_x_2952:
[----:B------:R-:W-:-:S05]  /*78d0*/  VIADD R36, R36, 0x40 ;  /* 0x0000004024247836 */ /* 0x000fca0000000000 */
[----:B------:R-:W-:-:S13]  /*78e0*/  ISETP.GE.AND P0, PT, R36, R22, PT ;  /* 0x000000162400720c */ /* 0x000fda0003f06270 */
[----:B------:R-:W-:Y:S05]  /*78f0*/  @!P0 BRA `(.L_x_2954) ;  /* 0xfffffff000f08947 */ /* 0x000fea000383ffff */
.L_x_2940:
[----:B------:R-:W-:Y:S05]  /*7900*/  BSYNC.RECONVERGENT B1 ;  /* 0x0000000000017941 */ /* 0x000fea0003800200 */
.L_x_2939:
        /* <DEDUP_REMOVED lines=13> */
[----:B-1----:R-:W3:Y:S01]  /*79e0*/  I2F.S8 R13, R20 ;  /* 0x00000014000d7306 */ /* 0x002ee20000001400 */
        /* <DEDUP_REMOVED lines=39> */
[----:B------:R-:W0:Y:S01]  /*7c60*/  I2F.S8 R21, R22 ;  /* 0x0000001600157306 */ /* 0x000e220000001400 */
[----:B-1----:R-:W-:Y:S01]  /*7c70*/  F2FP.F16.F32.PACK_AB R26, R14, R17 ;  /* 0x000000110e1a723e */ /* 0x002fe200000000ff */
[----:B---3--:R-:W-:-:S05]  /*7c80*/  FMUL.FTZ R15, R10, R15 ;  /* 0x0000000f0a0f7220 */ /* 0x008fca0000410000 */
[----:B------:R-:W-:Y:S01]  /*7c90*/  F2FP.F16.F32.PACK_AB R25, R12, R15 ;  /* 0x0000000f0c19723e */ /* 0x000fe200000000ff */
[----:B0-----:R-:W-:-:S05]  /*7ca0*/  FMUL.FTZ R21, R10, R21 ;  /* 0x000000150a157220 */ /* 0x001fca0000410000 */
[----:B------:R-:W-:Y:S01]  /*7cb0*/  F2FP.F16.F32.PACK_AB R27, R20, R21 ;  /* 0x00000015141b723e */ /* 0x000fe200000000ff */
[----:B------:R-:W-:Y:S06]  /*7cc0*/  BRA `(.L_x_2956) ;  /* 0x00000000000c7947 */ /* 0x000fec0003800000 */
.L_x_2955:
[----:B------:R-:W0:Y:S02]  /*7cd0*/  LDC.64 R8, c[0x0][0x3a8] ;  /* 0x0000ea00ff087b82 */ /* 0x000e240000000a00 */
[----:B0-----:R-:W-:-:S05]  /*7ce0*/  IMAD.WIDE R8, R19, 0x2, R8 ;  /* 0x0000000213087825 */ /* 0x001fca00078e0208 */
[----:B------:R0:W5:Y:S02]  /*7cf0*/  LDG.E.128 R24, desc[UR36][R8.64] ;  /* 0x0000002408187981 */ /* 0x000164000c1e1d00 */
.L_x_2956:
[----:B------:R-:W2:Y:S02]  /*7d00*/  LDCU.64 UR6, c[0x0][0x460] ;  /* 0x00008c00ff0677ac */ /* 0x000ea40008000a00 */
[----:B--2---:R-:W-:-:S04]  /*7d10*/  ISETP.NE.U32.AND P0, PT, RZ, UR6, PT ;  /* 0x00000006ff007c0c */ /* 0x004fc8000bf05070 */
[----:B------:R-:W-:Y:S01]  /*7d20*/  ISETP.NE.AND.EX P0, PT, RZ, UR7, PT, P0 ;  /* 0x00000007ff007c0c */ /* 0x000fe2000bf05300 */
[----:B------:R-:W2:-:S12]  /*7d30*/  LDCU.64 UR6, c[0x0][0x3c0] ;  /* 0x00007800ff0677ac */ /* 0x000e980008000a00 */
[----:B------:R-:W3:Y:S08]  /*7d40*/  @P0 LDC R10, c[0x0][0x3f8] ;  /* 0x0000fe00ff0a0b82 */ /* 0x000ef00000000800 */
[----:B0-----:R-:W0:Y:S01]  /*7d50*/  @P0 LDC.64 R8, c[0x0][0x458] ;  /* 0x00011600ff080b82 */ /* 0x001e220000000a00 */
[----:B---3--:R-:W-:-:S04]  /*7d60*/  @P0 IMAD R23, R23, R10, R16 ;  /* 0x0000000a17170224 */ /* 0x008fc800078e0210 */
[----:B------:R-:W-:-:S04]  /*7d70*/  @P0 IMAD R23, R23, 0x50, R32 ;  /* 0x0000005017170824 */ /* 0x000fc800078e0220 */
[----:B0-----:R-:W-:-:S06]  /*7d80*/  @P0 IMAD.WIDE R8, R23, 0x2, R8 ;  /* 0x0000000217080825 */ /* 0x001fcc00078e0208 */
[----:B------:R-:W3:Y:S01]  /*7d90*/  @P0 LDG.E.128 R8, desc[UR36][R8.64] ;  /* 0x0000002408080981 */ /* 0x000ee2000c1e1d00 */
[----:B------:R-:W-:Y:S01]  /*7da0*/  LEA R0, R0, R37, 0x1 ;  /* 0x0000002500007211 */ /* 0x000fe200078e08ff */
[----:B------:R-:W-:Y:S02]  /*7db0*/  IMAD R35, R33, R35, R32 ;  /* 0x0000002321237224 */ /* 0x000fe400078e0220 */
[----:B-----5:R-:W-:Y:S02]  /*7dc0*/  HFMA2 R24, R24, 1, 1, R4 ;  /* 0x3c003c0018187831 */ /* 0x020fe40000000004 */
[----:B------:R-:W-:Y:S02]  /*7dd0*/  IMAD R18, R18, 0x50, RZ ;  /* 0x0000005012127824 */ /* 0x000fe400078e02ff */
[----:B------:R-:W-:Y:S02]  /*7de0*/  HADD2 R25, R25, R5 ;  /* 0x0000000519197230 */ /* 0x000fe40000000000 */
[----:B------:R-:W-:Y:S01]  /*7df0*/  HFMA2 R26, R26, 1, 1, R6 ;  /* 0x3c003c001a1a7831 */ /* 0x000fe20000000006 */
[----:B------:R-:W0:Y:S01]  /*7e00*/  LDS.U16 R0, [R0] ;  /* 0x0000000000007984 */ /* 0x000e220000000400 */
[----:B-1----:R-:W-:Y:S01]  /*7e10*/  SHF.R.S32.HI R13, RZ, 0x1f, R35 ;  /* 0x0000001fff0d7819 */ /* 0x002fe20000011423 */
[----:B------:R-:W-:Y:S01]  /*7e20*/  HADD2 R27, R27, R7 ;  /* 0x000000071b1b7230 */ /* 0x000fe20000000000 */
[----:B------:R-:W-:-:S04]  /*7e30*/  IADD3 R35, P1, PT, R18, R35, RZ ;  /* 0x0000002312237210 */ /* 0x000fc80007f3e0ff */
[----:B------:R-:W-:Y:S02]  /*7e40*/  LEA.HI.X.SX32 R18, R18, R13, 0x1, P1 ;  /* 0x0000000d12127211 */ /* 0x000fe400008f0eff */
[----:B--2---:R-:W-:-:S04]  /*7e50*/  LEA R4, P1, R35, UR6, 0x1 ;  /* 0x0000000623047c11 */ /* 0x004fc8000f8208ff */
[----:B------:R-:W-:Y:S01]  /*7e60*/  LEA.HI.X R5, R35, UR7, R18, 0x1, P1 ;  /* 0x0000000723057c11 */ /* 0x000fe200088f0c12 */
[----:B0-----:R-:W-:Y:S02]  /*7e70*/  HADD2.F32 R7, -RZ, R0.H0_H0 ;  /* 0x20000000ff077230 */ /* 0x001fe40000004100 */
[----:B---3--:R-:W-:Y:S02]  /*7e80*/  @P0 HMUL2 R24, R24, R8 ;  /* 0x0000000818180232 */ /* 0x008fe40000000000 */
        /* <DEDUP_REMOVED lines=20> */
.L_x_2931:
[----:B------:R-:W-:Y:S05]  /*7fd0*/  BSYNC.RECONVERGENT B0 ;  /* 0x0000000000007941 */ /* 0x000fea0003800200 */
.L_x_2930:
[----:B------:R-:W-:Y:S01]  /*7fe0*/  BAR.SYNC.DEFER_BLOCKING 0x0 ;  /* 0x0000000000007b1d */ /* 0x000fe20000010000 */
[----:B------:R-:W-:-:S13]  /*7ff0*/  ISETP.GT.U32.AND P5, PT, R32, 0x4f, PT ;  /* 0x0000004f2000780c */ /* 0x000fda0003fa4070 */
[----:B------:R-:W-:Y:S05]  /*8000*/  @P5 BRA `(.L_x_2957) ;  /* 0x00000008002c5947 */ /* 0x000fea0003800000 */
[----:B------:R-:W0:Y:S01]  /*8010*/  S2UR UR5, SR_CgaCtaId ;  /* 0x00000000000579c3 */ /* 0x000e220000008800 */
[C---:B------:R-:W-:Y:S01]  /*8020*/  LOP3.LUT R0, R2.reuse, 0x380, RZ, 0xc0, !PT ;  /* 0x0000038002007812 */ /* 0x040fe200078ec0ff */
[----:B------:R-:W-:Y:S01]  /*8030*/  UMOV UR4, 0x400 ;  /* 0x0000040000047882 */ /* 0x000fe20000000000 */
[----:B-----5:R-:W-:Y:S01]  /*8040*/  LOP3.LUT R4, R2, 0x3c0, RZ, 0xc0, !PT ;  /* 0x000003c002047812 */ /* 0x020fe200078ec0ff */
[----:B------:R-:W-:Y:S01]  /*8050*/  UIADD3 UR4, UPT, UPT, UR4, 0x140, URZ ;  /* 0x0000014004047890 */ /* 0x000fe2000fffe0ff */
[----:B------:R-:W-:Y:S01]  /*8060*/  ISETP.NE.AND P6, PT, R0, 0x80, PT ;  /* 0x000000800000780c */ /* 0x000fe20003fc5270 */
[----:B------:R-:W-:Y:S01]  /*8070*/  IMAD R3, R3, 0x50, R32 ;  /* 0x0000005003037824 */ /* 0x000fe200078e0220 */
[----:B------:R-:W-:Y:S02]  /*8080*/  LOP3.LUT R0, R2, 0x3e0, RZ, 0xc0, !PT ;  /* 0x000003e002007812 */ /* 0x000fe400078ec0ff */
        /* <DEDUP_REMOVED lines=16> */
.L_x_2958:
[----:B------:R-:W-:Y:S05]  /*8190*/  WARPSYNC.ALL ;  /* 0x0000000000007948 */ /* 0x000fea0003800000 */
[----:B------:R-:W-:Y:S01]  /*81a0*/  BAR.SYNC.DEFER_BLOCKING 0x0 ;  /* 0x0000000000007b1d */ /* 0x000fe20000010000 */
[----:B------:R-:W-:-:S05]  /*81b0*/  ISETP.GT.U32.AND P6, PT, R2, 0xf, PT ;  /* 0x0000000f0200780c */ /* 0x000fca0003fc4070 */
[----:B------:R-:W-:Y:S04]  /*81c0*/  BSSY.RECONVERGENT B0, `(.L_x_2959) ;  /* 0x0000013000007945 */ /* 0x000fe80003800200 */
[----:B------:R-:W-:Y:S05]  /*81d0*/  @P1 BRA `(.L_x_2960) ;  /* 0x0000000000441947 */ /* 0x000fea0003800000 */
[----:B0-----:R-:W0:Y:S02]  /*81e0*/  LDS.128 R4, [R3] ;  /* 0x0000000003047984 */ /* 0x001e240000000c00 */
        /* <DEDUP_REMOVED lines=10> */
[--C-:B-1----:R-:W-:Y:S02]  /*8290*/  HADD2.F32 R13, -RZ, R7.reuse.H0_H0 ;  /* 0x20000007ff0d7230 */ /* 0x102fe40000004100 */
[----:B------:R-:W-:Y:S01]  /*82a0*/  FADD.FTZ R38, R38, R5 ;  /* 0x0000000526267221 */ /* 0x000fe20000010000 */
[----:B------:R-:W-:Y:S02]  /*82b0*/  HADD2.F32 R8, -RZ, R7.H1_H1 ;  /* 0x30000007ff087230 */ /* 0x000fe40000004100 */
[----:B------:R-:W-:Y:S01]  /*82c0*/  FADD.FTZ R45, R45, R6 ;  /* 0x000000062d2d7221 */ /* 0x000fe20000010000 */
[----:B------:R-:W-:-:S02]  /*82d0*/  FADD.FTZ R44, R44, R13 ;  /* 0x0000000d2c2c7221 */ /* 0x000fc40000010000 */
[----:B------:R-:W-:-:S07]  /*82e0*/  FADD.FTZ R47, R47, R8 ;  /* 0x000000082f2f7221 */ /* 0x000fce0000010000 */
.L_x_2960:
[----:B------:R-:W-:Y:S05]  /*82f0*/  BSYNC.RECONVERGENT B0 ;  /* 0x0000000000007941 */ /* 0x000fea0003800200 */
.L_x_2959:
        /* <DEDUP_REMOVED lines=8> */
.L_x_2962:
[----:B------:R-:W-:Y:S05]  /*8380*/  BSYNC.RECONVERGENT B0 ;  /* 0x0000000000007941 */ /* 0x000fea0003800200 */
.L_x_2961:
[----:B------:R-:W-:Y:S01]  /*8390*/  BAR.SYNC.DEFER_BLOCKING 0x0 ;  /* 0x0000000000007b1d */ /* 0x000fe20000010000 */
[----:B------:R-:W-:-:S05]  /*83a0*/  ISETP.GT.U32.AND P1, PT, R2, 0x3f, PT ;  /* 0x0000003f0200780c */ /* 0x000fca0003f24070 */
[----:B------:R-:W-:Y:S08]  /*83b0*/  BSSY.RECONVERGENT B0, `(.L_x_2963) ;  /* 0x0000013000007945 */ /* 0x000ff00003800200 */
[----:B------:R-:W-:Y:S05]  /*83c0*/  @P1 BRA `(.L_x_2964) ;  /* 0x0000000000441947 */ /* 0x000fea0003800000 */
[----:B0-2---:R-:W0:Y:S02]  /*83d0*/  LDS.128 R4, [R3] ;  /* 0x0000000003047984 */ /* 0x005e240000000c00 */
        /* <DEDUP_REMOVED lines=16> */
.L_x_2964:
[----:B------:R-:W-:Y:S05]  /*84e0*/  BSYNC.RECONVERGENT B0 ;  /* 0x0000000000007941 */ /* 0x000fea0003800200 */
.L_x_2963:
        /* <DEDUP_REMOVED lines=8> */
.L_x_2966:
[----:B------:R-:W-:Y:S05]  /*8570*/  BSYNC.RECONVERGENT B0 ;  /* 0x0000000000007941 */ /* 0x000fea0003800200 */
.L_x_2965:
[----:B------:R-:W-:Y:S06]  /*8580*/  BAR.SYNC.DEFER_BLOCKING 0x0 ;  /* 0x0000000000007b1d */ /* 0x000fec0000010000 */
[----:B------:R-:W-:Y:S04]  /*8590*/  BSSY.RECONVERGENT B0, `(.L_x_2967) ;  /* 0x0000013000007945 */ /* 0x000fe80003800200 */
[----:B------:R-:W-:Y:S05]  /*85a0*/  @P0 BRA `(.L_x_2968) ;  /* 0x0000000000440947 */ /* 0x000fea0003800000 */
[----:B0-23--:R-:W0:Y:S02]  /*85b0*/  LDS.128 R4, [R3] ;  /* 0x0000000003047984 */ /* 0x00de240000000c00 */
        /* <DEDUP_REMOVED lines=16> */
.L_x_2968:
[----:B------:R-:W-:Y:S05]  /*86c0*/  BSYNC.RECONVERGENT B0 ;  /* 0x0000000000007941 */ /* 0x000fea0003800200 */
.L_x_2967:
        /* <DEDUP_REMOVED lines=8> */
.L_x_2970:
[----:B------:R-:W-:Y:S05]  /*8750*/  BSYNC.RECONVERGENT B0 ;  /* 0x0000000000007941 */ /* 0x000fea0003800200 */
.L_x_2969:
        /* <DEDUP_REMOVED lines=20> */
.L_x_2972:
[----:B------:R-:W-:Y:S05]  /*88a0*/  BSYNC.RECONVERGENT B0 ;  /* 0x0000000000007941 */ /* 0x000fea0003800200 */
.L_x_2971:
[----:B------:R-:W-:Y:S06]  /*88b0*/  BAR.SYNC.DEFER_BLOCKING 0x0 ;  /* 0x0000000000007b1d */ /* 0x000fec0000010000 */
.L_x_2957:
[----:B------:R-:W-:-:S13]  /*88c0*/  ISETP.GT.U32.OR P5, PT, R2, 0xf, P5 ;  /* 0x0000000f0200780c */ /* 0x000fda0002fa4470 */
[----:B------:R-:W-:Y:S05]  /*88d0*/  @P5 EXIT ;  /* 0x000000000000594d */ /* 0x000fea0003800000 */
[----:B------:R-:W0:Y:S02]  /*88e0*/  LDCU UR4, c[0x0][0x478] ;  /* 0x00008f00ff0477ac */ /* 0x000e240008000800 */
[----:B0-----:R-:W-:-:S09]  /*88f0*/  UISETP.NE.AND UP0, UPT, UR4, 0x2, UPT ;  /* 0x000000020400788c */ /* 0x001fd2000bf05270 */
[----:B------:R-:W-:Y:S05]  /*8900*/  BRA.U UP0, `(.L_x_2973) ;  /* 0x0000000100e07547 */ /* 0x000fea000b800000 */
[----:B--234-:R-:W0:Y:S01]  /*8910*/  LDC.64 R2, c[0x0][0x470] ;  /* 0x00011c00ff027b82 */ /* 0x01ce220000000a00 */
        /* <DEDUP_REMOVED lines=21> */
[----:B-----5:R-:W-:Y:S02]  /*8a70*/  LOP3.LUT R4, R0, 0xff0000, RZ, 0xc0, !PT ;  /* 0x00ff000000047812 */ /* 0x020fe400078ec0ff */
[----:B------:R-:W3:Y:S01]  /*8a80*/  F2I.S8.NTZ R43, R43 ;  /* 0x0000002b002b7305 */ /* 0x000ee20000202100 */
[----:B0-----:R-:W-:Y:S02]  /*8a90*/  PRMT R45, R45, 0x8880, RZ ;  /* 0x000088802d2d7816 */ /* 0x001fe400000000ff */
[----:B------:R-:W-:Y:S02]  /*8aa0*/  PRMT R3, R4, 0x4210, R3 ;  /* 0x0000421004037816 */ /* 0x000fe40000000003 */
[----:B------:R-:W-:Y:S02]  /*8ab0*/  PRMT R0, R45, 0x7710, RZ ;  /* 0x000077102d007816 */ /* 0x000fe400000000ff */
[----:B--2---:R-:W-:Y:S01]  /*8ac0*/  PRMT R4, R38, 0x8880, RZ ;  /* 0x0000888026047816 */ /* 0x004fe200000000ff */
[----:B------:R-:W0:Y:S01]  /*8ad0*/  F2I.S8.NTZ R39, R39 ;  /* 0x0000002700277305 */ /* 0x000e220000202100 */
[----:B------:R-:W-:-:S02]  /*8ae0*/  SHF.L.U32 R0, R0, 0x8, RZ ;  /* 0x0000000800007819 */ /* 0x000fc400000006ff */
[----:B------:R-:W-:Y:S02]  /*8af0*/  PRMT R4, R4, 0x7710, RZ ;  /* 0x0000771004047816 */ /* 0x000fe400000000ff */
[----:B------:R-:W-:Y:S02]  /*8b00*/  LOP3.LUT R9, R3, 0xff00, R0, 0xf8, !PT ;  /* 0x0000ff0003097812 */ /* 0x000fe400078ef800 */
[----:B---3--:R-:W-:Y:S01]  /*8b10*/  PRMT R43, R43, 0x8880, RZ ;  /* 0x000088802b2b7816 */ /* 0x008fe200000000ff */
[----:B------:R-:W2:Y:S01]  /*8b20*/  F2I.S8.NTZ R42, R42 ;  /* 0x0000002a002a7305 */ /* 0x000ea20000202100 */
[----:B------:R-:W-:Y:S02]  /*8b30*/  LOP3.LUT R4, R4, 0xff, RZ, 0xc0, !PT ;  /* 0x000000ff04047812 */ /* 0x000fe400078ec0ff */
[----:B------:R-:W-:Y:S02]  /*8b40*/  PRMT R0, R43, 0x7710, RZ ;  /* 0x000077102b007816 */ /* 0x000fe400000000ff */
[----:B0-----:R-:W-:-:S03]  /*8b50*/  PRMT R39, R39, 0x8880, RZ ;  /* 0x0000888027277816 */ /* 0x001fc600000000ff */
[----:B------:R-:W0:Y:S01]  /*8b60*/  F2I.S8.NTZ R2, R2 ;  /* 0x0000000200027305 */ /* 0x000e220000202100 */
[----:B------:R-:W-:Y:S02]  /*8b70*/  LOP3.LUT R6, R0, 0xff, RZ, 0xc0, !PT ;  /* 0x000000ff00067812 */ /* 0x000fe400078ec0ff */
[----:B------:R-:W-:-:S03]  /*8b80*/  PRMT R3, R39, 0x7710, RZ ;  /* 0x0000771027037816 */ /* 0x000fc600000000ff */
[----:B------:R-:W-:Y:S01]  /*8b90*/  IMAD.WIDE.U32 R6, R6, 0x100, RZ ;  /* 0x0000010006067825 */ /* 0x000fe200078e00ff */
[----:B--2---:R-:W-:Y:S02]  /*8ba0*/  PRMT R42, R42, 0x8880, RZ ;  /* 0x000088802a2a7816 */ /* 0x004fe400000000ff */
        /* <DEDUP_REMOVED lines=14> */
.L_x_2973:
[----:B--234-:R-:W0:Y:S01]  /*8c90*/  LDC.64 R2, c[0x0][0x380] ;  /* 0x0000e000ff027b82 */ /* 0x01ce220000000a00 */
        /* <DEDUP_REMOVED lines=11> */
.L_x_2870:
[----:B------:R-:W-:Y:S02]  /*8d50*/  HFMA2 R12, -RZ, RZ, 0, 9.5367431640625e-07 ;  /* 0x00000010ff0c7431 */ /* 0x000fe400000001ff */
[----:B------:R-:W-:Y:S01]  /*8d60*/  IMAD.MOV.U32 R11, RZ, RZ, 0x1f ;  /* 0x0000001fff0b7424 */ /* 0x000fe200078e00ff */
[----:B------:R-:W-:-:S07]  /*8d70*/  MOV R15, 0xffffffff ;  /* 0xffffffff000f7802 */ /* 0x000fce0000000f00 */
[----:B01---5:R-:W-:Y:S05]  /*8d80*/  WARPSYNC.COLLECTIVE R15, `(.L_x_2974) ;  /* 0x000000000f087348 */ /* 0x023fea0003c00000 */
[----:B------:R2:W3:Y:S02]  /*8d90*/  SHFL.BFLY P6, R14, R13, R12, R11 ;  /* 0x0c00000c0d0e7389 */ /* 0x0004e400000c000b */
[----:B0123-5:R-:W-:Y:S05]  /*8da0*/  ENDCOLLECTIVE ;  /* 0x000000000000791b */ /* 0x02ffea0003800000 */
.L_x_2974:
[----:B------:R-:W-:Y:S02]  /*8db0*/  HFMA2 R12, -RZ, RZ, 0, 4.76837158203125e-07 ;  /* 0x00000008ff0c7431 */ /* 0x000fe400000001ff */
[----:B------:R-:W-:-:S05]  /*8dc0*/  FADD.FTZ R0, R13, R14 ;  /* 0x0000000e0d007221 */ /* 0x000fca0000010000 */
[----:B------:R-:W-:-:S07]  /*8dd0*/  MOV R13, R0 ;  /* 0x00000000000d7202 */ /* 0x000fce0000000f00 */
[----:B------:R-:W-:Y:S05]  /*8de0*/  WARPSYNC.COLLECTIVE R15, `(.L_x_2975) ;  /* 0x000000000f087348 */ /* 0x000fea0003c00000 */
[----:B------:R0:W1:Y:S02]  /*8df0*/  SHFL.BFLY P6, R14, R13, R12, R11 ;  /* 0x0c00000c0d0e7389 */ /* 0x00006400000c000b */
[----:B01----:R-:W-:Y:S05]  /*8e00*/  ENDCOLLECTIVE ;  /* 0x000000000000791b */ /* 0x003fea0003800000 */
.L_x_2975:
[----:B------:R-:W-:Y:S02]  /*8e10*/  IMAD.MOV.U32 R12, RZ, RZ, 0x4 ;  /* 0x00000004ff0c7424 */ /* 0x000fe400078e00ff */
[----:B------:R-:W-:-:S05]  /*8e20*/  FADD.FTZ R2, R0, R14 ;  /* 0x0000000e00027221 */ /* 0x000fca0000010000 */
[----:B------:R-:W-:-:S07]  /*8e30*/  MOV R13, R2 ;  /* 0x00000002000d7202 */ /* 0x000fce0000000f00 */
[----:B------:R-:W-:Y:S05]  /*8e40*/  WARPSYNC.COLLECTIVE R15, `(.L_x_2976) ;  /* 0x000000000f087348 */ /* 0x000fea0003c00000 */
[----:B------:R0:W1:Y:S02]  /*8e50*/  SHFL.BFLY P6, R14, R13, R12, R11 ;  /* 0x0c00000c0d0e7389 */ /* 0x00006400000c000b */
[----:B01----:R-:W-:Y:S05]  /*8e60*/  ENDCOLLECTIVE ;  /* 0x000000000000791b */ /* 0x003fea0003800000 */
.L_x_2976:
[----:B------:R-:W-:Y:S02]  /*8e70*/  HFMA2 R12, -RZ, RZ, 0, 1.1920928955078125e-07 ;  /* 0x00000002ff0c7431 */ /* 0x000fe400000001ff */
[----:B------:R-:W-:-:S05]  /*8e80*/  FADD.FTZ R3, R2, R14 ;  /* 0x0000000e02037221 */ /* 0x000fca0000010000 */
[----:B------:R-:W-:-:S07]  /*8e90*/  MOV R13, R3 ;  /* 0x00000003000d7202 */ /* 0x000fce0000000f00 */
[----:B------:R-:W-:Y:S05]  /*8ea0*/  WARPSYNC.COLLECTIVE R15, `(.L_x_2977) ;  /* 0x000000000f087348 */ /* 0x000fea0003c00000 */
[----:B------:R0:W1:Y:S02]  /*8eb0*/  SHFL.BFLY P6, R14, R13, R12, R11 ;  /* 0x0c00000c0d0e7389 */ /* 0x00006400000c000b */
[----:B01----:R-:W-:Y:S05]  /*8ec0*/  ENDCOLLECTIVE ;  /* 0x000000000000791b */ /* 0x003fea0003800000 */
.L_x_2977:
[----:B------:R-:W-:Y:S02]  /*8ed0*/  HFMA2 R12, -RZ, RZ, 0, 5.9604644775390625e-08 ;  /* 0x00000001ff0c7431 */ /* 0x000fe400000001ff */
[----:B------:R-:W-:-:S05]  /*8ee0*/  FADD.FTZ R4, R3, R14 ;  /* 0x0000000e03047221 */ /* 0x000fca0000010000 */
[----:B------:R-:W-:-:S07]  /*8ef0*/  MOV R13, R4 ;  /* 0x00000004000d7202 */ /* 0x000fce0000000f00 */
[----:B------:R-:W-:Y:S05]  /*8f00*/  WARPSYNC.COLLECTIVE R15, `(.L_x_2978) ;  /* 0x000000000f087348 */ /* 0x000fea0003c00000 */
[----:B------:R0:W1:Y:S02]  /*8f10*/  SHFL.BFLY P6, R14, R13, R12, R11 ;  /* 0x0c00000c0d0e7389 */ /* 0x00006400000c000b */
[----:B01----:R-:W-:Y:S05]  /*8f20*/  ENDCOLLECTIVE ;  /* 0x000000000000791b */ /* 0x003fea0003800000 */
.L_x_2978:
[----:B------:R-:W-:Y:S05]  /*8f30*/  BRA `(.L_x_2979) ;  /* 0xffffff8c00147947 */ /* 0x000fea000383ffff */
.L_x_2980:
        /* <DEDUP_REMOVED lines=12> */
.L_x_4068:


//--------------------- .text._ZN4mmha33masked_multihead_attention_kernelItLi80ELi128ELi2ELi16ELi128ELb0ELb0EEEv26Multihead_attention_paramsIT_XT5_EE --------------------------
	.section	.text._ZN4mmha33masked_multihead_attention_kernelItLi80ELi128ELi2ELi16ELi128ELb0ELb0EEEv26Multihead_attention_paramsIT_XT5_EE,"ax",@progbits
	.align	128
        .global         _ZN4mmha33masked_multihead_attention_kernelItLi80ELi128ELi2ELi16ELi128ELb0ELb0EEEv26Multihead_attention_paramsIT_XT5_EE
        .type           _ZN4mmha33masked_multihead_attention_kernelItLi80ELi128ELi2ELi16ELi128ELb0ELb0EEEv26Multihead_attention_paramsIT_XT5_EE,@function
        .size           _ZN4mmha33masked_multihead_attention_kernelItLi80ELi128ELi2ELi16ELi128ELb0ELb0EEEv26Multihead_attention_paramsIT_XT5_EE,(.L_x_4069 - _ZN4mmha33masked_multihead_attention_kernelItLi80ELi128ELi2ELi16ELi128ELb0ELb0EEEv26Multihead_attention_paramsIT_XT5_EE)
        .other          _ZN4mmha33masked_multihead_attention_kernelItLi80ELi128ELi2ELi16ELi128ELb0ELb0EEEv26Multihead_attention_paramsIT_XT5_EE,@"STO_CUDA_ENTRY STV_DEFAULT"
_ZN4mmha33masked_multihead_attention_kernelItLi80ELi128ELi2ELi16ELi128ELb0ELb0EEEv26Multihead_attention_paramsIT_XT5_EE:
.text._ZN4mmha33masked_multihead_attention_kernelItLi80ELi128ELi2ELi16ELi128ELb0ELb0EEEv26Multihead_attention_paramsIT_XT5_EE:
        /* <DEDUP_REMOVED lines=12> */
.L_x_2981:
[----:B------:R-:W1:Y:S01]  /*00c0*/  LDC R10, c[0x0][0x3f0] ;  /* 0x0000fc00ff0a7b82 */ /* 0x000e620000000800 */
[----:B--2---:R-:W-:-:S07]  /*00d0*/  IABS R8, R23 ;  /* 0x0000001700087213 */ /* 0x004fce0000000000 */
[----:B------:R-:W2:Y:S08]  /*00e0*/  LDC.64 R4, c[0x0][0x4a0] ;  /* 0x00012800ff047b82 */ /* 0x000eb00000000a00 */
[----:B------:R-:W3:Y:S01]  /*00f0*/  LDC R14, c[0x0][0x3f4] ;  /* 0x0000fd00ff0e7b82 */ /* 0x000ee20000000800 */
[----:B-1----:R-:W-:Y:S01]  /*0100*/  IABS R7, R10 ;  /* 0x0000000a00077213 */ /* 0x002fe20000000000 */
[----:B------:R-:W-:Y:S01]  /*0110*/  HFMA2 R22, -RZ, RZ, 0, 0 ;  /* 0x00000000ff167431 */ /* 0x000fe200000001ff */
[----:B------:R-:W1:Y:S05]  /*0120*/  S2R R24, SR_TID.X ;  /* 0x0000000000187919 */ /* 0x000e6a0000002100 */
[----:B------:R-:W4:Y:S01]  /*0130*/  LDC R33, c[0x0][0x3f8] ;  /* 0x0000fe00ff217b82 */ /* 0x000f220000000800 */
[----:B------:R-:W0:Y:S01]  /*0140*/  I2F.RP R0, R7 ;  /* 0x0000000700007306 */ /* 0x000e220000209400 */
[----:B--2---:R-:W-:-:S04]  /*0150*/  ISETP.NE.U32.AND P0, PT, R4, RZ, PT ;  /* 0x000000ff0400720c */ /* 0x004fc80003f05070 */
[----:B------:R-:W-:-:S03]  /*0160*/  ISETP.NE.AND.EX P0, PT, R5, RZ, PT, P0 ;  /* 0x000000ff0500720c */ /* 0x000fc60003f05300 */
[----:B0-----:R-:W0:Y:S10]  /*0170*/  MUFU.RCP R0, R0 ;  /* 0x0000000000007308 */ /* 0x001e340000001000 */
[----:B------:R-:W2:Y:S01]  /*0180*/  @P0 LDC.64 R4, c[0x0][0x4a0] ;  /* 0x00012800ff040b82 */ /* 0x000ea20000000a00 */
[----:B0-----:R-:W-:-:S04]  /*0190*/  VIADD R6, R0, 0xffffffe ;  /* 0x0ffffffe00067836 */ /* 0x001fc80000000000 */
[----:B------:R-:W0:Y:S01]  /*01a0*/  F2I.FTZ.U32.TRUNC.NTZ R3, R6 ;  /* 0x0000000600037305 */ /* 0x000e22000021f000 */
[----:B--2---:R-:W-:Y:S01]  /*01b0*/  @P0 IMAD.WIDE.U32 R4, R23, 0x4, R4 ;  /* 0x0000000417040825 */ /* 0x004fe200078e0004 */
[----:B0-----:R-:W-:-:S05]  /*01c0*/  IADD3 R2, PT, PT, RZ, -R3, RZ ;  /* 0x80000003ff027210 */ /* 0x001fca0007ffe0ff */
[----:B------:R-:W-:Y:S02]  /*01d0*/  IMAD R9, R2, R7, RZ ;  /* 0x0000000702097224 */ /* 0x000fe400078e02ff */
[----:B------:R-:W-:-:S04]  /*01e0*/  IMAD.MOV.U32 R2, RZ, RZ, RZ ;  /* 0x000000ffff027224 */ /* 0x000fc800078e00ff */
[----:B------:R-:W-:Y:S02]  /*01f0*/  IMAD.HI.U32 R0, R3, R9, R2 ;  /* 0x0000000903007227 */ /* 0x000fe400078e0002 */
[----:B------:R0:W2:Y:S01]  /*0200*/  @P0 LDG.E R9, desc[UR36][R4.64] ;  /* 0x0000002404090981 */ /* 0x0000a2000c1e1900 */
[----:B------:R-:W3:Y:S03]  /*0210*/  LDC.64 R2, c[0x0][0x460] ;  /* 0x00011800ff027b82 */ /* 0x000ee60000000a00 */
[----:B------:R-:W-:-:S05]  /*0220*/  IMAD.HI.U32 R0, R0, R8, RZ ;  /* 0x0000000800007227 */ /* 0x000fca00078e00ff */
[----:B------:R-:W-:-:S05]  /*0230*/  IADD3 R6, PT, PT, -R0, RZ, RZ ;  /* 0x000000ff00067210 */ /* 0x000fca0007ffe1ff */
[----:B------:R-:W-:-:S05]  /*0240*/  IMAD R6, R7, R6, R8 ;  /* 0x0000000607067224 */ /* 0x000fca00078e0208 */
[----:B------:R-:W-:-:S13]  /*0250*/  ISETP.GT.U32.AND P3, PT, R7, R6, PT ;  /* 0x000000060700720c */ /* 0x000fda0003f64070 */
[----:B------:R-:W-:-:S05]  /*0260*/  @!P3 IMAD.IADD R6, R6, 0x1, -R7 ;  /* 0x000000010606b824 */ /* 0x000fca00078e0a07 */
[----:B------:R-:W-:Y:S02]  /*0270*/  ISETP.GE.U32.AND P2, PT, R6, R7, PT ;  /* 0x000000070600720c */ /* 0x000fe40003f46070 */
[----:B------:R-:W-:Y:S02]  /*0280*/  @!P3 IADD3 R0, PT, PT, R0, 0x1, RZ ;  /* 0x000000010000b810 */ /* 0x000fe40007ffe0ff */
[----:B---3--:R-:W-:Y:S02]  /*0290*/  ISETP.NE.U32.AND P1, PT, R2, RZ, PT ;  /* 0x000000ff0200720c */ /* 0x008fe40003f25070 */
[----:B------:R-:W-:Y:S02]  /*02a0*/  IABS R16, R14 ;  /* 0x0000000e00107213 */ /* 0x000fe40000000000 */
[----:B------:R-:W-:-:S05]  /*02b0*/  ISETP.NE.AND.EX P1, PT, R3, RZ, PT, P1 ;  /* 0x000000ff0300720c */ /* 0x000fca0003f25310 */
[----:B------:R-:W-:-:S05]  /*02c0*/  @P2 VIADD R0, R0, 0x1 ;  /* 0x0000000100002836 */ /* 0x000fca0000000000 */
[----:B------:R-:W-:Y:S02]  /*02d0*/  MOV R29, R0 ;  /* 0x00000000001d7202 */ /* 0x000fe40000000f00 */
[----:B------:R-:W3:Y:S01]  /*02e0*/  I2F.RP R0, R16 ;  /* 0x0000001000007306 */ /* 0x000ee20000209400 */
[----:B------:R-:W0:Y:S01]  /*02f0*/  @P1 LDC.64 R6, c[0x0][0x460] ;  /* 0x00011800ff061b82 */ /* 0x000e220000000a00 */
[----:B------:R-:W-:Y:S02]  /*0300*/  LOP3.LUT R8, R23, R10, RZ, 0x3c, !PT ;  /* 0x0000000a17087212 */ /* 0x000fe400078e3cff */
[----:B------:R-:W-:Y:S02]  /*0310*/  ISETP.NE.AND P3, PT, R10, RZ, PT ;  /* 0x000000ff0a00720c */ /* 0x000fe40003f65270 */
[----:B------:R-:W-:-:S03]  /*0320*/  ISETP.GE.AND P4, PT, R8, RZ, PT ;  /* 0x000000ff0800720c */ /* 0x000fc60003f86270 */
[----:B------:R-:W2:Y:S01]  /*0330*/  @!P0 LDC R19, c[0x0][0x40c] ;  /* 0x00010300ff138b82 */ /* 0x000ea20000000800 */
[----:B---3--:R-:W3:Y:S07]  /*0340*/  MUFU.RCP R0, R0 ;  /* 0x0000000000007308 */ /* 0x008eee0000001000 */
[----:B------:R-:W2:Y:S02]  /*0350*/  @P0 LDC R8, c[0x0][0x430] ;  /* 0x00010c00ff080b82 */ /* 0x000ea40000000800 */
[----:B------:R-:W-:Y:S01]  /*0360*/  @!P4 IMAD.MOV R29, RZ, RZ, -R29 ;  /* 0x000000ffff1dc224 */ /* 0x000fe200078e0a1d */
[----:B------:R-:W-:-:S05]  /*0370*/  @!P3 LOP3.LUT R29, RZ, R10, RZ, 0x33, !PT ;  /* 0x0000000aff1db212 */ /* 0x000fca00078e33ff */
[----:B0-----:R-:W-:-:S05]  /*0380*/  @P1 IMAD.WIDE R4, R29, 0x4, R6 ;  /* 0x000000041d041825 */ /* 0x001fca00078e0206 */
[----:B------:R0:W5:Y:S01]  /*0390*/  @P1 LDG.E R22, desc[UR36][R4.64] ;  /* 0x0000002404161981 */ /* 0x000162000c1e1900 */
[----:B---3--:R-:W-:-:S04]  /*03a0*/  VIADD R6, R0, 0xffffffe ;  /* 0x0ffffffe00067836 */ /* 0x008fc80000000000 */
[----:B------:R3:W1:Y:S01]  /*03b0*/  F2I.FTZ.U32.TRUNC.NTZ R7, R6 ;  /* 0x0000000600077305 */ /* 0x000662000021f000 */
[----:B0-----:R-:W0:Y:S01]  /*03c0*/  LDC R4, c[0x0][0x3e8] ;  /* 0x0000fa00ff047b82 */ /* 0x001e220000000800 */
[----:B------:R-:W4:Y:S01]  /*03d0*/  S2R R52, SR_CTAID.X ;  /* 0x0000000000347919 */ /* 0x000f220000002500 */
[----:B---3--:R-:W-:Y:S01]  /*03e0*/  HFMA2 R6, -RZ, RZ, 0, 0 ;  /* 0x00000000ff067431 */ /* 0x008fe200000001ff */
[----:B-1----:R-:W-:-:S05]  /*03f0*/  IADD3 R5, PT, PT, RZ, -R7, RZ ;  /* 0x80000007ff057210 */ /* 0x002fca0007ffe0ff */
[----:B------:R-:W-:-:S04]  /*0400*/  IMAD R5, R5, R16, RZ ;  /* 0x0000001005057224 */ /* 0x000fc800078e02ff */
[----:B------:R-:W-:Y:S01]  /*0410*/  IMAD.HI.U32 R7, R7, R5, R6 ;  /* 0x0000000507077227 */ /* 0x000fe200078e0006 */
[C---:B------:R-:W-:Y:S01]  /*0420*/  ISETP.GT.U32.AND P3, PT, R24.reuse, 0x13, PT ;  /* 0x000000131800780c */ /* 0x040fe20003f64070 */
[----:B------:R-:W-:Y:S02]  /*0430*/  BSSY.RECONVERGENT B0, `(.L_x_2982) ;  /* 0x0000027000007945 */ /* 0x000fe40003800200 */
[----:B------:R-:W-:Y:S02]  /*0440*/  IMAD.SHL.U32 R27, R24, 0x4, RZ ;  /* 0x00000004181b7824 */ /* 0x000fe400078e00ff */
[----:B----4-:R-:W-:Y:S02]  /*0450*/  IMAD R25, R23, R33, R52 ;  /* 0x0000002117197224 */ /* 0x010fe400078e0234 */
[----:B--2---:R-:W-:-:S05]  /*0460*/  @P0 IMAD.IADD R19, R9, 0x1, R8 ;  /* 0x0000000109130824 */ /* 0x004fca00078e0208 */
[----:B------:R-:W-:-:S05]  /*0470*/  IABS R17, R19 ;  /* 0x0000001300117213 */ /* 0x000fca0000000000 */
[----:B------:R-:W-:-:S04]  /*0480*/  IMAD.HI.U32 R7, R7, R17, RZ ;  /* 0x0000001107077227 */ /* 0x000fc800078e00ff */
[----:B------:R-:W-:Y:S01]  /*0490*/  IMAD.MOV R7, RZ, RZ, -R7 ;  /* 0x000000ffff077224 */ /* 0x000fe200078e0a07 */
[----:B0-----:R-:W-:-:S03]  /*04a0*/  ISETP.NE.AND P0, PT, R4, RZ, PT ;  /* 0x000000ff0400720c */ /* 0x001fc60003f05270 */
[----:B------:R-:W-:-:S05]  /*04b0*/  IMAD R17, R16, R7, R17 ;  /* 0x0000000710117224 */ /* 0x000fca00078e0211 */
[----:B------:R-:W-:-:S05]  /*04c0*/  ISETP.GT.U32.AND P1, PT, R16, R17, PT ;  /* 0x000000111000720c */ /* 0x000fca0003f24070 */
[----:B------:R-:W-:Y:S02]  /*04d0*/  @P0 IMAD R5, R23, R4, RZ ;  /* 0x0000000417050224 */ /* 0x000fe400078e02ff */
[----:B------:R-:W-:Y:S02]  /*04e0*/  @!P0 IMAD R18, R25, 0x50, RZ ;  /* 0x0000005019128824 */ /* 0x000fe400078e02ff */
[----:B------:R-:W-:-:S04]  /*04f0*/  @P0 IMAD R18, R52, 0x50, R5 ;  /* 0x0000005034120824 */ /* 0x000fc800078e0205 */
[----:B------:R-:W-:Y:S02]  /*0500*/  @!P1 IADD3 R17, PT, PT, R17, -R16, RZ ;  /* 0x8000001011119210 */ /* 0x000fe40007ffe0ff */
[----:B------:R-:W-:Y:S02]  /*0510*/  CS2R R4, SRZ ;  /* 0x0000000000047805 */ /* 0x000fe4000001ff00 */
[----:B------:R-:W-:Y:S02]  /*0520*/  IADD3 R35, PT, PT, R27, R18, RZ ;  /* 0x000000121b237210 */ /* 0x000fe40007ffe0ff */
        /* <DEDUP_REMOVED lines=23> */
.L_x_2983:
[----:B------:R-:W-:Y:S05]  /*06a0*/  BSYNC.RECONVERGENT B0 ;  /* 0x0000000000007941 */ /* 0x000fea0003800200 */
.L_x_2982:
[----:B------:R-:W1:Y:S01]  /*06b0*/  LDCU UR4, c[0x0][0x478] ;  /* 0x00008f00ff0477ac */ /* 0x000e620008000800 */
[----:B------:R-:W-:Y:S01]  /*06c0*/  ISETP.GE.AND P2, PT, R19, RZ, PT ;  /* 0x000000ff1300720c */ /* 0x000fe20003f46270 */
[----:B------:R-:W-:Y:S01]  /*06d0*/  IMAD R15, R52, 0x50, R27 ;  /* 0x00000050340f7824 */ /* 0x000fe200078e021b */
[----:B------:R-:W-:Y:S01]  /*06e0*/  ISETP.NE.AND P0, PT, R14, RZ, PT ;  /* 0x000000ff0e00720c */ /* 0x000fe20003f05270 */
[----:B------:R-:W-:Y:S01]  /*06f0*/  IMAD R29, R29, R33, RZ ;  /* 0x000000211d1d7224 */ /* 0x000fe200078e02ff */
[----:B------:R-:W-:Y:S02]  /*0700*/  @!P1 IADD3 R17, PT, PT, R17, -R16, RZ ;  /* 0x8000001011119210 */ /* 0x000fe40007ffe0ff */
[----:B------:R-:W-:-:S04]  /*0710*/  IADD3 R16, PT, PT, R19, 0x1, -R14 ;  /* 0x0000000113107810 */ /* 0x000fc80007ffe80e */
[----:B------:R-:W-:-:S03]  /*0720*/  VIMNMX R16, PT, PT, RZ, R16, !PT ;  /* 0x00000010ff107248 */ /* 0x000fc60007fe0100 */
[----:B------:R-:W-:Y:S02]  /*0730*/  @!P2 IMAD.MOV R17, RZ, RZ, -R17 ;  /* 0x000000ffff11a224 */ /* 0x000fe400078e0a11 */
        /* <DEDUP_REMOVED lines=20> */
.L_x_2984:
[----:B------:R-:W-:Y:S01]  /*0880*/  BSSY.RECONVERGENT B0, `(.L_x_2985) ;  /* 0x0000006000007945 */ /* 0x000fe20003800200 */
[----:B------:R-:W-:-:S03]  /*0890*/  CS2R R30, SRZ ;  /* 0x00000000001e7805 */ /* 0x000fc6000001ff00 */
[----:B------:R-:W-:Y:S05]  /*08a0*/  @P3 BRA `(.L_x_2986) ;  /* 0x00000000000c3947 */ /* 0x000fea0003800000 */
[----:B0-----:R-:W0:Y:S02]  /*08b0*/  LDC.64 R6, c[0x0][0x398] ;  /* 0x0000e600ff067b82 */ /* 0x001e240000000a00 */
[----:B0-----:R-:W-:-:S05]  /*08c0*/  IMAD.WIDE R6, R35, 0x2, R6 ;  /* 0x0000000223067825 */ /* 0x001fca00078e0206 */
[----:B------:R1:W5:Y:S02]  /*08d0*/  LDG.E.64 R30, desc[UR36][R6.64] ;  /* 0x00000024061e7981 */ /* 0x000364000c1e1b00 */
.L_x_2986:
[----:B------:R-:W-:Y:S05]  /*08e0*/  BSYNC.RECONVERGENT B0 ;  /* 0x0000000000007941 */ /* 0x000fea0003800200 */
.L_x_2985:
[----:B------:R-:W2:Y:S01]  /*08f0*/  LDCU.64 UR4, c[0x0][0x390] ;  /* 0x00007200ff0477ac */ /* 0x000ea20008000a00 */
[----:B------:R-:W3:Y:S01]  /*0900*/  LDC.64 R10, c[0x0][0x418] ;  /* 0x00010600ff0a7b82 */ /* 0x000ee20000000a00 */
[----:B------:R-:W-:Y:S01]  /*0910*/  ISETP.EQ.U32.AND P3, PT, R2, RZ, PT ;  /* 0x000000ff0200720c */ /* 0x000fe20003f62070 */
[----:B------:R-:W4:Y:S01]  /*0920*/  LDCU.64 UR6, c[0x0][0x3a0] ;  /* 0x00007400ff0677ac */ /* 0x000f220008000a00 */
[----:B------:R-:W-:-:S04]  /*0930*/  ISETP.GT.U32.AND P2, PT, R24, 0x1f, PT ;  /* 0x0000001f1800780c */ /* 0x000fc80003f44070 */
[----:B------:R-:W-:Y:S01]  /*0940*/  ISETP.EQ.OR.EX P2, PT, R3, RZ, P2, P3 ;  /* 0x000000ff0300720c */ /* 0x000fe20001742730 */
[----:B------:R-:W0:Y:S01]  /*0950*/  LDC R20, c[0x0][0x400] ;  /* 0x00010000ff147b82 */ /* 0x000e220000000800 */
[----:B--2---:R-:W-:Y:S01]  /*0960*/  ISETP.NE.U32.AND P0, PT, RZ, UR4, PT ;  /* 0x00000004ff007c0c */ /* 0x004fe2000bf05070 */
[----:B------:R-:W-:Y:S01]  /*0970*/  HFMA2 R2, -RZ, RZ, 0, 0 ;  /* 0x00000000ff027431 */ /* 0x000fe200000001ff */
[----:B------:R-:W2:Y:S01]  /*0980*/  LDCU.U8 UR4, c[0x0][0x404] ;  /* 0x00008080ff0477ac */ /* 0x000ea20008000000 */
[----:B----4-:R-:W-:-:S08]  /*0990*/  ISETP.NE.U32.AND P1, PT, RZ, UR6, PT ;  /* 0x00000006ff007c0c */ /* 0x010fd0000bf25070 */
[----:B-----5:R-:W-:Y:S01]  /*09a0*/  @!P2 IMAD R0, R22, R33, RZ ;  /* 0x000000211600a224 */ /* 0x020fe200078e02ff */
[----:B------:R-:W-:Y:S02]  /*09b0*/  ISETP.NE.AND.EX P0, PT, RZ, UR5, PT, P0 ;  /* 0x00000005ff007c0c */ /* 0x000fe4000bf05300 */
[----:B------:R-:W-:Y:S02]  /*09c0*/  CS2R R32, SRZ ;  /* 0x0000000000207805 */ /* 0x000fe4000001ff00 */
[----:B------:R-:W-:Y:S01]  /*09d0*/  ISETP.NE.AND.EX P1, PT, RZ, UR7, PT, P1 ;  /* 0x00000007ff007c0c */ /* 0x000fe2000bf25310 */
[----:B------:R-:W-:Y:S01]  /*09e0*/  @!P2 IMAD R3, R0, 0x50, R15 ;  /* 0x000000500003a824 */ /* 0x000fe200078e020f */
[C---:B------:R-:W-:Y:S02]  /*09f0*/  ISETP.GT.U32.OR P0, PT, R24.reuse, 0x13, !P0 ;  /* 0x000000131800780c */ /* 0x040fe40004704470 */
[----:B------:R-:W-:Y:S02]  /*0a00*/  ISETP.GT.U32.OR P1, PT, R24, 0x13, !P1 ;  /* 0x000000131800780c */ /* 0x000fe40004f24470 */
[----:B---3--:R-:W-:-:S04]  /*0a10*/  ISETP.NE.U32.AND P3, PT, R10, RZ, PT ;  /* 0x000000ff0a00720c */ /* 0x008fc80003f65070 */
[----:B------:R-:W-:Y:S02]  /*0a20*/  ISETP.NE.AND.EX P3, PT, R11, RZ, PT, P3 ;  /* 0x000000ff0b00720c */ /* 0x000fe40003f65330 */
[----:B------:R-:W3:Y:S08]  /*0a30*/  @!P2 LDC.64 R10, c[0x0][0x450] ;  /* 0x00011400ff0aab82 */ /* 0x000ef00000000a00 */
[----:B01----:R-:W0:Y:S08]  /*0a40*/  @!P0 LDC.64 R6, c[0x0][0x390] ;  /* 0x0000e400ff068b82 */ /* 0x003e300000000a00 */
[----:B------:R-:W1:Y:S08]  /*0a50*/  @!P1 LDC.64 R8, c[0x0][0x3a0] ;  /* 0x0000e800ff089b82 */ /* 0x000e700000000a00 */
[----:B------:R-:W4:Y:S01]  /*0a60*/  @P3 LDC.64 R12, c[0x0][0x418] ;  /* 0x00010600ff0c3b82 */ /* 0x000f220000000a00 */
[----:B---3--:R-:W-:-:S06]  /*0a70*/  @!P2 IMAD.WIDE R10, R3, 0x2, R10 ;  /* 0x00000002030aa825 */ /* 0x008fcc00078e020a */
[----:B------:R-:W3:Y:S01]  /*0a80*/  @!P2 LDG.E.64 R10, desc[UR36][R10.64] ;  /* 0x000000240a0aa981 */ /* 0x000ee2000c1e1b00 */
[----:B0-----:R-:W-:-:S05]  /*0a90*/  @!P0 IMAD.WIDE.U32 R6, R15, 0x2, R6 ;  /* 0x000000020f068825 */ /* 0x001fca00078e0006 */
[----:B------:R-:W3:Y:S01]  /*0aa0*/  @!P0 LDG.E.64 R32, desc[UR36][R6.64] ;  /* 0x0000002406208981 */ /* 0x000ee2000c1e1b00 */
[----:B-1----:R-:W-:Y:S01]  /*0ab0*/  @!P1 IMAD.WIDE.U32 R8, R15, 0x2, R8 ;  /* 0x000000020f089825 */ /* 0x002fe200078e0008 */
[----:B------:R-:W-:-:S06]  /*0ac0*/  CS2R R14, SRZ ;  /* 0x00000000000e7805 */ /* 0x000fcc000001ff00 */
[----:B------:R-:W3:Y:S01]  /*0ad0*/  @!P1 LDG.E.64 R14, desc[UR36][R8.64] ;  /* 0x00000024080e9981 */ /* 0x000ee2000c1e1b00 */
[----:B----4-:R-:W-:-:S05]  /*0ae0*/  @P3 IMAD.WIDE.U32 R12, R23, 0x4, R12 ;  /* 0x00000004170c3825 */ /* 0x010fca00078e000c */
[----:B------:R0:W5:Y:S01]  /*0af0*/  @P3 LDG.E R2, desc[UR36][R12.64] ;  /* 0x000000240c023981 */ /* 0x000162000c1e1900 */
[----:B--2---:R-:W-:-:S04]  /*0b00*/  ISETP.NE.AND P0, PT, RZ, UR4, PT ;  /* 0x00000004ff007c0c */ /* 0x004fc8000bf05270 */
[----:B------:R-:W-:Y:S01]  /*0b10*/  ISETP.LT.OR P0, PT, R20, 0x1, P0 ;  /* 0x000000011400780c */ /* 0x000fe20000701670 */
[----:B------:R-:W-:Y:S01]  /*0b20*/  BSSY.RECONVERGENT B6, `(.L_x_2987) ;  /* 0x00000dc000067945 */ /* 0x000fe20003800200 */
[----:B---3--:R-:W-:Y:S02]  /*0b30*/  HFMA2 R33, R5, 1, 1, R33 ;  /* 0x3c003c0005217831 */ /* 0x008fe40000000021 */
        /* <DEDUP_REMOVED lines=59> */
.L_x_2988:
        /* <DEDUP_REMOVED lines=28> */
[----:B------:R-:W-:-:S04]  /*10b0*/  ISETP.GE.AND P0, PT, R27, R20, PT ;  /* 0x000000141b00720c */ /* 0x000fc80003f06270 */
        /* <DEDUP_REMOVED lines=10> */
[----:B------:R-:W-:Y:S01]  /*1160*/  HFMA2 R8, -RZ, RZ, 0, 8.0049037933349609375e-05 ;  /* 0x0000053fff087431 */ /* 0x000fe200000001ff */
[----:B------:R-:W-:Y:S01]  /*1170*/  MOV R12, 0x1 ;  /* 0x00000001000c7802 */ /* 0x000fe20000000f00 */
[----:B------:R1:W2:Y:S01]  /*1180*/  LDC.64 R14, c[0x4][R0] ;  /* 0x01000000000e7b82 */ /* 0x0002a20000000a00 */
[----:B------:R-:W3:Y:S01]  /*1190*/  LDCU.64 UR6, c[0x4][0xd0] ;  /* 0x01001a00ff0677ac */ /* 0x000ee20008000a00 */
[----:B------:R-:W-:Y:S01]  /*11a0*/  IMAD.MOV.U32 R13, RZ, RZ, RZ ;  /* 0x000000ffff0d7224 */ /* 0x000fe200078e00ff */
[----:B------:R-:W4:Y:S01]  /*11b0*/  LDCU.64 UR8, c[0x4][0x40] ;  /* 0x01000800ff0877ac */ /* 0x000f220008000a00 */
[----:B0-----:R-:W-:Y:S02]  /*11c0*/  MOV R4, UR4 ;  /* 0x0000000400047c02 */ /* 0x001fe40008000f00 */
[----:B------:R-:W-:Y:S01]  /*11d0*/  MOV R5, UR5 ;  /* 0x0000000500057c02 */ /* 0x000fe20008000f00 */
[----:B---3--:R-:W-:Y:S01]  /*11e0*/  IMAD.U32 R6, RZ, RZ, UR6 ;  /* 0x00000006ff067e24 */ /* 0x008fe2000f8e00ff */
[----:B------:R-:W-:-:S02]  /*11f0*/  MOV R7, UR7 ;  /* 0x0000000700077c02 */ /* 0x000fc40008000f00 */
[----:B----4-:R-:W-:Y:S01]  /*1200*/  MOV R10, UR8 ;  /* 0x00000008000a7c02 */ /* 0x010fe20008000f00 */
[----:B-1----:R-:W-:-:S07]  /*1210*/  IMAD.U32 R11, RZ, RZ, UR9 ;  /* 0x00000009ff0b7e24 */ /* 0x002fce000f8e00ff */
[----:B------:R-:W-:-:S07]  /*1220*/  LEPC R20, `(.L_x_2990) ;  /* 0x000000001014794e */ /* 0x000fce0000000000 */
[----:B--2--5:R-:W-:Y:S05]  /*1230*/  CALL.ABS.NOINC R14 ;  /* 0x000000000e007343 */ /* 0x024fea0003c00000 */
.L_x_2990:
[----:B------:R-:W0:Y:S01]  /*1240*/  S2R R3, SR_CgaCtaId ;  /* 0x0000000000037919 */ /* 0x000e220000008800 */
[----:B------:R-:W1:Y:S01]  /*1250*/  LDC R9, c[0x0][0x400] ;  /* 0x00010000ff097b82 */ /* 0x000e620000000800 */
[----:B------:R-:W-:Y:S01]  /*1260*/  ISETP.NE.AND P6, PT, R34, RZ, PT ;  /* 0x000000ff2200720c */ /* 0x000fe20003fc5270 */
[----:B------:R-:W-:Y:S05]  /*1270*/  WARPSYNC.ALL ;  /* 0x0000000000007948 */ /* 0x000fea0003800000 */
[----:B------:R-:W-:-:S04]  /*1280*/  MOV R0, 0x400 ;  /* 0x0000040000007802 */ /* 0x000fc80000000f00 */
[----:B------:R-:W-:-:S03]  /*1290*/  IADD3 R0, PT, PT, R0, 0x120, RZ ;  /* 0x0000012000007810 */ /* 0x000fc60007ffe0ff */
[----:B------:R-:W-:Y:S01]  /*12a0*/  @!P6 IMAD R4, R26, R35, R28 ;  /* 0x000000231a04e224 */ /* 0x000fe200078e021c */
        /* <DEDUP_REMOVED lines=82> */
.L_x_2994:
[----:B------:R-:W-:Y:S05]  /*17d0*/  BSYNC.RECONVERGENT B1 ;  /* 0x0000000000017941 */ /* 0x000fea0003800200 */
.L_x_2993:
        /* <DEDUP_REMOVED lines=8> */
.L_x_2992:
[----:B------:R-:W-:Y:S05]  /*1860*/  BSYNC.RECONVERGENT B0 ;  /* 0x0000000000007941 */ /* 0x000fea0003800200 */
.L_x_2991:
[----:B------:R-:W-:Y:S01]  /*1870*/  BAR.SYNC.DEFER_BLOCKING 0x0 ;  /* 0x0000000000007b1d */ /* 0x000fe20000010000 */
[----:B------:R-:W-:-:S04]  /*1880*/  @!P6 IMAD R26, R26, R35, R28 ;  /* 0x000000231a1ae224 */ /* 0x000fc800078e021c */
[C---:B------:R-:W-:Y:S01]  /*1890*/  @!P6 IMAD R3, R26.reuse, 0x2, R3 ;  /* 0x000000021a03e824 */ /* 0x040fe200078e0203 */
[----:B------:R-:W-:-:S05]  /*18a0*/  @!P6 LEA R0, R26, R0, 0x1 ;  /* 0x000000001a00e211 */ /* 0x000fca00078e08ff */
[----:B------:R0:W2:Y:S04]  /*18b0*/  @!P6 LDS.64 R32, [R0] ;  /* 0x000000000020e984 */ /* 0x0000a80000000a00 */
[----:B------:R0:W3:Y:S01]  /*18c0*/  @!P6 LDS.64 R30, [R3] ;  /* 0x00000000031ee984 */ /* 0x0000e20000000a00 */
[----:B------:R-:W-:Y:S06]  /*18d0*/  BAR.SYNC.DEFER_BLOCKING 0x0 ;  /* 0x0000000000007b1d */ /* 0x000fec0000010000 */
.L_x_2989:
[----:B------:R-:W-:Y:S05]  /*18e0*/  BSYNC.RECONVERGENT B6 ;  /* 0x0000000000067941 */ /* 0x000fea0003800200 */
.L_x_2987:
[----:B------:R-:W-:Y:S02]  /*18f0*/  ISETP.GT.U32.AND P0, PT, R24, 0x1f, PT ;  /* 0x0000001f1800780c */ /* 0x000fe40003f04070 */
[----:B------:R-:W-:-:S11]  /*1900*/  MOV R85, 0xff7fffff ;  /* 0xff7fffff00557802 */ /* 0x000fd60000000f00 */
[----:B------:R-:W-:Y:S05]  /*1910*/  @P0 BRA `(.L_x_2995) ;  /* 0x0000000000e80947 */ /* 0x000fea0003800000 */
[----:B------:R-:W4:Y:S01]  /*1920*/  S2R R9, SR_CgaCtaId ;  /* 0x0000000000097919 */ /* 0x000f220000008800 */
[----:B------:R-:W-:Y:S01]  /*1930*/  MOV R7, 0x400 ;  /* 0x0000040000077802 */ /* 0x000fe20000000f00 */
[----:B-123--:R-:W-:Y:S01]  /*1940*/  HMUL2 R15, R33, R31 ;  /* 0x0000001f210f7232 */ /* 0x00efe20000000000 */
[----:B------:R-:W-:Y:S01]  /*1950*/  ISETP.GT.U32.AND P0, PT, R24, 0x13, PT ;  /* 0x000000131800780c */ /* 0x000fe20003f04070 */
[----:B------:R-:W-:Y:S01]  /*1960*/  BSSY.RECONVERGENT B0, `(.L_x_2996) ;  /* 0x0000013000007945 */ /* 0x000fe20003800200 */
[----:B0-----:R-:W-:Y:S01]  /*1970*/  IADD3 R0, PT, PT, R7, 0x20, RZ ;  /* 0x0000002007007810 */ /* 0x001fe20007ffe0ff */
[----:B------:R-:W-:-:S05]  /*1980*/  HFMA2 R15, R32, R30, R15 ;  /* 0x0000001e200f7231 */ /* 0x000fca000000000f */
[--C-:B------:R-:W-:Y:S02]  /*1990*/  HADD2.F32 R13, -RZ, R15.reuse.H0_H0 ;  /* 0x2000000fff0d7230 */ /* 0x100fe40000004100 */
[----:B------:R-:W-:Y:S01]  /*19a0*/  HADD2.F32 R8, -RZ, R15.H1_H1 ;  /* 0x3000000fff087230 */ /* 0x000fe20000004100 */
[----:B----4-:R-:W-:-:S05]  /*19b0*/  LEA R3, R9, R0, 0x18 ;  /* 0x0000000009037211 */ /* 0x010fca00078ec0ff */
[----:B------:R-:W-:-:S05]  /*19c0*/  IMAD R3, R24, 0x8, R3 ;  /* 0x0000000818037824 */ /* 0x000fca00078e0203 */
[----:B------:R0:W-:Y:S01]  /*19d0*/  STS.64 [R3], R32 ;  /* 0x0000002003007388 */ /* 0x0001e20000000a00 */
[----:B------:R-:W-:Y:S05]  /*19e0*/  @P0 BRA `(.L_x_2997) ;  /* 0x0000000000280947 */ /* 0x000fea0003800000 */
[----:B------:R-:W1:Y:S01]  /*19f0*/  LDCU UR4, c[0x0][0x3f4] ;  /* 0x00007e80ff0477ac */ /* 0x000e620008000800 */
[----:B------:R-:W2:Y:S01]  /*1a00*/  LDC.64 R4, c[0x0][0x3b8] ;  /* 0x0000ee00ff047b82 */ /* 0x000ea20000000a00 */
[----:B------:R-:W-:Y:S02]  /*1a10*/  SHF.R.U32.HI R6, RZ, 0x1, R24 ;  /* 0x00000001ff067819 */ /* 0x000fe40000011618 */
[----:B------:R-:W-:Y:S01]  /*1a20*/  LOP3.LUT R0, R27, 0x4, RZ, 0xc0, !PT ;  /* 0x000000041b007812 */ /* 0x000fe200078ec0ff */
[----:B-1----:R-:W-:Y:S02]  /*1a30*/  IMAD R25, R25, UR4, RZ ;  /* 0x0000000419197c24 */ /* 0x002fe4000f8e02ff */
[----:B0-----:R-:W-:Y:S02]  /*1a40*/  IMAD R3, R6, UR4, R17 ;  /* 0x0000000406037c24 */ /* 0x001fe4000f8e0211 */
[----:B------:R-:W-:-:S05]  /*1a50*/  IMAD R0, R25, 0x50, R0 ;  /* 0x0000005019007824 */ /* 0x000fca00078e0200 */
[----:B------:R-:W-:-:S05]  /*1a60*/  LEA R3, R3, R0, 0x3 ;  /* 0x0000000003037211 */ /* 0x000fca00078e18ff */
[----:B--2---:R-:W-:-:S05]  /*1a70*/  IMAD.WIDE R4, R3, 0x2, R4 ;  /* 0x0000000203047825 */ /* 0x004fca00078e0204 */
[----:B------:R1:W-:Y:S02]  /*1a80*/  STG.E.64 desc[UR36][R4.64], R30 ;  /* 0x0000001e04007986 */ /* 0x0003e4000c101b24 */
.L_x_2997:
[----:B------:R-:W-:Y:S05]  /*1a90*/  BSYNC.RECONVERGENT B0 ;  /* 0x0000000000007941 */ /* 0x000fea0003800200 */
.L_x_2996:
        /* <DEDUP_REMOVED lines=12> */
.L_x_3073:
        /* <DEDUP_REMOVED lines=14> */
[----:B------:R-:W-:Y:S01]  /*1c40*/  VIADD R0, R7, 0x120 ;  /* 0x0000012007007836 */ /* 0x000fe20000000000 */
[----:B------:R-:W-:Y:S01]  /*1c50*/  IADD3 R3, PT, PT, -R16, R19, RZ ;  /* 0x0000001310037210 */ /* 0x000fe20007ffe1ff */
[----:B-1----:R-:W-:-:S03]  /*1c60*/  FMUL.FTZ R85, R14, UR4 ;  /* 0x000000040e557c20 */ /* 0x002fc60008410000 */
[----:B------:R-:W-:-:S04]  /*1c70*/  LEA R6, R9, R0, 0x18 ;  /* 0x0000000009067211 */ /* 0x000fc800078ec0ff */
[----:B------:R-:W-:Y:S01]  /*1c80*/  LEA R6, R3, R6, 0x2 ;  /* 0x0000000603067211 */ /* 0x000fe200078e10ff */
[----:B--2---:R-:W-:-:S05]  /*1c90*/  @P0 HADD2.F32 R0, -RZ, R4.H0_H0 ;  /* 0x20000004ff000230 */ /* 0x004fca0000004100 */
[----:B------:R-:W-:-:S05]  /*1ca0*/  @P0 FADD.FTZ R85, R85, R0 ;  /* 0x0000000055550221 */ /* 0x000fca0000010000 */
[----:B------:R4:W-:Y:S02]  /*1cb0*/  STS [R6], R85 ;  /* 0x0000005506007388 */ /* 0x0009e40000000800 */
.L_x_2995:
[----:B------:R-:W-:Y:S05]  /*1cc0*/  WARPSYNC.ALL ;  /* 0x0000000000007948 */ /* 0x000fea0003800000 */
[----:B0-----:R-:W-:Y:S01]  /*1cd0*/  IMAD.IADD R0, R19, 0x1, -R16 ;  /* 0x0000000113007824 */ /* 0x001fe200078e0a10 */
[----:B------:R-:W0:Y:S01]  /*1ce0*/  LDCU UR4, c[0x0][0x3f0] ;  /* 0x00007e00ff0477ac */ /* 0x000e220008000800 */
[----:B-1----:R-:W-:Y:S01]  /*1cf0*/  SHF.R.U32.HI R15, RZ, 0x1, R24 ;  /* 0x00000001ff0f7819 */ /* 0x002fe20000011618 */
[----:B------:R-:W-:Y:S02]  /*1d00*/  BSSY B0, `(.L_x_2999) ;  /* 0x000018f000007945 */ /* 0x000fe40003800000 */
[----:B------:R-:W-:Y:S01]  /*1d10*/  IADD3 R3, PT, PT, R0, 0xf, RZ ;  /* 0x0000000f00037810 */ /* 0x000fe20007ffe0ff */
[----:B------:R-:W1:Y:S03]  /*1d20*/  LDCU UR7, c[0x0][0x410] ;  /* 0x00008200ff0777ac */ /* 0x000e660008000800 */
[----:B------:R-:W-:Y:S01]  /*1d30*/  SHF.R.S32.HI R4, RZ, 0x1f, R3 ;  /* 0x0000001fff047819 */ /* 0x000fe20000011403 */
[----:B------:R-:W1:Y:S03]  /*1d40*/  LDCU.64 UR12, c[0x0][0x438] ;  /* 0x00008700ff0c77ac */ /* 0x000e660008000a00 */
[----:B------:R-:W-:Y:S01]  /*1d50*/  LEA.HI R4, R4, R3, RZ, 0x4 ;  /* 0x0000000304047211 */ /* 0x000fe200078f20ff */
[----:B------:R-:W1:Y:S03]  /*1d60*/  LDCU.64 UR10, c[0x0][0x448] ;  /* 0x00008900ff0a77ac */ /* 0x000e660008000a00 */
[----:B------:R-:W-:Y:S01]  /*1d70*/  LOP3.LUT R4, R4, 0xfffffff0, RZ, 0xc0, !PT ;  /* 0xfffffff004047812 */ /* 0x000fe200078ec0ff */
[----:B0-----:R-:W-:Y:S01]  /*1d80*/  IMAD R3, R29, UR4, R52 ;  /* 0x000000041d037c24 */ /* 0x001fe2000f8e0234 */
[----:B------:R-:W-:Y:S02]  /*1d90*/  BAR.SYNC.DEFER_BLOCKING 0x0 ;  /* 0x0000000000007b1d */ /* 0x000fe40000010000 */
[----:B------:R-:W-:Y:S01]  /*1da0*/  ISETP.GE.AND P0, PT, R15, R4, PT ;  /* 0x000000040f00720c */ /* 0x000fe20003f06270 */
[----:B------:R-:W-:-:S12]  /*1db0*/  IMAD R3, R3, 0x50, RZ ;  /* 0x0000005003037824 */ /* 0x000fd800078e02ff */
[----:B-1----:R-:W-:Y:S05]  /*1dc0*/  @P0 BRA `(.L_x_3000) ;  /* 0x0000001800080947 */ /* 0x002fea0003800000 */
[----:B----4-:R-:W0:Y:S01]  /*1dd0*/  LDC R6, c[0x0][0x3f4] ;  /* 0x0000fd00ff067b82 */ /* 0x010e220000000800 */
[----:B------:R-:W-:Y:S01]  /*1de0*/  UMOV UR4, 0x400 ;  /* 0x0000040000047882 */ /* 0x000fe20000000000 */
[----:B------:R-:W-:Y:S01]  /*1df0*/  SHF.L.U32 R24, R24, 0x3, RZ ;  /* 0x0000000318187819 */ /* 0x000fe200000006ff */
[----:B------:R-:W-:Y:S01]  /*1e00*/  UIADD3 UR5, UPT, UPT, UR4, 0x20, URZ ;  /* 0x0000002004057890 */ /* 0x000fe2000fffe0ff */
[----:B------:R-:W-:Y:S01]  /*1e10*/  IADD3 R84, PT, PT, R16, R15, RZ ;  /* 0x0000000f10547210 */ /* 0x000fe20007ffe0ff */
[----:B------:R-:W1:Y:S01]  /*1e20*/  LDCU.64 UR8, c[0x0][0x420] ;  /* 0x00008400ff0877ac */ /* 0x000e620008000a00 */
[----:B------:R-:W-:Y:S02]  /*1e30*/  LOP3.LUT R5, R24, 0x8, RZ, 0xc0, !PT ;  /* 0x0000000818057812 */ /* 0x000fe400078ec0ff */
[----:B------:R-:W4:Y:S01]  /*1e40*/  S2UR UR6, SR_CgaCtaId ;  /* 0x00000000000679c3 */ /* 0x000f220000008800 */
[----:B------:R-:W-:Y:S01]  /*1e50*/  UIADD3 UR4, UPT, UPT, UR4, 0x120, URZ ;  /* 0x0000012004047890 */ /* 0x000fe2000fffe0ff */
[----:B-1----:R-:W-:Y:S01]  /*1e60*/  ISETP.NE.U32.AND P0, PT, RZ, UR8, PT ;  /* 0x00000008ff007c0c */ /* 0x002fe2000bf05070 */
[-C--:B0-----:R-:W-:Y:S01]  /*1e70*/  IMAD R23, R23, R6.reuse, RZ ;  /* 0x0000000617177224 */ /* 0x081fe200078e02ff */
[----:B------:R-:W-:-:S02]  /*1e80*/  IABS R4, R6 ;  /* 0x0000000600047213 */ /* 0x000fc40000000000 */
[----:B------:R-:W-:Y:S02]  /*1e90*/  ISETP.NE.AND.EX P0, PT, RZ, UR9, PT, P0 ;  /* 0x00000009ff007c0c */ /* 0x000fe4000bf05300 */
[----:B------:R-:W0:Y:S01]  /*1ea0*/  I2F.RP R7, R4 ;  /* 0x0000000400077306 */ /* 0x000e220000209400 */
[----:B------:R-:W-:Y:S01]  /*1eb0*/  IADD3 R6, P1, P2, R23, UR8, R84 ;  /* 0x0000000817067c10 */ /* 0x000fe2000fa3e054 */
[----:B----4-:R-:W-:Y:S02]  /*1ec0*/  ULEA UR5, UR6, UR5, 0x18 ;  /* 0x0000000506057291 */ /* 0x010fe4000f8ec0ff */
[----:B------:R-:W-:-:S07]  /*1ed0*/  ULEA UR4, UR6, UR4, 0x18 ;  /* 0x0000000406047291 */ /* 0x000fce000f8ec0ff */
[----:B------:R-:W1:Y:S01]  /*1ee0*/  LDS.64 R50, [R5+UR5] ;  /* 0x0000000505327984 */ /* 0x000e620008000a00 */
[----:B0-----:R-:W0:Y:S03]  /*1ef0*/  MUFU.RCP R7, R7 ;  /* 0x0000000700077308 */ /* 0x001e260000001000 */
[----:B------:R-:W4:Y:S04]  /*1f00*/  LDS.64 R48, [R5+UR5+0x10] ;  /* 0x0000100505307984 */ /* 0x000f280008000a00 */
[----:B------:R-:W1:Y:S04]  /*1f10*/  LDS.64 R46, [R5+UR5+0x20] ;  /* 0x00002005052e7984 */ /* 0x000e680008000a00 */
[----:B------:R-:W1:Y:S04]  /*1f20*/  LDS.64 R44, [R5+UR5+0x30] ;  /* 0x00003005052c7984 */ /* 0x000e680008000a00 */
[----:B------:R-:W1:Y:S04]  /*1f30*/  LDS.64 R42, [R5+UR5+0x40] ;  /* 0x00004005052a7984 */ /* 0x000e680008000a00 */
[----:B------:R-:W1:Y:S01]  /*1f40*/  LDS.64 R40, [R5+UR5+0x50] ;  /* 0x0000500505287984 */ /* 0x000e620008000a00 */
[----:B0-----:R-:W-:Y:S01]  /*1f50*/  VIADD R10, R7, 0xffffffe ;  /* 0x0ffffffe070a7836 */ /* 0x001fe20000000000 */
[----:B------:R-:W-:-:S02]  /*1f60*/  SHF.R.S32.HI R7, RZ, 0x1f, R23 ;  /* 0x0000001fff077819 */ /* 0x000fc40000011417 */
[----:B------:R-:W0:Y:S01]  /*1f70*/  LDS.64 R38, [R5+UR5+0x60] ;  /* 0x0000600505267984 */ /* 0x000e220008000a00 */
[----:B------:R2:W3:Y:S01]  /*1f80*/  F2I.FTZ.U32.TRUNC.NTZ R11, R10 ;  /* 0x0000000a000b7305 */ /* 0x0004e2000021f000 */
[----:B------:R-:W-:Y:S02]  /*1f90*/  IADD3.X R7, PT, PT, R7, UR9, RZ, P1, P2 ;  /* 0x0000000907077c10 */ /* 0x000fe40008fe44ff */
[----:B------:R-:W0:Y:S01]  /*1fa0*/  LDS.64 R36, [R5+UR5+0x70] ;  /* 0x0000700505247984 */ /* 0x000e220008000a00 */
[----:B------:R-:W-:-:S03]  /*1fb0*/  LEA R23, R15, UR4, 0x2 ;  /* 0x000000040f177c11 */ /* 0x000fc6000f8e10ff */
[----:B------:R-:W0:Y:S01]  /*1fc0*/  LDS.64 R34, [R5+UR5+0x80] ;  /* 0x0000800505227984 */ /* 0x000e220008000a00 */
[----:B--2---:R-:W-:-:S03]  /*1fd0*/  IMAD.MOV.U32 R10, RZ, RZ, RZ ;  /* 0x000000ffff0a7224 */ /* 0x004fc600078e00ff */
[----:B------:R-:W2:Y:S04]  /*1fe0*/  LDS.64 R32, [R5+UR5+0x90] ;  /* 0x0000900505207984 */ /* 0x000ea80008000a00 */
[----:B---3--:R-:W3:Y:S01]  /*1ff0*/  LDS.64 R30, [R5+UR5+0xa0] ;  /* 0x0000a005051e7984 */ /* 0x008ee20008000a00 */
[----:B------:R-:W-:-:S03]  /*2000*/  IADD3 R13, PT, PT, RZ, -R11, RZ ;  /* 0x8000000bff0d7210 */ /* 0x000fc60007ffe0ff */
[----:B------:R-:W0:Y:S04]  /*2010*/  LDS.64 R28, [R5+UR5+0xb0] ;  /* 0x0000b005051c7984 */ /* 0x000e280008000a00 */
[----:B------:R-:W0:Y:S04]  /*2020*/  LDS.64 R26, [R5+UR5+0xc0] ;  /* 0x0000c005051a7984 */ /* 0x000e280008000a00 */
[----:B------:R-:W0:Y:S04]  /*2030*/  LDS.64 R24, [R5+UR5+0xd0] ;  /* 0x0000d00505187984 */ /* 0x000e280008000a00 */
[----:B------:R-:W0:Y:S04]  /*2040*/  LDS.64 R20, [R5+UR5+0xe0] ;  /* 0x0000e00505147984 */ /* 0x000e280008000a00 */
[----:B------:R4:W0:Y:S01]  /*2050*/  LDS.64 R8, [R5+UR5+0xf0] ;  /* 0x0000f00505087984 */ /* 0x0008220008000a00 */
[----:B------:R-:W1:Y:S01]  /*2060*/  LDCU UR5, c[0x0][0x440] ;  /* 0x00008800ff0577ac */ /* 0x000e620008000800 */
[----:B----4-:R-:W-:-:S04]  /*2070*/  IMAD R5, R13, R4, RZ ;  /* 0x000000040d057224 */ /* 0x010fc800078e02ff */
[----:B------:R-:W-:-:S04]  /*2080*/  IMAD.HI.U32 R5, R11, R5, R10 ;  /* 0x000000050b057227 */ /* 0x000fc800078e000a */
[----:B-1----:R-:W-:-:S04]  /*2090*/  IMAD R13, R52, UR5, R19 ;  /* 0x00000005340d7c24 */ /* 0x002fc8000f8e0213 */
[----:B--23--:R-:W-:-:S07]  /*20a0*/  IMAD R10, R13, UR5, R84 ;  /* 0x000000050d0a7c24 */ /* 0x00cfce000f8e0254 */
.L_x_3004:
[----:B------:R-:W1:Y:S01]  /*20b0*/  LDC R12, c[0x0][0x3f4] ;  /* 0x0000fd00ff0c7b82 */ /* 0x000e620000000800 */
[----:B------:R-:W-:Y:S02]  /*20c0*/  IABS R14, R84 ;  /* 0x00000054000e7213 */ /* 0x000fe40000000000 */
[----:B------:R-:W-:-:S03]  /*20d0*/  ISETP.GE.AND P2, PT, R84, RZ, PT ;  /* 0x000000ff5400720c */ /* 0x000fc60003f46270 */
[----:B------:R-:W-:-:S05]  /*20e0*/  IMAD.HI.U32 R11, R5, R14, RZ ;  /* 0x0000000e050b7227 */ /* 0x000fca00078e00ff */
[----:B------:R-:W-:Y:S02]  /*20f0*/  IADD3 R11, PT, PT, -R11, RZ, RZ ;  /* 0x000000ff0b0b7210 */ /* 0x000fe40007ffe1ff */
[----:B-1----:R-:W-:Y:S01]  /*2100*/  IABS R86, R12 ;  /* 0x0000000c00567213 */ /* 0x002fe20000000000 */
[C---:B0-----:R-:W-:Y:S01]  /*2110*/  IMAD R13, R12.reuse, 0x50, RZ ;  /* 0x000000500c0d7824 */ /* 0x041fe200078e02ff */
[----:B------:R-:W-:-:S03]  /*2120*/  ISETP.NE.AND P3, PT, R12, RZ, PT ;  /* 0x000000ff0c00720c */ /* 0x000fc60003f65270 */
[----:B------:R-:W-:Y:S02]  /*2130*/  IMAD R87, R86, R11, R14 ;  /* 0x0000000b56577224 */ /* 0x000fe400078e020e */
[----:B------:R-:W1:Y:S03]  /*2140*/  S2R R11, SR_TID.X ;  /* 0x00000000000b7919 */ /* 0x000e660000002100 */
[----:B------:R-:W-:-:S13]  /*2150*/  ISETP.GT.U32.AND P1, PT, R4, R87, PT ;  /* 0x000000570400720c */ /* 0x000fda0003f24070 */
[----:B------:R-:W-:-:S04]  /*2160*/  @!P1 IADD3 R87, PT, PT, R87, -R86, RZ ;  /* 0x8000005657579210 */ /* 0x000fc80007ffe0ff */
[----:B------:R-:W-:-:S13]  /*2170*/  ISETP.GT.U32.AND P1, PT, R4, R87, PT ;  /* 0x000000570400720c */ /* 0x000fda0003f24070 */
[----:B------:R-:W-:Y:S01]  /*2180*/  @!P1 IMAD.IADD R87, R87, 0x1, -R86 ;  /* 0x0000000157579824 */ /* 0x000fe200078e0a56 */
[----:B------:R-:W-:-:S04]  /*2190*/  ISETP.GE.AND P1, PT, R84, R19, PT ;  /* 0x000000135400720c */ /* 0x000fc80003f26270 */
[----:B------:R-:W-:Y:S02]  /*21a0*/  @!P2 IADD3 R87, PT, PT, -R87, RZ, RZ ;  /* 0x000000ff5757a210 */ /* 0x000fe40007ffe1ff */
[----:B------:R-:W-:-:S04]  /*21b0*/  @!P3 LOP3.LUT R87, RZ, R12, RZ, 0x33, !PT ;  /* 0x0000000cff57b212 */ /* 0x000fc800078e33ff */
[----:B------:R-:W-:-:S04]  /*21c0*/  SHF.L.U32 R86, R87, 0x3, RZ ;  /* 0x0000000357567819 */ /* 0x000fc800000006ff */
[----:B------:R-:W-:-:S13]  /*21d0*/  ISETP.GE.OR P4, PT, R86, R13, P1 ;  /* 0x0000000d5600720c */ /* 0x000fda0000f86670 */
[----:B------:R-:W2:Y:S01]  /*21e0*/  @!P4 LDC.64 R14, c[0x0][0x3b8] ;  /* 0x0000ee00ff0ecb82 */ /* 0x000ea20000000a00 */
[----:B-1----:R-:W-:-:S05]  /*21f0*/  @!P4 IMAD.SHL.U32 R13, R11, 0x4, RZ ;  /* 0x000000040b0dc824 */ /* 0x002fca00078e00ff */
[----:B------:R-:W-:-:S05]  /*2200*/  @!P4 LOP3.LUT R13, R13, 0x4, RZ, 0xc0, !PT ;  /* 0x000000040d0dc812 */ /* 0x000fca00078ec0ff */
[----:B------:R-:W-:-:S05]  /*2210*/  @!P4 IMAD R13, R3, R12, R13 ;  /* 0x0000000c030dc224 */ /* 0x000fca00078e020d */
[----:B------:R-:W-:-:S04]  /*2220*/  @!P4 IADD3 R86, P2, PT, R86, R13, RZ ;  /* 0x0000000d5656c210 */ /* 0x000fc80007f5e0ff */
[----:B------:R-:W-:Y:S02]  /*2230*/  @!P4 LEA.HI.X.SX32 R13, R13, RZ, 0x1, P2 ;  /* 0x000000ff0d0dc211 */ /* 0x000fe400010f0eff */
[----:B--2---:R-:W-:-:S04]  /*2240*/  @!P4 LEA R88, P2, R86, R14, 0x1 ;  /* 0x0000000e5658c211 */ /* 0x004fc800078408ff */
[----:B------:R-:W-:Y:S02]  /*2250*/  @!P4 LEA.HI.X R89, R86, R15, R13, 0x1, P2 ;  /* 0x0000000f5659c211 */ /* 0x000fe400010f0c0d */
[----:B------:R-:W-:Y:S02]  /*2260*/  SHF.L.U32 R13, R87, 0x3, RZ ;  /* 0x00000003570d7819 */ /* 0x000fe400000006ff */
[----:B------:R-:W-:Y:S02]  /*2270*/  ISETP.GE.AND P2, PT, R84, R19, PT ;  /* 0x000000135400720c */ /* 0x000fe40003f46270 */
[C---:B------:R-:W-:Y:S01]  /*2280*/  LEA R90, R12.reuse, R13, 0x4 ;  /* 0x0000000d0c5a7211 */ /* 0x040fe200078e20ff */
[----:B------:R-:W-:Y:S01]  /*2290*/  IMAD R13, R12, 0x50, RZ ;  /* 0x000000500c0d7824 */ /* 0x000fe200078e02ff */
[----:B------:R-:W-:Y:S02]  /*22a0*/  SEL R53, R53, RZ, P2 ;  /* 0x000000ff35357207 */ /* 0x000fe40001000000 */
[----:B------:R-:W-:-:S02]  /*22b0*/  SEL R52, R52, RZ, P2 ;  /* 0x000000ff34347207 */ /* 0x000fc40001000000 */
[----:B------:R-:W-:Y:S02]  /*22c0*/  ISETP.GE.OR P3, PT, R90, R13, P1 ;  /* 0x0000000d5a00720c */ /* 0x000fe40000f66670 */
[----:B------:R-:W-:Y:S02]  /*22d0*/  SHF.L.U32 R93, R87, 0x3, RZ ;  /* 0x00000003575d7819 */ /* 0x000fe400000006ff */
[----:B------:R1:W2:Y:S01]  /*22e0*/  @!P4 LDG.E.64 R52, desc[UR36][R88.64] ;  /* 0x000000245834c981 */ /* 0x0002a2000c1e1b00 */
[----:B------:R-:W-:Y:S02]  /*22f0*/  SEL R55, R55, RZ, P2 ;  /* 0x000000ff37377207 */ /* 0x000fe40001000000 */
[----:B------:R-:W-:-:S06]  /*2300*/  SEL R54, R54, RZ, P2 ;  /* 0x000000ff36367207 */ /* 0x000fcc0001000000 */
[----:B------:R-:W-:-:S05]  /*2310*/  @!P3 IMAD.SHL.U32 R14, R11, 0x4, RZ ;  /* 0x000000040b0eb824 */ /* 0x000fca00078e00ff */
[----:B------:R-:W-:Y:S02]  /*2320*/  @!P3 LOP3.LUT R86, R14, 0x4, RZ, 0xc0, !PT ;  /* 0x000000040e56b812 */ /* 0x000fe400078ec0ff */
[----:B------:R-:W1:Y:S03]  /*2330*/  @!P3 LDC.64 R14, c[0x0][0x3b8] ;  /* 0x0000ee00ff0ebb82 */ /* 0x000e660000000a00 */
[----:B------:R-:W-:Y:S01]  /*2340*/  @!P3 IMAD R91, R3, R12, R86 ;  /* 0x0000000c035bb224 */ /* 0x000fe200078e0256 */
[----:B------:R-:W-:-:S04]  /*2350*/  @!P3 SHF.R.S32.HI R86, RZ, 0x1f, R90 ;  /* 0x0000001fff56b819 */ /* 0x000fc8000001145a */
[----:B------:R-:W-:-:S04]  /*2360*/  @!P3 IADD3 R90, P4, PT, R91, R90, RZ ;  /* 0x0000005a5b5ab210 */ /* 0x000fc80007f9e0ff */
[----:B------:R-:W-:Y:S02]  /*2370*/  @!P3 LEA.HI.X.SX32 R91, R91, R86, 0x1, P4 ;  /* 0x000000565b5bb211 */ /* 0x000fe400020f0eff */
[----:B------:R-:W-:-:S04]  /*2380*/  LEA R86, R12, R93, 0x5 ;  /* 0x0000005d0c567211 */ /* 0x000fc800078e28ff */
[----:B------:R-:W-:Y:S02]  /*2390*/  ISETP.GE.OR P4, PT, R86, R13, P1 ;  /* 0x0000000d5600720c */ /* 0x000fe40000f86670 */
[----:B-1----:R-:W-:-:S04]  /*23a0*/  @!P3 LEA R88, P5, R90, R14, 0x1 ;  /* 0x0000000e5a58b211 */ /* 0x002fc800078a08ff */
[----:B------:R-:W-:-:S07]  /*23b0*/  @!P3 LEA.HI.X R89, R90, R15, R91, 0x1, P5 ;  /* 0x0000000f5a59b211 */ /* 0x000fce00028f0c5b */
[----:B------:R-:W-:Y:S01]  /*23c0*/  @!P4 IMAD.SHL.U32 R14, R11, 0x4, RZ ;  /* 0x000000040b0ec824 */ /* 0x000fe200078e00ff */
[----:B------:R-:W-:Y:S01]  /*23d0*/  @!P4 SHF.R.S32.HI R91, RZ, 0x1f, R86 ;  /* 0x0000001fff5bc819 */ /* 0x000fe20000011456 */
[----:B------:R1:W3:Y:S01]  /*23e0*/  @!P3 LDG.E.64 R54, desc[UR36][R88.64] ;  /* 0x000000245836b981 */ /* 0x0002e2000c1e1b00 */
[----:B------:R-:W-:Y:S02]  /*23f0*/  SEL R57, R57, RZ, P2 ;  /* 0x000000ff39397207 */ /* 0x000fe40001000000 */
[----:B------:R-:W-:Y:S02]  /*2400*/  @!P4 LOP3.LUT R90, R14, 0x4, RZ, 0xc0, !PT ;  /* 0x000000040e5ac812 */ /* 0x000fe400078ec0ff */
[----:B------:R-:W1:Y:S01]  /*2410*/  @!P4 LDC.64 R14, c[0x0][0x3b8] ;  /* 0x0000ee00ff0ecb82 */ /* 0x000e620000000a00 */
[----:B------:R-:W-:Y:S02]  /*2420*/  SEL R56, R56, RZ, P2 ;  /* 0x000000ff38387207 */ /* 0x000fe40001000000 */
[----:B------:R-:W-:-:S05]  /*2430*/  @!P4 IMAD R92, R3, R12, R90 ;  /* 0x0000000c035cc224 */ /* 0x000fca00078e025a */
[----:B------:R-:W-:Y:S02]  /*2440*/  @!P4 IADD3 R90, P3, PT, R92, R86, RZ ;  /* 0x000000565c5ac210 */ /* 0x000fe40007f7e0ff */
[----:B------:R-:W-:Y:S02]  /*2450*/  LEA R86, R12, R93, 0x6 ;  /* 0x0000005d0c567211 */ /* 0x000fe400078e30ff */
[----:B------:R-:W-:Y:S02]  /*2460*/  @!P4 LEA.HI.X.SX32 R91, R92, R91, 0x1, P3 ;  /* 0x0000005b5c5bc211 */ /* 0x000fe400018f0eff */
[----:B------:R-:W-:Y:S02]  /*2470*/  ISETP.GE.OR P5, PT, R86, R13, P1 ;  /* 0x0000000d5600720c */ /* 0x000fe40000fa6670 */
[----:B-1----:R-:W-:-:S04]  /*2480*/  @!P4 LEA R88, P3, R90, R14, 0x1 ;  /* 0x0000000e5a58c211 */ /* 0x002fc800078608ff */
[----:B------:R-:W-:-:S07]  /*2490*/  @!P4 LEA.HI.X R89, R90, R15, R91, 0x1, P3 ;  /* 0x0000000f5a59c211 */ /* 0x000fce00018f0c5b */
[----:B------:R-:W-:Y:S01]  /*24a0*/  @!P5 SHF.L.U32 R90, R11, 0x2, RZ ;  /* 0x000000020b5ad819 */ /* 0x000fe200000006ff */
[----:B------:R-:W1:Y:S01]  /*24b0*/  @!P5 LDC.64 R14, c[0x0][0x3b8] ;  /* 0x0000ee00ff0edb82 */ /* 0x000e620000000a00 */
[----:B------:R-:W-:Y:S01]  /*24c0*/  IMAD.IADD R91, R87, 0x1, R12 ;  /* 0x00000001575b7824 */ /* 0x000fe200078e020c */
[----:B------:R4:W3:Y:S01]  /*24d0*/  @!P4 LDG.E.64 R56, desc[UR36][R88.64] ;  /* 0x000000245838c981 */ /* 0x0008e2000c1e1b00 */
[----:B------:R-:W-:Y:S02]  /*24e0*/  @!P5 LOP3.LUT R90, R90, 0x4, RZ, 0xc0, !PT ;  /* 0x000000045a5ad812 */ /* 0x000fe400078ec0ff */
[----:B------:R-:W-:Y:S02]  /*24f0*/  SEL R59, R59, RZ, P2 ;  /* 0x000000ff3b3b7207 */ /* 0x000fe40001000000 */
[----:B------:R-:W-:Y:S01]  /*2500*/  SEL R58, R58, RZ, P2 ;  /* 0x000000ff3a3a7207 */ /* 0x000fe20001000000 */
[----:B------:R-:W-:Y:S01]  /*2510*/  @!P5 IMAD R93, R3, R12, R90 ;  /* 0x0000000c035dd224 */ /* 0x000fe200078e025a */
[----:B------:R-:W-:-:S04]  /*2520*/  @!P5 SHF.R.S32.HI R90, RZ, 0x1f, R86 ;  /* 0x0000001fff5ad819 */ /* 0x000fc80000011456 */
[----:B------:R-:W-:-:S04]  /*2530*/  @!P5 IADD3 R92, P3, PT, R93, R86, RZ ;  /* 0x000000565d5cd210 */ /* 0x000fc80007f7e0ff */
[----:B------:R-:W-:Y:S02]  /*2540*/  @!P5 LEA.HI.X.SX32 R87, R93, R90, 0x1, P3 ;  /* 0x0000005a5d57d211 */ /* 0x000fe400018f0eff */
[----:B------:R-:W-:-:S04]  /*2550*/  SHF.L.U32 R90, R91, 0x3, RZ ;  /* 0x000000035b5a7819 */ /* 0x000fc800000006ff */
[----:B------:R-:W-:Y:S02]  /*2560*/  ISETP.GE.OR P3, PT, R90, R13, P1 ;  /* 0x0000000d5a00720c */ /* 0x000fe40000f66670 */
[----:B-1----:R-:W-:-:S04]  /*2570*/  @!P5 LEA R86, P4, R92, R14, 0x1 ;  /* 0x0000000e5c56d211 */ /* 0x002fc800078808ff */
[----:B------:R-:W-:-:S05]  /*2580*/  @!P5 LEA.HI.X R87, R92, R15, R87, 0x1, P4 ;  /* 0x0000000f5c57d211 */ /* 0x000fca00020f0c57 */
[----:B------:R1:W3:Y:S01]  /*2590*/  @!P5 LDG.E.64 R58, desc[UR36][R86.64] ;  /* 0x00000024563ad981 */ /* 0x0002e2000c1e1b00 */
[----:B------:R-:W-:Y:S02]  /*25a0*/  SEL R61, R61, RZ, P2 ;  /* 0x000000ff3d3d7207 */ /* 0x000fe40001000000 */
[----:B------:R-:W-:Y:S02]  /*25b0*/  @!P3 SHF.L.U32 R14, R11, 0x2, RZ ;  /* 0x000000020b0eb819 */ /* 0x000fe400000006ff */
[----:B------:R-:W-:Y:S02]  /*25c0*/  SEL R60, R60, RZ, P2 ;  /* 0x000000ff3c3c7207 */ /* 0x000fe40001000000 */
[----:B----4-:R-:W-:Y:S02]  /*25d0*/  @!P3 LOP3.LUT R88, R14, 0x4, RZ, 0xc0, !PT ;  /* 0x000000040e58b812 */ /* 0x010fe400078ec0ff */
[----:B------:R-:W1:Y:S03]  /*25e0*/  @!P3 LDC.64 R14, c[0x0][0x3b8] ;  /* 0x0000ee00ff0ebb82 */ /* 0x000e660000000a00 */
[----:B------:R-:W-:Y:S01]  /*25f0*/  @!P3 IMAD R89, R3, R12, R88 ;  /* 0x0000000c0359b224 */ /* 0x000fe200078e0258 */
[----:B------:R-:W-:-:S04]  /*2600*/  @!P3 SHF.R.S32.HI R88, RZ, 0x1f, R90 ;  /* 0x0000001fff58b819 */ /* 0x000fc8000001145a */
[----:B------:R-:W-:-:S04]  /*2610*/  @!P3 IADD3 R90, P4, PT, R89, R90, RZ ;  /* 0x0000005a595ab210 */ /* 0x000fc80007f9e0ff */
[----:B------:R-:W-:Y:S01]  /*2620*/  @!P3 LEA.HI.X.SX32 R89, R89, R88, 0x1, P4 ;  /* 0x000000585959b211 */ /* 0x000fe200020f0eff */
[----:B------:R-:W-:-:S05]  /*2630*/  IMAD R88, R12, 0x2, R91 ;  /* 0x000000020c587824 */ /* 0x000fca00078e025b */
[----:B------:R-:W-:-:S04]  /*2640*/  SHF.L.U32 R88, R88, 0x3, RZ ;  /* 0x0000000358587819 */ /* 0x000fc800000006ff */
[----:B------:R-:W-:Y:S02]  /*2650*/  ISETP.GE.OR P4, PT, R88, R13, P1 ;  /* 0x0000000d5800720c */ /* 0x000fe40000f86670 */
[----:B-1----:R-:W-:-:S04]  /*2660*/  @!P3 LEA R86, P5, R90, R14, 0x1 ;  /* 0x0000000e5a56b211 */ /* 0x002fc800078a08ff */
[----:B------:R-:W-:Y:S01]  /*2670*/  @!P3 LEA.HI.X R87, R90, R15, R89, 0x1, P5 ;  /* 0x0000000f5a57b211 */ /* 0x000fe200028f0c59 */
[----:B------:R-:W-:-:S04]  /*2680*/  IMAD R91, R12, 0x4, R91 ;  /* 0x000000040c5b7824 */ /* 0x000fc800078e025b */
[----:B------:R1:W4:Y:S01]  /*2690*/  @!P3 LDG.E.64 R60, desc[UR36][R86.64] ;  /* 0x00000024563cb981 */ /* 0x000322000c1e1b00 */
[----:B------:R-:W-:Y:S01]  /*26a0*/  SEL R63, R63, RZ, P2 ;  /* 0x000000ff3f3f7207 */ /* 0x000fe20001000000 */
[----:B------:R-:W1:Y:S01]  /*26b0*/  @!P4 LDC.64 R14, c[0x0][0x3b8] ;  /* 0x0000ee00ff0ecb82 */ /* 0x000e620000000a00 */
[----:B------:R-:W-:Y:S02]  /*26c0*/  @!P4 SHF.L.U32 R89, R11, 0x2, RZ ;  /* 0x000000020b59c819 */ /* 0x000fe400000006ff */
[----:B------:R-:W-:Y:S02]  /*26d0*/  @!P4 SHF.R.S32.HI R90, RZ, 0x1f, R88 ;  /* 0x0000001fff5ac819 */ /* 0x000fe40000011458 */
[----:B------:R-:W-:Y:S02]  /*26e0*/  @!P4 LOP3.LUT R89, R89, 0x4, RZ, 0xc0, !PT ;  /* 0x000000045959c812 */ /* 0x000fe400078ec0ff */
[----:B------:R-:W-:-:S03]  /*26f0*/  SEL R62, R62, RZ, P2 ;  /* 0x000000ff3e3e7207 */ /* 0x000fc60001000000 */
[----:B------:R-:W-:-:S05]  /*2700*/  @!P4 IMAD R93, R3, R12, R89 ;  /* 0x0000000c035dc224 */ /* 0x000fca00078e0259 */
[----:B------:R-:W-:Y:S02]  /*2710*/  @!P4 IADD3 R89, P3, PT, R93, R88, RZ ;  /* 0x000000585d59c210 */ /* 0x000fe40007f7e0ff */
[----:B------:R-:W-:Y:S02]  /*2720*/  SHF.L.U32 R88, R91, 0x3, RZ ;  /* 0x000000035b587819 */ /* 0x000fe400000006ff */
[----:B------:R-:W-:Y:S02]  /*2730*/  @!P4 LEA.HI.X.SX32 R90, R93, R90, 0x1, P3 ;  /* 0x0000005a5d5ac211 */ /* 0x000fe400018f0eff */
[----:B------:R-:W-:Y:S02]  /*2740*/  ISETP.GE.OR P3, PT, R88, R13, P1 ;  /* 0x0000000d5800720c */ /* 0x000fe40000f66670 */
[----:B-1----:R-:W-:-:S04]  /*2750*/  @!P4 LEA R86, P5, R89, R14, 0x1 ;  /* 0x0000000e5956c211 */ /* 0x002fc800078a08ff */
[----:B------:R-:W-:Y:S01]  /*2760*/  @!P4 LEA.HI.X R87, R89, R15, R90, 0x1, P5 ;  /* 0x0000000f5957c211 */ /* 0x000fe200028f0c5a */
[----:B------:R-:W-:-:S04]  /*2770*/  IMAD.IADD R91, R91, 0x1, R12 ;  /* 0x000000015b5b7824 */ /* 0x000fc800078e020c */
[----:B------:R1:W3:Y:S02]  /*2780*/  @!P4 LDG.E.64 R62, desc[UR36][R86.64] ;  /* 0x00000024563ec981 */ /* 0x0002e4000c1e1b00 */
[----:B------:R-:W-:Y:S01]  /*2790*/  @!P3 SHF.L.U32 R89, R11, 0x2, RZ ;  /* 0x000000020b59b819 */ /* 0x000fe200000006ff */
[----:B------:R-:W1:Y:S01]  /*27a0*/  @!P3 LDC.64 R14, c[0x0][0x3b8] ;  /* 0x0000ee00ff0ebb82 */ /* 0x000e620000000a00 */
[----:B------:R-:W-:Y:S02]  /*27b0*/  @!P3 SHF.R.S32.HI R90, RZ, 0x1f, R88 ;  /* 0x0000001fff5ab819 */ /* 0x000fe40000011458 */
[----:B------:R-:W-:Y:S02]  /*27c0*/  @!P3 LOP3.LUT R89, R89, 0x4, RZ, 0xc0, !PT ;  /* 0x000000045959b812 */ /* 0x000fe400078ec0ff */
[----:B------:R-:W-:Y:S02]  /*27d0*/  SEL R65, R65, RZ, P2 ;  /* 0x000000ff41417207 */ /* 0x000fe40001000000 */
[----:B------:R-:W-:Y:S01]  /*27e0*/  SEL R64, R64, RZ, P2 ;  /* 0x000000ff40407207 */ /* 0x000fe20001000000 */
[----:B------:R-:W-:-:S05]  /*27f0*/  @!P3 IMAD R93, R3, R12, R89 ;  /* 0x0000000c035db224 */ /* 0x000fca00078e0259 */
[----:B------:R-:W-:Y:S02]  /*2800*/  @!P3 IADD3 R89, P4, PT, R93, R88, RZ ;  /* 0x000000585d59b210 */ /* 0x000fe40007f9e0ff */
[----:B------:R-:W-:Y:S02]  /*2810*/  SHF.L.U32 R88, R91, 0x3, RZ ;  /* 0x000000035b587819 */ /* 0x000fe400000006ff */
        /* <DEDUP_REMOVED lines=9> */
[----:B------:R-:W-:Y:S02]  /*28b0*/  @!P4 SHF.R.S32.HI R90, RZ, 0x1f, R88 ;  /* 0x0000001fff5ac819 */ /* 0x000fe40000011458 */
[----:B------:R-:W-:Y:S01]  /*28c0*/  SEL R67, R67, RZ, P2 ;  /* 0x000000ff43437207 */ /* 0x000fe20001000000 */
[----:B------:R-:W-:Y:S01]  /*28d0*/  @!P4 IMAD R93, R3, R12, R89 ;  /* 0x0000000c035dc224 */ /* 0x000fe200078e0259 */
[----:B------:R-:W-:-:S04]  /*28e0*/  SEL R66, R66, RZ, P2 ;  /* 0x000000ff42427207 */ /* 0x000fc80001000000 */
        /* <DEDUP_REMOVED lines=8> */
[----:B------:R-:W-:Y:S01]  /*2970*/  IMAD R91, R12, 0x2, R91 ;  /* 0x000000020c5b7824 */ /* 0x000fe200078e025b */
[----:B------:R1:W0:Y:S01]  /*2980*/  @!P4 LDG.E.64 R66, desc[UR36][R86.64] ;  /* 0x000000245642c981 */ /* 0x000222000c1e1b00 */
        /* <DEDUP_REMOVED lines=72> */
[----:B------:R-:W-:Y:S01]  /*2e10*/  IMAD.IADD R91, R91, 0x1, R12 ;  /* 0x000000015b5b7824 */ /* 0x000fe200078e020c */
[----:B------:R1:W3:Y:S01]  /*2e20*/  @!P3 LDG.E.64 R76, desc[UR36][R86.64] ;  /* 0x00000024564cb981 */ /* 0x0002e2000c1e1b00 */
[----:B------:R-:W-:Y:S02]  /*2e30*/  @!P4 SHF.R.S32.HI R90, RZ, 0x1f, R88 ;  /* 0x0000001fff5ac819 */ /* 0x000fe40000011458 */
[----:B------:R-:W-:Y:S02]  /*2e40*/  @!P4 LOP3.LUT R14, R14, 0x4, RZ, 0xc0, !PT ;  /* 0x000000040e0ec812 */ /* 0x000fe400078ec0ff */
[----:B------:R-:W-:Y:S02]  /*2e50*/  SEL R79, R79, RZ, P2 ;  /* 0x000000ff4f4f7207 */ /* 0x000fe40001000000 */
[----:B------:R-:W-:Y:S01]  /*2e60*/  SEL R78, R78, RZ, P2 ;  /* 0x000000ff4e4e7207 */ /* 0x000fe20001000000 */
[----:B------:R-:W-:-:S02]  /*2e70*/  @!P4 IMAD R93, R3, R12, R14 ;  /* 0x0000000c035dc224 */ /* 0x000fc400078e020e */
[----:B------:R-:W1:Y:S03]  /*2e80*/  @!P4 LDC.64 R14, c[0x0][0x3b8] ;  /* 0x0000ee00ff0ecb82 */ /* 0x000e660000000a00 */
[----:B------:R-:W-:Y:S02]  /*2e90*/  @!P4 IADD3 R89, P3, PT, R93, R88, RZ ;  /* 0x000000585d59c210 */ /* 0x000fe40007f7e0ff */
[----:B------:R-:W-:Y:S02]  /*2ea0*/  SHF.L.U32 R88, R91, 0x3, RZ ;  /* 0x000000035b587819 */ /* 0x000fe400000006ff */
[----:B------:R-:W-:Y:S02]  /*2eb0*/  @!P4 LEA.HI.X.SX32 R90, R93, R90, 0x1, P3 ;  /* 0x0000005a5d5ac211 */ /* 0x000fe400018f0eff */
[----:B------:R-:W-:Y:S02]  /*2ec0*/  ISETP.GE.OR P3, PT, R88, R13, P1 ;  /* 0x0000000d5800720c */ /* 0x000fe40000f66670 */
[----:B-1----:R-:W-:-:S11]  /*2ed0*/  @!P4 LEA R86, P5, R89, R14, 0x1 ;  /* 0x0000000e5956c211 */ /* 0x002fd600078a08ff */
[----:B------:R-:W-:Y:S02]  /*2ee0*/  @!P3 SHF.L.U32 R14, R11, 0x2, RZ ;  /* 0x000000020b0eb819 */ /* 0x000fe400000006ff */
[----:B------:R-:W-:Y:S01]  /*2ef0*/  @!P4 LEA.HI.X R87, R89, R15, R90, 0x1, P5 ;  /* 0x0000000f5957c211 */ /* 0x000fe200028f0c5a */
[----:B------:R-:W-:Y:S01]  /*2f00*/  IMAD.IADD R90, R91, 0x1, R12 ;  /* 0x000000015b5a7824 */ /* 0x000fe200078e020c */
[----:B------:R-:W-:Y:S02]  /*2f10*/  @!P3 LOP3.LUT R14, R14, 0x4, RZ, 0xc0, !PT ;  /* 0x000000040e0eb812 */ /* 0x000fe400078ec0ff */
[----:B------:R-:W-:Y:S01]  /*2f20*/  SEL R81, R81, RZ, P2 ;  /* 0x000000ff51517207 */ /* 0x000fe20001000000 */
[----:B------:R-:W3:Y:S01]  /*2f30*/  @!P4 LDG.E.64 R78, desc[UR36][R86.64] ;  /* 0x00000024564ec981 */ /* 0x000ee2000c1e1b00 */
[----:B------:R-:W-:Y:S01]  /*2f40*/  SHF.L.U32 R90, R90, 0x3, RZ ;  /* 0x000000035a5a7819 */ /* 0x000fe200000006ff */
[----:B------:R-:W-:Y:S01]  /*2f50*/  @!P3 IMAD R15, R3, R12, R14 ;  /* 0x0000000c030fb224 */ /* 0x000fe200078e020e */
[----:B------:R-:W-:-:S02]  /*2f60*/  @!P3 SHF.R.S32.HI R14, RZ, 0x1f, R88 ;  /* 0x0000001fff0eb819 */ /* 0x000fc40000011458 */
[----:B------:R-:W-:Y:S02]  /*2f70*/  ISETP.GE.OR P5, PT, R90, R13, P1 ;  /* 0x0000000d5a00720c */ /* 0x000fe40000fa6670 */
[----:B------:R-:W-:-:S04]  /*2f80*/  @!P3 IADD3 R89, P6, PT, R15, R88, RZ ;  /* 0x000000580f59b210 */ /* 0x000fc80007fde0ff */
[----:B------:R-:W-:Y:S02]  /*2f90*/  @!P3 LEA.HI.X.SX32 R92, R15, R14, 0x1, P6 ;  /* 0x0000000e0f5cb211 */ /* 0x000fe400030f0eff */
[----:B------:R-:W1:Y:S05]  /*2fa0*/  @!P3 LDC.64 R14, c[0x0][0x3b8] ;  /* 0x0000ee00ff0ebb82 */ /* 0x000e6a0000000a00 */
[----:B------:R-:W-:-:S04]  /*2fb0*/  @!P5 SHF.L.U32 R13, R11, 0x2, RZ ;  /* 0x000000020b0dd819 */ /* 0x000fc800000006ff */
[----:B------:R-:W-:-:S05]  /*2fc0*/  @!P5 LOP3.LUT R13, R13, 0x4, RZ, 0xc0, !PT ;  /* 0x000000040d0dd812 */ /* 0x000fca00078ec0ff */
[----:B------:R-:W-:Y:S01]  /*2fd0*/  @!P5 IMAD R13, R3, R12, R13 ;  /* 0x0000000c030dd224 */ /* 0x000fe200078e020d */
[----:B------:R-:W-:Y:S02]  /*2fe0*/  @!P5 SHF.R.S32.HI R12, RZ, 0x1f, R90 ;  /* 0x0000001fff0cd819 */ /* 0x000fe4000001145a */
[----:B-1----:R-:W-:-:S04]  /*2ff0*/  @!P3 LEA R88, P6, R89, R14, 0x1 ;  /* 0x0000000e5958b211 */ /* 0x002fc800078c08ff */
[----:B------:R-:W-:Y:S02]  /*3000*/  @!P3 LEA.HI.X R89, R89, R15, R92, 0x1, P6 ;  /* 0x0000000f5959b211 */ /* 0x000fe400030f0c5c */
[----:B------:R-:W1:Y:S01]  /*3010*/  @!P5 LDC.64 R14, c[0x0][0x3b8] ;  /* 0x0000ee00ff0edb82 */ /* 0x000e620000000a00 */
[C---:B------:R-:W-:Y:S02]  /*3020*/  @!P5 IADD3 R90, P6, PT, R13.reuse, R90, RZ ;  /* 0x0000005a0d5ad210 */ /* 0x040fe40007fde0ff */
[----:B------:R-:W-:Y:S02]  /*3030*/  SEL R80, R80, RZ, P2 ;  /* 0x000000ff50507207 */ /* 0x000fe40001000000 */
[----:B------:R-:W-:Y:S02]  /*3040*/  @!P5 LEA.HI.X.SX32 R12, R13, R12, 0x1, P6 ;  /* 0x0000000c0d0cd211 */ /* 0x000fe400030f0eff */
[----:B------:R-:W-:Y:S02]  /*3050*/  SEL R83, R83, RZ, P2 ;  /* 0x000000ff53537207 */ /* 0x000fe40001000000 */
[----:B------:R-:W-:Y:S01]  /*3060*/  SEL R82, R82, RZ, P2 ;  /* 0x000000ff52527207 */ /* 0x000fe20001000000 */
[----:B------:R-:W3:Y:S01]  /*3070*/  @!P3 LDG.E.64 R80, desc[UR36][R88.64] ;  /* 0x000000245850b981 */ /* 0x000ee2000c1e1b00 */
[----:B-1----:R-:W-:-:S04]  /*3080*/  @!P5 LEA R14, P6, R90, R14, 0x1 ;  /* 0x0000000e5a0ed211 */ /* 0x002fc800078c08ff */
[----:B------:R-:W-:Y:S02]  /*3090*/  @!P5 LEA.HI.X R15, R90, R15, R12, 0x1, P6 ;  /* 0x0000000f5a0fd211 */ /* 0x000fe400030f0c0c */
[----:B------:R-:W3:Y:S04]  /*30a0*/  @P0 LDG.E.U8 R12, desc[UR36][R6.64] ;  /* 0x00000024060c0981 */ /* 0x000ee8000c1e1100 */
[----:B------:R1:W3:Y:S01]  /*30b0*/  @!P5 LDG.E.64 R82, desc[UR36][R14.64] ;  /* 0x000000240e52d981 */ /* 0x0002e2000c1e1b00 */
[----:B--2---:R-:W-:-:S04]  /*30c0*/  HMUL2 R13, R50, R52 ;  /* 0x00000034320d7232 */ /* 0x004fc80000000000 */
[----:B----4-:R-:W-:Y:S02]  /*30d0*/  HFMA2 R13, R48, R60, R13 ;  /* 0x0000003c300d7231 */ /* 0x010fe4000000000d */
[----:B-1----:R-:W-:-:S04]  /*30e0*/  HFMA2 R15, R51, R53, -RZ ;  /* 0x00000035330f7231 */ /* 0x002fc800001000ff */
[----:B------:R-:W-:Y:S02]  /*30f0*/  HFMA2 R15, R49, R61, R15 ;  /* 0x0000003d310f7231 */ /* 0x000fe4000000000f */
[----:B---3--:R-:W-:Y:S02]  /*3100*/  HFMA2 R13, R46, R54, R13 ;  /* 0x000000362e0d7231 */ /* 0x008fe4000000000d */
[----:B------:R-:W-:Y:S02]  /*3110*/  HFMA2 R15, R47, R55, R15 ;  /* 0x000000372f0f7231 */ /* 0x000fe4000000000f */
[----:B------:R-:W-:Y:S02]  /*3120*/  HFMA2 R13, R44, R62, R13 ;  /* 0x0000003e2c0d7231 */ /* 0x000fe4000000000d */
[----:B------:R-:W-:Y:S02]  /*3130*/  HFMA2 R15, R45, R63, R15 ;  /* 0x0000003f2d0f7231 */ /* 0x000fe4000000000f */
[----:B------:R-:W-:-:S02]  /*3140*/  HFMA2 R13, R42, R56, R13 ;  /* 0x000000382a0d7231 */ /* 0x000fc4000000000d */
[----:B------:R-:W-:Y:S02]  /*3150*/  HFMA2 R15, R43, R57, R15 ;  /* 0x000000392b0f7231 */ /* 0x000fe4000000000f */
[----:B------:R-:W-:Y:S02]  /*3160*/  HFMA2 R13, R40, R64, R13 ;  /* 0x00000040280d7231 */ /* 0x000fe4000000000d */
[----:B------:R-:W-:Y:S02]  /*3170*/  HFMA2 R15, R41, R65, R15 ;  /* 0x00000041290f7231 */ /* 0x000fe4000000000f */
[----:B0-----:R-:W-:Y:S02]  /*3180*/  HFMA2 R13, R38, R66, R13 ;  /* 0x00000042260d7231 */ /* 0x001fe4000000000d */
[----:B------:R-:W-:Y:S02]  /*3190*/  HFMA2 R15, R39, R67, R15 ;  /* 0x00000043270f7231 */ /* 0x000fe4000000000f */
[----:B------:R-:W-:-:S02]  /*31a0*/  HFMA2 R13, R36, R68, R13 ;  /* 0x00000044240d7231 */ /* 0x000fc4000000000d */
[----:B------:R-:W-:Y:S02]  /*31b0*/  HFMA2 R15, R37, R69, R15 ;  /* 0x00000045250f7231 */ /* 0x000fe4000000000f */
[----:B------:R-:W-:Y:S02]  /*31c0*/  HFMA2 R13, R34, R58, R13 ;  /* 0x0000003a220d7231 */ /* 0x000fe4000000000d */
[----:B------:R-:W-:Y:S02]  /*31d0*/  HFMA2 R15, R35, R59, R15 ;  /* 0x0000003b230f7231 */ /* 0x000fe4000000000f */
[----:B------:R-:W-:Y:S02]  /*31e0*/  HFMA2 R13, R32, R70, R13 ;  /* 0x00000046200d7231 */ /* 0x000fe4000000000d */
[----:B------:R-:W-:Y:S01]  /*31f0*/  HFMA2 R15, R33, R71, R15 ;  /* 0x00000047210f7231 */ /* 0x000fe2000000000f */
[----:B------:R-:W-:Y:S01]  /*3200*/  UMOV UR4, 0xffffffff ;  /* 0xffffffff00047882 */ /* 0x000fe20000000000 */
[----:B------:R-:W-:-:S02]  /*3210*/  HFMA2 R14, R30, R72, R13 ;  /* 0x000000481e0e7231 */ /* 0x000fc4000000000d */
[----:B------:R-:W-:Y:S01]  /*3220*/  HFMA2 R15, R31, R73, R15 ;  /* 0x000000491f0f7231 */ /* 0x000fe2000000000f */
[----:B------:R-:W-:Y:S01]  /*3230*/  LOP3.LUT R86, R11, 0x1, RZ, 0xc0, !PT ;  /* 0x000000010b567812 */ /* 0x000fe200078ec0ff */
        /* <DEDUP_REMOVED lines=9> */
[----:B------:R-:W-:-:S04]  /*32d0*/  HFMA2 R15, R9, R83, R15 ;  /* 0x00000053090f7231 */ /* 0x000fc8000000000f */
[----:B------:R-:W-:Y:S01]  /*32e0*/  HADD2 R13, R13, R15 ;  /* 0x0000000f0d0d7230 */ /* 0x000fe20000000000 */
[----:B------:R-:W-:-:S04]  /*32f0*/  ISETP.NE.AND P2, PT, R12, RZ, P0 ;  /* 0x000000ff0c00720c */ /* 0x000fc80000745270 */
[--C-:B------:R-:W-:Y:S02]  /*3300*/  HADD2.F32 R12, -RZ, R13.reuse.H0_H0 ;  /* 0x2000000dff0c7230 */ /* 0x100fe40000004100 */
[----:B------:R-:W-:-:S05]  /*3310*/  HADD2.F32 R13, -RZ, R13.H1_H1 ;  /* 0x3000000dff0d7230 */ /* 0x000fca0000004100 */
[----:B------:R-:W-:Y:S01]  /*3320*/  FADD.FTZ R13, R12, R13 ;  /* 0x0000000d0c0d7221 */ /* 0x000fe20000010000 */
[----:B------:R-:W-:Y:S06]  /*3330*/  BRA.DIV UR4, `(.L_x_3001) ;  /* 0x0000005604dc7947 */ /* 0x000fec000b800000 */
[----:B------:R0:W1:Y:S02]  /*3340*/  SHFL.BFLY PT, R14, R13, 0x1, 0x1f ;  /* 0x0c201f000d0e7f89 */ /* 0x00006400000e0000 */
.L_x_3076:
        /* <DEDUP_REMOVED lines=13> */
[----:B0-----:R-:W-:-:S04]  /*3420*/  @P3 IMAD.WIDE R12, R10, 0x2, R12 ;  /* 0x000000020a0c3825 */ /* 0x001fc800078e020c */
[----:B-1----:R-:W-:Y:S02]  /*3430*/  @P1 IMAD.WIDE.U32 R14, R87, 0x2, R14 ;  /* 0x00000002570e1825 */ /* 0x002fe400078e000e */
[----:B------:R-:W3:Y:S01]  /*3440*/  @P3 LDG.E.U16 R12, desc[UR36][R12.64] ;  /* 0x000000240c0c3981 */ /* 0x000ee2000c1e1500 */
[----:B------:R-:W2:Y:S03]  /*3450*/  @P1 LDC R87, c[0x0][0x408] ;  /* 0x00010200ff571b82 */ /* 0x000ea60000000800 */
[----:B------:R-:W4:Y:S01]  /*3460*/  @P1 LDG.E.U16 R14, desc[UR36][R14.64] ;  /* 0x000000240e0e1981 */ /* 0x000f22000c1e1500 */
[----:B--2---:R-:W-:-:S05]  /*3470*/  @P1 IMAD.IADD R87, R86, 0x1, R87 ;  /* 0x0000000156571824 */ /* 0x004fca00078e0257 */
[----:B------:R-:W-:-:S04]  /*3480*/  @P1 ISETP.GE.AND P4, PT, R84, R87, PT ;  /* 0x000000575400120c */ /* 0x000fc80003f86270 */
[----:B-----5:R-:W-:-:S04]  /*3490*/  @P1 SEL R87, R2, RZ, !P4 ;  /* 0x000000ff02571207 */ /* 0x020fc80006000000 */
[----:B------:R-:W-:Y:S01]  /*34a0*/  @P1 IADD3 R87, PT, PT, R84, R87, -R19 ;  /* 0x0000005754571210 */ /* 0x000fe20007ffe813 */
[----:B---3--:R-:W-:-:S03]  /*34b0*/  @P3 HADD2.F32 R86, -RZ, R12.H0_H0 ;  /* 0x2000000cff563230 */ /* 0x008fc60000004100 */
[----:B------:R-:W-:Y:S01]  /*34c0*/  @P1 I2FP.F32.S32 R12, R87 ;  /* 0x00000057000c1245 */ /* 0x000fe20000201400 */
[----:B----4-:R-:W-:Y:S02]  /*34d0*/  @P1 HADD2.F32 R13, -RZ, R14.H0_H0 ;  /* 0x2000000eff0d1230 */ /* 0x010fe40000004100 */
[----:B------:R-:W-:-:S04]  /*34e0*/  @P3 FADD.FTZ R11, R11, R86 ;  /* 0x000000560b0b3221 */ /* 0x000fc80000010000 */
[----:B------:R-:W-:-:S05]  /*34f0*/  @P1 FFMA.FTZ R11, R12, R13, R11 ;  /* 0x0000000d0c0b1223 */ /* 0x000fca000001000b */
[----:B------:R1:W-:Y:S01]  /*3500*/  STS [R23], R11 ;  /* 0x0000000b17007388 */ /* 0x0003e20000000800 */
[----:B------:R-:W-:-:S07]  /*3510*/  @!P2 FMNMX.FTZ R85, R85, R11, !PT ;  /* 0x0000000b5555a209 */ /* 0x000fce0007810000 */
.L_x_3003:
[----:B------:R-:W-:Y:S05]  /*3520*/  BSYNC.RECONVERGENT B1 ;  /* 0x0000000000017941 */ /* 0x000fea0003800200 */
.L_x_3002:
[----:B-1----:R-:W-:Y:S02]  /*3530*/  IADD3 R11, PT, PT, R0, 0xf, RZ ;  /* 0x0000000f000b7810 */ /* 0x002fe40007ffe0ff */
[----:B------:R-:W-:Y:S02]  /*3540*/  IADD3 R84, PT, PT, R84, 0x40, RZ ;  /* 0x0000004054547810 */ /* 0x000fe40007ffe0ff */
[----:B------:R-:W-:Y:S02]  /*3550*/  SHF.R.S32.HI R12, RZ, 0x1f, R11 ;  /* 0x0000001fff0c7819 */ /* 0x000fe4000001140b */
[----:B------:R-:W-:Y:S02]  /*3560*/  IADD3 R6, P2, PT, R6, 0x40, RZ ;  /* 0x0000004006067810 */ /* 0x000fe40007f5e0ff */
[----:B------:R-:W-:Y:S02]  /*3570*/  LEA.HI R12, R12, R11, RZ, 0x4 ;  /* 0x0000000b0c0c7211 */ /* 0x000fe400078f20ff */
[----:B------:R-:W-:Y:S01]  /*3580*/  IADD3 R23, PT, PT, R23, 0x100, RZ ;  /* 0x0000010017177810 */ /* 0x000fe20007ffe0ff */
[----:B------:R-:W-:Y:S01]  /*3590*/  IMAD.X R7, RZ, RZ, R7, P2 ;  /* 0x000000ffff077224 */ /* 0x000fe200010e0607 */
[----:B------:R-:W-:-:S02]  /*35a0*/  LOP3.LUT R11, R12, 0xfffffff0, RZ, 0xc0, !PT ;  /* 0xfffffff00c0b7812 */ /* 0x000fc400078ec0ff */
[----:B------:R-:W-:-:S03]  /*35b0*/  IADD3 R10, PT, PT, R10, 0x40, RZ ;  /* 0x000000400a0a7810 */ /* 0x000fc60007ffe0ff */
[----:B------:R-:W-:-:S05]  /*35c0*/  IMAD.IADD R11, R16, 0x1, R11 ;  /* 0x00000001100b7824 */ /* 0x000fca00078e020b */
[----:B------:R-:W-:-:S13]  /*35d0*/  ISETP.GE.AND P1, PT, R84, R11, PT ;  /* 0x0000000b5400720c */ /* 0x000fda0003f26270 */
[----:B------:R-:W-:Y:S05]  /*35e0*/  @!P1 BRA `(.L_x_3004) ;  /* 0xffffffe800b09947 */ /* 0x000fea000383ffff */
.L_x_3000:
[----:B------:R-:W-:Y:S05]  /*35f0*/  BSYNC B0 ;  /* 0x0000000000007941 */ /* 0x000fea0003800000 */
.L_x_2999:
        /* <DEDUP_REMOVED lines=9> */
.L_x_3082:
[----:B------:R-:W5:Y:S01]  /*3690*/  S2R R21, SR_TID.X ;  /* 0x0000000000157919 */ /* 0x000f620000002100 */
[----:B------:R-:W-:Y:S01]  /*36a0*/  MOV R15, 0x400 ;  /* 0x00000400000f7802 */ /* 0x000fe20000000f00 */
[----:B------:R-:W-:Y:S05]  /*36b0*/  WARPSYNC.ALL ;  /* 0x0000000000007948 */ /* 0x000fea0003800000 */
[----:B------:R-:W4:Y:S01]  /*36c0*/  S2R R20, SR_CgaCtaId ;  /* 0x0000000000147919 */ /* 0x000f220000008800 */
[----:B-1----:R-:W-:Y:S02]  /*36d0*/  FMNMX.FTZ R14, R4, R14, !PT ;  /* 0x0000000e040e7209 */ /* 0x002fe40007810000 */
[----:B-----5:R-:W-:-:S02]  /*36e0*/  LOP3.LUT P0, R2, R21, 0x1f, RZ, 0xc0, !PT ;  /* 0x0000001f15027812 */ /* 0x020fc4000780c0ff */
[----:B----4-:R-:W-:-:S04]  /*36f0*/  LEA R6, R20, R15, 0x18 ;  /* 0x0000000f14067211 */ /* 0x010fc800078ec0ff */
[----:B------:R-:W-:-:S07]  /*3700*/  LEA.HI R5, R21, R6, RZ, 0x1d ;  /* 0x0000000615057211 */ /* 0x000fce00078fe8ff */
[----:B------:R-:W-:Y:S01]  /*3710*/  @!P0 STS [R5], R14 ;  /* 0x0000000e05008388 */ /* 0x000fe20000000800 */
[----:B------:R-:W-:Y:S01]  /*3720*/  BAR.SYNC.DEFER_BLOCKING 0x0 ;  /* 0x0000000000007b1d */ /* 0x000fe20000010000 */
[C---:B------:R-:W-:Y:S01]  /*3730*/  ISETP.GT.U32.AND P0, PT, R2.reuse, 0x3, PT ;  /* 0x000000030200780c */ /* 0x040fe20003f04070 */
[----:B------:R-:W-:Y:S01]  /*3740*/  HFMA2 R9, -RZ, RZ, 0, 0 ;  /* 0x00000000ff097431 */ /* 0x000fe200000001ff */
[----:B------:R-:W-:Y:S02]  /*3750*/  MOV R10, 0xff7fffff ;  /* 0xff7fffff000a7802 */ /* 0x000fe40000000f00 */
[----:B------:R-:W-:Y:S01]  /*3760*/  LEA R6, R2, R6, 0x2 ;  /* 0x0000000602067211 */ /* 0x000fe200078e10ff */
[----:B------:R-:W-:Y:S08]  /*3770*/  BSSY.RECONVERGENT B0, `(.L_x_3006) ;  /* 0x0000171000007945 */ /* 0x000ff00003800200 */
[----:B------:R-:W1:Y:S04]  /*3780*/  @!P0 LDS R10, [R6] ;  /* 0x00000000060a8984 */ /* 0x000e680000000800 */
[----:B-1----:R-:W1:Y:S02]  /*3790*/  SHFL.BFLY PT, R7, R10, 0x2, 0x1f ;  /* 0x0c401f000a077f89 */ /* 0x002e6400000e0000 */
[----:B-1----:R-:W-:-:S02]  /*37a0*/  FMNMX.FTZ R11, R7, R10, !PT ;  /* 0x0000000a070b7209 */ /* 0x002fc40007810000 */
[----:B------:R-:W-:-:S03]  /*37b0*/  IADD3 R7, PT, PT, R19, 0x1, RZ ;  /* 0x0000000113077810 */ /* 0x000fc60007ffe0ff */
        /* <DEDUP_REMOVED lines=18> */
[----:B------:R-:W-:-:S12]  /*38e0*/  IMAD.MOV.U32 R9, RZ, RZ, RZ ;  /* 0x000000ffff097224 */ /* 0x000fd800078e00ff */
[----:B------:R-:W-:Y:S05]  /*38f0*/  @!P0 BRA `(.L_x_3010) ;  /* 0x00000000004c8947 */ /* 0x000fea0003800000 */
[----:B------:R-:W-:Y:S02]  /*3900*/  LEA.HI R9, R11, 0x1, RZ, 0x19 ;  /* 0x000000010b097811 */ /* 0x000fe400078fc8ff */
[----:B------:R-:W-:Y:S02]  /*3910*/  IADD3 R13, PT, PT, R15, 0x120, RZ ;  /* 0x000001200f0d7810 */ /* 0x000fe40007ffe0ff */
[----:B------:R-:W-:Y:S01]  /*3920*/  LOP3.LUT R11, R9, 0x3, RZ, 0xc0, !PT ;  /* 0x00000003090b7812 */ /* 0x000fe200078ec0ff */
[----:B------:R-:W-:Y:S01]  /*3930*/  IMAD.MOV.U32 R9, RZ, RZ, RZ ;  /* 0x000000ffff097224 */ /* 0x000fe200078e00ff */
[----:B------:R-:W-:Y:S02]  /*3940*/  LEA R12, R20, R13, 0x18 ;  /* 0x0000000d140c7211 */ /* 0x000fe400078ec0ff */
[----:B------:R-:W-:Y:S01]  /*3950*/  MOV R10, R4 ;  /* 0x00000004000a7202 */ /* 0x000fe20000000f00 */
[----:B------:R-:W-:Y:S01]  /*3960*/  IMAD.MOV R11, RZ, RZ, -R11 ;  /* 0x000000ffff0b7224 */ /* 0x000fe200078e0a0b */
[----:B------:R-:W-:-:S07]  /*3970*/  LEA R12, R21, R12, 0x2 ;  /* 0x0000000c150c7211 */ /* 0x000fce00078e10ff */
.L_x_3011:
[----:B------:R-:W0:Y:S01]  /*3980*/  LDS R13, [R12] ;  /* 0x000000000c0d7984 */ /* 0x000e220000000800 */
[----:B------:R-:W-:Y:S02]  /*3990*/  IADD3 R11, PT, PT, R11, 0x1, RZ ;  /* 0x000000010b0b7810 */ /* 0x000fe40007ffe0ff */
[----:B------:R-:W-:Y:S02]  /*39a0*/  IADD3 R10, PT, PT, R10, 0x80, RZ ;  /* 0x000000800a0a7810 */ /* 0x000fe40007ffe0ff */
        /* <DEDUP_REMOVED lines=8> */
.L_x_3010:
[----:B------:R-:W-:Y:S05]  /*3a30*/  BSYNC.RECONVERGENT B1 ;  /* 0x0000000000017941 */ /* 0x000fea0003800200 */
.L_x_3009:
[----:B------:R-:W-:Y:S05]  /*3a40*/  @!P1 BRA `(.L_x_3007) ;  /* 0x00000014000c9947 */ /* 0x000fea0003800000 */
[----:B------:R-:W-:Y:S02]  /*3a50*/  SHF.L.U32 R11, R16, 0x2, RZ ;  /* 0x00000002100b7819 */ /* 0x000fe400000006ff */
[----:B------:R-:W-:-:S03]  /*3a60*/  IADD3 R15, PT, PT, R15, 0x120, RZ ;  /* 0x000001200f0f7810 */ /* 0x000fc60007ffe0ff */
[----:B------:R-:W-:Y:S01]  /*3a70*/  IMAD R11, R10, 0x4, -R11 ;  /* 0x000000040a0b7824 */ /* 0x000fe200078e0a0b */
[----:B------:R-:W-:Y:S02]  /*3a80*/  LEA R20, R20, R15, 0x18 ;  /* 0x0000000f14147211 */ /* 0x000fe400078ec0ff */
[----:B------:R-:W-:Y:S02]  /*3a90*/  IADD3 R10, PT, PT, R10, 0x200, RZ ;  /* 0x000002000a0a7810 */ /* 0x000fe40007ffe0ff */
[----:B------:R-:W-:Y:S02]  /*3aa0*/  IADD3 R11, PT, PT, R20, R11, RZ ;  /* 0x0000000b140b7210 */ /* 0x000fe40007ffe0ff */
[----:B------:R-:W-:-:S03]  /*3ab0*/  ISETP.GT.AND P0, PT, R10, R19, PT ;  /* 0x000000130a00720c */ /* 0x000fc60003f04270 */
[----:B------:R-:W0:Y:S04]  /*3ac0*/  LDS R13, [R11] ;  /* 0x000000000b0d7984 */ /* 0x000e280000000800 */
[----:B------:R-:W1:Y:S04]  /*3ad0*/  LDS R15, [R11+0x200] ;  /* 0x000200000b0f7984 */ /* 0x000e680000000800 */
[----:B------:R-:W4:Y:S04]  /*3ae0*/  LDS R23, [R11+0x400] ;  /* 0x000400000b177984 */ /* 0x000f280000000800 */
[----:B------:R-:W5:Y:S01]  /*3af0*/  LDS R25, [R11+0x600] ;  /* 0x000600000b197984 */ /* 0x000f620000000800 */
[C---:B0-----:R-:W-:Y:S01]  /*3b00*/  FADD.FTZ R13, -R8.reuse, R13 ;  /* 0x0000000d080d7221 */ /* 0x041fe20000010100 */
[----:B-1----:R-:W-:-:S03]  /*3b10*/  FADD.FTZ R15, -R8, R15 ;  /* 0x0000000f080f7221 */ /* 0x002fc60000010100 */
[----:B------:R-:W-:Y:S01]  /*3b20*/  FMUL.FTZ R13, R13, 1.4426950216293334961 ;  /* 0x3fb8aa3b0d0d7820 */ /* 0x000fe20000410000 */
[C---:B----4-:R-:W-:Y:S01]  /*3b30*/  FADD.FTZ R23, -R8.reuse, R23 ;  /* 0x0000001708177221 */ /* 0x050fe20000010100 */
[----:B------:R-:W-:Y:S02]  /*3b40*/  FMUL.FTZ R15, R15, 1.4426950216293334961 ;  /* 0x3fb8aa3b0f0f7820 */ /* 0x000fe40000410000 */
        /* <DEDUP_REMOVED lines=16> */
[----:B0-----:R-:W-:Y:S01]  /*3c50*/  IMAD.MOV.U32 R12, RZ, RZ, R10 ;  /* 0x000000ffff0c7224 */ /* 0x001fe200078e000a */
[----:B------:R-:W-:Y:S01]  /*3c60*/  BSSY.RECONVERGENT B1, `(.L_x_3012) ;  /* 0x000006c000017945 */ /* 0x000fe20003800200 */
[----:B------:R-:W-:-:S03]  /*3c70*/  PLOP3.LUT P0, PT, PT, PT, PT, 0x80, 0x8 ;  /* 0x000000000008781c */ /* 0x000fc60003f0f070 */
[----:B------:R-:W-:-:S04]  /*3c80*/  IADD3 R10, PT, PT, -R12, R19, RZ ;  /* 0x000000130c0a7210 */ /* 0x000fc80007ffe1ff */
[----:B------:R-:W-:Y:S02]  /*3c90*/  ISETP.GT.AND P1, PT, R10, 0x5ff, PT ;  /* 0x000005ff0a00780c */ /* 0x000fe40003f24270 */
[----:B------:R-:W-:-:S11]  /*3ca0*/  IADD3 R10, PT, PT, R11, 0xc00, RZ ;  /* 0x00000c000b0a7810 */ /* 0x000fd60007ffe0ff */
[----:B------:R-:W-:Y:S05]  /*3cb0*/  @!P1 BRA `(.L_x_3013) ;  /* 0x0000000400989947 */ /* 0x000fea0003800000 */
[----:B------:R-:W-:Y:S01]  /*3cc0*/  PLOP3.LUT P0, PT, PT, PT, PT, 0x8, 0x80 ;  /* 0x000000000080781c */ /* 0x000fe20003f0e170 */
[----:B------:R-:W-:-:S12]  /*3cd0*/  VIADD R11, R19, 0xfffffa01 ;  /* 0xfffffa01130b7836 */ /* 0x000fd80000000000 */
.L_x_3014:
[----:B------:R-:W0:Y:S01]  /*3ce0*/  LDS R13, [R10+-0x400] ;  /* 0xfffc00000a0d7984 */ /* 0x000e220000000800 */
[----:B------:R-:W-:-:S03]  /*3cf0*/  IADD3 R12, PT, PT, R12, 0x800, RZ ;  /* 0x000008000c0c7810 */ /* 0x000fc60007ffe0ff */
[----:B------:R-:W1:Y:S01]  /*3d00*/  LDS R15, [R10+-0x200] ;  /* 0xfffe00000a0f7984 */ /* 0x000e620000000800 */
[----:B------:R-:W-:-:S03]  /*3d10*/  ISETP.GE.AND P1, PT, R12, R11, PT ;  /* 0x0000000b0c00720c */ /* 0x000fc60003f26270 */
        /* <DEDUP_REMOVED lines=96> */
.L_x_3013:
[----:B------:R-:W-:Y:S05]  /*4320*/  BSYNC.RECONVERGENT B1 ;  /* 0x0000000000017941 */ /* 0x000fea0003800200 */
.L_x_3012:
[----:B------:R-:W-:Y:S01]  /*4330*/  IMAD.IADD R11, R19, 0x1, -R12 ;  /* 0x00000001130b7824 */ /* 0x000fe200078e0a0c */
[----:B------:R-:W-:Y:S04]  /*4340*/  BSSY.RECONVERGENT B1, `(.L_x_3015) ;  /* 0x0000036000017945 */ /* 0x000fe80003800200 */
        /* <DEDUP_REMOVED lines=8> */
[----:B------:R-:W2:Y:S04]  /*43d0*/  LDS R25, [R10+0x400] ;  /* 0x000400000a197984 */ /* 0x000ea80000000800 */
[----:B------:R-:W2:Y:S04]  /*43e0*/  LDS R27, [R10+0x600] ;  /* 0x000600000a1b7984 */ /* 0x000ea80000000800 */
[----:B------:R-:W2:Y:S04]  /*43f0*/  LDS R29, [R10+0x800] ;  /* 0x000800000a1d7984 */ /* 0x000ea80000000800 */
[----:B---3--:R-:W3:Y:S01]  /*4400*/  LDS R31, [R10+0xa00] ;  /* 0x000a00000a1f7984 */ /* 0x008ee20000000800 */
        /* <DEDUP_REMOVED lines=9> */
[C---:B--2---:R-:W-:Y:S01]  /*44a0*/  FADD.FTZ R25, -R8.reuse, R25 ;  /* 0x0000001908197221 */ /* 0x044fe20000010100 */
[----:B------:R-:W-:Y:S02]  /*44b0*/  FMUL.FTZ R23, R23, 1.4426950216293334961 ;  /* 0x3fb8aa3b17177820 */ /* 0x000fe40000410000 */
[----:B------:R-:W2:Y:S01]  /*44c0*/  MUFU.EX2 R15, R15 ;  /* 0x0000000f000f7308 */ /* 0x000ea20000000800 */
[----:B------:R-:W-:Y:S01]  /*44d0*/  FADD.FTZ R27, -R8, R27 ;  /* 0x0000001b081b7221 */ /* 0x000fe20000010100 */
[----:B------:R-:W-:-:S02]  /*44e0*/  FMUL.FTZ R25, R25, 1.4426950216293334961 ;  /* 0x3fb8aa3b19197820 */ /* 0x000fc40000410000 */
[----:B------:R-:W4:Y:S01]  /*44f0*/  MUFU.EX2 R23, R23 ;  /* 0x0000001700177308 */ /* 0x000f220000000800 */
[C---:B------:R-:W-:Y:S01]  /*4500*/  FADD.FTZ R29, -R8.reuse, R29 ;  /* 0x0000001d081d7221 */ /* 0x040fe20000010100 */
[----:B------:R-:W-:Y:S01]  /*4510*/  FMUL.FTZ R27, R27, 1.4426950216293334961 ;  /* 0x3fb8aa3b1b1b7820 */ /* 0x000fe20000410000 */
[----:B0-----:R-:W-:Y:S01]  /*4520*/  FADD.FTZ R9, R9, R11 ;  /* 0x0000000b09097221 */ /* 0x001fe20000010000 */
[----:B------:R-:W0:Y:S01]  /*4530*/  MUFU.EX2 R25, R25 ;  /* 0x0000001900197308 */ /* 0x000e220000000800 */
[----:B---3--:R-:W-:Y:S01]  /*4540*/  FADD.FTZ R31, -R8, R31 ;  /* 0x0000001f081f7221 */ /* 0x008fe20000010100 */
        /* <DEDUP_REMOVED lines=8> */
[----:B----4-:R-:W-:Y:S01]  /*45d0*/  FADD.FTZ R9, R9, R23 ;  /* 0x0000001709097221 */ /* 0x010fe20000010000 */
        /* <DEDUP_REMOVED lines=12> */
.L_x_3016:
[----:B------:R-:W-:Y:S05]  /*46a0*/  BSYNC.RECONVERGENT B1 ;  /* 0x0000000000017941 */ /* 0x000fea0003800200 */
.L_x_3015:
[----:B------:R-:W-:-:S13]  /*46b0*/  ISETP.GT.AND P1, PT, R12, R19, PT ;  /* 0x000000130c00720c */ /* 0x000fda0003f24270 */
        /* <DEDUP_REMOVED lines=26> */
.L_x_3008:
[----:B------:R-:W1:Y:S01]  /*4860*/  S2UR UR4, SR_CTAID.Y ;  /* 0x00000000000479c3 */ /* 0x000e620000002600 */
[----:B------:R-:W-:Y:S01]  /*4870*/  VIADDMNMX R13, R4, 0x80, R7, !PT ;  /* 0x00000080040d7846 */ /* 0x000fe20007800107 */
[----:B------:R-:W-:Y:S01]  /*4880*/  BSSY.RECONVERGENT B1, `(.L_x_3017) ;  /* 0x0000027000017945 */ /* 0x000fe20003800200 */
[----:B------:R-:W-:-:S04]  /*4890*/  LOP3.LUT R12, RZ, R21, RZ, 0x33, !PT ;  /* 0x00000015ff0c7212 */ /* 0x000fc800078e33ff */
[----:B------:R-:W-:Y:S01]  /*48a0*/  IADD3 R13, PT, PT, -R16, R13, R12 ;  /* 0x0000000d100d7210 */ /* 0x000fe20007ffe10c */
[----:B------:R-:W1:Y:S03]  /*48b0*/  LDC R9, c[0x0][0x3f4] ;  /* 0x0000fd00ff097b82 */ /* 0x000e660000000800 */
[C---:B------:R-:W-:Y:S02]  /*48c0*/  LOP3.LUT R12, R13.reuse, 0x180, RZ, 0xc0, !PT ;  /* 0x000001800d0c7812 */ /* 0x040fe400078ec0ff */
[----:B------:R-:W-:Y:S02]  /*48d0*/  ISETP.GE.U32.AND P1, PT, R13, 0x180, PT ;  /* 0x000001800d00780c */ /* 0x000fe40003f26070 */
[----:B------:R-:W-:Y:S02]  /*48e0*/  ISETP.NE.AND P0, PT, R12, 0x180, PT ;  /* 0x000001800c00780c */ /* 0x000fe40003f05270 */
[----:B------:R-:W-:Y:S01]  /*48f0*/  MOV R12, R4 ;  /* 0x00000004000c7202 */ /* 0x000fe20000000f00 */
[----:B-1----:R-:W-:-:S02]  /*4900*/  IMAD R25, R9, UR4, RZ ;  /* 0x0000000409197c24 */ /* 0x002fc4000f8e02ff */
[----:B------:R-:W-:-:S03]  /*4910*/  IMAD.MOV.U32 R9, RZ, RZ, RZ ;  /* 0x000000ffff097224 */ /* 0x000fc600078e00ff */
[----:B------:R-:W-:-:S05]  /*4920*/  SHF.R.S32.HI R24, RZ, 0x1f, R25 ;  /* 0x0000001fff187819 */ /* 0x000fca0000011419 */
[----:B------:R-:W-:Y:S05]  /*4930*/  @!P0 BRA `(.L_x_3018) ;  /* 0x00000000006c8947 */ /* 0x000fea0003800000 */
[----:B------:R-:W-:Y:S02]  /*4940*/  LEA.HI R9, R13, 0x1, RZ, 0x19 ;  /* 0x000000010d097811 */ /* 0x000fe400078fc8ff */
[----:B------:R-:W-:Y:S02]  /*4950*/  IADD3 R15, PT, PT, R15, 0x120, RZ ;  /* 0x000001200f0f7810 */ /* 0x000fe40007ffe0ff */
[----:B------:R-:W-:Y:S02]  /*4960*/  IADD3 R23, P0, P2, R25, R10, R4 ;  /* 0x0000000a19177210 */ /* 0x000fe40007a1e004 */
[----:B------:R-:W-:Y:S01]  /*4970*/  LOP3.LUT R10, R9, 0x3, RZ, 0xc0, !PT ;  /* 0x00000003090a7812 */ /* 0x000fe200078ec0ff */
[----:B------:R-:W-:Y:S01]  /*4980*/  IMAD.MOV.U32 R9, RZ, RZ, RZ ;  /* 0x000000ffff097224 */ /* 0x000fe200078e00ff */
[----:B------:R-:W-:Y:S02]  /*4990*/  LEA R20, R20, R15, 0x18 ;  /* 0x0000000f14147211 */ /* 0x000fe400078ec0ff */
[----:B------:R-:W-:Y:S01]  /*49a0*/  IADD3.X R11, PT, PT, R24, R11, RZ, P0, P2 ;  /* 0x0000000b180b7210 */ /* 0x000fe200007e44ff */
[----:B------:R-:W-:Y:S01]  /*49b0*/  IMAD.MOV R14, RZ, RZ, -R10 ;  /* 0x000000ffff0e7224 */ /* 0x000fe200078e0a0a */
[----:B------:R-:W-:-:S02]  /*49c0*/  MOV R12, R4 ;  /* 0x00000004000c7202 */ /* 0x000fc40000000f00 */
[----:B------:R-:W-:-:S07]  /*49d0*/  LEA R13, R21, R20, 0x2 ;  /* 0x00000014150d7211 */ /* 0x000fce00078e10ff */
.L_x_3019:
[----:B------:R-:W-:-:S06]  /*49e0*/  MOV R10, R23 ;  /* 0x00000017000a7202 */ /* 0x000fcc0000000f00 */
[----:B------:R1:W4:Y:S01]  /*49f0*/  LDG.E.U8 R10, desc[UR36][R10.64] ;  /* 0x000000240a0a7981 */ /* 0x000322000c1e1100 */
[----:B------:R-:W-:Y:S02]  /*4a00*/  HFMA2 R20, -RZ, RZ, 0, 0 ;  /* 0x00000000ff147431 */ /* 0x000fe400000001ff */
[----:B------:R-:W-:Y:S01]  /*4a10*/  VIADD R14, R14, 0x1 ;  /* 0x000000010e0e7836 */ /* 0x000fe20000000000 */
[----:B------:R-:W-:Y:S02]  /*4a20*/  IADD3 R23, P2, PT, R23, 0x80, RZ ;  /* 0x0000008017177810 */ /* 0x000fe40007f5e0ff */
[----:B------:R-:W-:Y:S02]  /*4a30*/  IADD3 R12, PT, PT, R12, 0x80, RZ ;  /* 0x000000800c0c7810 */ /* 0x000fe40007ffe0ff */
[----:B-1----:R-:W-:Y:S02]  /*4a40*/  IADD3.X R11, PT, PT, RZ, R11, RZ, P2, !PT ;  /* 0x0000000bff0b7210 */ /* 0x002fe400017fe4ff */
        /* <DEDUP_REMOVED lines=10> */
.L_x_3018:
[----:B------:R-:W-:Y:S05]  /*4af0*/  BSYNC.RECONVERGENT B1 ;  /* 0x0000000000017941 */ /* 0x000fea0003800200 */
.L_x_3017:
[----:B------:R-:W-:Y:S05]  /*4b00*/  @!P1 BRA `(.L_x_3007) ;  /* 0x0000000000dc9947 */ /* 0x000fea0003800000 */
[----:B------:R-:W1:Y:S01]  /*4b10*/  S2R R14, SR_CgaCtaId ;  /* 0x00000000000e7919 */ /* 0x000e620000008800 */
[----:B------:R-:W4:Y:S01]  /*4b20*/  LDCU.64 UR4, c[0x0][0x420] ;  /* 0x00008400ff0477ac */ /* 0x000f220008000a00 */
[----:B------:R-:W-:Y:S02]  /*4b30*/  MOV R10, 0x400 ;  /* 0x00000400000a7802 */ /* 0x000fe40000000f00 */
[----:B------:R-:W-:Y:S02]  /*4b40*/  SHF.L.U32 R11, R16, 0x2, RZ ;  /* 0x00000002100b7819 */ /* 0x000fe400000006ff */
[----:B------:R-:W-:-:S03]  /*4b50*/  IADD3 R13, PT, PT, R10, 0x120, RZ ;  /* 0x000001200a0d7810 */ /* 0x000fc60007ffe0ff */
[----:B------:R-:W-:Y:S01]  /*4b60*/  IMAD R10, R12, 0x4, -R11 ;  /* 0x000000040c0a7824 */ /* 0x000fe200078e0a0b */
[----:B----4-:R-:W-:-:S04]  /*4b70*/  IADD3 R15, P0, P1, R25, UR4, R12 ;  /* 0x00000004190f7c10 */ /* 0x010fc8000f91e00c */
[----:B------:R-:W-:Y:S02]  /*4b80*/  IADD3 R15, P2, PT, R15, 0x100, RZ ;  /* 0x000001000f0f7810 */ /* 0x000fe40007f5e0ff */
[----:B------:R-:W-:-:S04]  /*4b90*/  IADD3.X R11, PT, PT, R24, UR5, RZ, P0, P1 ;  /* 0x00000005180b7c10 */ /* 0x000fc800087e24ff */
[----:B------:R-:W-:Y:S02]  /*4ba0*/  IADD3.X R11, PT, PT, RZ, R11, RZ, P2, !PT ;  /* 0x0000000bff0b7210 */ /* 0x000fe400017fe4ff */
[----:B-1----:R-:W-:-:S04]  /*4bb0*/  LEA R13, R14, R13, 0x18 ;  /* 0x0000000d0e0d7211 */ /* 0x002fc800078ec0ff */
[----:B------:R-:W-:-:S07]  /*4bc0*/  IADD3 R13, PT, PT, R10, 0x400, R13 ;  /* 0x000004000a0d7810 */ /* 0x000fce0007ffe00d */
.L_x_3020:
[----:B------:R-:W-:-:S05]  /*4bd0*/  MOV R10, R15 ;  /* 0x0000000f000a7202 */ /* 0x000fca0000000f00 */
[----:B------:R-:W4:Y:S04]  /*4be0*/  LDG.E.U8 R23, desc[UR36][R10.64+-0x100] ;  /* 0xffff00240a177981 */ /* 0x000f28000c1e1100 */
[----:B------:R-:W5:Y:S04]  /*4bf0*/  LDG.E.U8 R14, desc[UR36][R10.64+-0x80] ;  /* 0xffff80240a0e7981 */ /* 0x000f68000c1e1100 */
[----:B------:R-:W2:Y:S04]  /*4c00*/  LDG.E.U8 R15, desc[UR36][R10.64] ;  /* 0x000000240a0f7981 */ /* 0x000ea8000c1e1100 */
[----:B------:R-:W3:Y:S01]  /*4c10*/  LDG.E.U8 R20, desc[UR36][R10.64+0x80] ;  /* 0x000080240a147981 */ /* 0x000ee2000c1e1100 */
[----:B------:R-:W-:Y:S01]  /*4c20*/  MOV R24, RZ ;  /* 0x000000ff00187202 */ /* 0x000fe20000000f00 */
[----:B------:R-:W-:Y:S01]  /*4c30*/  IMAD.MOV.U32 R26, RZ, RZ, RZ ;  /* 0x000000ffff1a7224 */ /* 0x000fe200078e00ff */
[----:B------:R-:W-:-:S02]  /*4c40*/  IADD3 R12, PT, PT, R12, 0x200, RZ ;  /* 0x000002000c0c7810 */ /* 0x000fc40007ffe0ff */
[----:B----4-:R-:W-:Y:S02]  /*4c50*/  ISETP.NE.AND P0, PT, R23, RZ, PT ;  /* 0x000000ff1700720c */ /* 0x010fe40003f05270 */
[----:B-----5:R-:W-:Y:S01]  /*4c60*/  ISETP.NE.AND P1, PT, R14, RZ, PT ;  /* 0x000000ff0e00720c */ /* 0x020fe20003f25270 */
[----:B------:R-:W-:Y:S01]  /*4c70*/  IMAD.MOV.U32 R14, RZ, RZ, RZ ;  /* 0x000000ffff0e7224 */ /* 0x000fe200078e00ff */
[----:B--2---:R-:W-:Y:S02]  /*4c80*/  ISETP.NE.AND P2, PT, R15, RZ, PT ;  /* 0x000000ff0f00720c */ /* 0x004fe40003f45270 */
[----:B---3--:R-:W-:-:S07]  /*4c90*/  ISETP.NE.AND P3, PT, R20, RZ, PT ;  /* 0x000000ff1400720c */ /* 0x008fce0003f65270 */
        /* <DEDUP_REMOVED lines=30> */
.L_x_3007:
[----:B------:R-:W-:Y:S05]  /*4e80*/  BSYNC.RECONVERGENT B0 ;  /* 0x0000000000007941 */ /* 0x000fea0003800200 */
.L_x_3006:
[----:B0-----:R-:W0:Y:S01]  /*4e90*/  SHFL.BFLY PT, R8, R9, 0x10, 0x1f ;  /* 0x0e001f0009087f89 */ /* 0x001e2200000e0000 */
[C---:B------:R-:W-:Y:S01]  /*4ea0*/  ISETP.NE.AND P0, PT, R2.reuse, RZ, PT ;  /* 0x000000ff0200720c */ /* 0x040fe20003f05270 */
[----:B------:R-:W1:Y:S01]  /*4eb0*/  LDCU UR4, c[0x0][0x40c] ;  /* 0x00008180ff0477ac */ /* 0x000e620008000800 */
[----:B------:R-:W-:Y:S01]  /*4ec0*/  ISETP.GT.U32.AND P1, PT, R2, 0x3, PT ;  /* 0x000000030200780c */ /* 0x000fe20003f24070 */
[----:B------:R-:W2:Y:S01]  /*4ed0*/  S2R R45, SR_CTAID.X ;  /* 0x00000000002d7919 */ /* 0x000ea20000002500 */
[----:B------:R-:W2:Y:S01]  /*4ee0*/  S2UR UR6, SR_CTAID.Y ;  /* 0x00000000000679c3 */ /* 0x000ea20000002600 */
[----:B------:R-:W1:Y:S01]  /*4ef0*/  LDCU UR5, c[0x0][0x3f4] ;  /* 0x00007e80ff0577ac */ /* 0x000e620008000800 */
[----:B------:R-:W4:Y:S01]  /*4f00*/  LDCU.U8 UR7, c[0x0][0x48c] ;  /* 0x00009180ff0777ac */ /* 0x000f220008000000 */
        /* <DEDUP_REMOVED lines=18> */
[----:B----4-:R-:W-:-:S05]  /*5030*/  ISETP.NE.AND P0, PT, RZ, UR7, PT ;  /* 0x00000007ff007c0c */ /* 0x010fca000bf05270 */
[----:B------:R0:W1:Y:S01]  /*5040*/  @!P1 LDS R12, [R6+0x10] ;  /* 0x00001000060c9984 */ /* 0x0000620000000800 */
[----:B------:R-:W-:Y:S01]  /*5050*/  ISETP.GT.AND P1, PT, R4, R19, PT ;  /* 0x000000130400720c */ /* 0x000fe20003f24270 */
[----:B0-----:R-:W2:Y:S02]  /*5060*/  LDC R6, c[0x0][0x3f8] ;  /* 0x0000fe00ff067b82 */ /* 0x001ea40000000800 */
[----:B--2---:R-:W-:Y:S01]  /*5070*/  IMAD R33, R6, UR6, R45 ;  /* 0x0000000606217c24 */ /* 0x004fe2000f8e022d */
[----:B-1----:R-:W0:Y:S02]  /*5080*/  SHFL.BFLY PT, R9, R12, 0x2, 0x1f ;  /* 0x0c401f000c097f89 */ /* 0x002e2400000e0000 */
[----:B0-----:R-:W-:-:S05]  /*5090*/  FADD.FTZ R9, R9, R12 ;  /* 0x0000000c09097221 */ /* 0x001fca0000010000 */
[----:B------:R-:W0:Y:S02]  /*50a0*/  SHFL.BFLY PT, R2, R9, 0x1, 0x1f ;  /* 0x0c201f0009027f89 */ /* 0x000e2400000e0000 */
[----:B0-----:R-:W-:Y:S01]  /*50b0*/  FADD.FTZ R2, R9, R2 ;  /* 0x0000000209027221 */ /* 0x001fe20000010000 */
[----:B------:R-:W-:-:S05]  /*50c0*/  CS2R R8, SRZ ;  /* 0x0000000000087805 */ /* 0x000fca000001ff00 */
[----:B------:R-:W0:Y:S02]  /*50d0*/  SHFL.IDX PT, R2, R2, RZ, 0x1f ;  /* 0x00001fff02027589 */ /* 0x000e2400000e0000 */
[----:B0-----:R-:W-:-:S04]  /*50e0*/  FADD.FTZ R5, R2, 9.9999999747524270788e-07 ;  /* 0x358637bd02057421 */ /* 0x001fc80000010000 */
[----:B------:R0:W1:Y:S01]  /*50f0*/  MUFU.RCP R15, R5 ;  /* 0x00000005000f7308 */ /* 0x0000620000001000 */
[----:B------:R-:W-:Y:S05]  /*5100*/  @!P0 BRA `(.L_x_3021) ;  /* 0x0000000000188947 */ /* 0x000fea0003800000 */
[----:B------:R-:W2:Y:S08]  /*5110*/  LDC R2, c[0x0][0x488] ;  /* 0x00012200ff027b82 */ /* 0x000eb00000000800 */
[----:B0-----:R-:W2:Y:S08]  /*5120*/  LDC R5, c[0x0][0x40c] ;  /* 0x00010300ff057b82 */ /* 0x001eb00000000800 */
[----:B------:R-:W0:Y:S01]  /*5130*/  LDC R9, c[0x0][0x3f4] ;  /* 0x0000fd00ff097b82 */ /* 0x000e220000000800 */
[----:B--2---:R-:W-:-:S04]  /*5140*/  IMAD R2, R33, R2, R5 ;  /* 0x0000000221027224 */ /* 0x004fc800078e0205 */
[----:B0-----:R-:W-:-:S05]  /*5150*/  IMAD R8, R2, R9, RZ ;  /* 0x0000000902087224 */ /* 0x001fca00078e02ff */
[----:B------:R-:W-:-:S07]  /*5160*/  SHF.R.S32.HI R9, RZ, 0x1f, R8 ;  /* 0x0000001fff097819 */ /* 0x000fce0000011408 */
.L_x_3021:
[----:B------:R-:W-:Y:S04]  /*5170*/  BSSY.RECONVERGENT B0, `(.L_x_3022) ;  /* 0x0000061000007945 */ /* 0x000fe80003800200 */
[----:B------:R-:W-:Y:S05]  /*5180*/  @P1 BRA `(.L_x_3023) ;  /* 0x00000004007c1947 */ /* 0x000fea0003800000 */
[----:B------:R-:W-:Y:S01]  /*5190*/  VIADDMNMX R7, R4, 0x80, R7, !PT ;  /* 0x0000008004077846 */ /* 0x000fe20007800107 */
[----:B------:R-:W-:Y:S01]  /*51a0*/  BSSY.RECONVERGENT B1, `(.L_x_3024) ;  /* 0x0000028000017945 */ /* 0x000fe20003800200 */
[----:B------:R-:W-:-:S04]  /*51b0*/  LOP3.LUT R2, RZ, R21, RZ, 0x33, !PT ;  /* 0x00000015ff027212 */ /* 0x000fc800078e33ff */
[----:B------:R-:W-:-:S04]  /*51c0*/  IADD3 R2, PT, PT, -R16, R7, R2 ;  /* 0x0000000710027210 */ /* 0x000fc80007ffe102 */
[C---:B0-----:R-:W-:Y:S02]  /*51d0*/  LOP3.LUT R5, R2.reuse, 0x180, RZ, 0xc0, !PT ;  /* 0x0000018002057812 */ /* 0x041fe400078ec0ff */
        /* <DEDUP_REMOVED lines=18> */
[----:B0-----:R-:W-:-:S06]  /*5300*/  ULEA UR4, UR6, UR4, 0x18 ;  /* 0x0000000406047291 */ /* 0x001fcc000f8ec0ff */
[----:B------:R-:W-:Y:S02]  /*5310*/  IADD3 R5, PT, PT, R5, UR4, RZ ;  /* 0x0000000405057c10 */ /* 0x000fe4000fffe0ff */
[----:B------:R-:W-:-:S07]  /*5320*/  LEA R2, R21, UR4, 0x2 ;  /* 0x0000000415027c11 */ /* 0x000fce000f8e10ff */
.L_x_3026:
[----:B--2---:R0:W1:Y:S01]  /*5330*/  LDS R6, [R2] ;  /* 0x0000000002067984 */ /* 0x0040620000000800 */
[----:B------:R-:W-:Y:S02]  /*5340*/  @P0 MOV R7, R12 ;  /* 0x0000000c00070202 */ /* 0x000fe40000000f00 */
[----:B------:R-:W-:-:S04]  /*5350*/  IADD3 R10, PT, PT, R10, 0x1, RZ ;  /* 0x000000010a0a7810 */ /* 0x000fc80007ffe0ff */
[----:B------:R-:W-:Y:S01]  /*5360*/  ISETP.NE.AND P3, PT, R10, RZ, PT ;  /* 0x000000ff0a00720c */ /* 0x000fe20003f65270 */
[----:B0-----:R-:W-:Y:S02]  /*5370*/  VIADD R2, R2, 0x200 ;  /* 0x0000020002027836 */ /* 0x001fe40000000000 */
        /* <DEDUP_REMOVED lines=8> */
[----:B0-----:R-:W-:Y:S01]  /*5400*/  IADD3 R5, PT, PT, R5, 0x100, RZ ;  /* 0x0000010005057810 */ /* 0x001fe20007ffe0ff */
[----:B------:R-:W-:Y:S06]  /*5410*/  @P3 BRA `(.L_x_3026) ;  /* 0xfffffffc00c43947 */ /* 0x000fec000383ffff */
.L_x_3025:
[----:B------:R-:W-:Y:S05]  /*5420*/  BSYNC.RECONVERGENT B1 ;  /* 0x0000000000017941 */ /* 0x000fea0003800200 */
.L_x_3024:
[----:B------:R-:W-:Y:S05]  /*5430*/  @!P2 BRA `(.L_x_3023) ;  /* 0x0000000000d0a947 */ /* 0x000fea0003800000 */
[----:B------:R-:W0:Y:S01]  /*5440*/  S2R R5, SR_CgaCtaId ;  /* 0x0000000000057919 */ /* 0x000e220000008800 */
[----:B------:R-:W4:Y:S01]  /*5450*/  LDCU.64 UR8, c[0x0][0x480] ;  /* 0x00009000ff0877ac */ /* 0x000f220008000a00 */
[----:B------:R-:W-:Y:S02]  /*5460*/  MOV R2, 0x400 ;  /* 0x0000040000027802 */ /* 0x000fe40000000f00 */
[----:B------:R-:W-:Y:S01]  /*5470*/  IADD3 R8, P0, PT, R4, R8, RZ ;  /* 0x0000000804087210 */ /* 0x000fe20007f1e0ff */
[----:B------:R-:W-:Y:S01]  /*5480*/  UISETP.NE.AND UP0, UPT, UR7, URZ, UPT ;  /* 0x000000ff0700728c */ /* 0x000fe2000bf05270 */
[----:B--2---:R-:W-:Y:S01]  /*5490*/  SHF.L.U32 R7, R16, 0x2, RZ ;  /* 0x0000000210077819 */ /* 0x004fe200000006ff */
[----:B------:R-:W-:Y:S01]  /*54a0*/  VIADD R2, R2, 0x120 ;  /* 0x0000012002027836 */ /* 0x000fe20000000000 */
[----:B------:R-:W-:Y:S02]  /*54b0*/  IADD3.X R11, PT, PT, RZ, R9, RZ, P0, !PT ;  /* 0x00000009ff0b7210 */ /* 0x000fe400007fe4ff */
[----:B------:R-:W-:-:S02]  /*54c0*/  ISETP.NE.AND P1, PT, RZ, UR7, PT ;  /* 0x00000007ff007c0c */ /* 0x000fc4000bf25270 */
[----:B------:R-:W-:Y:S02]  /*54d0*/  PLOP3.LUT P0, PT, PT, PT, UP0, 0x80, 0x8 ;  /* 0x000000000008781c */ /* 0x000fe40003f0f008 */
[----:B----4-:R-:W-:-:S04]  /*54e0*/  LEA R9, P3, R8, UR8, 0x2 ;  /* 0x0000000808097c11 */ /* 0x010fc8000f8610ff */
[----:B------:R-:W-:Y:S02]  /*54f0*/  IADD3 R9, P2, PT, R9, 0x400, RZ ;  /* 0x0000040009097810 */ /* 0x000fe40007f5e0ff */
[----:B------:R-:W-:-:S04]  /*5500*/  LEA.HI.X R11, R8, UR9, R11, 0x2, P3 ;  /* 0x00000009080b7c11 */ /* 0x000fc800098f140b */
[----:B------:R-:W-:Y:S02]  /*5510*/  IADD3.X R10, PT, PT, RZ, R11, RZ, P2, !PT ;  /* 0x0000000bff0a7210 */ /* 0x000fe400017fe4ff */
[----:B0-----:R-:W-:Y:S01]  /*5520*/  LEA R6, R5, R2, 0x18 ;  /* 0x0000000205067211 */ /* 0x001fe200078ec0ff */
[C---:B------:R-:W-:Y:S01]  /*5530*/  IMAD R2, R4.reuse, 0x4, -R7 ;  /* 0x0000000404027824 */ /* 0x040fe200078e0a07 */
[----:B------:R-:W-:-:S04]  /*5540*/  LEA R5, R4, UR5, 0x1 ;  /* 0x0000000504057c11 */ /* 0x000fc8000f8e08ff */
[----:B------:R-:W-:Y:S01]  /*5550*/  IADD3 R2, PT, PT, R2, 0x400, R6 ;  /* 0x0000040002027810 */ /* 0x000fe20007ffe006 */
[----:B------:R-:W-:-:S05]  /*5560*/  IMAD R5, R16, -0x2, R5 ;  /* 0xfffffffe10057824 */ /* 0x000fca00078e0205 */
[----:B------:R-:W-:-:S07]  /*5570*/  IADD3 R5, PT, PT, R5, 0x200, R6 ;  /* 0x0000020005057810 */ /* 0x000fce0007ffe006 */
.L_x_3027:
        /* <DEDUP_REMOVED lines=32> */
.L_x_3023:
[----:B------:R-:W-:Y:S05]  /*5780*/  BSYNC.RECONVERGENT B0 ;  /* 0x0000000000007941 */ /* 0x000fea0003800200 */
.L_x_3022:
[----:B------:R-:W-:Y:S01]  /*5790*/  SHF.R.S32.HI R2, RZ, 0x1f, R19 ;  /* 0x0000001fff027819 */ /* 0x000fe20000011413 */
[----:B------:R-:W4:Y:S01]  /*57a0*/  LDCU.64 UR6, c[0x0][0x3b0] ;  /* 0x00007600ff0677ac */ /* 0x000f220008000a00 */
[----:B------:R-:W-:Y:S02]  /*57b0*/  SHF.L.U32 R20, R21, 0x3, RZ ;  /* 0x0000000315147819 */ /* 0x000fe400000006ff */
[----:B--2---:R-:W-:Y:S02]  /*57c0*/  CS2R R6, SRZ ;  /* 0x0000000000067805 */ /* 0x004fe4000001ff00 */
[----:B------:R-:W-:Y:S02]  /*57d0*/  LEA.HI R2, R2, R19, RZ, 0x3 ;  /* 0x0000001302027211 */ /* 0x000fe400078f18ff */
[----:B------:R-:W-:Y:S02]  /*57e0*/  SHF.R.U32.HI R23, RZ, 0x4, R21 ;  /* 0x00000004ff177819 */ /* 0x000fe40000011615 */
[----:B------:R-:W-:-:S02]  /*57f0*/  LOP3.LUT R2, R2, 0xfffffff8, RZ, 0xc0, !PT ;  /* 0xfffffff802027812 */ /* 0x000fc400078ec0ff */
[----:B------:R-:W-:-:S03]  /*5800*/  LOP3.LUT R20, R20, 0x78, RZ, 0xc0, !PT ;  /* 0x0000007814147812 */ /* 0x000fc600078ec0ff */
[----:B------:R-:W-:-:S05]  /*5810*/  IMAD.IADD R42, R19, 0x1, -R2 ;  /* 0x00000001132a7824 */ /* 0x000fca00078e0a02 */
[----:B------:R-:W-:Y:S02]  /*5820*/  ISETP.NE.AND P0, PT, R23, R42, PT ;  /* 0x0000002a1700720c */ /* 0x000fe40003f05270 */
[----:B----4-:R-:W-:Y:S02]  /*5830*/  ISETP.EQ.U32.AND P1, PT, RZ, UR6, PT ;  /* 0x00000006ff007c0c */ /* 0x010fe4000bf22070 */
[----:B------:R-:W-:-:S04]  /*5840*/  ISETP.GT.U32.OR P0, PT, R20, 0x4f, P0 ;  /* 0x0000004f1400780c */ /* 0x000fc80000704470 */
[----:B------:R-:W-:-:S13]  /*5850*/  ISETP.EQ.OR.EX P0, PT, RZ, UR7, P0, P1 ;  /* 0x00000007ff007c0c */ /* 0x000fda0008702710 */
[----:B------:R-:W2:Y:S01]  /*5860*/  @!P0 LDC.64 R8, c[0x0][0x3b0] ;  /* 0x0000ec00ff088b82 */ /* 0x000ea20000000a00 */
[----:B0-----:R-:W-:Y:S01]  /*5870*/  @!P0 IMAD R5, R45, 0x50, R20 ;  /* 0x000000502d058824 */ /* 0x001fe200078e0214 */
[----:B------:R-:W-:Y:S01]  /*5880*/  BSSY.RECONVERGENT B0, `(.L_x_3028) ;  /* 0x000024f000007945 */ /* 0x000fe20003800200 */
[----:B------:R-:W-:Y:S02]  /*5890*/  HFMA2 R32, -RZ, RZ, 0, 0 ;  /* 0x00000000ff207431 */ /* 0x000fe400000001ff */
[----:B--2---:R-:W-:Y:S01]  /*58a0*/  @!P0 IMAD.WIDE.U32 R8, R5, 0x2, R8 ;  /* 0x0000000205088825 */ /* 0x004fe200078e0008 */
[----:B------:R-:W-:-:S06]  /*58b0*/  CS2R R4, SRZ ;  /* 0x0000000000047805 */ /* 0x000fcc000001ff00 */
[----:B------:R0:W5:Y:S01]  /*58c0*/  @!P0 LDG.E.128 R4, desc[UR36][R8.64] ;  /* 0x0000002408048981 */ /* 0x000162000c1e1d00 */
[----:B------:R-:W-:Y:S01]  /*58d0*/  BAR.SYNC.DEFER_BLOCKING 0x0 ;  /* 0x0000000000007b1d */ /* 0x000fe20000010000 */
[----:B------:R-:W-:Y:S01]  /*58e0*/  ISETP.GT.U32.AND P0, PT, R20, 0x4f, PT ;  /* 0x0000004f1400780c */ /* 0x000fe20003f04070 */
[----:B------:R-:W-:Y:S01]  /*58f0*/  IMAD R33, R33, 0x50, RZ ;  /* 0x0000005021217824 */ /* 0x000fe200078e02ff */
[----:B------:R-:W-:Y:S02]  /*5900*/  CS2R R34, SRZ ;  /* 0x0000000000227805 */ /* 0x000fe4000001ff00 */
[----:B------:R-:W-:Y:S02]  /*5910*/  CS2R R36, SRZ ;  /* 0x0000000000247805 */ /* 0x000fe4000001ff00 */
[----:B------:R-:W-:Y:S02]  /*5920*/  CS2R R38, SRZ ;  /* 0x0000000000267805 */ /* 0x000fe4000001ff00 */
[----:B------:R-:W-:-:S05]  /*5930*/  MOV R41, RZ ;  /* 0x000000ff00297202 */ /* 0x000fca0000000f00 */
[----:B0-----:R-:W-:Y:S05]  /*5940*/  @P0 BRA `(.L_x_3029) ;  /* 0x0000002400080947 */ /* 0x001fea0003800000 */
[----:B------:R-:W0:Y:S01]  /*5950*/  LDCU UR4, c[0x0][0x3f4] ;  /* 0x00007e80ff0477ac */ /* 0x000e220008000800 */
[----:B------:R-:W2:Y:S01]  /*5960*/  S2R R13, SR_CgaCtaId ;  /* 0x00000000000d7919 */ /* 0x000ea20000008800 */
[----:B------:R-:W4:Y:S01]  /*5970*/  LDC.64 R8, c[0x0][0x3c0] ;  /* 0x0000f000ff087b82 */ /* 0x000f220000000a00 */
[----:B------:R-:W-:Y:S01]  /*5980*/  IADD3 R44, PT, PT, R16, R23, RZ ;  /* 0x00000017102c7210 */ /* 0x000fe20007ffe0ff */
[----:B------:R-:W-:Y:S01]  /*5990*/  BSSY.RECONVERGENT B1, `(.L_x_3030) ;  /* 0x00000c4000017945 */ /* 0x000fe20003800200 */
[----:B------:R-:W-:Y:S01]  /*59a0*/  MOV R2, 0x400 ;  /* 0x0000040000027802 */ /* 0x000fe20000000f00 */
[----:B------:R-:W-:-:S03]  /*59b0*/  IMAD.MOV.U32 R32, RZ, RZ, RZ ;  /* 0x000000ffff207224 */ /* 0x000fc600078e00ff */
[----:B------:R-:W-:Y:S01]  /*59c0*/  IADD3 R2, PT, PT, R2, 0x120, RZ ;  /* 0x0000012002027810 */ /* 0x000fe20007ffe0ff */
[----:B0-----:R-:W-:-:S04]  /*59d0*/  IMAD.U32 R40, RZ, RZ, UR4 ;  /* 0x00000004ff287e24 */ /* 0x001fc8000f8e00ff */
[-C--:B------:R-:W-:Y:S01]  /*59e0*/  IMAD R3, R3, R40.reuse, R20 ;  /* 0x0000002803037224 */ /* 0x080fe200078e0214 */
[----:B------:R-:W-:-:S04]  /*59f0*/  VIMNMX R11, PT, PT, R19, R40, PT ;  /* 0x00000028130b7248 */ /* 0x000fc80003fe0100 */
[----:B------:R-:W-:Y:S02]  /*5a00*/  ISETP.GE.AND P0, PT, R44, R11, PT ;  /* 0x0000000b2c00720c */ /* 0x000fe40003f06270 */
[----:B--2---:R-:W-:Y:S01]  /*5a10*/  LEA R46, R13, R2, 0x18 ;  /* 0x000000020d2e7211 */ /* 0x004fe200078ec0ff */
[----:B----4-:R-:W-:-:S03]  /*5a20*/  IMAD.WIDE R2, R3, 0x2, R8 ;  /* 0x0000000203027825 */ /* 0x010fc600078e0208 */
[----:B------:R-:W-:-:S07]  /*5a30*/  IADD3 R43, PT, PT, R46, UR5, RZ ;  /* 0x000000052e2b7c10 */ /* 0x000fce000fffe0ff */
[----:B------:R-:W-:Y:S05]  /*5a40*/  @P0 BRA `(.L_x_3031) ;  /* 0x0000000800e00947 */ /* 0x000fea0003800000 */
[----:B------:R-:W-:Y:S01]  /*5a50*/  VIADDMNMX R48, R44, 0x8, R11, !PT ;  /* 0x000000082c307846 */ /* 0x000fe2000780010b */
[----:B------:R-:W-:Y:S01]  /*5a60*/  BSSY.RECONVERGENT B2, `(.L_x_3032) ;  /* 0x000006b000027945 */ /* 0x000fe20003800200 */
[----:B------:R-:W-:Y:S01]  /*5a70*/  LOP3.LUT R8, RZ, R16, RZ, 0x33, !PT ;  /* 0x00000010ff087212 */ /* 0x000fe200078e33ff */
[----:B------:R-:W-:Y:S02]  /*5a80*/  HFMA2 R41, -RZ, RZ, 0, 0 ;  /* 0x00000000ff297431 */ /* 0x000fe400000001ff */
[----:B------:R-:W-:Y:S01]  /*5a90*/  IMAD.MOV.U32 R47, RZ, RZ, R44 ;  /* 0x000000ffff2f7224 */ /* 0x000fe200078e002c */
[----:B------:R-:W-:Y:S02]  /*5aa0*/  CS2R R38, SRZ ;  /* 0x0000000000267805 */ /* 0x000fe4000001ff00 */
[----:B------:R-:W-:Y:S02]  /*5ab0*/  IADD3 R48, PT, PT, -R23, R48, R8 ;  /* 0x0000003017307210 */ /* 0x000fe40007ffe108 */
[----:B------:R-:W-:-:S02]  /*5ac0*/  CS2R R36, SRZ ;  /* 0x0000000000247805 */ /* 0x000fc4000001ff00 */
[----:B------:R-:W-:Y:S02]  /*5ad0*/  CS2R R34, SRZ ;  /* 0x0000000000227805 */ /* 0x000fe4000001ff00 */
[----:B------:R-:W-:Y:S02]  /*5ae0*/  MOV R32, RZ ;  /* 0x000000ff00207202 */ /* 0x000fe40000000f00 */
        /* <DEDUP_REMOVED lines=8> */
.L_x_3034:
[----:B------:R-:W-:-:S04]  /*5b70*/  IMAD R29, R47, 0x50, RZ ;  /* 0x000000502f1d7824 */ /* 0x000fc800078e02ff */
[----:B------:R-:W-:-:S06]  /*5b80*/  IMAD.WIDE.U32 R8, R29, 0x2, R2 ;  /* 0x000000021d087825 */ /* 0x000fcc00078e0002 */
[----:B------:R-:W2:Y:S01]  /*5b90*/  LDG.E.128 R8, desc[UR36][R8.64] ;  /* 0x0000002408087981 */ /* 0x000ea2000c1e1d00 */
[C---:B------:R-:W-:Y:S01]  /*5ba0*/  IADD3 R13, PT, PT, R29.reuse, 0x280, RZ ;  /* 0x000002801d0d7810 */ /* 0x040fe20007ffe0ff */
[----:B------:R-:W-:-:S04]  /*5bb0*/  VIADD R25, R29, 0x500 ;  /* 0x000005001d197836 */ /* 0x000fc80000000000 */
[----:B------:R-:W-:Y:S01]  /*5bc0*/  IMAD.WIDE.U32 R12, R13, 0x2, R2 ;  /* 0x000000020d0c7825 */ /* 0x000fe200078e0002 */
[----:B------:R-:W-:-:S03]  /*5bd0*/  IADD3 R29, PT, PT, R29, 0x780, RZ ;  /* 0x000007801d1d7810 */ /* 0x000fc60007ffe0ff */
[--C-:B------:R-:W-:Y:S02]  /*5be0*/  IMAD.WIDE.U32 R24, R25, 0x2, R2.reuse ;  /* 0x0000000219187825 */ /* 0x100fe400078e0002 */
[----:B-1----:R-:W4:Y:S02]  /*5bf0*/  LDG.E.128 R12, desc[UR36][R12.64] ;  /* 0x000000240c0c7981 */ /* 0x002f24000c1e1d00 */
[----:B------:R-:W-:Y:S02]  /*5c00*/  IMAD.WIDE.U32 R28, R29, 0x2, R2 ;  /* 0x000000021d1c7825 */ /* 0x000fe400078e0002 */
[----:B------:R-:W4:Y:S04]  /*5c10*/  LDG.E.128 R24, desc[UR36][R24.64] ;  /* 0x0000002418187981 */ /* 0x000f28000c1e1d00 */
[----:B---3--:R-:W3:Y:S01]  /*5c20*/  LDG.E.128 R28, desc[UR36][R28.64] ;  /* 0x000000241c1c7981 */ /* 0x008ee2000c1e1d00 */
[----:B------:R-:W-:-:S02]  /*5c30*/  IADD3 R52, PT, PT, -R16, R47, RZ ;  /* 0x0000002f10347210 */ /* 0x000fc40007ffe1ff */
[----:B------:R-:W-:Y:S02]  /*5c40*/  IADD3 R50, PT, PT, R50, 0x4, RZ ;  /* 0x0000000432327810 */ /* 0x000fe40007ffe0ff */
[----:B------:R-:W-:Y:S01]  /*5c50*/  IADD3 R47, PT, PT, R47, 0x20, RZ ;  /* 0x000000202f2f7810 */ /* 0x000fe20007ffe0ff */
[----:B------:R-:W-:Y:S01]  /*5c60*/  IMAD R52, R52, 0x2, R43 ;  /* 0x0000000234347824 */ /* 0x000fe200078e022b */
[----:B------:R-:W-:-:S04]  /*5c70*/  ISETP.NE.AND P0, PT, R50, R49, PT ;  /* 0x000000313200720c */ /* 0x000fc80003f05270 */
[----:B------:R-:W0:Y:S04]  /*5c80*/  LDS.U16 R51, [R52] ;  /* 0x0000000034337984 */ /* 0x000e280000000400 */
[----:B------:R-:W-:Y:S04]  /*5c90*/  LDS.U16 R57, [R52+0x10] ;  /* 0x0000100034397984 */ /* 0x000fe80000000400 */
[----:B------:R-:W1:Y:S01]  /*5ca0*/  LDS.U16 R59, [R52+0x20] ;  /* 0x00002000343b7984 */ /* 0x000e620000000400 */
[----:B0-----:R-:W-:Y:S02]  /*5cb0*/  HADD2.F32 R54, -RZ, R51.H0_H0 ;  /* 0x20000033ff367230 */ /* 0x001fe40000004100 */
[----:B-1----:R-:W-:-:S02]  /*5cc0*/  HADD2.F32 R59, -RZ, R59.H0_H0 ;  /* 0x2000003bff3b7230 */ /* 0x002fc40000004100 */
[--C-:B--2---:R-:W-:Y:S02]  /*5cd0*/  HADD2.F32 R53, -RZ, R8.reuse.H0_H0 ;  /* 0x20000008ff357230 */ /* 0x104fe40000004100 */
[----:B------:R-:W-:Y:S02]  /*5ce0*/  HADD2.F32 R55, -RZ, R8.H1_H1 ;  /* 0x30000008ff377230 */ /* 0x000fe40000004100 */
[----:B------:R-:W-:Y:S02]  /*5cf0*/  HADD2.F32 R8, -RZ, R9.H0_H0 ;  /* 0x20000009ff087230 */ /* 0x000fe40000004100 */
[C---:B------:R-:W-:Y:S01]  /*5d00*/  FFMA.FTZ R53, R54.reuse, R53, R41 ;  /* 0x0000003536357223 */ /* 0x040fe20000010029 */
[--C-:B------:R-:W-:Y:S02]  /*5d10*/  HADD2.F32 R56, -RZ, R10.reuse.H0_H0 ;  /* 0x2000000aff387230 */ /* 0x100fe40000004100 */
[----:B------:R-:W-:Y:S01]  /*5d20*/  FFMA.FTZ R55, R54, R55, R38 ;  /* 0x0000003736377223 */ /* 0x000fe20000010026 */
[----:B------:R-:W-:-:S02]  /*5d30*/  HADD2.F32 R51, -RZ, R10.H1_H1 ;  /* 0x3000000aff337230 */ /* 0x000fc40000004100 */
[C---:B------:R-:W-:Y:S01]  /*5d40*/  FFMA.FTZ R39, R54.reuse, R8, R39 ;  /* 0x0000000836277223 */ /* 0x040fe20000010027 */
[----:B------:R-:W-:Y:S01]  /*5d50*/  HADD2.F32 R10, -RZ, R11.H0_H0 ;  /* 0x2000000bff0a7230 */ /* 0x000fe20000004100 */
[----:B------:R0:W1:Y:S01]  /*5d60*/  LDS.U16 R8, [R52+0x30] ;  /* 0x0000300034087984 */ /* 0x0000620000000400 */
[----:B------:R-:W-:Y:S02]  /*5d70*/  HADD2.F32 R9, -RZ, R9.H1_H1 ;  /* 0x30000009ff097230 */ /* 0x000fe40000004100 */
[C---:B------:R-:W-:Y:S01]  /*5d80*/  FFMA.FTZ R51, R54.reuse, R51, R34 ;  /* 0x0000003336337223 */ /* 0x040fe20000010022 */
[----:B------:R-:W-:Y:S02]  /*5d90*/  HADD2.F32 R11, -RZ, R11.H1_H1 ;  /* 0x3000000bff0b7230 */ /* 0x000fe40000004100 */
[C---:B------:R-:W-:Y:S01]  /*5da0*/  FFMA.FTZ R10, R54.reuse, R10, R35 ;  /* 0x0000000a360a7223 */ /* 0x040fe20000010023 */
[--C-:B----4-:R-:W-:Y:S02]  /*5db0*/  HADD2.F32 R38, -RZ, R13.reuse.H1_H1 ;  /* 0x3000000dff267230 */ /* 0x110fe40000004100 */
[----:B------:R-:W-:Y:S01]  /*5dc0*/  FFMA.FTZ R9, R54, R9, R36 ;  /* 0x0000000936097223 */ /* 0x000fe20000010024 */
[----:B------:R-:W-:-:S02]  /*5dd0*/  HADD2.F32 R36, -RZ, R13.H0_H0 ;  /* 0x2000000dff247230 */ /* 0x000fc40000004100 */
[C---:B------:R-:W-:Y:S01]  /*5de0*/  FFMA.FTZ R11, R54.reuse, R11, R32 ;  /* 0x0000000b360b7223 */ /* 0x040fe20000010020 */
[----:B------:R-:W-:Y:S02]  /*5df0*/  HADD2.F32 R32, -RZ, R57.H0_H0 ;  /* 0x20000039ff207230 */ /* 0x000fe40000004100 */
[----:B------:R-:W-:Y:S01]  /*5e00*/  FFMA.FTZ R56, R54, R56, R37 ;  /* 0x0000003836387223 */ /* 0x000fe20000010025 */
        /* <DEDUP_REMOVED lines=9> */
[----:B0-----:R-:W-:Y:S02]  /*5ea0*/  HADD2.F32 R52, -RZ, R15.H1_H1 ;  /* 0x3000000fff347230 */ /* 0x001fe40000004100 */
[C---:B------:R-:W-:Y:S01]  /*5eb0*/  FFMA.FTZ R12, R32.reuse, R12, R55 ;  /* 0x0000000c200c7223 */ /* 0x040fe20000010037 */
[--C-:B------:R-:W-:Y:S02]  /*5ec0*/  HADD2.F32 R15, -RZ, R24.reuse.H0_H0 ;  /* 0x20000018ff0f7230 */ /* 0x100fe40000004100 */
[----:B------:R-:W-:Y:S01]  /*5ed0*/  FFMA.FTZ R13, R32, R13, R56 ;  /* 0x0000000d200d7223 */ /* 0x000fe20000010038 */
[----:B------:R-:W-:-:S02]  /*5ee0*/  HADD2.F32 R35, -RZ, R24.H1_H1 ;  /* 0x30000018ff237230 */ /* 0x000fc40000004100 */
[C---:B------:R-:W-:Y:S01]  /*5ef0*/  FFMA.FTZ R14, R32.reuse, R14, R51 ;  /* 0x0000000e200e7223 */ /* 0x040fe20000010033 */
[----:B------:R-:W-:Y:S01]  /*5f00*/  FFMA.FTZ R11, R32, R52, R11 ;  /* 0x00000034200b7223 */ /* 0x000fe2000001000b */
        /* <DEDUP_REMOVED lines=12> */
[----:B-1----:R-:W-:Y:S02]  /*5fd0*/  HADD2.F32 R8, -RZ, R8.H0_H0 ;  /* 0x20000008ff087230 */ /* 0x002fe40000004100 */
[----:B------:R-:W-:Y:S01]  /*5fe0*/  FFMA.FTZ R10, R59, R39, R10 ;  /* 0x000000273b0a7223 */ /* 0x000fe2000001000a */
[----:B---3--:R-:W-:-:S02]  /*5ff0*/  HADD2.F32 R39, -RZ, R29.H0_H0 ;  /* 0x2000001dff277230 */ /* 0x008fc40000004100 */
[----:B------:R-:W-:Y:S01]  /*6000*/  FFMA.FTZ R11, R59, R26, R11 ;  /* 0x0000001a3b0b7223 */ /* 0x000fe2000001000b */
[--C-:B------:R-:W-:Y:S02]  /*6010*/  HADD2.F32 R41, -RZ, R28.reuse.H0_H0 ;  /* 0x2000001cff297230 */ /* 0x100fe40000004100 */
        /* <DEDUP_REMOVED lines=13> */
[----:B------:R-:W-:Y:S01]  /*60f0*/  FFMA.FTZ R32, R8, R32, R11 ;  /* 0x0000002008207223 */ /* 0x000fe2000001000b */
[----:B------:R-:W-:Y:S06]  /*6100*/  @P0 BRA `(.L_x_3034) ;  /* 0xfffffff800980947 */ /* 0x000fec000383ffff */
.L_x_3033:
[----:B------:R-:W-:Y:S05]  /*6110*/  BSYNC.RECONVERGENT B2 ;  /* 0x0000000000027941 */ /* 0x000fea0003800200 */
.L_x_3032:
[----:B------:R-:W-:Y:S05]  /*6120*/  @!P1 BRA `(.L_x_3031) ;  /* 0x0000000400289947 */ /* 0x000fea0003800000 */
[----:B------:R-:W-:Y:S01]  /*6130*/  ISETP.NE.AND P1, PT, R58, 0x1, PT ;  /* 0x000000013a00780c */ /* 0x000fe20003f25270 */
[----:B------:R-:W-:Y:S01]  /*6140*/  BSSY.RECONVERGENT B2, `(.L_x_3035) ;  /* 0x0000030000027945 */ /* 0x000fe20003800200 */
[----:B------:R-:W-:-:S11]  /*6150*/  LOP3.LUT P0, RZ, R48, 0x8, RZ, 0xc0, !PT ;  /* 0x0000000830ff7812 */ /* 0x000fd6000780c0ff */
[----:B------:R-:W-:Y:S05]  /*6160*/  @!P1 BRA `(.L_x_3036) ;  /* 0x0000000000b49947 */ /* 0x000fea0003800000 */
[----:B------:R-:W-:-:S04]  /*6170*/  IMAD R13, R47, 0x50, RZ ;  /* 0x000000502f0d7824 */ /* 0x000fc800078e02ff */
[----:B------:R-:W-:-:S04]  /*6180*/  IMAD.WIDE.U32 R8, R13, 0x2, R2 ;  /* 0x000000020d087825 */ /* 0x000fc800078e0002 */
[----:B------:R-:W-:Y:S02]  /*6190*/  VIADD R13, R13, 0x280 ;  /* 0x000002800d0d7836 */ /* 0x000fe40000000000 */
[----:B------:R-:W2:Y:S02]  /*61a0*/  LDG.E.128 R8, desc[UR36][R8.64] ;  /* 0x0000002408087981 */ /* 0x000ea4000c1e1d00 */
[----:B------:R-:W-:-:S06]  /*61b0*/  IMAD.WIDE.U32 R12, R13, 0x2, R2 ;  /* 0x000000020d0c7825 */ /* 0x000fcc00078e0002 */
[----:B-1----:R-:W4:Y:S01]  /*61c0*/  LDG.E.128 R12, desc[UR36][R12.64] ;  /* 0x000000240c0c7981 */ /* 0x002f22000c1e1d00 */
[----:B------:R-:W-:Y:S01]  /*61d0*/  IADD3 R24, PT, PT, -R16, R47, RZ ;  /* 0x0000002f10187210 */ /* 0x000fe20007ffe1ff */
[----:B------:R-:W-:-:S03]  /*61e0*/  VIADD R47, R47, 0x10 ;  /* 0x000000102f2f7836 */ /* 0x000fc60000000000 */
[----:B------:R-:W-:-:S05]  /*61f0*/  LEA R24, R24, R43, 0x1 ;  /* 0x0000002b18187211 */ /* 0x000fca00078e08ff */
[----:B------:R-:W-:Y:S04]  /*6200*/  LDS.U16 R25, [R24] ;  /* 0x0000000018197984 */ /* 0x000fe80000000400 */
[----:B------:R-:W0:Y:S02]  /*6210*/  LDS.U16 R29, [R24+0x10] ;  /* 0x00001000181d7984 */ /* 0x000e240000000400 */
[----:B0-----:R-:W-:Y:S02]  /*6220*/  HADD2.F32 R29, -RZ, R29.H0_H0 ;  /* 0x2000001dff1d7230 */ /* 0x001fe40000004100 */
[--C-:B--2---:R-:W-:Y:S02]  /*6230*/  HADD2.F32 R26, -RZ, R8.reuse.H0_H0 ;  /* 0x20000008ff1a7230 */ /* 0x104fe40000004100 */
[----:B------:R-:W-:-:S02]  /*6240*/  HADD2.F32 R27, -RZ, R8.H1_H1 ;  /* 0x30000008ff1b7230 */ /* 0x000fc40000004100 */
[----:B------:R-:W-:Y:S02]  /*6250*/  HADD2.F32 R8, -RZ, R25.H0_H0 ;  /* 0x20000019ff087230 */ /* 0x000fe40000004100 */
[--C-:B---3--:R-:W-:Y:S02]  /*6260*/  HADD2.F32 R30, -RZ, R10.reuse.H0_H0 ;  /* 0x2000000aff1e7230 */ /* 0x108fe40000004100 */
[----:B------:R-:W-:Y:S02]  /*6270*/  HADD2.F32 R25, -RZ, R10.H1_H1 ;  /* 0x3000000aff197230 */ /* 0x000fe40000004100 */
        /* <DEDUP_REMOVED lines=9> */
[----:B----4-:R-:W-:Y:S02]  /*6310*/  HADD2.F32 R41, -RZ, R12.H0_H0 ;  /* 0x2000000cff297230 */ /* 0x010fe40000004100 */
        /* <DEDUP_REMOVED lines=17> */
[----:B------:R-:W-:-:S07]  /*6430*/  FFMA.FTZ R32, R29, R32, R11 ;  /* 0x000000201d207223 */ /* 0x000fce000001000b */
.L_x_3036:
[----:B------:R-:W-:Y:S05]  /*6440*/  BSYNC.RECONVERGENT B2 ;  /* 0x0000000000027941 */ /* 0x000fea0003800200 */
.L_x_3035:
[----:B------:R-:W-:Y:S05]  /*6450*/  @P0 BRA `(.L_x_3031) ;  /* 0x00000000005c0947 */ /* 0x000fea0003800000 */
[----:B------:R-:W-:-:S04]  /*6460*/  IMAD R9, R47, 0x50, RZ ;  /* 0x000000502f097824 */ /* 0x000fc800078e02ff */
[----:B------:R-:W-:-:S06]  /*6470*/  IMAD.WIDE.U32 R8, R9, 0x2, R2 ;  /* 0x0000000209087825 */ /* 0x000fcc00078e0002 */
[----:B------:R-:W2:Y:S01]  /*6480*/  LDG.E.128 R8, desc[UR36][R8.64] ;  /* 0x0000002408087981 */ /* 0x000ea2000c1e1d00 */
[----:B------:R-:W-:-:S04]  /*6490*/  IADD3 R12, PT, PT, -R16, R47, RZ ;  /* 0x0000002f100c7210 */ /* 0x000fc80007ffe1ff */
[----:B------:R-:W-:-:S06]  /*64a0*/  LEA R12, R12, R43, 0x1 ;  /* 0x0000002b0c0c7211 */ /* 0x000fcc00078e08ff */
[----:B------:R-:W0:Y:S02]  /*64b0*/  LDS.U16 R12, [R12] ;  /* 0x000000000c0c7984 */ /* 0x000e240000000400 */
[----:B0-----:R-:W-:Y:S02]  /*64c0*/  HADD2.F32 R14, -RZ, R12.H0_H0 ;  /* 0x2000000cff0e7230 */ /* 0x001fe40000004100 */
[--C-:B--2---:R-:W-:Y:S02]  /*64d0*/  HADD2.F32 R13, -RZ, R8.reuse.H0_H0 ;  /* 0x20000008ff0d7230 */ /* 0x104fe40000004100 */
[----:B-1----:R-:W-:Y:S02]  /*64e0*/  HADD2.F32 R15, -RZ, R8.H1_H1 ;  /* 0x30000008ff0f7230 */ /* 0x002fe40000004100 */
        /* <DEDUP_REMOVED lines=14> */
.L_x_3031:
[----:B------:R-:W-:Y:S05]  /*65d0*/  BSYNC.RECONVERGENT B1 ;  /* 0x0000000000017941 */ /* 0x000fea0003800200 */
.L_x_3030:
        /* <DEDUP_REMOVED lines=16> */
.L_x_3043:
        /* <DEDUP_REMOVED lines=12> */
[----:B------:R0:W2:Y:S02]  /*67a0*/  F2I.FTZ.U32.TRUNC.NTZ R9, R13 ;  /* 0x0000000d00097305 */ /* 0x0000a4000021f000 */
[----:B0-----:R-:W0:Y:S01]  /*67b0*/  LDS.U16 R13, [R46] ;  /* 0x000000002e0d7984 */ /* 0x001e220000000400 */
        /* <DEDUP_REMOVED lines=34> */
.L_x_3042:
[----:B------:R-:W-:Y:S05]  /*69e0*/  BSYNC.RECONVERGENT B3 ;  /* 0x0000000000037941 */ /* 0x000fea0003800200 */
.L_x_3041:
[----:B------:R-:W-:Y:S01]  /*69f0*/  IADD3 R44, PT, PT, R44, 0x8, RZ ;  /* 0x000000082c2c7810 */ /* 0x000fe20007ffe0ff */
[----:B------:R-:W-:Y:S01]  /*6a00*/  VIADD R46, R46, 0x10 ;  /* 0x000000102e2e7836 */ /* 0x000fe20000000000 */
[----:B------:R-:W-:Y:S06]  /*6a10*/  @P2 BRA `(.L_x_3043) ;  /* 0xfffffffc00302947 */ /* 0x000fec000383ffff */
.L_x_3040:
[----:B------:R-:W-:Y:S05]  /*6a20*/  BSYNC.RECONVERGENT B2 ;  /* 0x0000000000027941 */ /* 0x000fea0003800200 */
.L_x_3039:
[----:B------:R-:W-:-:S13]  /*6a30*/  ISETP.GE.U32.AND P0, PT, R28, 0x18, PT ;  /* 0x000000181c00780c */ /* 0x000fda0003f06070 */
[----:B------:R-:W-:Y:S05]  /*6a40*/  @!P0 BRA `(.L_x_3038) ;  /* 0x0000000c00148947 */ /* 0x000fea0003800000 */
[----:B------:R-:W0:Y:S02]  /*6a50*/  LDC R40, c[0x0][0x3f4] ;  /* 0x0000fd00ff287b82 */ /* 0x000e240000000800 */
.L_x_3052:
[C---:B0-----:R-:W-:Y:S01]  /*6a60*/  ISETP.GE.AND P3, PT, R44.reuse, R40, PT ;  /* 0x000000282c00720c */ /* 0x041fe20003f66270 */
[C---:B------:R-:W-:Y:S01]  /*6a70*/  VIADD R13, R44.reuse, 0x18 ;  /* 0x000000182c0d7836 */ /* 0x040fe20000000000 */
[C---:B---3--:R-:W-:Y:S01]  /*6a80*/  IADD3 R31, PT, PT, R44.reuse, 0x8, RZ ;  /* 0x000000082c1f7810 */ /* 0x048fe20007ffe0ff */
[----:B------:R-:W-:Y:S01]  /*6a90*/  BSSY.RECONVERGENT B2, `(.L_x_3044) ;  /* 0x0000033000027945 */ /* 0x000fe20003800200 */
[----:B-1----:R-:W-:Y:S02]  /*6aa0*/  IADD3 R15, PT, PT, R44, 0x10, RZ ;  /* 0x000000102c0f7810 */ /* 0x002fe40007ffe0ff */
        /* <DEDUP_REMOVED lines=12> */
[----:B0-----:R-:W-:-:S06]  /*6b70*/  VIADD R14, R10, 0xffffffe ;  /* 0x0ffffffe0a0e7836 */ /* 0x001fcc0000000000 */
[----:B------:R0:W1:Y:S02]  /*6b80*/  F2I.FTZ.U32.TRUNC.NTZ R9, R14 ;  /* 0x0000000e00097305 */ /* 0x000064000021f000 */
[----:B0-----:R-:W0:Y:S01]  /*6b90*/  LDS.U16 R14, [R12] ;  /* 0x000000000c0e7984 */ /* 0x001e220000000400 */
[----:B-1----:R-:W-:-:S05]  /*6ba0*/  IADD3 R8, PT, PT, RZ, -R9, RZ ;  /* 0x80000009ff087210 */ /* 0x002fca0007ffe0ff */
        /* <DEDUP_REMOVED lines=33> */
.L_x_3045:
[----:B------:R-:W-:Y:S05]  /*6dc0*/  BSYNC.RECONVERGENT B2 ;  /* 0x0000000000027941 */ /* 0x000fea0003800200 */
.L_x_3044:
        /* <DEDUP_REMOVED lines=10> */
[----:B0-----:R-:W0:Y:S01]  /*6e70*/  LDS.U16 R14, [R12+0x10] ;  /* 0x000010000c0e7984 */ /* 0x001e220000000400 */
[----:B-1----:R-:W-:-:S04]  /*6e80*/  IMAD.MOV R8, RZ, RZ, -R9 ;  /* 0x000000ffff087224 */ /* 0x002fc800078e0a09 */
        /* <DEDUP_REMOVED lines=33> */
.L_x_3047:
[----:B------:R-:W-:Y:S05]  /*70a0*/  BSYNC.RECONVERGENT B2 ;  /* 0x0000000000027941 */ /* 0x000fea0003800200 */
.L_x_3046:
        /* <DEDUP_REMOVED lines=45> */
.L_x_3049:
[----:B------:R-:W-:Y:S05]  /*7380*/  BSYNC.RECONVERGENT B2 ;  /* 0x0000000000027941 */ /* 0x000fea0003800200 */
.L_x_3048:
[----:B------:R-:W-:Y:S04]  /*7390*/  BSSY.RECONVERGENT B2, `(.L_x_3050) ;  /* 0x000002d000027945 */ /* 0x000fe80003800200 */
[----:B------:R-:W-:Y:S05]  /*73a0*/  @!P1 BRA `(.L_x_3051) ;  /* 0x0000000000ac9947 */ /* 0x000fea0003800000 */
[----:B------:R-:W-:Y:S01]  /*73b0*/  IABS R11, R40 ;  /* 0x00000028000b7213 */ /* 0x000fe20000000000 */
[----:B------:R-:W0:Y:S01]  /*73c0*/  LDS.U16 R12, [R12+0x30] ;  /* 0x000030000c0c7984 */ /* 0x000e220000000400 */
[----:B------:R-:W-:Y:S02]  /*73d0*/  IABS R24, R13 ;  /* 0x0000000d00187213 */ /* 0x000fe40000000000 */
[----:B------:R-:W1:Y:S01]  /*73e0*/  I2F.RP R10, R11 ;  /* 0x0000000b000a7306 */ /* 0x000e620000209400 */
[----:B------:R-:W-:Y:S02]  /*73f0*/  ISETP.GE.AND P1, PT, R13, RZ, PT ;  /* 0x000000ff0d00720c */ /* 0x000fe40003f26270 */
[----:B------:R-:W-:-:S05]  /*7400*/  ISETP.NE.AND P2, PT, R40, RZ, PT ;  /* 0x000000ff2800720c */ /* 0x000fca0003f45270 */
[----:B-1----:R-:W1:Y:S02]  /*7410*/  MUFU.RCP R10, R10 ;  /* 0x0000000a000a7308 */ /* 0x002e640000001000 */
[----:B-1----:R-:W-:-:S06]  /*7420*/  VIADD R14, R10, 0xffffffe ;  /* 0x0ffffffe0a0e7836 */ /* 0x002fcc0000000000 */
[----:B------:R-:W1:Y:S02]  /*7430*/  F2I.FTZ.U32.TRUNC.NTZ R9, R14 ;  /* 0x0000000e00097305 */ /* 0x000e64000021f000 */
[----:B-1----:R-:W-:-:S05]  /*7440*/  IADD3 R8, PT, PT, RZ, -R9, RZ ;  /* 0x80000009ff087210 */ /* 0x002fca0007ffe0ff */
        /* <DEDUP_REMOVED lines=33> */
.L_x_3051:
[----:B------:R-:W-:Y:S05]  /*7660*/  BSYNC.RECONVERGENT B2 ;  /* 0x0000000000027941 */ /* 0x000fea0003800200 */
.L_x_3050:
[----:B------:R-:W-:-:S04]  /*7670*/  IADD3 R44, PT, PT, R44, 0x20, RZ ;  /* 0x000000202c2c7810 */ /* 0x000fc80007ffe0ff */
[----:B------:R-:W-:-:S13]  /*7680*/  ISETP.GE.AND P0, PT, R44, R19, PT ;  /* 0x000000132c00720c */ /* 0x000fda0003f06270 */
[----:B------:R-:W-:Y:S05]  /*7690*/  @!P0 BRA `(.L_x_3052) ;  /* 0xfffffff000f08947 */ /* 0x000fea000383ffff */
.L_x_3038:
[----:B------:R-:W-:Y:S05]  /*76a0*/  BSYNC.RECONVERGENT B1 ;  /* 0x0000000000017941 */ /* 0x000fea0003800200 */
.L_x_3037:
        /* <DEDUP_REMOVED lines=8> */
[----:B------:R-:W-:-:S05]  /*7730*/  LEA.HI.X.SX32 R3, R3, UR7, 0x1, P0 ;  /* 0x0000000703037c11 */ /* 0x000fca00080f0eff */
[----:B------:R-:W1:Y:S01]  /*7740*/  LDG.E.64 R18, desc[UR36][R2.64] ;  /* 0x0000002402127981 */ /* 0x000e62000c1e1b00 */
[----:B------:R-:W0:Y:S03]  /*7750*/  LDC.64 R8, c[0x0][0x468] ;  /* 0x00011a00ff087b82 */ /* 0x000e260000000a00 */
[----:B0-----:R0:W2:Y:S01]  /*7760*/  LDG.E R8, desc[UR36][R8.64+0x8] ;  /* 0x0000082408087981 */ /* 0x0010a2000c1e1900 */
[----:B-1----:R-:W-:Y:S01]  /*7770*/  LOP3.LUT R15, R19, 0xff, RZ, 0xc0, !PT ;  /* 0x000000ff130f7812 */ /* 0x002fe200078ec0ff */
[----:B------:R-:W2:Y:S01]  /*7780*/  I2F.S8 R11, R18 ;  /* 0x00000012000b7306 */ /* 0x000ea20000001400 */
        /* <DEDUP_REMOVED lines=12> */
[----:B--2---:R-:W-:Y:S01]  /*7850*/  FMUL.FTZ R11, R8, R11 ;  /* 0x0000000b080b7220 */ /* 0x004fe20000410000 */
        /* <DEDUP_REMOVED lines=33> */
.L_x_3053:
[----:B------:R-:W0:Y:S02]  /*7a70*/  LDC.64 R8, c[0x0][0x3a8] ;  /* 0x0000ea00ff087b82 */ /* 0x000e240000000a00 */
[----:B0-----:R-:W-:-:S06]  /*7a80*/  IMAD.WIDE R8, R3, 0x2, R8 ;  /* 0x0000000203087825 */ /* 0x001fcc00078e0208 */
[----:B------:R-:W5:Y:S02]  /*7a90*/  LDG.E.128 R8, desc[UR36][R8.64] ;  /* 0x0000002408087981 */ /* 0x000f64000c1e1d00 */
.L_x_3054:
[----:B------:R-:W0:Y:S02]  /*7aa0*/  LDCU.64 UR6, c[0x0][0x460] ;  /* 0x00008c00ff0677ac */ /* 0x000e240008000a00 */
[----:B0-----:R-:W-:-:S04]  /*7ab0*/  ISETP.NE.U32.AND P0, PT, RZ, UR6, PT ;  /* 0x00000006ff007c0c */ /* 0x001fc8000bf05070 */
[----:B------:R-:W-:Y:S01]  /*7ac0*/  ISETP.NE.AND.EX P0, PT, RZ, UR7, PT, P0 ;  /* 0x00000007ff007c0c */ /* 0x000fe2000bf05300 */
[----:B------:R-:W-:Y:S01]  /*7ad0*/  IMAD R0, R0, 0x2, R43 ;  /* 0x0000000200007824 */ /* 0x000fe200078e022b */
[----:B------:R-:W0:Y:S05]  /*7ae0*/  LDCU.64 UR6, c[0x0][0x3c0] ;  /* 0x00007800ff0677ac */ /* 0x000e2a0008000a00 */
[----:B------:R-:W2:Y:S06]  /*7af0*/  LDS.U16 R0, [R0] ;  /* 0x0000000000007984 */ /* 0x000eac0000000400 */
[----:B------:R-:W4:Y:S08]  /*7b00*/  @P0 LDC R2, c[0x0][0x3f8] ;  /* 0x0000fe00ff020b82 */ /* 0x000f300000000800 */
[----:B------:R-:W1:Y:S01]  /*7b10*/  @P0 LDC.64 R12, c[0x0][0x458] ;  /* 0x00011600ff0c0b82 */ /* 0x000e620000000a00 */
[----:B----4-:R-:W-:-:S04]  /*7b20*/  @P0 IMAD R45, R22, R2, R45 ;  /* 0x00000002162d0224 */ /* 0x010fc800078e022d */
[----:B------:R-:W-:-:S04]  /*7b30*/  @P0 IMAD R45, R45, 0x50, R20 ;  /* 0x000000502d2d0824 */ /* 0x000fc800078e0214 */
[----:B-1----:R-:W-:-:S06]  /*7b40*/  @P0 IMAD.WIDE R12, R45, 0x2, R12 ;  /* 0x000000022d0c0825 */ /* 0x002fcc00078e020c */
[----:B------:R-:W4:Y:S01]  /*7b50*/  @P0 LDG.E.128 R12, desc[UR36][R12.64] ;  /* 0x000000240c0c0981 */ /* 0x000f22000c1e1d00 */
[----:B------:R-:W-:Y:S02]  /*7b60*/  IMAD R40, R33, R40, R20 ;  /* 0x0000002821287224 */ /* 0x000fe400078e0214 */
[----:B-----5:R-:W-:Y:S02]  /*7b70*/  HFMA2 R4, R8, 1, 1, R4 ;  /* 0x3c003c0008047831 */ /* 0x020fe40000000004 */
[----:B------:R-:W-:Y:S02]  /*7b80*/  IMAD R17, R17, 0x50, RZ ;  /* 0x0000005011117824 */ /* 0x000fe400078e02ff */
[----:B------:R-:W-:Y:S02]  /*7b90*/  HADD2 R5, R9, R5 ;  /* 0x0000000509057230 */ /* 0x000fe40000000000 */
[----:B------:R-:W-:Y:S01]  /*7ba0*/  HFMA2 R6, R10, 1, 1, R6 ;  /* 0x3c003c000a067831 */ /* 0x000fe20000000006 */
[----:B------:R-:W-:Y:S01]  /*7bb0*/  SHF.R.S32.HI R2, RZ, 0x1f, R40 ;  /* 0x0000001fff027819 */ /* 0x000fe20000011428 */
[----:B------:R-:W-:Y:S01]  /*7bc0*/  HADD2 R7, R11, R7 ;  /* 0x000000070b077230 */ /* 0x000fe20000000000 */
[----:B------:R-:W-:Y:S01]  /*7bd0*/  IADD3 R40, P1, PT, R17, R40, RZ ;  /* 0x0000002811287210 */ /* 0x000fe20007f3e0ff */
[----:B--2---:R-:W-:-:S03]  /*7be0*/  HADD2.F32 R0, -RZ, R0.H0_H0 ;  /* 0x20000000ff007230 */ /* 0x004fc60000004100 */
[----:B------:R-:W-:Y:S02]  /*7bf0*/  LEA.HI.X.SX32 R17, R17, R2, 0x1, P1 ;  /* 0x0000000211117211 */ /* 0x000fe400008f0eff */
[----:B0-----:R-:W-:-:S04]  /*7c00*/  LEA R2, P1, R40, UR6, 0x1 ;  /* 0x0000000628027c11 */ /* 0x001fc8000f8208ff */
[----:B------:R-:W-:Y:S01]  /*7c10*/  LEA.HI.X R3, R40, UR7, R17, 0x1, P1 ;  /* 0x0000000728037c11 */ /* 0x000fe200088f0c11 */
[----:B----4-:R-:W-:Y:S02]  /*7c20*/  @P0 HMUL2 R4, R4, R12 ;  /* 0x0000000c04040232 */ /* 0x010fe40000000000 */
[----:B------:R-:W-:Y:S02]  /*7c30*/  @P0 HFMA2 R5, R5, R13, -RZ ;  /* 0x0000000d05050231 */ /* 0x000fe400001000ff */
[----:B------:R-:W-:Y:S02]  /*7c40*/  @P0 HMUL2 R6, R6, R14 ;  /* 0x0000000e06060232 */ /* 0x000fe40000000000 */
[----:B------:R-:W-:Y:S02]  /*7c50*/  @P0 HFMA2 R7, R7, R15, -RZ ;  /* 0x0000000f07070231 */ /* 0x000fe400001000ff */
[--C-:B------:R-:W-:Y:S02]  /*7c60*/  HADD2.F32 R8, -RZ, R4.reuse.H0_H0 ;  /* 0x20000004ff087230 */ /* 0x100fe40000004100 */
[----:B------:R-:W-:Y:S01]  /*7c70*/  HADD2.F32 R9, -RZ, R4.H1_H1 ;  /* 0x30000004ff097230 */ /* 0x000fe20000004100 */
[----:B------:R0:W-:Y:S01]  /*7c80*/  STG.E.128 desc[UR36][R2.64], R4 ;  /* 0x0000000402007986 */ /* 0x0001e2000c101d24 */
        /* <DEDUP_REMOVED lines=13> */
[----:B0-----:R-:W-:-:S07]  /*7d60*/  FFMA.FTZ R32, R0, R15, R32 ;  /* 0x0000000f00207223 */ /* 0x001fce0000010020 */
.L_x_3029:
[----:B------:R-:W-:Y:S05]  /*7d70*/  BSYNC.RECONVERGENT B0 ;  /* 0x0000000000007941 */ /* 0x000fea0003800200 */
.L_x_3028:
        /* <DEDUP_REMOVED lines=24> */
.L_x_3056:
[----:B------:R-:W-:Y:S05]  /*7f00*/  WARPSYNC.ALL ;  /* 0x0000000000007948 */ /* 0x000fea0003800000 */
[----:B------:R-:W-:Y:S06]  /*7f10*/  BAR.SYNC.DEFER_BLOCKING 0x0 ;  /* 0x0000000000007b1d */ /* 0x000fec0000010000 */
[----:B------:R-:W-:Y:S04]  /*7f20*/  BSSY.RECONVERGENT B0, `(.L_x_3057) ;  /* 0x0000013000007945 */ /* 0x000fe80003800200 */
[----:B------:R-:W-:Y:S05]  /*7f30*/  @P2 BRA `(.L_x_3058) ;  /* 0x0000000000442947 */ /* 0x000fea0003800000 */
[----:B0----5:R-:W0:Y:S02]  /*7f40*/  LDS.128 R4, [R23] ;  /* 0x0000000017047984 */ /* 0x021e240000000c00 */
        /* <DEDUP_REMOVED lines=16> */
.L_x_3058:
[----:B------:R-:W-:Y:S05]  /*8050*/  BSYNC.RECONVERGENT B0 ;  /* 0x0000000000007941 */ /* 0x000fea0003800200 */
.L_x_3057:
        /* <DEDUP_REMOVED lines=8> */
.L_x_3060:
[----:B------:R-:W-:Y:S05]  /*80e0*/  BSYNC.RECONVERGENT B0 ;  /* 0x0000000000007941 */ /* 0x000fea0003800200 */
.L_x_3059:
[----:B------:R-:W-:Y:S06]  /*80f0*/  BAR.SYNC.DEFER_BLOCKING 0x0 ;  /* 0x0000000000007b1d */ /* 0x000fec0000010000 */
[----:B------:R-:W-:Y:S04]  /*8100*/  BSSY.RECONVERGENT B0, `(.L_x_3061) ;  /* 0x0000013000007945 */ /* 0x000fe80003800200 */
[----:B------:R-:W-:Y:S05]  /*8110*/  @P6 BRA `(.L_x_3062) ;  /* 0x0000000000446947 */ /* 0x000fea0003800000 */
[----:B0-2--5:R-:W0:Y:S02]  /*8120*/  LDS.128 R4, [R23] ;  /* 0x0000000017047984 */ /* 0x025e240000000c00 */
        /* <DEDUP_REMOVED lines=16> */
.L_x_3062:
[----:B------:R-:W-:Y:S05]  /*8230*/  BSYNC.RECONVERGENT B0 ;  /* 0x0000000000007941 */ /* 0x000fea0003800200 */
.L_x_3061:
[----:B------:R-:W-:Y:S06]  /*8240*/  BAR.SYNC.DEFER_BLOCKING 0x0 ;  /* 0x0000000000007b1d */ /* 0x000fec0000010000 */
[----:B------:R-:W-:Y:S04]  /*8250*/  BSSY.RECONVERGENT B0, `(.L_x_3063) ;  /* 0x0000007000007945 */ /* 0x000fe80003800200 */
[----:B------:R-:W-:Y:S05]  /*8260*/  @P4 BRA `(.L_x_3064) ;  /* 0x0000000000144947 */ /* 0x000fea0003800000 */
[----:B0-2--5:R-:W-:Y:S02]  /*8270*/  F2FP.F16.F32.PACK_AB R4, R38, R41 ;  /* 0x000000292604723e */ /* 0x025fe400000000ff */
[----:B------:R-:W-:Y:S02]  /*8280*/  F2FP.F16.F32.PACK_AB R5, R36, R39 ;  /* 0x000000272405723e */ /* 0x000fe400000000ff */
[----:B------:R-:W-:Y:S02]  /*8290*/  F2FP.F16.F32.PACK_AB R6, R34, R37 ;  /* 0x000000252206723e */ /* 0x000fe400000000ff */
[----:B------:R-:W-:-:S05]  /*82a0*/  F2FP.F16.F32.PACK_AB R7, R32, R35 ;  /* 0x000000232007723e */ /* 0x000fca00000000ff */
[----:B------:R4:W-:Y:S02]  /*82b0*/  STS.128 [R23+-0xa0], R4 ;  /* 0xffff600417007388 */ /* 0x0009e40000000c00 */
.L_x_3064:
[----:B------:R-:W-:Y:S05]  /*82c0*/  BSYNC.RECONVERGENT B0 ;  /* 0x0000000000007941 */ /* 0x000fea0003800200 */
.L_x_3063:
        /* <DEDUP_REMOVED lines=20> */
.L_x_3066:
[----:B------:R-:W-:Y:S05]  /*8410*/  BSYNC.RECONVERGENT B0 ;  /* 0x0000000000007941 */ /* 0x000fea0003800200 */
.L_x_3065:
[----:B------:R-:W-:Y:S06]  /*8420*/  BAR.SYNC.DEFER_BLOCKING 0x0 ;  /* 0x0000000000007b1d */ /* 0x000fec0000010000 */
.L_x_3055:
[----:B------:R-:W-:-:S13]  /*8430*/  ISETP.GT.U32.OR P0, PT, R21, 0xf, P0 ;  /* 0x0000000f1500780c */ /* 0x000fda0000704470 */
[----:B------:R-:W-:Y:S05]  /*8440*/  @P0 EXIT ;  /* 0x000000000000094d */ /* 0x000fea0003800000 */
[----:B------:R-:W0:Y:S02]  /*8450*/  LDCU UR4, c[0x0][0x478] ;  /* 0x00008f00ff0477ac */ /* 0x000e240008000800 */
[----:B0-----:R-:W-:-:S09]  /*8460*/  UISETP.NE.AND UP0, UPT, UR4, 0x2, UPT ;  /* 0x000000020400788c */ /* 0x001fd2000bf05270 */
[----:B------:R-:W-:Y:S05]  /*8470*/  BRA.U UP0, `(.L_x_3067) ;  /* 0x0000000100e07547 */ /* 0x000fea000b800000 */
[----:B------:R-:W0:Y:S01]  /*8480*/  LDC.64 R2, c[0x0][0x470] ;  /* 0x00011c00ff027b82 */ /* 0x000e220000000a00 */
[----:B------:R-:W1:Y:S01]  /*8490*/  LDCU.64 UR4, c[0x0][0x380] ;  /* 0x00007000ff0477ac */ /* 0x000e620008000a00 */
[----:B0-----:R-:W2:Y:S01]  /*84a0*/  LDG.E R2, desc[UR36][R2.64] ;  /* 0x0000002402027981 */ /* 0x001ea2000c1e1900 */
[----:B------:R-:W-:-:S04]  /*84b0*/  IADD3 R20, PT, PT, R33, R20, RZ ;  /* 0x0000001421147210 */ /* 0x000fc80007ffe0ff */
        /* <DEDUP_REMOVED lines=17> */
[----:B----45:R-:W-:Y:S02]  /*85d0*/  LOP3.LUT R4, R0, 0xff0000, RZ, 0xc0, !PT ;  /* 0x00ff000000047812 */ /* 0x030fe400078ec0ff */
[----:B------:R-:W-:Y:S02]  /*85e0*/  PRMT R0, R34, 0x7710, RZ ;  /* 0x0000771022007816 */ /* 0x000fe400000000ff */
[----:B0-----:R-:W-:Y:S01]  /*85f0*/  PRMT R3, R32, 0x8880, RZ ;  /* 0x0000888020037816 */ /* 0x001fe200000000ff */
[----:B------:R-:W0:Y:S02]  /*8600*/  F2I.S8.NTZ R38, R38 ;  /* 0x0000002600267305 */ /* 0x000e240000202100 */
[----:B------:R-:W-:Y:S01]  /*8610*/  IMAD.SHL.U32 R0, R0, 0x100, RZ ;  /* 0x0000010000007824 */ /* 0x000fe200078e00ff */
[----:B------:R-:W-:-:S04]  /*8620*/  PRMT R3, R3, 0x7710, RZ ;  /* 0x0000771003037816 */ /* 0x000fc800000000ff */
[----:B------:R-:W-:Y:S01]  /*8630*/  PRMT R3, R4, 0x4210, R3 ;  /* 0x0000421004037816 */ /* 0x000fe20000000003 */
[----:B------:R-:W1:Y:S01]  /*8640*/  F2I.S8.NTZ R39, R39 ;  /* 0x0000002700277305 */ /* 0x000e620000202100 */
[----:B--2---:R-:W-:Y:S02]  /*8650*/  PRMT R4, R36, 0x8880, RZ ;  /* 0x0000888024047816 */ /* 0x004fe400000000ff */
        /* <DEDUP_REMOVED lines=26> */
.L_x_3067:
        /* <DEDUP_REMOVED lines=12> */
.L_x_2998:
[----:B------:R-:W-:Y:S02]  /*88c0*/  HFMA2 R12, -RZ, RZ, 0, 9.5367431640625e-07 ;  /* 0x00000010ff0c7431 */ /* 0x000fe400000001ff */
[----:B------:R-:W-:Y:S01]  /*88d0*/  IMAD.MOV.U32 R11, RZ, RZ, 0x1f ;  /* 0x0000001fff0b7424 */ /* 0x000fe200078e00ff */
[----:B------:R-:W-:-:S07]  /*88e0*/  MOV R15, 0xffffffff ;  /* 0xffffffff000f7802 */ /* 0x000fce0000000f00 */
[----:B01---5:R-:W-:Y:S05]  /*88f0*/  WARPSYNC.COLLECTIVE R15, `(.L_x_3068) ;  /* 0x000000000f087348 */ /* 0x023fea0003c00000 */
[----:B------:R2:W3:Y:S02]  /*8900*/  SHFL.BFLY P6, R14, R13, R12, R11 ;  /* 0x0c00000c0d0e7389 */ /* 0x0004e400000c000b */
[----:B0123-5:R-:W-:Y:S05]  /*8910*/  ENDCOLLECTIVE ;  /* 0x000000000000791b */ /* 0x02ffea0003800000 */
.L_x_3068:
[----:B------:R-:W-:Y:S02]  /*8920*/  IMAD.MOV.U32 R12, RZ, RZ, 0x8 ;  /* 0x00000008ff0c7424 */ /* 0x000fe400078e00ff */
[----:B------:R-:W-:-:S05]  /*8930*/  FADD.FTZ R0, R13, R14 ;  /* 0x0000000e0d007221 */ /* 0x000fca0000010000 */
[----:B------:R-:W-:-:S07]  /*8940*/  MOV R13, R0 ;  /* 0x00000000000d7202 */ /* 0x000fce0000000f00 */
[----:B------:R-:W-:Y:S05]  /*8950*/  WARPSYNC.COLLECTIVE R15, `(.L_x_3069) ;  /* 0x000000000f087348 */ /* 0x000fea0003c00000 */
[----:B------:R0:W1:Y:S02]  /*8960*/  SHFL.BFLY P6, R14, R13, R12, R11 ;  /* 0x0c00000c0d0e7389 */ /* 0x00006400000c000b */
[----:B01----:R-:W-:Y:S05]  /*8970*/  ENDCOLLECTIVE ;  /* 0x000000000000791b */ /* 0x003fea0003800000 */
.L_x_3069:
[----:B------:R-:W-:Y:S02]  /*8980*/  HFMA2 R12, -RZ, RZ, 0, 2.384185791015625e-07 ;  /* 0x00000004ff0c7431 */ /* 0x000fe400000001ff */
[----:B------:R-:W-:-:S05]  /*8990*/  FADD.FTZ R3, R0, R14 ;  /* 0x0000000e00037221 */ /* 0x000fca0000010000 */
[----:B------:R-:W-:-:S07]  /*89a0*/  MOV R13, R3 ;  /* 0x00000003000d7202 */ /* 0x000fce0000000f00 */
[----:B------:R-:W-:Y:S05]  /*89b0*/  WARPSYNC.COLLECTIVE R15, `(.L_x_3070) ;  /* 0x000000000f087348 */ /* 0x000fea0003c00000 */
[----:B------:R0:W1:Y:S02]  /*89c0*/  SHFL.BFLY P6, R14, R13, R12, R11 ;  /* 0x0c00000c0d0e7389 */ /* 0x00006400000c000b */
[----:B01----:R-:W-:Y:S05]  /*89d0*/  ENDCOLLECTIVE ;  /* 0x000000000000791b */ /* 0x003fea0003800000 */
.L_x_3070:
[----:B------:R-:W-:Y:S01]  /*89e0*/  MOV R12, 0x2 ;  /* 0x00000002000c7802 */ /* 0x000fe20000000f00 */
[----:B------:R-:W-:-:S04]  /*89f0*/  FADD.FTZ R4, R3, R14 ;  /* 0x0000000e03047221 */ /* 0x000fc80000010000 */
[----:B------:R-:W-:-:S07]  /*8a00*/  IMAD.MOV.U32 R13, RZ, RZ, R4 ;  /* 0x000000ffff0d7224 */ /* 0x000fce00078e0004 */
[----:B------:R-:W-:Y:S05]  /*8a10*/  WARPSYNC.COLLECTIVE R15, `(.L_x_3071) ;  /* 0x000000000f087348 */ /* 0x000fea0003c00000 */
[----:B------:R0:W1:Y:S02]  /*8a20*/  SHFL.BFLY P6, R14, R13, R12, R11 ;  /* 0x0c00000c0d0e7389 */ /* 0x00006400000c000b */
[----:B01----:R-:W-:Y:S05]  /*8a30*/  ENDCOLLECTIVE ;  /* 0x000000000000791b */ /* 0x003fea0003800000 */
.L_x_3071:
[----:B------:R-:W-:Y:S02]  /*8a40*/  IMAD.MOV.U32 R12, RZ, RZ, 0x1 ;  /* 0x00000001ff0c7424 */ /* 0x000fe400078e00ff */
[----:B------:R-:W-:-:S05]  /*8a50*/  FADD.FTZ R5, R4, R14 ;  /* 0x0000000e04057221 */ /* 0x000fca0000010000 */
[----:B------:R-:W-:-:S07]  /*8a60*/  MOV R13, R5 ;  /* 0x00000005000d7202 */ /* 0x000fce0000000f00 */
[----:B------:R-:W-:Y:S05]  /*8a70*/  WARPSYNC.COLLECTIVE R15, `(.L_x_3072) ;  /* 0x000000000f087348 */ /* 0x000fea0003c00000 */
[----:B------:R0:W1:Y:S02]  /*8a80*/  SHFL.BFLY P6, R14, R13, R12, R11 ;  /* 0x0c00000c0d0e7389 */ /* 0x00006400000c000b */
[----:B01----:R-:W-:Y:S05]  /*8a90*/  ENDCOLLECTIVE ;  /* 0x000000000000791b */ /* 0x003fea0003800000 */
.L_x_3072:
[----:B------:R-:W-:Y:S05]  /*8aa0*/  BRA `(.L_x_3073) ;  /* 0xffffff90002c7947 */ /* 0x000fea000383ffff */
.L_x_3001:
[----:B------:R-:W-:Y:S01]  /*8ab0*/  BSSY B1, `(.L_x_3074) ;  /* 0x0000007000017945 */ /* 0x000fe20003800000 */
[----:B------:R-:W-:Y:S01]  /*8ac0*/  MOV R12, 0x1 ;  /* 0x00000001000c7802 */ /* 0x000fe20000000f00 */
[----:B------:R-:W-:Y:S01]  /*8ad0*/  IMAD.MOV.U32 R15, RZ, RZ, -0x1 ;  /* 0xffffffffff0f7424 */ /* 0x000fe200078e00ff */
[----:B------:R-:W-:-:S07]  /*8ae0*/  MOV R11, 0x1f ;  /* 0x0000001f000b7802 */ /* 0x000fce0000000f00 */
[----:B-----5:R-:W-:Y:S05]  /*8af0*/  WARPSYNC.COLLECTIVE R15, `(.L_x_3075) ;  /* 0x000000000f087348 */ /* 0x020fea0003c00000 */
[----:B------:R0:W1:Y:S02]  /*8b00*/  SHFL.BFLY P6, R14, R13, R12, R11 ;  /* 0x0c00000c0d0e7389 */ /* 0x00006400000c000b */
[----:B01---5:R-:W-:Y:S05]  /*8b10*/  ENDCOLLECTIVE ;  /* 0x000000000000791b */ /* 0x023fea0003800000 */
.L_x_3075:
[----:B------:R-:W-:Y:S05]  /*8b20*/  BSYNC B1 ;  /* 0x0000000000017941 */ /* 0x000fea0003800000 */
.L_x_3074:
[----:B------:R-:W-:Y:S05]  /*8b30*/  BRA `(.L_x_3076) ;  /* 0xffffffa800047947 */ /* 0x000fea000383ffff */
.L_x_3005:
[----:B------:R-:W-:Y:S01]  /*8b40*/  HFMA2 R12, -RZ, RZ, 0, 9.5367431640625e-07 ;  /* 0x00000010ff0c7431 */ /* 0x000fe200000001ff */
[----:B------:R-:W-:Y:S01]  /*8b50*/  BSSY B0, `(.L_x_3077) ;  /* 0x0000007000007945 */ /* 0x000fe20003800000 */
[----:B0-----:R-:W-:Y:S01]  /*8b60*/  MOV R13, R85 ;  /* 0x00000055000d7202 */ /* 0x001fe20000000f00 */
[----:B------:R-:W-:Y:S01]  /*8b70*/  IMAD.MOV.U32 R11, RZ, RZ, 0x1f ;  /* 0x0000001fff0b7424 */ /* 0x000fe200078e00ff */
[----:B------:R-:W-:-:S07]  /*8b80*/  MOV R15, 0xffffffff ;  /* 0xffffffff000f7802 */ /* 0x000fce0000000f00 */
[----:B--2345:R-:W-:Y:S05]  /*8b90*/  WARPSYNC.COLLECTIVE R15, `(.L_x_3078) ;  /* 0x000000000f087348 */ /* 0x03cfea0003c00000 */
[----:B------:R0:W1:Y:S02]  /*8ba0*/  SHFL.BFLY P6, R14, R13, R12, R11 ;  /* 0x0c00000c0d0e7389 */ /* 0x00006400000c000b */
[----:B012345:R-:W-:Y:S05]  /*8bb0*/  ENDCOLLECTIVE ;  /* 0x000000000000791b */ /* 0x03ffea0003800000 */
.L_x_3078:
[----:B------:R-:W-:Y:S05]  /*8bc0*/  BSYNC B0 ;  /* 0x0000000000007941 */ /* 0x000fea0003800000 */
.L_x_3077:
[----:B------:R-:W-:Y:S01]  /*8bd0*/  FMNMX.FTZ R13, R14, R85, !PT ;  /* 0x000000550e0d7209 */ /* 0x000fe20007810000 */
[----:B------:R-:W-:Y:S02]  /*8be0*/  HFMA2 R12, -RZ, RZ, 0, 4.76837158203125e-07 ;  /* 0x00000008ff0c7431 */ /* 0x000fe400000001ff */
[----:B------:R-:W-:Y:S01]  /*8bf0*/  IMAD.MOV.U32 R11, RZ, RZ, 0x1f ;  /* 0x0000001fff0b7424 */ /* 0x000fe200078e00ff */
[----:B------:R-:W-:-:S07]  /*8c00*/  MOV R15, 0xffffffff ;  /* 0xffffffff000f7802 */ /* 0x000fce0000000f00 */
[----:B------:R-:W-:Y:S05]  /*8c10*/  WARPSYNC.COLLECTIVE R15, `(.L_x_3079) ;  /* 0x000000000f087348 */ /* 0x000fea0003c00000 */
[----:B------:R0:W1:Y:S02]  /*8c20*/  SHFL.BFLY P6, R14, R13, R12, R11 ;  /* 0x0c00000c0d0e7389 */ /* 0x00006400000c000b */
[----:B01----:R-:W-:Y:S05]  /*8c30*/  ENDCOLLECTIVE ;  /* 0x000000000000791b */ /* 0x003fea0003800000 */
.L_x_3079:
[----:B------:R-:W-:Y:S01]  /*8c40*/  IMAD.MOV.U32 R12, RZ, RZ, 0x4 ;  /* 0x00000004ff0c7424 */ /* 0x000fe200078e00ff */
[----:B------:R-:W-:-:S04]  /*8c50*/  FMNMX.FTZ R2, R13, R14, !PT ;  /* 0x0000000e0d027209 */ /* 0x000fc80007810000 */
[----:B------:R-:W-:-:S07]  /*8c60*/  MOV R13, R2 ;  /* 0x00000002000d7202 */ /* 0x000fce0000000f00 */
[----:B------:R-:W-:Y:S05]  /*8c70*/  WARPSYNC.COLLECTIVE R15, `(.L_x_3080) ;  /* 0x000000000f087348 */ /* 0x000fea0003c00000 */
[----:B------:R0:W1:Y:S02]  /*8c80*/  SHFL.BFLY P6, R14, R13, R12, R11 ;  /* 0x0c00000c0d0e7389 */ /* 0x00006400000c000b */
[----:B01----:R-:W-:Y:S05]  /*8c90*/  ENDCOLLECTIVE ;  /* 0x000000000000791b */ /* 0x003fea0003800000 */
.L_x_3080:
[----:B------:R-:W-:Y:S01]  /*8ca0*/  HFMA2 R12, -RZ, RZ, 0, 1.1920928955078125e-07 ;  /* 0x00000002ff0c7431 */ /* 0x000fe200000001ff */
[----:B------:R-:W-:-:S04]  /*8cb0*/  FMNMX.FTZ R4, R2, R14, !PT ;  /* 0x0000000e02047209 */ /* 0x000fc80007810000 */
[----:B------:R-:W-:-:S07]  /*8cc0*/  MOV R13, R4 ;  /* 0x00000004000d7202 */ /* 0x000fce0000000f00 */
[----:B------:R-:W-:Y:S05]  /*8cd0*/  WARPSYNC.COLLECTIVE R15, `(.L_x_3081) ;  /* 0x000000000f087348 */ /* 0x000fea0003c00000 */
[----:B------:R0:W1:Y:S02]  /*8ce0*/  SHFL.BFLY P6, R14, R13, R12, R11 ;  /* 0x0c00000c0d0e7389 */ /* 0x00006400000c000b */
[----:B01----:R-:W-:Y:S05]  /*8cf0*/  ENDCOLLECTIVE ;  /* 0x000000000000791b */ /* 0x003fea0003800000 */
.L_x_3081:
[----:B------:R-:W-:Y:S05]  /*8d00*/  BRA `(.L_x_3082) ;  /* 0xffffffa800607947 */ /* 0x000fea000383ffff */
.L_x_3083:
        /* <DEDUP_REMOVED lines=15> */
.L_x_4069:


//--------------------- .text._ZN4mmha33masked_multihead_attention_kernelItLi80ELi128ELi4ELi16ELi64ELb0ELb0EEEv26Multihead_attention_paramsIT_XT5_EE --------------------------
	.section	.text._ZN4mmha33masked_multihead_attention_kernelItLi80ELi128ELi4ELi16ELi64ELb0ELb0EEEv26Multihead_attention_paramsIT_XT5_EE,"ax",@progbits
	.align	128
        .global         _ZN4mmha33masked_multihead_attention_kernelItLi80ELi128ELi4ELi16ELi64ELb0ELb0EEEv26Multihead_attention_paramsIT_XT5_EE
        .type           _ZN4mmha33masked_multihead_attention_kernelItLi80ELi128ELi4ELi16ELi64ELb0ELb0EEEv26Multihead_attention_paramsIT_XT5_EE,@function
        .size           _ZN4mmha33masked_multihead_attention_kernelItLi80ELi128ELi4ELi16ELi64ELb0ELb0EEEv26Multihead_attention_paramsIT_XT5_EE,(.L_x_4070 - _ZN4mmha33masked_multihead_attention_kernelItLi80ELi128ELi4ELi16ELi64ELb0ELb0EEEv26Multihead_attention_paramsIT_XT5_EE)
        .other          _ZN4mmha33masked_multihead_attention_kernelItLi80ELi128ELi4ELi16ELi64ELb0ELb0EEEv26Multihead_attention_paramsIT_XT5_EE,@"STO_CUDA_ENTRY STV_DEFAULT"
_ZN4mmha33masked_multihead_attention_kernelItLi80ELi128ELi4ELi16ELi64ELb0ELb0EEEv26Multihead_attention_paramsIT_XT5_EE:
.text._ZN4mmha33masked_multihead_attention_kernelItLi80ELi128ELi4ELi16ELi64ELb0ELb0EEEv26Multihead_attention_paramsIT_XT5_EE:
        /* <DEDUP_REMOVED lines=12> */
.L_x_3084:
[----:B------:R-:W1:Y:S01]  /*00c0*/  LDC.64 R2, c[0x0][0x4a0] ;  /* 0x00012800ff027b82 */ /* 0x000e620000000a00 */
[----:B------:R-:W3:Y:S07]  /*00d0*/  LDCU UR4, c[0x0][0x3f4] ;  /* 0x00007e80ff0477ac */ /* 0x000eee0008000800 */
[----:B------:R-:W4:Y:S01]  /*00e0*/  LDC R11, c[0x0][0x3f0] ;  /* 0x0000fc00ff0b7b82 */ /* 0x000f220000000800 */
[----:B-1----:R-:W-:-:S04]  /*00f0*/  ISETP.NE.U32.AND P0, PT, R2, RZ, PT ;  /* 0x000000ff0200720c */ /* 0x002fc80003f05070 */
[----:B------:R-:W-:Y:S02]  /*0100*/  ISETP.NE.AND.EX P0, PT, R3, RZ, PT, P0 ;  /* 0x000000ff0300720c */ /* 0x000fe40003f05300 */
[----:B----4-:R-:W-:-:S04]  /*0110*/  IABS R9, R11 ;  /* 0x0000000b00097213 */ /* 0x010fc80000000000 */
[----:B------:R-:W1:Y:S07]  /*0120*/  I2F.RP R6, R9 ;  /* 0x0000000900067306 */ /* 0x000e6e0000209400 */
[----:B------:R-:W2:Y:S08]  /*0130*/  @P0 LDC.64 R2, c[0x0][0x4a0] ;  /* 0x00012800ff020b82 */ /* 0x000eb00000000a00 */
[----:B------:R-:W4:Y:S01]  /*0140*/  @P0 LDC R12, c[0x0][0x430] ;  /* 0x00010c00ff0c0b82 */ /* 0x000f220000000800 */
[----:B-1----:R-:W1:Y:S01]  /*0150*/  MUFU.RCP R6, R6 ;  /* 0x0000000600067308 */ /* 0x002e620000001000 */
[----:B--2---:R-:W-:-:S06]  /*0160*/  @P0 IMAD.WIDE.U32 R2, R0, 0x4, R2 ;  /* 0x0000000400020825 */ /* 0x004fcc00078e0002 */
[----:B------:R2:W4:Y:S01]  /*0170*/  @P0 LDG.E R3, desc[UR36][R2.64] ;  /* 0x0000002402030981 */ /* 0x000522000c1e1900 */
[----:B-1----:R-:W-:Y:S02]  /*0180*/  IADD3 R7, PT, PT, R6, 0xffffffe, RZ ;  /* 0x0ffffffe06077810 */ /* 0x002fe40007ffe0ff */
[----:B------:R-:W-:Y:S02]  /*0190*/  IABS R6, R0 ;  /* 0x0000000000067213 */ /* 0x000fe40000000000 */
[----:B------:R-:W1:Y:S02]  /*01a0*/  F2I.FTZ.U32.TRUNC.NTZ R5, R7 ;  /* 0x0000000700057305 */ /* 0x000e64000021f000 */
[----:B-1----:R-:W-:-:S04]  /*01b0*/  IMAD.MOV R4, RZ, RZ, -R5 ;  /* 0x000000ffff047224 */ /* 0x002fc800078e0a05 */
[----:B------:R-:W-:Y:S02]  /*01c0*/  IMAD R13, R4, R9, RZ ;  /* 0x00000009040d7224 */ /* 0x000fe400078e02ff */
[----:B------:R-:W-:-:S05]  /*01d0*/  HFMA2 R4, -RZ, RZ, 0, 0 ;  /* 0x00000000ff047431 */ /* 0x000fca00000001ff */
[----:B------:R-:W-:Y:S02]  /*01e0*/  IMAD.HI.U32 R8, R5, R13, R4 ;  /* 0x0000000d05087227 */ /* 0x000fe400078e0004 */
[----:B------:R-:W1:Y:S04]  /*01f0*/  LDC.64 R4, c[0x0][0x460] ;  /* 0x00011800ff047b82 */ /* 0x000e680000000a00 */
[----:B------:R-:W-:-:S04]  /*0200*/  IMAD.HI.U32 R24, R8, R6, RZ ;  /* 0x0000000608187227 */ /* 0x000fc800078e00ff */
[----:B--2---:R-:W-:-:S04]  /*0210*/  IMAD.MOV R2, RZ, RZ, -R24 ;  /* 0x000000ffff027224 */ /* 0x004fc800078e0a18 */
[----:B------:R-:W-:-:S05]  /*0220*/  IMAD R2, R9, R2, R6 ;  /* 0x0000000209027224 */ /* 0x000fca00078e0206 */
[----:B------:R-:W-:Y:S02]  /*0230*/  ISETP.GT.U32.AND P3, PT, R9, R2, PT ;  /* 0x000000020900720c */ /* 0x000fe40003f64070 */
[----:B-1----:R-:W-:Y:S01]  /*0240*/  ISETP.NE.U32.AND P1, PT, R4, RZ, PT ;  /* 0x000000ff0400720c */ /* 0x002fe20003f25070 */
[----:B---3--:R-:W-:-:S03]  /*0250*/  IMAD.U32 R8, RZ, RZ, UR4 ;  /* 0x00000004ff087e24 */ /* 0x008fc6000f8e00ff */
[----:B------:R-:W-:-:S07]  /*0260*/  ISETP.NE.AND.EX P1, PT, R5, RZ, PT, P1 ;  /* 0x000000ff0500720c */ /* 0x000fce0003f25310 */
[-C--:B------:R-:W-:Y:S02]  /*0270*/  @!P3 IADD3 R2, PT, PT, R2, -R9.reuse, RZ ;  /* 0x800000090202b210 */ /* 0x080fe40007ffe0ff */
[----:B------:R-:W-:Y:S02]  /*0280*/  @!P3 IADD3 R24, PT, PT, R24, 0x1, RZ ;  /* 0x000000011818b810 */ /* 0x000fe40007ffe0ff */
[----:B------:R-:W-:Y:S02]  /*0290*/  ISETP.GE.U32.AND P2, PT, R2, R9, PT ;  /* 0x000000090200720c */ /* 0x000fe40003f46070 */
[----:B------:R-:W-:Y:S02]  /*02a0*/  LOP3.LUT R2, R0, R11, RZ, 0x3c, !PT ;  /* 0x0000000b00027212 */ /* 0x000fe400078e3cff */
[----:B------:R-:W-:Y:S02]  /*02b0*/  ISETP.NE.AND P3, PT, R11, RZ, PT ;  /* 0x000000ff0b00720c */ /* 0x000fe40003f65270 */
[----:B------:R-:W-:Y:S01]  /*02c0*/  ISETP.GE.AND P4, PT, R2, RZ, PT ;  /* 0x000000ff0200720c */ /* 0x000fe20003f86270 */
[----:B------:R-:W1:Y:S01]  /*02d0*/  @P1 LDC.64 R6, c[0x0][0x460] ;  /* 0x00011800ff061b82 */ /* 0x000e620000000a00 */
[----:B------:R-:W-:-:S05]  /*02e0*/  MOV R2, RZ ;  /* 0x000000ff00027202 */ /* 0x000fca0000000f00 */
[----:B------:R-:W-:-:S06]  /*02f0*/  @P2 VIADD R24, R24, 0x1 ;  /* 0x0000000118182836 */ /* 0x000fcc0000000000 */
[----:B------:R-:W-:Y:S02]  /*0300*/  @!P4 IADD3 R24, PT, PT, -R24, RZ, RZ ;  /* 0x000000ff1818c210 */ /* 0x000fe40007ffe1ff */
[----:B------:R-:W-:Y:S02]  /*0310*/  @!P3 LOP3.LUT R24, RZ, R11, RZ, 0x33, !PT ;  /* 0x0000000bff18b212 */ /* 0x000fe400078e33ff */
[----:B------:R-:W-:-:S04]  /*0320*/  IABS R11, R8 ;  /* 0x00000008000b7213 */ /* 0x000fc80000000000 */
[----:B------:R-:W2:Y:S01]  /*0330*/  I2F.RP R10, R11 ;  /* 0x0000000b000a7306 */ /* 0x000ea20000209400 */
[----:B------:R-:W3:Y:S01]  /*0340*/  @!P0 LDC R16, c[0x0][0x40c] ;  /* 0x00010300ff108b82 */ /* 0x000ee20000000800 */
[----:B-1----:R-:W-:-:S05]  /*0350*/  @P1 IMAD.WIDE R6, R24, 0x4, R6 ;  /* 0x0000000418061825 */ /* 0x002fca00078e0206 */
[----:B------:R1:W5:Y:S01]  /*0360*/  @P1 LDG.E R2, desc[UR36][R6.64] ;  /* 0x0000002406021981 */ /* 0x000362000c1e1900 */
[----:B------:R-:W-:Y:S02]  /*0370*/  UISETP.NE.AND UP0, UPT, UR4, URZ, UPT ;  /* 0x000000ff0400728c */ /* 0x000fe4000bf05270 */
[----:B------:R-:W-:Y:S01]  /*0380*/  IMAD R23, R0, UR4, RZ ;  /* 0x0000000400177c24 */ /* 0x000fe2000f8e02ff */
[----:B------:R-:W-:Y:S01]  /*0390*/  BSSY.RECONVERGENT B0, `(.L_x_3085) ;  /* 0x000003d000007945 */ /* 0x000fe20003800200 */
[----:B------:R-:W0:Y:S01]  /*03a0*/  S2R R17, SR_CTAID.X ;  /* 0x0000000000117919 */ /* 0x000e220000002500 */
[----:B------:R-:W-:Y:S01]  /*03b0*/  CS2R R30, SRZ ;  /* 0x00000000001e7805 */ /* 0x000fe2000001ff00 */
[----:B--2---:R-:W2:Y:S01]  /*03c0*/  MUFU.RCP R10, R10 ;  /* 0x0000000a000a7308 */ /* 0x004ea20000001000 */
[----:B------:R-:W3:Y:S01]  /*03d0*/  S2R R27, SR_TID.X ;  /* 0x00000000001b7919 */ /* 0x000ee20000002100 */
[----:B-1----:R-:W1:Y:S01]  /*03e0*/  LDC R7, c[0x0][0x3e8] ;  /* 0x0000fa00ff077b82 */ /* 0x002e620000000800 */
[----:B--2---:R-:W-:-:S05]  /*03f0*/  IADD3 R8, PT, PT, R10, 0xffffffe, RZ ;  /* 0x0ffffffe0a087810 */ /* 0x004fca0007ffe0ff */
[----:B------:R2:W0:Y:S02]  /*0400*/  F2I.FTZ.U32.TRUNC.NTZ R9, R8 ;  /* 0x0000000800097305 */ /* 0x000424000021f000 */
[----:B--2---:R-:W-:Y:S02]  /*0410*/  HFMA2 R8, -RZ, RZ, 0, 0 ;  /* 0x00000000ff087431 */ /* 0x004fe400000001ff */
[----:B---3--:R-:W-:Y:S01]  /*0420*/  IMAD.SHL.U32 R26, R27, 0x4, RZ ;  /* 0x000000041b1a7824 */ /* 0x008fe200078e00ff */
[----:B0-----:R-:W-:Y:S01]  /*0430*/  IADD3 R6, PT, PT, RZ, -R9, RZ ;  /* 0x80000009ff067210 */ /* 0x001fe20007ffe0ff */
[----:B----4-:R-:W-:-:S04]  /*0440*/  @P0 IMAD.IADD R16, R3, 0x1, R12 ;  /* 0x0000000103100824 */ /* 0x010fc800078e020c */
[----:B------:R-:W-:Y:S01]  /*0450*/  IMAD R3, R6, R11, RZ ;  /* 0x0000000b06037224 */ /* 0x000fe200078e02ff */
[----:B------:R-:W-:-:S03]  /*0460*/  IABS R6, R16 ;  /* 0x0000001000067213 */ /* 0x000fc60000000000 */
[----:B------:R-:W-:Y:S01]  /*0470*/  IMAD.HI.U32 R9, R9, R3, R8 ;  /* 0x0000000309097227 */ /* 0x000fe200078e0008 */
[C---:B------:R-:W-:Y:S02]  /*0480*/  ISETP.GE.AND P2, PT, R16.reuse, RZ, PT ;  /* 0x000000ff1000720c */ /* 0x040fe40003f46270 */
[----:B------:R-:W-:-:S03]  /*0490*/  IADD3 R37, PT, PT, R16, 0x1, RZ ;  /* 0x0000000110257810 */ /* 0x000fc60007ffe0ff */
[----:B------:R-:W-:Y:S01]  /*04a0*/  IMAD.HI.U32 R9, R9, R6, RZ ;  /* 0x0000000609097227 */ /* 0x000fe200078e00ff */
[----:B------:R-:W-:-:S04]  /*04b0*/  VIADDMNMX R37, R37, -UR4, RZ, !PT ;  /* 0x8000000425257c46 */ /* 0x000fc8000f8001ff */
[----:B------:R-:W-:-:S03]  /*04c0*/  IADD3 R9, PT, PT, -R9, RZ, RZ ;  /* 0x000000ff09097210 */ /* 0x000fc60007ffe1ff */
[----:B------:R-:W-:Y:S02]  /*04d0*/  VOTEU.ANY UP1, P2 ;  /* 0x0000000000ff7886 */ /* 0x000fe40001020100 */
[----:B------:R-:W-:-:S05]  /*04e0*/  IMAD R9, R11, R9, R6 ;  /* 0x000000090b097224 */ /* 0x000fca00078e0206 */
[----:B------:R-:W-:-:S13]  /*04f0*/  R2UR UR38, R9 ;  /* 0x00000000092672ca */ /* 0x000fda00000e0000 */
[----:B------:R-:W-:-:S13]  /*0500*/  ISETP.GT.U32.AND P0, PT, R11, UR38, PT ;  /* 0x000000260b007c0c */ /* 0x000fda000bf04070 */
[----:B------:R-:W-:-:S04]  /*0510*/  @!P0 IADD3 R3, PT, PT, -R11, UR38, RZ ;  /* 0x000000260b038c10 */ /* 0x000fc8000fffe1ff */
[----:B------:R-:W-:Y:S02]  /*0520*/  @!P0 R2UR UR38, R3 ;  /* 0x00000000032682ca */ /* 0x000fe400000e0000 */
[----:B------:R-:W0:Y:S01]  /*0530*/  LDC R3, c[0x0][0x3f8] ;  /* 0x0000fe00ff037b82 */ /* 0x000e220000000800 */
[----:B-1----:R-:W-:-:S10]  /*0540*/  ISETP.NE.AND P0, PT, R7, RZ, PT ;  /* 0x000000ff0700720c */ /* 0x002fd40003f05270 */
[----:B------:R-:W-:-:S03]  /*0550*/  ISETP.GT.U32.AND P1, PT, R11, UR38, PT ;  /* 0x000000260b007c0c */ /* 0x000fc6000bf24070 */
[----:B------:R-:W-:-:S10]  /*0560*/  @P0 IMAD R6, R0, R7, RZ ;  /* 0x0000000700060224 */ /* 0x000fd400078e02ff */
[----:B------:R-:W-:Y:S01]  /*0570*/  @!P1 IADD3 R11, PT, PT, -R11, UR38, RZ ;  /* 0x000000260b0b9c10 */ /* 0x000fe2000fffe1ff */
[----:B0-----:R-:W-:-:S03]  /*0580*/  IMAD R18, R0, R3, R17 ;  /* 0x0000000300127224 */ /* 0x001fc600078e0211 */
[----:B------:R-:W-:Y:S01]  /*0590*/  @!P1 R2UR UR38, R11 ;  /* 0x000000000b2692ca */ /* 0x000fe200000e0000 */
[----:B------:R-:W-:Y:S02]  /*05a0*/  @!P0 IMAD R19, R18, 0x50, RZ ;  /* 0x0000005012138824 */ /* 0x000fe400078e02ff */
[----:B------:R-:W-:Y:S01]  /*05b0*/  @P0 IMAD R19, R17, 0x50, R6 ;  /* 0x0000005011130824 */ /* 0x000fe200078e0206 */
[----:B------:R-:W-:-:S04]  /*05c0*/  ISETP.GT.U32.AND P0, PT, R27, 0x13, PT ;  /* 0x000000131b00780c */ /* 0x000fc80003f04070 */
[----:B------:R-:W-:-:S05]  /*05d0*/  IADD3 R33, PT, PT, R26, R19, RZ ;  /* 0x000000131a217210 */ /* 0x000fca0007ffe0ff */
        /* <DEDUP_REMOVED lines=24> */
.L_x_3086:
[----:B------:R-:W-:Y:S05]  /*0760*/  BSYNC.RECONVERGENT B0 ;  /* 0x0000000000007941 */ /* 0x000fea0003800200 */
.L_x_3085:
        /* <DEDUP_REMOVED lines=23> */
.L_x_3087:
[----:B------:R-:W-:Y:S01]  /*08e0*/  BSSY.RECONVERGENT B0, `(.L_x_3088) ;  /* 0x0000006000007945 */ /* 0x000fe20003800200 */
[----:B------:R-:W-:-:S03]  /*08f0*/  CS2R R28, SRZ ;  /* 0x00000000001c7805 */ /* 0x000fc6000001ff00 */
[----:B------:R-:W-:Y:S05]  /*0900*/  @P0 BRA `(.L_x_3089) ;  /* 0x00000000000c0947 */ /* 0x000fea0003800000 */
[----:B------:R-:W1:Y:S02]  /*0910*/  LDC.64 R28, c[0x0][0x398] ;  /* 0x0000e600ff1c7b82 */ /* 0x000e640000000a00 */
[----:B-1----:R-:W-:-:S06]  /*0920*/  IMAD.WIDE R28, R33, 0x2, R28 ;  /* 0x00000002211c7825 */ /* 0x002fcc00078e021c */
[----:B------:R-:W5:Y:S02]  /*0930*/  LDG.E.64 R28, desc[UR36][R28.64] ;  /* 0x000000241c1c7981 */ /* 0x000f64000c1e1b00 */
.L_x_3089:
[----:B------:R-:W-:Y:S05]  /*0940*/  BSYNC.RECONVERGENT B0 ;  /* 0x0000000000007941 */ /* 0x000fea0003800200 */
.L_x_3088:
[----:B------:R-:W1:Y:S01]  /*0950*/  LDCU.64 UR6, c[0x0][0x3a0] ;  /* 0x00007400ff0677ac */ /* 0x000e620008000a00 */
[----:B0-----:R-:W0:Y:S01]  /*0960*/  LDC.64 R6, c[0x0][0x418] ;  /* 0x00010600ff067b82 */ /* 0x001e220000000a00 */
[----:B------:R-:W-:Y:S02]  /*0970*/  ISETP.EQ.U32.AND P3, PT, R4, RZ, PT ;  /* 0x000000ff0400720c */ /* 0x000fe40003f62070 */
[----:B------:R-:W-:Y:S01]  /*0980*/  CS2R R14, SRZ ;  /* 0x00000000000e7805 */ /* 0x000fe2000001ff00 */
[----:B------:R-:W2:Y:S01]  /*0990*/  LDCU.64 UR4, c[0x0][0x390] ;  /* 0x00007200ff0477ac */ /* 0x000ea20008000a00 */
[----:B------:R-:W-:-:S04]  /*09a0*/  ISETP.GT.U32.AND P1, PT, R27, 0x1f, PT ;  /* 0x0000001f1b00780c */ /* 0x000fc80003f24070 */
[----:B------:R-:W-:Y:S02]  /*09b0*/  ISETP.EQ.OR.EX P1, PT, R5, RZ, P1, P3 ;  /* 0x000000ff0500720c */ /* 0x000fe40000f22730 */
[----:B-1----:R-:W-:Y:S02]  /*09c0*/  ISETP.NE.U32.AND P2, PT, RZ, UR6, PT ;  /* 0x00000006ff007c0c */ /* 0x002fe4000bf45070 */
[----:B--2---:R-:W-:-:S09]  /*09d0*/  ISETP.NE.U32.AND P0, PT, RZ, UR4, PT ;  /* 0x00000004ff007c0c */ /* 0x004fd2000bf05070 */
[----:B------:R-:W1:Y:S01]  /*09e0*/  @!P1 LDC.64 R8, c[0x0][0x450] ;  /* 0x00011400ff089b82 */ /* 0x000e620000000a00 */
[----:B------:R-:W-:Y:S01]  /*09f0*/  ISETP.NE.AND.EX P2, PT, RZ, UR7, PT, P2 ;  /* 0x00000007ff007c0c */ /* 0x000fe2000bf45320 */
[----:B-----5:R-:W-:Y:S01]  /*0a00*/  @!P1 IMAD R12, R2, R3, RZ ;  /* 0x00000003020c9224 */ /* 0x020fe200078e02ff */
[----:B------:R-:W-:Y:S01]  /*0a10*/  ISETP.NE.AND.EX P0, PT, RZ, UR5, PT, P0 ;  /* 0x00000005ff007c0c */ /* 0x000fe2000bf05300 */
[----:B------:R-:W-:Y:S01]  /*0a20*/  IMAD.MOV.U32 R25, RZ, RZ, RZ ;  /* 0x000000ffff197224 */ /* 0x000fe200078e00ff */
[C---:B------:R-:W-:Y:S01]  /*0a30*/  ISETP.GT.U32.OR P2, PT, R27.reuse, 0x13, !P2 ;  /* 0x000000131b00780c */ /* 0x040fe20005744470 */
        /* <DEDUP_REMOVED lines=81> */
.L_x_3091:
        /* <DEDUP_REMOVED lines=41> */
[----:B------:R-:W1:Y:S02]  /*11e0*/  LDCU.64 UR6, c[0x4][0xd0] ;  /* 0x01001a00ff0677ac */ /* 0x000e640008000a00 */
[----:B------:R-:W2:Y:S01]  /*11f0*/  LDC.64 R14, c[0x4][R14] ;  /* 0x010000000e0e7b82 */ /* 0x000ea20000000a00 */
[----:B------:R-:W-:Y:S01]  /*1200*/  MOV R13, RZ ;  /* 0x000000ff000d7202 */ /* 0x000fe20000000f00 */
[----:B------:R-:W3:Y:S01]  /*1210*/  LDCU.64 UR8, c[0x4][0x38] ;  /* 0x01000700ff0877ac */ /* 0x000ee20008000a00 */
[----:B0-----:R-:W-:Y:S01]  /*1220*/  IMAD.U32 R4, RZ, RZ, UR4 ;  /* 0x00000004ff047e24 */ /* 0x001fe2000f8e00ff */
[----:B------:R-:W-:-:S02]  /*1230*/  MOV R5, UR5 ;  /* 0x0000000500057c02 */ /* 0x000fc40008000f00 */
[----:B-1----:R-:W-:Y:S01]  /*1240*/  MOV R6, UR6 ;  /* 0x0000000600067c02 */ /* 0x002fe20008000f00 */
[----:B------:R-:W-:Y:S01]  /*1250*/  IMAD.U32 R7, RZ, RZ, UR7 ;  /* 0x00000007ff077e24 */ /* 0x000fe2000f8e00ff */
[----:B---3--:R-:W-:Y:S02]  /*1260*/  MOV R10, UR8 ;  /* 0x00000008000a7c02 */ /* 0x008fe40008000f00 */
[----:B------:R-:W-:-:S07]  /*1270*/  MOV R11, UR9 ;  /* 0x00000009000b7c02 */ /* 0x000fce0008000f00 */
[----:B------:R-:W-:-:S07]  /*1280*/  LEPC R20, `(.L_x_3093) ;  /* 0x000000001014794e */ /* 0x000fce0000000000 */
[----:B--2--5:R-:W-:Y:S05]  /*1290*/  CALL.ABS.NOINC R14 ;  /* 0x000000000e007343 */ /* 0x024fea0003c00000 */
.L_x_3093:
        /* <DEDUP_REMOVED lines=89> */
.L_x_3097:
[----:B------:R-:W-:Y:S05]  /*1830*/  BSYNC.RECONVERGENT B1 ;  /* 0x0000000000017941 */ /* 0x000fea0003800200 */
.L_x_3096:
        /* <DEDUP_REMOVED lines=8> */
.L_x_3095:
[----:B------:R-:W-:Y:S05]  /*18c0*/  BSYNC.RECONVERGENT B0 ;  /* 0x0000000000007941 */ /* 0x000fea0003800200 */
.L_x_3094:
[----:B------:R-:W-:Y:S01]  /*18d0*/  BAR.SYNC.DEFER_BLOCKING 0x0 ;  /* 0x0000000000007b1d */ /* 0x000fe20000010000 */
[----:B------:R-:W-:-:S05]  /*18e0*/  @!P6 IMAD R32, R33, R32, R34 ;  /* 0x000000202120e224 */ /* 0x000fca00078e0222 */
[C---:B------:R-:W-:Y:S02]  /*18f0*/  @!P6 LEA R0, R32.reuse, R0, 0x1 ;  /* 0x000000002000e211 */ /* 0x040fe400078e08ff */
[----:B------:R-:W-:-:S03]  /*1900*/  @!P6 LEA R3, R32, R3, 0x1 ;  /* 0x000000032003e211 */ /* 0x000fc600078e08ff */
[----:B------:R0:W2:Y:S04]  /*1910*/  @!P6 LDS.64 R30, [R0] ;  /* 0x00000000001ee984 */ /* 0x0000a80000000a00 */
[----:B------:R0:W3:Y:S01]  /*1920*/  @!P6 LDS.64 R28, [R3] ;  /* 0x00000000031ce984 */ /* 0x0000e20000000a00 */
[----:B------:R-:W-:Y:S06]  /*1930*/  BAR.SYNC.DEFER_BLOCKING 0x0 ;  /* 0x0000000000007b1d */ /* 0x000fec0000010000 */
.L_x_3092:
[----:B------:R-:W-:Y:S05]  /*1940*/  BSYNC.RECONVERGENT B6 ;  /* 0x0000000000067941 */ /* 0x000fea0003800200 */
.L_x_3090:
[----:B------:R-:W-:Y:S01]  /*1950*/  ISETP.GT.U32.AND P0, PT, R27, 0x1f, PT ;  /* 0x0000001f1b00780c */ /* 0x000fe20003f04070 */
[----:B0-----:R-:W-:-:S12]  /*1960*/  IMAD.MOV.U32 R0, RZ, RZ, -0x800001 ;  /* 0xff7fffffff007424 */ /* 0x001fd800078e00ff */
[----:B------:R-:W-:Y:S05]  /*1970*/  @P0 BRA `(.L_x_3098) ;  /* 0x0000000000ec0947 */ /* 0x000fea0003800000 */
[----:B------:R-:W0:Y:S01]  /*1980*/  S2R R7, SR_CgaCtaId ;  /* 0x0000000000077919 */ /* 0x000e220000008800 */
[----:B-1----:R-:W-:Y:S01]  /*1990*/  MOV R8, 0x400 ;  /* 0x0000040000087802 */ /* 0x002fe20000000f00 */
        /* <DEDUP_REMOVED lines=11> */
[----:B------:R-:W1:Y:S01]  /*1a50*/  LDCU UR4, c[0x0][0x3f4] ;  /* 0x00007e80ff0477ac */ /* 0x000e620008000800 */
[----:B0-----:R-:W0:Y:S01]  /*1a60*/  LDC.64 R4, c[0x0][0x3b8] ;  /* 0x0000ee00ff047b82 */ /* 0x001e220000000a00 */
[----:B------:R-:W-:Y:S02]  /*1a70*/  LOP3.LUT R6, R26, 0x4, RZ, 0xc0, !PT ;  /* 0x000000041a067812 */ /* 0x000fe400078ec0ff */
[----:B------:R-:W-:Y:S01]  /*1a80*/  SHF.R.U32.HI R9, RZ, 0x1, R27 ;  /* 0x00000001ff097819 */ /* 0x000fe2000001161b */
[----:B-1----:R-:W-:Y:S02]  /*1a90*/  IMAD R3, R18, UR4, RZ ;  /* 0x0000000412037c24 */ /* 0x002fe4000f8e02ff */
[----:B------:R-:W-:Y:S02]  /*1aa0*/  IMAD.U32 R10, RZ, RZ, UR4 ;  /* 0x00000004ff0a7e24 */ /* 0x000fe4000f8e00ff */
[----:B------:R-:W-:Y:S02]  /*1ab0*/  IMAD R3, R3, 0x50, R6 ;  /* 0x0000005003037824 */ /* 0x000fe400078e0206 */
[----:B------:R-:W-:-:S05]  /*1ac0*/  IMAD R6, R9, R10, UR38 ;  /* 0x0000002609067e24 */ /* 0x000fca000f8e020a */
[----:B------:R-:W-:-:S05]  /*1ad0*/  LEA R3, R6, R3, 0x3 ;  /* 0x0000000306037211 */ /* 0x000fca00078e18ff */
[----:B0-----:R-:W-:-:S05]  /*1ae0*/  IMAD.WIDE R4, R3, 0x2, R4 ;  /* 0x0000000203047825 */ /* 0x001fca00078e0204 */
[----:B------:R1:W-:Y:S02]  /*1af0*/  STG.E.64 desc[UR36][R4.64], R28 ;  /* 0x0000001c04007986 */ /* 0x0003e4000c101b24 */
.L_x_3100:
[----:B------:R-:W-:Y:S05]  /*1b00*/  BSYNC.RECONVERGENT B0 ;  /* 0x0000000000007941 */ /* 0x000fea0003800200 */
.L_x_3099:
[----:B------:R-:W-:Y:S01]  /*1b10*/  UMOV UR4, 0xffffffff ;  /* 0xffffffff00047882 */ /* 0x000fe20000000000 */
[----:B------:R-:W-:Y:S02]  /*1b20*/  FADD.FTZ R13, R13, R14 ;  /* 0x0000000e0d0d7221 */ /* 0x000fe40000010000 */
[----:B------:R-:W-:Y:S05]  /*1b30*/  BRA.DIV UR4, `(.L_x_3101) ;  /* 0x0000006604687947 */ /* 0x000fea000b800000 */
[----:B------:R-:W2:Y:S02]  /*1b40*/  SHFL.BFLY PT, R14, R13, 0x10, 0x1f ;  /* 0x0e001f000d0e7f89 */ /* 0x000ea400000e0000 */
[----:B--2---:R-:W-:-:S05]  /*1b50*/  FADD.FTZ R3, R13, R14 ;  /* 0x0000000e0d037221 */ /* 0x004fca0000010000 */
[----:B------:R-:W0:Y:S02]  /*1b60*/  SHFL.BFLY PT, R14, R3, 0x8, 0x1f ;  /* 0x0d001f00030e7f89 */ /* 0x000e2400000e0000 */
[----:B01----:R-:W-:-:S05]  /*1b70*/  FADD.FTZ R4, R3, R14 ;  /* 0x0000000e03047221 */ /* 0x003fca0000010000 */
[----:B------:R-:W0:Y:S02]  /*1b80*/  SHFL.BFLY PT, R14, R4, 0x4, 0x1f ;  /* 0x0c801f00040e7f89 */ /* 0x000e2400000e0000 */
[----:B0-----:R-:W-:-:S05]  /*1b90*/  FADD.FTZ R5, R4, R14 ;  /* 0x0000000e04057221 */ /* 0x001fca0000010000 */
[----:B------:R-:W0:Y:S02]  /*1ba0*/  SHFL.BFLY PT, R14, R5, 0x2, 0x1f ;  /* 0x0c401f00050e7f89 */ /* 0x000e2400000e0000 */
[----:B0-----:R-:W-:-:S05]  /*1bb0*/  FADD.FTZ R6, R5, R14 ;  /* 0x0000000e05067221 */ /* 0x001fca0000010000 */
[----:B------:R0:W1:Y:S02]  /*1bc0*/  SHFL.BFLY PT, R14, R6, 0x1, 0x1f ;  /* 0x0c201f00060e7f89 */ /* 0x00006400000e0000 */
.L_x_3172:
        /* <DEDUP_REMOVED lines=22> */
.L_x_3098:
[----:B------:R-:W-:Y:S05]  /*1d30*/  WARPSYNC.ALL ;  /* 0x0000000000007948 */ /* 0x000fea0003800000 */
[----:B------:R-:W-:Y:S01]  /*1d40*/  IMAD.IADD R3, R16, 0x1, -R37 ;  /* 0x0000000110037824 */ /* 0x000fe200078e0a25 */
[----:B-1----:R-:W1:Y:S01]  /*1d50*/  LDC.64 R10, c[0x0][0x3f0] ;  /* 0x0000fc00ff0a7b82 */ /* 0x002e620000000a00 */
        /* <DEDUP_REMOVED lines=9> */
[----:B------:R-:W0:Y:S01]  /*1df0*/  LDCU UR12, c[0x0][0x410] ;  /* 0x00008200ff0c77ac */ /* 0x000e220008000800 */
[----:B------:R-:W-:-:S02]  /*1e00*/  SHF.L.U32 R12, R27, 0x1, RZ ;  /* 0x000000011b0c7819 */ /* 0x000fc400000006ff */
[----:B------:R-:W-:Y:S01]  /*1e10*/  LEA.HI R5, R5, R4, RZ, 0x3 ;  /* 0x0000000405057211 */ /* 0x000fe200078f18ff */
[----:B------:R-:W0:Y:S03]  /*1e20*/  LDCU.64 UR14, c[0x0][0x438] ;  /* 0x00008700ff0e77ac */ /* 0x000e260008000a00 */
[----:B------:R-:W-:Y:S01]  /*1e30*/  LOP3.LUT R5, R5, 0xfffffff8, RZ, 0xc0, !PT ;  /* 0xfffffff805057812 */ /* 0x000fe200078ec0ff */
[----:B------:R-:W-:Y:S03]  /*1e40*/  BAR.SYNC.DEFER_BLOCKING 0x0 ;  /* 0x0000000000007b1d */ /* 0x000fe60000010000 */
[----:B------:R-:W-:Y:S01]  /*1e50*/  ISETP.GE.AND P0, PT, R56, R5, PT ;  /* 0x000000053800720c */ /* 0x000fe20003f06270 */
[----:B-1----:R-:W-:-:S04]  /*1e60*/  IMAD R4, R24, R10, R17 ;  /* 0x0000000a18047224 */ /* 0x002fc800078e0211 */
[----:B------:R-:W-:Y:S01]  /*1e70*/  IMAD R4, R4, 0x50, RZ ;  /* 0x0000005004047824 */ /* 0x000fe200078e02ff */
[----:B--2---:R-:W-:-:S07]  /*1e80*/  ULEA UR4, UR10, UR4, 0x18 ;  /* 0x000000040a047291 */ /* 0x004fce000f8ec0ff */
[----:B0-----:R-:W-:Y:S05]  /*1e90*/  @P0 BRA `(.L_x_3103) ;  /* 0x0000001000780947 */ /* 0x001fea0003800000 */
[----:B------:R0:W1:Y:S01]  /*1ea0*/  LDS R35, [R13+UR4] ;  /* 0x000000040d237984 */ /* 0x0000620008000800 */
[----:B------:R-:W2:Y:S01]  /*1eb0*/  LDC R58, c[0x0][0x430] ;  /* 0x00010c00ff3a7b82 */ /* 0x000ea20000000800 */
[----:B------:R-:W3:Y:S01]  /*1ec0*/  LDCU.64 UR8, c[0x0][0x420] ;  /* 0x00008400ff0877ac */ /* 0x000ee20008000a00 */
[----:B------:R-:W-:Y:S01]  /*1ed0*/  IMAD.IADD R37, R37, 0x1, R56 ;  /* 0x0000000125257824 */ /* 0x000fe200078e0238 */
[----:B------:R0:W0:Y:S01]  /*1ee0*/  LDS R5, [R13+UR4+0x10] ;  /* 0x000010040d057984 */ /* 0x0000220008000800 */
[----:B------:R-:W-:Y:S01]  /*1ef0*/  LOP3.LUT R12, R12, 0x6, RZ, 0xc0, !PT ;  /* 0x000000060c0c7812 */ /* 0x000fe200078ec0ff */
[----:B------:R-:W3:Y:S01]  /*1f00*/  LDCU UR11, c[0x0][0x440] ;  /* 0x00008800ff0b77ac */ /* 0x000ee20008000800 */
[----:B------:R-:W-:Y:S01]  /*1f10*/  IMAD R32, R11, 0x50, RZ ;  /* 0x000000500b207824 */ /* 0x000fe200078e02ff */
[----:B------:R0:W0:Y:S01]  /*1f20*/  LDS R6, [R13+UR4+0x20] ;  /* 0x000020040d067984 */ /* 0x0000220008000800 */
[-C--:B------:R-:W-:Y:S01]  /*1f30*/  IABS R36, R11.reuse ;  /* 0x0000000b00247213 */ /* 0x080fe20000000000 */
[----:B------:R-:W2:Y:S01]  /*1f40*/  LDCU UR6, c[0x0][0x408] ;  /* 0x00008100ff0677ac */ /* 0x000ea20008000800 */
[----:B------:R-:W-:Y:S01]  /*1f50*/  IMAD R33, R4, R11, R12 ;  /* 0x0000000b04217224 */ /* 0x000fe200078e020c */
[----:B----4-:R4:W0:Y:S01]  /*1f60*/  LDS R7, [R13+UR4+0x30] ;  /* 0x000030040d077984 */ /* 0x0108220008000800 */
[----:B------:R-:W-:-:S03]  /*1f70*/  UIADD3 UR5, UPT, UPT, UR7, 0x110, URZ ;  /* 0x0000011007057890 */ /* 0x000fc6000fffe0ff */
[----:B------:R4:W0:Y:S01]  /*1f80*/  LDS R8, [R13+UR4+0x40] ;  /* 0x000040040d087984 */ /* 0x0008220008000800 */
[----:B------:R-:W-:-:S03]  /*1f90*/  ULEA UR5, UR10, UR5, 0x18 ;  /* 0x000000050a057291 */ /* 0x000fc6000f8ec0ff */
[----:B------:R4:W0:Y:S01]  /*1fa0*/  LDS R9, [R13+UR4+0x50] ;  /* 0x000050040d097984 */ /* 0x0008220008000800 */
[----:B---3--:R-:W-:Y:S02]  /*1fb0*/  ISETP.NE.U32.AND P0, PT, RZ, UR8, PT ;  /* 0x00000008ff007c0c */ /* 0x008fe4000bf05070 */
[--C-:B------:R-:W-:Y:S01]  /*1fc0*/  IADD3 R34, P1, P2, R23, UR8, R37.reuse ;  /* 0x0000000817227c10 */ /* 0x100fe2000fa3e025 */
[----:B------:R4:W3:Y:S01]  /*1fd0*/  LDS R10, [R13+UR4+0x60] ;  /* 0x000060040d0a7984 */ /* 0x0008e20008000800 */
[----:B------:R-:W-:Y:S01]  /*1fe0*/  IMAD R54, R17, UR11, R16 ;  /* 0x0000000b11367c24 */ /* 0x000fe2000f8e0210 */
[----:B------:R-:W-:Y:S02]  /*1ff0*/  ISETP.NE.AND.EX P0, PT, RZ, UR9, PT, P0 ;  /* 0x00000009ff007c0c */ /* 0x000fe4000bf05300 */
[----:B------:R4:W0:Y:S01]  /*2000*/  LDS R20, [R13+UR4+0x70] ;  /* 0x000070040d147984 */ /* 0x0008220008000800 */
[----:B------:R-:W-:Y:S01]  /*2010*/  IADD3.X R39, PT, PT, R22, UR9, RZ, P1, P2 ;  /* 0x0000000916277c10 */ /* 0x000fe20008fe44ff */
[----:B------:R-:W-:Y:S01]  /*2020*/  IMAD R54, R54, UR11, R37 ;  /* 0x0000000b36367c24 */ /* 0x000fe2000f8e0225 */
[----:B--2---:R-:W-:Y:S01]  /*2030*/  IADD3 R58, PT, PT, R58, UR6, RZ ;  /* 0x000000063a3a7c10 */ /* 0x004fe2000fffe0ff */
[----:B------:R4:W2:Y:S01]  /*2040*/  LDS R21, [R13+UR4+0x80] ;  /* 0x000080040d157984 */ /* 0x0008a20008000800 */
[----:B------:R-:W-:-:S03]  /*2050*/  LEA R56, R56, UR5, 0x2 ;  /* 0x0000000538387c11 */ /* 0x000fc6000f8e10ff */
[----:B------:R4:W0:Y:S04]  /*2060*/  LDS R24, [R13+UR4+0x90] ;  /* 0x000090040d187984 */ /* 0x0008280008000800 */
[----:B------:R4:W0:Y:S04]  /*2070*/  LDS R26, [R13+UR4+0xa0] ;  /* 0x0000a0040d1a7984 */ /* 0x0008280008000800 */
[----:B------:R4:W0:Y:S04]  /*2080*/  LDS R27, [R13+UR4+0xb0] ;  /* 0x0000b0040d1b7984 */ /* 0x0008280008000800 */
[----:B------:R4:W0:Y:S04]  /*2090*/  LDS R28, [R13+UR4+0xc0] ;  /* 0x0000c0040d1c7984 */ /* 0x0008280008000800 */
[----:B------:R4:W0:Y:S04]  /*20a0*/  LDS R29, [R13+UR4+0xd0] ;  /* 0x0000d0040d1d7984 */ /* 0x0008280008000800 */
[----:B------:R4:W0:Y:S04]  /*20b0*/  LDS R30, [R13+UR4+0xe0] ;  /* 0x0000e0040d1e7984 */ /* 0x0008280008000800 */
[----:B-1-3--:R4:W0:Y:S02]  /*20c0*/  LDS R31, [R13+UR4+0xf0] ;  /* 0x0000f0040d1f7984 */ /* 0x00a8240008000800 */
.L_x_3107:
[----:B------:R-:W1:Y:S01]  /*20d0*/  I2F.RP R11, R36 ;  /* 0x00000024000b7306 */ /* 0x000e620000209400 */
[----:B------:R-:W3:Y:S01]  /*20e0*/  LDC R14, c[0x0][0x3f4] ;  /* 0x0000fd00ff0e7b82 */ /* 0x000ee20000000800 */
[----:B------:R-:W-:-:S06]  /*20f0*/  ISETP.GE.AND P2, PT, R37, RZ, PT ;  /* 0x000000ff2500720c */ /* 0x000fcc0003f46270 */
[----:B-1----:R-:W1:Y:S02]  /*2100*/  MUFU.RCP R11, R11 ;  /* 0x0000000b000b7308 */ /* 0x002e640000001000 */
[----:B-1----:R-:W-:-:S06]  /*2110*/  IADD3 R12, PT, PT, R11, 0xffffffe, RZ ;  /* 0x0ffffffe0b0c7810 */ /* 0x002fcc0007ffe0ff */
[----:B0---4-:R0:W1:Y:S02]  /*2120*/  F2I.FTZ.U32.TRUNC.NTZ R13, R12 ;  /* 0x0000000c000d7305 */ /* 0x011064000021f000 */
[----:B0-----:R-:W-:Y:S02]  /*2130*/  HFMA2 R12, -RZ, RZ, 0, 0 ;  /* 0x00000000ff0c7431 */ /* 0x001fe400000001ff */
[----:B-1----:R-:W-:-:S04]  /*2140*/  IMAD.MOV R15, RZ, RZ, -R13 ;  /* 0x000000ffff0f7224 */ /* 0x002fc800078e0a0d */
[----:B------:R-:W-:-:S04]  /*2150*/  IMAD R15, R15, R36, RZ ;  /* 0x000000240f0f7224 */ /* 0x000fc800078e02ff */
[----:B------:R-:W-:Y:S01]  /*2160*/  IMAD.HI.U32 R60, R13, R15, R12 ;  /* 0x0000000f0d3c7227 */ /* 0x000fe200078e000c */
[----:B------:R-:W-:-:S05]  /*2170*/  IABS R15, R37 ;  /* 0x00000025000f7213 */ /* 0x000fca0000000000 */
[----:B------:R-:W-:Y:S01]  /*2180*/  IMAD.HI.U32 R11, R60, R15, RZ ;  /* 0x0000000f3c0b7227 */ /* 0x000fe200078e00ff */
[----:B---3--:R-:W-:-:S04]  /*2190*/  IABS R60, R14 ;  /* 0x0000000e003c7213 */ /* 0x008fc80000000000 */
[----:B------:R-:W-:Y:S02]  /*21a0*/  IADD3 R12, PT, PT, -R11, RZ, RZ ;  /* 0x000000ff0b0c7210 */ /* 0x000fe40007ffe1ff */
[----:B------:R-:W-:-:S03]  /*21b0*/  SHF.R.S32.HI R11, RZ, 0x1f, R33 ;  /* 0x0000001fff0b7819 */ /* 0x000fc60000011421 */
[----:B------:R-:W-:-:S05]  /*21c0*/  IMAD R15, R60, R12, R15 ;  /* 0x0000000c3c0f7224 */ /* 0x000fca00078e020f */
[----:B------:R-:W-:-:S13]  /*21d0*/  ISETP.GT.U32.AND P1, PT, R36, R15, PT ;  /* 0x0000000f2400720c */ /* 0x000fda0003f24070 */
[----:B------:R-:W-:-:S05]  /*21e0*/  @!P1 IMAD.IADD R15, R15, 0x1, -R60 ;  /* 0x000000010f0f9824 */ /* 0x000fca00078e0a3c */
[----:B------:R-:W-:-:S13]  /*21f0*/  ISETP.GT.U32.AND P1, PT, R36, R15, PT ;  /* 0x0000000f2400720c */ /* 0x000fda0003f24070 */
[----:B------:R-:W-:Y:S02]  /*2200*/  @!P1 IADD3 R15, PT, PT, R15, -R60, RZ ;  /* 0x8000003c0f0f9210 */ /* 0x000fe40007ffe0ff */
[----:B------:R-:W-:Y:S02]  /*2210*/  ISETP.NE.AND P1, PT, R14, RZ, PT ;  /* 0x000000ff0e00720c */ /* 0x000fe40003f25270 */
[----:B------:R-:W-:-:S11]  /*2220*/  @!P2 IADD3 R15, PT, PT, -R15, RZ, RZ ;  /* 0x000000ff0f0fa210 */ /* 0x000fd60007ffe1ff */
[----:B------:R-:W-:Y:S02]  /*2230*/  @!P1 LOP3.LUT R15, RZ, R14, RZ, 0x33, !PT ;  /* 0x0000000eff0f9212 */ /* 0x000fe400078e33ff */
[----:B------:R-:W-:-:S03]  /*2240*/  ISETP.GE.AND P1, PT, R37, R16, PT ;  /* 0x000000102500720c */ /* 0x000fc60003f26270 */
[----:B------:R-:W-:-:S05]  /*2250*/  IMAD.SHL.U32 R57, R15, 0x8, RZ ;  /* 0x000000080f397824 */ /* 0x000fca00078e00ff */
[----:B------:R-:W-:-:S04]  /*2260*/  LEA R60, R14, R57, 0x4 ;  /* 0x000000390e3c7211 */ /* 0x000fc800078e20ff */
[----:B------:R-:W-:-:S13]  /*2270*/  ISETP.GE.OR P3, PT, R60, R32, P1 ;  /* 0x000000203c00720c */ /* 0x000fda0000f66670 */
[----:B------:R-:W0:Y:S01]  /*2280*/  @!P3 LDC.64 R12, c[0x0][0x3b8] ;  /* 0x0000ee00ff0cbb82 */ /* 0x000e220000000a00 */
[----:B------:R-:W-:-:S04]  /*2290*/  @!P3 IADD3 R59, P2, PT, R33, R60, RZ ;  /* 0x0000003c213bb210 */ /* 0x000fc80007f5e0ff */
[----:B------:R-:W-:Y:S02]  /*22a0*/  @!P3 LEA.HI.X.SX32 R60, R60, R11, 0x1, P2 ;  /* 0x0000000b3c3cb211 */ /* 0x000fe400010f0eff */
[----:B0-----:R-:W-:-:S04]  /*22b0*/  @!P3 LEA R12, P2, R59, R12, 0x1 ;  /* 0x0000000c3b0cb211 */ /* 0x001fc800078408ff */
[----:B------:R-:W-:Y:S02]  /*22c0*/  @!P3 LEA.HI.X R13, R59, R13, R60, 0x1, P2 ;  /* 0x0000000d3b0db211 */ /* 0x000fe400010f0c3c */
[----:B------:R-:W-:Y:S02]  /*22d0*/  LEA R60, R14, R57, 0x5 ;  /* 0x000000390e3c7211 */ /* 0x000fe400078e28ff */
[----:B------:R-:W-:Y:S02]  /*22e0*/  ISETP.GE.AND P2, PT, R37, R16, PT ;  /* 0x000000102500720c */ /* 0x000fe40003f46270 */
[----:B------:R-:W-:Y:S02]  /*22f0*/  ISETP.GE.OR P4, PT, R60, R32, P1 ;  /* 0x000000203c00720c */ /* 0x000fe40000f86670 */
[----:B------:R-:W-:-:S06]  /*2300*/  SEL R41, R41, RZ, P2 ;  /* 0x000000ff29297207 */ /* 0x000fcc0001000000 */
[----:B------:R0:W3:Y:S01]  /*2310*/  @!P3 LDG.E R41, desc[UR36][R12.64] ;  /* 0x000000240c29b981 */ /* 0x0000e2000c1e1900 */
[----:B------:R-:W-:-:S04]  /*2320*/  SEL R43, R43, RZ, P2 ;  /* 0x000000ff2b2b7207 */ /* 0x000fc80001000000 */
[----:B------:R-:W-:-:S04]  /*2330*/  @!P4 IADD3 R59, P3, PT, R33, R60, RZ ;  /* 0x0000003c213bc210 */ /* 0x000fc80007f7e0ff */
[----:B------:R-:W-:Y:S01]  /*2340*/  @!P4 LEA.HI.X.SX32 R60, R60, R11, 0x1, P3 ;  /* 0x0000000b3c3cc211 */ /* 0x000fe200018f0eff */
[----:B0-----:R-:W0:Y:S02]  /*2350*/  @!P4 LDC.64 R12, c[0x0][0x3b8] ;  /* 0x0000ee00ff0ccb82 */ /* 0x001e240000000a00 */
[----:B0-----:R-:W-:-:S04]  /*2360*/  @!P4 LEA R12, P3, R59, R12, 0x1 ;  /* 0x0000000c3b0cc211 */ /* 0x001fc800078608ff */
[----:B------:R-:W-:Y:S02]  /*2370*/  @!P4 LEA.HI.X R13, R59, R13, R60, 0x1, P3 ;  /* 0x0000000d3b0dc211 */ /* 0x000fe400018f0c3c */
[----:B------:R-:W-:-:S03]  /*2380*/  ISETP.GE.OR P3, PT, R57, R32, P1 ;  /* 0x000000203900720c */ /* 0x000fc60000f66670 */
[----:B------:R0:W4:Y:S01]  /*2390*/  @!P4 LDG.E R43, desc[UR36][R12.64] ;  /* 0x000000240c2bc981 */ /* 0x000122000c1e1900 */
[----:B------:R-:W-:-:S09]  /*23a0*/  SEL R38, R38, RZ, P2 ;  /* 0x000000ff26267207 */ /* 0x000fd20001000000 */
[----:B0-----:R-:W0:Y:S01]  /*23b0*/  @!P3 LDC.64 R12, c[0x0][0x3b8] ;  /* 0x0000ee00ff0cbb82 */ /* 0x001e220000000a00 */
[----:B------:R-:W-:-:S05]  /*23c0*/  @!P3 IADD3 R59, P4, PT, R33, R57, RZ ;  /* 0x00000039213bb210 */ /* 0x000fca0007f9e0ff */
[----:B------:R-:W-:Y:S01]  /*23d0*/  @!P3 IMAD.X R61, RZ, RZ, R11, P4 ;  /* 0x000000ffff3db224 */ /* 0x000fe200020e060b */
[----:B0-----:R-:W-:-:S04]  /*23e0*/  @!P3 LEA R60, P5, R59, R12, 0x1 ;  /* 0x0000000c3b3cb211 */ /* 0x001fc800078a08ff */
[----:B------:R-:W-:Y:S02]  /*23f0*/  @!P3 LEA.HI.X R61, R59, R13, R61, 0x1, P5 ;  /* 0x0000000d3b3db211 */ /* 0x000fe400028f0c3d */
[----:B------:R-:W-:-:S03]  /*2400*/  LEA R59, R14, R57, 0x6 ;  /* 0x000000390e3b7211 */ /* 0x000fc600078e30ff */
[----:B------:R0:W2:Y:S01]  /*2410*/  @!P3 LDG.E R38, desc[UR36][R60.64] ;  /* 0x000000243c26b981 */ /* 0x0000a2000c1e1900 */
[----:B------:R-:W-:-:S13]  /*2420*/  ISETP.GE.OR P4, PT, R59, R32, P1 ;  /* 0x000000203b00720c */ /* 0x000fda0000f86670 */
[----:B------:R-:W0:Y:S01]  /*2430*/  @!P4 LDC.64 R12, c[0x0][0x3b8] ;  /* 0x0000ee00ff0ccb82 */ /* 0x000e220000000a00 */
[----:B------:R-:W-:Y:S02]  /*2440*/  @!P4 IADD3 R57, P3, PT, R33, R59, RZ ;  /* 0x0000003b2139c210 */ /* 0x000fe40007f7e0ff */
[----:B------:R-:W-:Y:S02]  /*2450*/  IADD3 R15, PT, PT, R15, R14, RZ ;  /* 0x0000000e0f0f7210 */ /* 0x000fe40007ffe0ff */
[----:B------:R-:W-:Y:S02]  /*2460*/  @!P4 LEA.HI.X.SX32 R59, R59, R11, 0x1, P3 ;  /* 0x0000000b3b3bc211 */ /* 0x000fe400018f0eff */
[----:B0-----:R-:W-:-:S04]  /*2470*/  @!P4 LEA R60, P3, R57, R12, 0x1 ;  /* 0x0000000c393cc211 */ /* 0x001fc800078608ff */
[----:B------:R-:W-:Y:S01]  /*2480*/  @!P4 LEA.HI.X R61, R57, R13, R59, 0x1, P3 ;  /* 0x0000000d393dc211 */ /* 0x000fe200018f0c3b */
[----:B------:R-:W-:-:S05]  /*2490*/  IMAD.SHL.U32 R57, R15, 0x8, RZ ;  /* 0x000000080f397824 */ /* 0x000fca00078e00ff */
[----:B------:R-:W-:-:S13]  /*24a0*/  ISETP.GE.OR P3, PT, R57, R32, P1 ;  /* 0x000000203900720c */ /* 0x000fda0000f66670 */
[----:B------:R-:W0:Y:S01]  /*24b0*/  @!P3 LDC.64 R12, c[0x0][0x3b8] ;  /* 0x0000ee00ff0cbb82 */ /* 0x000e220000000a00 */
[----:B------:R-:W-:-:S06]  /*24c0*/  SEL R46, R46, RZ, P2 ;  /* 0x000000ff2e2e7207 */ /* 0x000fcc0001000000 */
[----:B------:R1:W4:Y:S01]  /*24d0*/  @!P4 LDG.E R46, desc[UR36][R60.64] ;  /* 0x000000243c2ec981 */ /* 0x000322000c1e1900 */
[----:B------:R-:W-:-:S04]  /*24e0*/  @!P3 IADD3 R59, P4, PT, R33, R57, RZ ;  /* 0x00000039213bb210 */ /* 0x000fc80007f9e0ff */
[----:B-1----:R-:W-:Y:S02]  /*24f0*/  @!P3 LEA.HI.X.SX32 R60, R57, R11, 0x1, P4 ;  /* 0x0000000b393cb211 */ /* 0x002fe400020f0eff */
[----:B0-----:R-:W-:-:S04]  /*2500*/  @!P3 LEA R12, P5, R59, R12, 0x1 ;  /* 0x0000000c3b0cb211 */ /* 0x001fc800078a08ff */
[----:B------:R-:W-:Y:S02]  /*2510*/  @!P3 LEA.HI.X R13, R59, R13, R60, 0x1, P5 ;  /* 0x0000000d3b0db211 */ /* 0x000fe400028f0c3c */
[----:B------:R-:W-:-:S04]  /*2520*/  LEA R59, R14, R57, 0x4 ;  /* 0x000000390e3b7211 */ /* 0x000fc800078e20ff */
[----:B------:R-:W-:Y:S02]  /*2530*/  ISETP.GE.OR P4, PT, R59, R32, P1 ;  /* 0x000000203b00720c */ /* 0x000fe40000f86670 */
[----:B------:R-:W-:-:S06]  /*2540*/  SEL R40, R40, RZ, P2 ;  /* 0x000000ff28287207 */ /* 0x000fcc0001000000 */
[----:B------:R0:W3:Y:S05]  /*2550*/  @!P3 LDG.E R40, desc[UR36][R12.64] ;  /* 0x000000240c28b981 */ /* 0x0000ea000c1e1900 */
[----:B0-----:R-:W0:Y:S01]  /*2560*/  @!P4 LDC.64 R12, c[0x0][0x3b8] ;  /* 0x0000ee00ff0ccb82 */ /* 0x001e220000000a00 */
[----:B------:R-:W-:Y:S02]  /*2570*/  @!P4 IADD3 R57, P3, PT, R33, R59, RZ ;  /* 0x0000003b2139c210 */ /* 0x000fe40007f7e0ff */
[----:B------:R-:W-:Y:S02]  /*2580*/  LEA R15, R14, R15, 0x2 ;  /* 0x0000000f0e0f7211 */ /* 0x000fe400078e10ff */
[----:B------:R-:W-:-:S02]  /*2590*/  @!P4 LEA.HI.X.SX32 R59, R59, R11, 0x1, P3 ;  /* 0x0000000b3b3bc211 */ /* 0x000fc400018f0eff */
[----:B0-----:R-:W-:-:S04]  /*25a0*/  @!P4 LEA R60, P3, R57, R12, 0x1 ;  /* 0x0000000c393cc211 */ /* 0x001fc800078608ff */
[----:B------:R-:W-:Y:S01]  /*25b0*/  @!P4 LEA.HI.X R61, R57, R13, R59, 0x1, P3 ;  /* 0x0000000d393dc211 */ /* 0x000fe200018f0c3b */
[----:B------:R-:W-:-:S05]  /*25c0*/  IMAD.SHL.U32 R59, R15, 0x8, RZ ;  /* 0x000000080f3b7824 */ /* 0x000fca00078e00ff */
[----:B------:R-:W-:-:S13]  /*25d0*/  ISETP.GE.OR P3, PT, R59, R32, P1 ;  /* 0x000000203b00720c */ /* 0x000fda0000f66670 */
[----:B------:R-:W0:Y:S01]  /*25e0*/  @!P3 LDC.64 R12, c[0x0][0x3b8] ;  /* 0x0000ee00ff0cbb82 */ /* 0x000e220000000a00 */
[----:B------:R-:W-:-:S06]  /*25f0*/  SEL R42, R42, RZ, P2 ;  /* 0x000000ff2a2a7207 */ /* 0x000fcc0001000000 */
[----:B------:R-:W4:Y:S01]  /*2600*/  @!P4 LDG.E R42, desc[UR36][R60.64] ;  /* 0x000000243c2ac981 */ /* 0x000f22000c1e1900 */
[----:B------:R-:W-:Y:S02]  /*2610*/  @!P3 IADD3 R57, P4, PT, R33, R59, RZ ;  /* 0x0000003b2139b210 */ /* 0x000fe40007f9e0ff */
[----:B------:R-:W-:Y:S02]  /*2620*/  IADD3 R15, PT, PT, R15, R14, RZ ;  /* 0x0000000e0f0f7210 */ /* 0x000fe40007ffe0ff */
[----:B------:R-:W-:Y:S02]  /*2630*/  @!P3 LEA.HI.X.SX32 R59, R59, R11, 0x1, P4 ;  /* 0x0000000b3b3bb211 */ /* 0x000fe400020f0eff */
[----:B0-----:R-:W-:-:S04]  /*2640*/  @!P3 LEA R12, P4, R57, R12, 0x1 ;  /* 0x0000000c390cb211 */ /* 0x001fc800078808ff */
[----:B------:R-:W-:Y:S02]  /*2650*/  @!P3 LEA.HI.X R13, R57, R13, R59, 0x1, P4 ;  /* 0x0000000d390db211 */ /* 0x000fe400020f0c3b */
[----:B------:R-:W-:-:S04]  /*2660*/  SHF.L.U32 R59, R15, 0x3, RZ ;  /* 0x000000030f3b7819 */ /* 0x000fc800000006ff */
[----:B------:R-:W-:Y:S02]  /*2670*/  ISETP.GE.OR P4, PT, R59, R32, P1 ;  /* 0x000000203b00720c */ /* 0x000fe40000f86670 */
[----:B------:R-:W-:-:S06]  /*2680*/  SEL R44, R44, RZ, P2 ;  /* 0x000000ff2c2c7207 */ /* 0x000fcc0001000000 */
[----:B------:R0:W4:Y:S05]  /*2690*/  @!P3 LDG.E R44, desc[UR36][R12.64] ;  /* 0x000000240c2cb981 */ /* 0x00012a000c1e1900 */
[----:B0-----:R-:W0:Y:S01]  /*26a0*/  @!P4 LDC.64 R12, c[0x0][0x3b8] ;  /* 0x0000ee00ff0ccb82 */ /* 0x001e220000000a00 */
[----:B------:R-:W-:Y:S01]  /*26b0*/  @!P4 IADD3 R57, P3, PT, R33, R59, RZ ;  /* 0x0000003b2139c210 */ /* 0x000fe20007f7e0ff */
[----:B------:R-:W-:-:S03]  /*26c0*/  IMAD.IADD R15, R15, 0x1, R14 ;  /* 0x000000010f0f7824 */ /* 0x000fc600078e020e */
[----:B------:R-:W-:Y:S02]  /*26d0*/  @!P4 LEA.HI.X.SX32 R59, R59, R11, 0x1, P3 ;  /* 0x0000000b3b3bc211 */ /* 0x000fe400018f0eff */
[----:B0-----:R-:W-:-:S04]  /*26e0*/  @!P4 LEA R60, P3, R57, R12, 0x1 ;  /* 0x0000000c393cc211 */ /* 0x001fc800078608ff */
[----:B------:R-:W-:Y:S02]  /*26f0*/  @!P4 LEA.HI.X R61, R57, R13, R59, 0x1, P3 ;  /* 0x0000000d393dc211 */ /* 0x000fe400018f0c3b */
[----:B------:R-:W-:-:S04]  /*2700*/  SHF.L.U32 R59, R15, 0x3, RZ ;  /* 0x000000030f3b7819 */ /* 0x000fc800000006ff */
[----:B------:R-:W-:-:S13]  /*2710*/  ISETP.GE.OR P3, PT, R59, R32, P1 ;  /* 0x000000203b00720c */ /* 0x000fda0000f66670 */
[----:B------:R-:W0:Y:S01]  /*2720*/  @!P3 LDC.64 R12, c[0x0][0x3b8] ;  /* 0x0000ee00ff0cbb82 */ /* 0x000e220000000a00 */
[----:B------:R-:W-:-:S06]  /*2730*/  SEL R45, R45, RZ, P2 ;  /* 0x000000ff2d2d7207 */ /* 0x000fcc0001000000 */
[----:B------:R-:W4:Y:S01]  /*2740*/  @!P4 LDG.E R45, desc[UR36][R60.64] ;  /* 0x000000243c2dc981 */ /* 0x000f22000c1e1900 */
[----:B------:R-:W-:Y:S02]  /*2750*/  @!P3 IADD3 R57, P4, PT, R33, R59, RZ ;  /* 0x0000003b2139b210 */ /* 0x000fe40007f9e0ff */
[----:B------:R-:W-:Y:S02]  /*2760*/  LEA R15, R14, R15, 0x1 ;  /* 0x0000000f0e0f7211 */ /* 0x000fe400078e08ff */
[----:B------:R-:W-:Y:S02]  /*2770*/  @!P3 LEA.HI.X.SX32 R59, R59, R11, 0x1, P4 ;  /* 0x0000000b3b3bb211 */ /* 0x000fe400020f0eff */
[----:B0-----:R-:W-:-:S04]  /*2780*/  @!P3 LEA R12, P4, R57, R12, 0x1 ;  /* 0x0000000c390cb211 */ /* 0x001fc800078808ff */
[----:B------:R-:W-:Y:S01]  /*2790*/  @!P3 LEA.HI.X R13, R57, R13, R59, 0x1, P4 ;  /* 0x0000000d390db211 */ /* 0x000fe200020f0c3b */
[----:B------:R-:W-:-:S05]  /*27a0*/  IMAD.SHL.U32 R59, R15, 0x8, RZ ;  /* 0x000000080f3b7824 */ /* 0x000fca00078e00ff */
[----:B------:R-:W-:Y:S02]  /*27b0*/  ISETP.GE.OR P4, PT, R59, R32, P1 ;  /* 0x000000203b00720c */ /* 0x000fe40000f86670 */
[----:B------:R-:W-:-:S06]  /*27c0*/  SEL R47, R47, RZ, P2 ;  /* 0x000000ff2f2f7207 */ /* 0x000fcc0001000000 */
[----:B------:R0:W4:Y:S05]  /*27d0*/  @!P3 LDG.E R47, desc[UR36][R12.64] ;  /* 0x000000240c2fb981 */ /* 0x00012a000c1e1900 */
[----:B0-----:R-:W0:Y:S01]  /*27e0*/  @!P4 LDC.64 R12, c[0x0][0x3b8] ;  /* 0x0000ee00ff0ccb82 */ /* 0x001e220000000a00 */
[----:B------:R-:W-:Y:S02]  /*27f0*/  @!P4 IADD3 R57, P3, PT, R33, R59, RZ ;  /* 0x0000003b2139c210 */ /* 0x000fe40007f7e0ff */
[----:B------:R-:W-:Y:S02]  /*2800*/  IADD3 R15, PT, PT, R15, R14, RZ ;  /* 0x0000000e0f0f7210 */ /* 0x000fe40007ffe0ff */
[----:B------:R-:W-:-:S02]  /*2810*/  @!P4 LEA.HI.X.SX32 R59, R59, R11, 0x1, P3 ;  /* 0x0000000b3b3bc211 */ /* 0x000fc400018f0eff */
[----:B0-----:R-:W-:-:S04]  /*2820*/  @!P4 LEA R60, P3, R57, R12, 0x1 ;  /* 0x0000000c393cc211 */ /* 0x001fc800078608ff */
[----:B------:R-:W-:Y:S02]  /*2830*/  @!P4 LEA.HI.X R61, R57, R13, R59, 0x1, P3 ;  /* 0x0000000d393dc211 */ /* 0x000fe400018f0c3b */
[----:B------:R-:W-:-:S04]  /*2840*/  SHF.L.U32 R59, R15, 0x3, RZ ;  /* 0x000000030f3b7819 */ /* 0x000fc800000006ff */
[----:B------:R-:W-:-:S13]  /*2850*/  ISETP.GE.OR P3, PT, R59, R32, P1 ;  /* 0x000000203b00720c */ /* 0x000fda0000f66670 */
[----:B------:R-:W0:Y:S01]  /*2860*/  @!P3 LDC.64 R12, c[0x0][0x3b8] ;  /* 0x0000ee00ff0cbb82 */ /* 0x000e220000000a00 */
[----:B------:R-:W-:-:S06]  /*2870*/  SEL R49, R49, RZ, P2 ;  /* 0x000000ff31317207 */ /* 0x000fcc0001000000 */
[----:B------:R-:W4:Y:S01]  /*2880*/  @!P4 LDG.E R49, desc[UR36][R60.64] ;  /* 0x000000243c31c981 */ /* 0x000f22000c1e1900 */
[----:B------:R-:W-:Y:S01]  /*2890*/  @!P3 IADD3 R57, P4, PT, R33, R59, RZ ;  /* 0x0000003b2139b210 */ /* 0x000fe20007f9e0ff */
[----:B------:R-:W-:-:S03]  /*28a0*/  IMAD.IADD R15, R15, 0x1, R14 ;  /* 0x000000010f0f7824 */ /* 0x000fc600078e020e */
        /* <DEDUP_REMOVED lines=28> */
[----:B------:R-:W-:-:S04]  /*2a70*/  @!P4 IADD3 R57, P3, PT, R33, R59, RZ ;  /* 0x0000003b2139c210 */ /* 0x000fc80007f7e0ff */
[----:B------:R-:W-:Y:S02]  /*2a80*/  @!P4 LEA.HI.X.SX32 R59, R59, R11, 0x1, P3 ;  /* 0x0000000b3b3bc211 */ /* 0x000fe400018f0eff */
[----:B0-----:R-:W-:-:S04]  /*2a90*/  @!P4 LEA R60, P3, R57, R12, 0x1 ;  /* 0x0000000c393cc211 */ /* 0x001fc800078608ff */
[----:B------:R-:W-:Y:S01]  /*2aa0*/  @!P4 LEA.HI.X R61, R57, R13, R59, 0x1, P3 ;  /* 0x0000000d393dc211 */ /* 0x000fe200018f0c3b */
[----:B------:R-:W-:-:S05]  /*2ab0*/  IMAD.IADD R57, R15, 0x1, R14 ;  /* 0x000000010f397824 */ /* 0x000fca00078e020e */
[----:B------:R-:W-:-:S04]  /*2ac0*/  SHF.L.U32 R15, R57, 0x3, RZ ;  /* 0x00000003390f7819 */ /* 0x000fc800000006ff */
[----:B------:R-:W-:Y:S02]  /*2ad0*/  ISETP.GE.OR P3, PT, R15, R32, P1 ;  /* 0x000000200f00720c */ /* 0x000fe40000f66670 */
[----:B------:R-:W-:-:S11]  /*2ae0*/  IADD3 R57, PT, PT, R57, R14, RZ ;  /* 0x0000000e39397210 */ /* 0x000fd60007ffe0ff */
[----:B------:R-:W0:Y:S01]  /*2af0*/  @!P3 LDC.64 R12, c[0x0][0x3b8] ;  /* 0x0000ee00ff0cbb82 */ /* 0x000e220000000a00 */
[----:B------:R-:W-:Y:S01]  /*2b00*/  IMAD.SHL.U32 R57, R57, 0x8, RZ ;  /* 0x0000000839397824 */ /* 0x000fe200078e00ff */
[----:B------:R-:W-:-:S04]  /*2b10*/  SEL R50, R50, RZ, P2 ;  /* 0x000000ff32327207 */ /* 0x000fc80001000000 */
[----:B------:R-:W-:Y:S02]  /*2b20*/  ISETP.GE.OR P1, PT, R57, R32, P1 ;  /* 0x000000203900720c */ /* 0x000fe40000f26670 */
[----:B------:R1:W4:Y:S01]  /*2b30*/  @!P4 LDG.E R50, desc[UR36][R60.64] ;  /* 0x000000243c32c981 */ /* 0x000322000c1e1900 */
[----:B------:R-:W-:-:S04]  /*2b40*/  @!P3 IADD3 R59, P4, PT, R33, R15, RZ ;  /* 0x0000000f213bb210 */ /* 0x000fc80007f9e0ff */
[----:B------:R-:W-:Y:S02]  /*2b50*/  @!P3 LEA.HI.X.SX32 R15, R15, R11, 0x1, P4 ;  /* 0x0000000b0f0fb211 */ /* 0x000fe400020f0eff */
[----:B0-----:R-:W-:-:S04]  /*2b60*/  @!P3 LEA R14, P4, R59, R12, 0x1 ;  /* 0x0000000c3b0eb211 */ /* 0x001fc800078808ff */
[----:B------:R-:W-:Y:S02]  /*2b70*/  @!P3 LEA.HI.X R15, R59, R13, R15, 0x1, P4 ;  /* 0x0000000d3b0fb211 */ /* 0x000fe400020f0c0f */
[----:B------:R-:W0:Y:S01]  /*2b80*/  @!P1 LDC.64 R12, c[0x0][0x3b8] ;  /* 0x0000ee00ff0c9b82 */ /* 0x000e220000000a00 */
[----:B------:R-:W-:-:S06]  /*2b90*/  SEL R55, R55, RZ, P2 ;  /* 0x000000ff37377207 */ /* 0x000fcc0001000000 */
[----:B------:R-:W4:Y:S01]  /*2ba0*/  @!P3 LDG.E R55, desc[UR36][R14.64] ;  /* 0x000000240e37b981 */ /* 0x000f22000c1e1900 */
[----:B------:R-:W-:-:S04]  /*2bb0*/  @!P1 IADD3 R59, P3, PT, R33, R57, RZ ;  /* 0x00000039213b9210 */ /* 0x000fc80007f7e0ff */
[----:B-1----:R-:W-:Y:S02]  /*2bc0*/  @!P1 LEA.HI.X.SX32 R60, R57, R11, 0x1, P3 ;  /* 0x0000000b393c9211 */ /* 0x002fe400018f0eff */
[----:B------:R-:W-:Y:S02]  /*2bd0*/  SEL R52, R52, RZ, P2 ;  /* 0x000000ff34347207 */ /* 0x000fe40001000000 */
[----:B0-----:R-:W-:-:S04]  /*2be0*/  @!P1 LEA R12, P3, R59, R12, 0x1 ;  /* 0x0000000c3b0c9211 */ /* 0x001fc800078608ff */
[----:B------:R-:W-:-:S05]  /*2bf0*/  @!P1 LEA.HI.X R13, R59, R13, R60, 0x1, P3 ;  /* 0x0000000d3b0d9211 */ /* 0x000fca00018f0c3c */
[----:B------:R0:W4:Y:S02]  /*2c00*/  @!P1 LDG.E R52, desc[UR36][R12.64] ;  /* 0x000000240c349981 */ /* 0x000124000c1e1900 */
[----:B0-----:R-:W-:Y:S02]  /*2c10*/  @P0 MOV R12, R34 ;  /* 0x00000022000c0202 */ /* 0x001fe40000000f00 */
[----:B------:R-:W-:-:S05]  /*2c20*/  @P0 MOV R13, R39 ;  /* 0x00000027000d0202 */ /* 0x000fca0000000f00 */
[----:B------:R2:W4:Y:S02]  /*2c30*/  @P0 LDG.E.U8 R11, desc[UR36][R12.64] ;  /* 0x000000240c0b0981 */ /* 0x000524000c1e1100 */
[----:B--2---:R-:W-:-:S04]  /*2c40*/  HMUL2 R13, R35, R38 ;  /* 0x00000026230d7232 */ /* 0x004fc80000000000 */
[----:B---3--:R-:W-:-:S04]  /*2c50*/  HFMA2 R13, R5, R40, R13 ;  /* 0x00000028050d7231 */ /* 0x008fc8000000000d */
[----:B------:R-:W-:-:S04]  /*2c60*/  HFMA2 R13, R6, R41, R13 ;  /* 0x00000029060d7231 */ /* 0x000fc8000000000d */
[----:B----4-:R-:W-:-:S04]  /*2c70*/  HFMA2 R13, R7, R42, R13 ;  /* 0x0000002a070d7231 */ /* 0x010fc8000000000d */
[----:B------:R-:W-:-:S04]  /*2c80*/  HFMA2 R13, R8, R43, R13 ;  /* 0x0000002b080d7231 */ /* 0x000fc8000000000d */
[----:B------:R-:W-:-:S04]  /*2c90*/  HFMA2 R13, R9, R44, R13 ;  /* 0x0000002c090d7231 */ /* 0x000fc8000000000d */
[----:B------:R-:W-:-:S04]  /*2ca0*/  HFMA2 R13, R10, R45, R13 ;  /* 0x0000002d0a0d7231 */ /* 0x000fc8000000000d */
[----:B------:R-:W-:-:S04]  /*2cb0*/  HFMA2 R13, R20, R47, R13 ;  /* 0x0000002f140d7231 */ /* 0x000fc8000000000d */
[----:B------:R-:W-:Y:S01]  /*2cc0*/  HFMA2 R13, R21, R46, R13 ;  /* 0x0000002e150d7231 */ /* 0x000fe2000000000d */
[----:B------:R-:W0:Y:S03]  /*2cd0*/  S2R R14, SR_TID.X ;  /* 0x00000000000e7919 */ /* 0x000e260000002100 */
[----:B------:R-:W-:-:S04]  /*2ce0*/  HFMA2 R13, R24, R49, R13 ;  /* 0x00000031180d7231 */ /* 0x000fc8000000000d */
[----:B------:R-:W-:Y:S01]  /*2cf0*/  HFMA2 R13, R26, R51, R13 ;  /* 0x000000331a0d7231 */ /* 0x000fe2000000000d */
[----:B------:R-:W-:Y:S01]  /*2d00*/  UMOV UR5, 0xffffffff ;  /* 0xffffffff00057882 */ /* 0x000fe20000000000 */
[----:B0-----:R-:W-:Y:S02]  /*2d10*/  LOP3.LUT P1, RZ, R14, 0x3, RZ, 0xc0, !PT ;  /* 0x000000030eff7812 */ /* 0x001fe4000782c0ff */
        /* <DEDUP_REMOVED lines=8> */
[----:B------:R-:W-:Y:S01]  /*2da0*/  ISETP.NE.AND P2, PT, R11, RZ, P0 ;  /* 0x000000ff0b00720c */ /* 0x000fe20000745270 */
[----:B------:R-:W-:-:S12]  /*2db0*/  BRA.DIV UR5, `(.L_x_3104) ;  /* 0x0000005605447947 */ /* 0x000fd8000b800000 */
[----:B------:R-:W0:Y:S02]  /*2dc0*/  SHFL.BFLY PT, R14, R13, 0x2, 0x1f ;  /* 0x0c401f000d0e7f89 */ /* 0x000e2400000e0000 */
[----:B0-----:R-:W-:-:S05]  /*2dd0*/  FADD.FTZ R13, R13, R14 ;  /* 0x0000000e0d0d7221 */ /* 0x001fca0000010000 */
[----:B------:R0:W1:Y:S02]  /*2de0*/  SHFL.BFLY PT, R14, R13, 0x1, 0x1f ;  /* 0x0c201f000d0e7f89 */ /* 0x00006400000e0000 */
.L_x_3176:
[----:B------:R-:W-:Y:S01]  /*2df0*/  ISETP.GE.OR P1, PT, R37, R16, P1 ;  /* 0x000000102500720c */ /* 0x000fe20000f26670 */
[----:B-1----:R-:W-:Y:S01]  /*2e00*/  FADD.FTZ R11, R13, R14 ;  /* 0x0000000e0d0b7221 */ /* 0x002fe20000010000 */
[----:B------:R-:W-:Y:S03]  /*2e10*/  BSSY.RECONVERGENT B1, `(.L_x_3105) ;  /* 0x0000018000017945 */ /* 0x000fe60003800200 */
[----:B------:R-:W-:-:S08]  /*2e20*/  FMUL.FTZ R11, R11, UR12 ;  /* 0x0000000c0b0b7c20 */ /* 0x000fd00008410000 */
[----:B------:R-:W-:Y:S05]  /*2e30*/  @P1 BRA `(.L_x_3106) ;  /* 0x0000000000541947 */ /* 0x000fea0003800000 */
[----:B0-----:R-:W0:Y:S01]  /*2e40*/  LDC.64 R12, c[0x0][0x448] ;  /* 0x00011200ff0c7b82 */ /* 0x001e220000000a00 */
[----:B------:R-:W-:-:S04]  /*2e50*/  ISETP.NE.U32.AND P1, PT, RZ, UR14, PT ;  /* 0x0000000eff007c0c */ /* 0x000fc8000bf25070 */
[----:B------:R-:W-:Y:S02]  /*2e60*/  ISETP.NE.AND.EX P3, PT, RZ, UR15, PT, P1 ;  /* 0x0000000fff007c0c */ /* 0x000fe4000bf65310 */
[----:B0-----:R-:W-:-:S04]  /*2e70*/  ISETP.NE.U32.AND P1, PT, R12, RZ, PT ;  /* 0x000000ff0c00720c */ /* 0x001fc80003f25070 */
[----:B------:R-:W-:-:S07]  /*2e80*/  ISETP.NE.AND.EX P1, PT, R13, RZ, PT, P1 ;  /* 0x000000ff0d00720c */ /* 0x000fce0003f25310 */
[----:B------:R-:W0:Y:S08]  /*2e90*/  @P3 LDC.64 R12, c[0x0][0x438] ;  /* 0x00010e00ff0c3b82 */ /* 0x000e300000000a00 */
[----:B------:R-:W1:Y:S01]  /*2ea0*/  @P1 LDC.64 R14, c[0x0][0x448] ;  /* 0x00011200ff0e1b82 */ /* 0x000e620000000a00 */
[----:B0-----:R-:W-:-:S06]  /*2eb0*/  @P3 IMAD.WIDE R12, R54, 0x2, R12 ;  /* 0x00000002360c3825 */ /* 0x001fcc00078e020c */
[----:B------:R-:W2:Y:S01]  /*2ec0*/  @P3 LDG.E.U16 R12, desc[UR36][R12.64] ;  /* 0x000000240c0c3981 */ /* 0x000ea2000c1e1500 */
[----:B-1----:R-:W-:-:S06]  /*2ed0*/  @P1 IMAD.WIDE.U32 R14, R17, 0x2, R14 ;  /* 0x00000002110e1825 */ /* 0x002fcc00078e000e */
[----:B------:R-:W3:Y:S01]  /*2ee0*/  @P1 LDG.E.U16 R14, desc[UR36][R14.64] ;  /* 0x000000240e0e1981 */ /* 0x000ee2000c1e1500 */
[----:B------:R-:W-:-:S04]  /*2ef0*/  @P1 ISETP.GE.AND P4, PT, R37, R58, PT ;  /* 0x0000003a2500120c */ /* 0x000fc80003f86270 */
[----:B-----5:R-:W-:-:S04]  /*2f00*/  @P1 SEL R57, R25, RZ, !P4 ;  /* 0x000000ff19391207 */ /* 0x020fc80006000000 */
[----:B------:R-:W-:Y:S01]  /*2f10*/  @P1 IADD3 R57, PT, PT, R37, R57, -R16 ;  /* 0x0000003925391210 */ /* 0x000fe20007ffe810 */
[----:B--2---:R-:W-:-:S05]  /*2f20*/  @P3 HADD2.F32 R60, -RZ, R12.H0_H0 ;  /* 0x2000000cff3c3230 */ /* 0x004fca0000004100 */
[----:B------:R-:W-:Y:S01]  /*2f30*/  @P3 FADD.FTZ R11, R11, R60 ;  /* 0x0000003c0b0b3221 */ /* 0x000fe20000010000 */
[----:B------:R-:W-:Y:S01]  /*2f40*/  @P1 I2FP.F32.S32 R60, R57 ;  /* 0x00000039003c1245 */ /* 0x000fe20000201400 */
[----:B---3--:R-:W-:-:S05]  /*2f50*/  @P1 HADD2.F32 R57, -RZ, R14.H0_H0 ;  /* 0x2000000eff391230 */ /* 0x008fca0000004100 */
[----:B------:R-:W-:-:S05]  /*2f60*/  @P1 FFMA.FTZ R11, R60, R57, R11 ;  /* 0x000000393c0b1223 */ /* 0x000fca000001000b */
[----:B------:R1:W-:Y:S01]  /*2f70*/  STS [R56], R11 ;  /* 0x0000000b38007388 */ /* 0x0003e20000000800 */
[----:B------:R-:W-:-:S07]  /*2f80*/  @!P2 FMNMX.FTZ R0, R0, R11, !PT ;  /* 0x0000000b0000a209 */ /* 0x000fce0007810000 */
.L_x_3106:
[----:B------:R-:W-:Y:S05]  /*2f90*/  BSYNC.RECONVERGENT B1 ;  /* 0x0000000000017941 */ /* 0x000fea0003800200 */
.L_x_3105:
[----:B------:R-:W-:Y:S01]  /*2fa0*/  VIADD R12, R3, 0x7 ;  /* 0x00000007030c7836 */ /* 0x000fe20000000000 */
[----:B-1----:R-:W-:Y:S02]  /*2fb0*/  IADD3 R11, PT, PT, R16, 0x1, RZ ;  /* 0x00000001100b7810 */ /* 0x002fe40007ffe0ff */
[----:B------:R-:W-:Y:S02]  /*2fc0*/  IADD3 R37, PT, PT, R37, 0x10, RZ ;  /* 0x0000001025257810 */ /* 0x000fe40007ffe0ff */
[----:B0-----:R-:W-:Y:S02]  /*2fd0*/  SHF.R.S32.HI R13, RZ, 0x1f, R12 ;  /* 0x0000001fff0d7819 */ /* 0x001fe4000001140c */
[----:B------:R-:W-:Y:S02]  /*2fe0*/  VIADDMNMX R11, R11, -UR13, RZ, !PT ;  /* 0x8000000d0b0b7c46 */ /* 0x000fe4000f8001ff */
[----:B------:R-:W-:Y:S02]  /*2ff0*/  LEA.HI R13, R13, R12, RZ, 0x3 ;  /* 0x0000000c0d0d7211 */ /* 0x000fe400078f18ff */
[----:B------:R-:W-:-:S02]  /*3000*/  IADD3 R34, P2, PT, R34, 0x10, RZ ;  /* 0x0000001022227810 */ /* 0x000fc40007f5e0ff */
[----:B------:R-:W-:Y:S02]  /*3010*/  LOP3.LUT R12, R13, 0xfffffff8, RZ, 0xc0, !PT ;  /* 0xfffffff80d0c7812 */ /* 0x000fe400078ec0ff */
[----:B------:R-:W-:Y:S01]  /*3020*/  IADD3 R56, PT, PT, R56, 0x40, RZ ;  /* 0x0000004038387810 */ /* 0x000fe20007ffe0ff */
[----:B------:R-:W-:Y:S01]  /*3030*/  IMAD.X R39, RZ, RZ, R39, P2 ;  /* 0x000000ffff277224 */ /* 0x000fe200010e0627 */
[----:B------:R-:W-:Y:S01]  /*3040*/  IADD3 R54, PT, PT, R54, 0x10, RZ ;  /* 0x0000001036367810 */ /* 0x000fe20007ffe0ff */
[----:B------:R-:W-:-:S05]  /*3050*/  IMAD.IADD R12, R11, 0x1, R12 ;  /* 0x000000010b0c7824 */ /* 0x000fca00078e020c */
[----:B------:R-:W-:-:S13]  /*3060*/  ISETP.GE.AND P1, PT, R37, R12, PT ;  /* 0x0000000c2500720c */ /* 0x000fda0003f26270 */
[----:B------:R-:W-:Y:S05]  /*3070*/  @!P1 BRA `(.L_x_3107) ;  /* 0xfffffff000149947 */ /* 0x000fea000383ffff */
.L_x_3103:
[----:B------:R-:W-:Y:S05]  /*3080*/  BSYNC B0 ;  /* 0x0000000000007941 */ /* 0x000fea0003800000 */
.L_x_3102:
[----:B------:R-:W0:Y:S01]  /*3090*/  S2R R5, SR_TID.X ;  /* 0x0000000000057919 */ /* 0x000e220000002100 */
[----:B------:R-:W1:Y:S01]  /*30a0*/  LDCU UR5, c[0x0][0x3f4] ;  /* 0x00007e80ff0577ac */ /* 0x000e620008000800 */
[----:B------:R-:W-:-:S04]  /*30b0*/  IADD3 R8, PT, PT, R16, 0x1, RZ ;  /* 0x0000000110087810 */ /* 0x000fc80007ffe0ff */
[----:B-1----:R-:W-:Y:S01]  /*30c0*/  VIADDMNMX R6, R8, -UR5, RZ, !PT ;  /* 0x8000000508067c46 */ /* 0x002fe2000f8001ff */
[----:B------:R-:W-:Y:S01]  /*30d0*/  UMOV UR5, 0xffffffff ;  /* 0xffffffff00057882 */ /* 0x000fe20000000000 */
[----:B0-----:R-:W-:Y:S02]  /*30e0*/  SHF.L.U32 R9, R5, 0x2, RZ ;  /* 0x0000000205097819 */ /* 0x001fe400000006ff */
[----:B------:R-:W-:Y:S05]  /*30f0*/  BRA.DIV UR5, `(.L_x_3108) ;  /* 0x0000005205b47947 */ /* 0x000fea000b800000 */
[----:B------:R-:W0:Y:S02]  /*3100*/  SHFL.BFLY PT, R14, R0, 0x10, 0x1f ;  /* 0x0e001f00000e7f89 */ /* 0x000e2400000e0000 */
[----:B0-----:R-:W-:-:S05]  /*3110*/  FMNMX.FTZ R13, R14, R0, !PT ;  /* 0x000000000e0d7209 */ /* 0x001fca0007810000 */
[----:B------:R-:W4:Y:S02]  /*3120*/  SHFL.BFLY PT, R14, R13, 0x8, 0x1f ;  /* 0x0d001f000d0e7f89 */ /* 0x000f2400000e0000 */
[----:B----4-:R-:W-:-:S05]  /*3130*/  FMNMX.FTZ R7, R13, R14, !PT ;  /* 0x0000000e0d077209 */ /* 0x010fca0007810000 */
[----:B------:R0:W1:Y:S02]  /*3140*/  SHFL.BFLY PT, R14, R7, 0x4, 0x1f ;  /* 0x0c801f00070e7f89 */ /* 0x00006400000e0000 */
.L_x_3181:
[----:B-----5:R-:W2:Y:S01]  /*3150*/  S2R R25, SR_CgaCtaId ;  /* 0x0000000000197919 */ /* 0x020ea20000008800 */
        /* <DEDUP_REMOVED lines=11> */
[----:B------:R-:W-:Y:S02]  /*3210*/  IMAD.MOV.U32 R13, RZ, RZ, RZ ;  /* 0x000000ffff0d7224 */ /* 0x000fe400078e00ff */
[----:B------:R-:W-:Y:S08]  /*3220*/  BSSY.RECONVERGENT B0, `(.L_x_3109) ;  /* 0x000016a000007945 */ /* 0x000ff00003800200 */
[----:B------:R-:W0:Y:S04]  /*3230*/  @!P0 LDS R14, [R11] ;  /* 0x000000000b0e8984 */ /* 0x000e280000000800 */
[----:B0-----:R-:W0:Y:S02]  /*3240*/  SHFL.BFLY PT, R7, R14, 0x1, 0x1f ;  /* 0x0c201f000e077f89 */ /* 0x001e2400000e0000 */
[----:B0-----:R-:W-:-:S02]  /*3250*/  FMNMX.FTZ R12, R7, R14, !PT ;  /* 0x0000000e070c7209 */ /* 0x001fc40007810000 */
[----:B------:R-:W-:-:S04]  /*3260*/  IADD3 R7, PT, PT, R6, R5, RZ ;  /* 0x0000000506077210 */ /* 0x000fc80007ffe0ff */
        /* <DEDUP_REMOVED lines=17> */
[----:B------:R-:W-:Y:S01]  /*3380*/  VIADD R14, R24, 0x110 ;  /* 0x00000110180e7836 */ /* 0x000fe20000000000 */
[----:B------:R-:W-:-:S04]  /*3390*/  LEA.HI R13, R15, 0x1, RZ, 0x1a ;  /* 0x000000010f0d7811 */ /* 0x000fc800078fd0ff */
[----:B------:R-:W-:Y:S02]  /*33a0*/  LEA R20, R25, R14, 0x18 ;  /* 0x0000000e19147211 */ /* 0x000fe400078ec0ff */
[----:B------:R-:W-:Y:S02]  /*33b0*/  LOP3.LUT R15, R13, 0x3, RZ, 0xc0, !PT ;  /* 0x000000030d0f7812 */ /* 0x000fe400078ec0ff */
[----:B------:R-:W-:Y:S01]  /*33c0*/  MOV R13, RZ ;  /* 0x000000ff000d7202 */ /* 0x000fe20000000f00 */
[----:B------:R-:W-:Y:S01]  /*33d0*/  IMAD.IADD R20, R9, 0x1, R20 ;  /* 0x0000000109147824 */ /* 0x000fe200078e0214 */
[----:B------:R-:W-:Y:S02]  /*33e0*/  MOV R14, R7 ;  /* 0x00000007000e7202 */ /* 0x000fe40000000f00 */
[----:B------:R-:W-:-:S07]  /*33f0*/  IADD3 R15, PT, PT, -R15, RZ, RZ ;  /* 0x000000ff0f0f7210 */ /* 0x000fce0007ffe1ff */
.L_x_3114:
        /* <DEDUP_REMOVED lines=11> */
.L_x_3113:
[----:B------:R-:W-:Y:S05]  /*34b0*/  BSYNC.RECONVERGENT B1 ;  /* 0x0000000000017941 */ /* 0x000fea0003800200 */
.L_x_3112:
[----:B------:R-:W-:Y:S05]  /*34c0*/  @!P1 BRA `(.L_x_3110) ;  /* 0x0000001000fc9947 */ /* 0x000fea0003800000 */
[----:B------:R-:W-:Y:S01]  /*34d0*/  IMAD.SHL.U32 R15, R6, 0x4, RZ ;  /* 0x00000004060f7824 */ /* 0x000fe200078e00ff */
[----:B------:R-:W-:Y:S01]  /*34e0*/  IADD3 R24, PT, PT, R24, 0x110, RZ ;  /* 0x0000011018187810 */ /* 0x000fe20007ffe0ff */
[----:B------:R-:W-:-:S03]  /*34f0*/  VIADD R27, R14, 0x100 ;  /* 0x000001000e1b7836 */ /* 0x000fc60000000000 */
[----:B------:R-:W-:Y:S02]  /*3500*/  LEA R20, R25, R24, 0x18 ;  /* 0x0000001819147211 */ /* 0x000fe400078ec0ff */
[----:B------:R-:W-:Y:S02]  /*3510*/  LEA R15, R14, -R15, 0x2 ;  /* 0x8000000f0e0f7211 */ /* 0x000fe400078e10ff */
[----:B------:R-:W-:Y:S02]  /*3520*/  ISETP.GT.AND P0, PT, R27, R16, PT ;  /* 0x000000101b00720c */ /* 0x000fe40003f04270 */
[----:B------:R-:W-:-:S05]  /*3530*/  IADD3 R20, PT, PT, R20, R15, RZ ;  /* 0x0000000f14147210 */ /* 0x000fca0007ffe0ff */
[----:B------:R-:W0:Y:S04]  /*3540*/  LDS R15, [R20] ;  /* 0x00000000140f7984 */ /* 0x000e280000000800 */
[----:B------:R-:W1:Y:S04]  /*3550*/  LDS R21, [R20+0x100] ;  /* 0x0001000014157984 */ /* 0x000e680000000800 */
[----:B------:R-:W2:Y:S04]  /*3560*/  LDS R23, [R20+0x200] ;  /* 0x0002000014177984 */ /* 0x000ea80000000800 */
        /* <DEDUP_REMOVED lines=24> */
[----:B------:R-:W-:Y:S02]  /*36f0*/  PLOP3.LUT P0, PT, PT, PT, PT, 0x80, 0x8 ;  /* 0x000000000008781c */ /* 0x000fe40003f0f070 */
[----:B------:R-:W-:-:S04]  /*3700*/  IADD3 R14, PT, PT, -R15, R16, RZ ;  /* 0x000000100f0e7210 */ /* 0x000fc80007ffe1ff */
[----:B------:R-:W-:Y:S01]  /*3710*/  ISETP.GT.AND P1, PT, R14, 0x2ff, PT ;  /* 0x000002ff0e00780c */ /* 0x000fe20003f24270 */
[----:B------:R-:W-:-:S12]  /*3720*/  VIADD R14, R20, 0x600 ;  /* 0x00000600140e7836 */ /* 0x000fd80000000000 */
[----:B------:R-:W-:Y:S05]  /*3730*/  @!P1 BRA `(.L_x_3116) ;  /* 0x0000000400989947 */ /* 0x000fea0003800000 */
[----:B------:R-:W-:Y:S02]  /*3740*/  PLOP3.LUT P0, PT, PT, PT, PT, 0x8, 0x80 ;  /* 0x000000000080781c */ /* 0x000fe40003f0e170 */
[----:B------:R-:W-:-:S11]  /*3750*/  IADD3 R20, PT, PT, R16, -0x2ff, RZ ;  /* 0xfffffd0110147810 */ /* 0x000fd60007ffe0ff */
.L_x_3117:
[----:B------:R-:W0:Y:S01]  /*3760*/  LDS R23, [R14+-0x200] ;  /* 0xfffe00000e177984 */ /* 0x000e220000000800 */
[----:B------:R-:W-:-:S03]  /*3770*/  IADD3 R15, PT, PT, R15, 0x400, RZ ;  /* 0x000004000f0f7810 */ /* 0x000fc60007ffe0ff */
[----:B------:R-:W1:Y:S01]  /*3780*/  LDS R25, [R14+-0x100] ;  /* 0xffff00000e197984 */ /* 0x000e620000000800 */
[----:B------:R-:W-:-:S03]  /*3790*/  ISETP.GE.AND P1, PT, R15, R20, PT ;  /* 0x000000140f00720c */ /* 0x000fc60003f26270 */
[----:B---3--:R-:W2:Y:S04]  /*37a0*/  LDS R29, [R14] ;  /* 0x000000000e1d7984 */ /* 0x008ea80000000800 */
        /* <DEDUP_REMOVED lines=10> */
[----:B------:R-:W-:Y:S01]  /*3850*/  FMUL.FTZ R22, R22, 1.4426950216293334961 ;  /* 0x3fb8aa3b16167820 */ /* 0x000fe20000410000 */
[C---:B-1----:R-:W-:Y:S02]  /*3860*/  FADD.FTZ R24, -R12.reuse, R25 ;  /* 0x000000190c187221 */ /* 0x042fe40000010100 */
[----:B------:R-:W1:Y:S01]  /*3870*/  LDS R23, [R14+0xa00] ;  /* 0x000a00000e177984 */ /* 0x000e620000000800 */
[----:B--2---:R-:W-:Y:S01]  /*3880*/  FADD.FTZ R26, -R12, R29 ;  /* 0x0000001d0c1a7221 */ /* 0x004fe20000010100 */
[----:B------:R-:W-:Y:S01]  /*3890*/  FMUL.FTZ R24, R24, 1.4426950216293334961 ;  /* 0x3fb8aa3b18187820 */ /* 0x000fe20000410000 */
[----:B------:R-:W2:Y:S01]  /*38a0*/  MUFU.EX2 R22, R22 ;  /* 0x0000001600167308 */ /* 0x000ea20000000800 */
[----:B------:R-:W1:Y:S01]  /*38b0*/  LDS R25, [R14+0xb00] ;  /* 0x000b00000e197984 */ /* 0x000e620000000800 */
[----:B---3--:R-:W-:Y:S01]  /*38c0*/  FADD.FTZ R28, -R12, R31 ;  /* 0x0000001f0c1c7221 */ /* 0x008fe20000010100 */
[----:B------:R-:W-:Y:S01]  /*38d0*/  FMUL.FTZ R26, R26, 1.4426950216293334961 ;  /* 0x3fb8aa3b1a1a7820 */ /* 0x000fe20000410000 */
[----:B------:R5:W3:Y:S01]  /*38e0*/  MUFU.EX2 R45, R24 ;  /* 0x00000018002d7308 */ /* 0x000ae20000000800 */
[----:B------:R-:W1:Y:S01]  /*38f0*/  LDS R29, [R14+0xc00] ;  /* 0x000c00000e1d7984 */ /* 0x000e620000000800 */
[----:B----4-:R-:W-:Y:S01]  /*3900*/  FADD.FTZ R30, -R12, R33 ;  /* 0x000000210c1e7221 */ /* 0x010fe20000010100 */
[----:B------:R-:W-:Y:S01]  /*3910*/  FMUL.FTZ R28, R28, 1.4426950216293334961 ;  /* 0x3fb8aa3b1c1c7820 */ /* 0x000fe20000410000 */
[----:B------:R-:W4:Y:S01]  /*3920*/  MUFU.EX2 R33, R26 ;  /* 0x0000001a00217308 */ /* 0x000f220000000800 */
[----:B------:R-:W1:Y:S01]  /*3930*/  LDS R31, [R14+0xd00] ;  /* 0x000d00000e1f7984 */ /* 0x000e620000000800 */
[----:B------:R-:W-:Y:S01]  /*3940*/  FMUL.FTZ R30, R30, 1.4426950216293334961 ;  /* 0x3fb8aa3b1e1e7820 */ /* 0x000fe20000410000 */
[C---:B-----5:R-:W-:Y:S01]  /*3950*/  FADD.FTZ R24, -R12.reuse, R39 ;  /* 0x000000270c187221 */ /* 0x060fe20000010100 */
[----:B------:R-:W-:Y:S01]  /*3960*/  FADD.FTZ R32, -R12, R35 ;  /* 0x000000230c207221 */ /* 0x000fe20000010100 */
[----:B--2---:R-:W-:Y:S01]  /*3970*/  STS [R14+-0x200], R22 ;  /* 0xfffe00160e007388 */ /* 0x004fe20000000800 */
[----:B------:R-:W2:Y:S01]  /*3980*/  MUFU.EX2 R35, R28 ;  /* 0x0000001c00237308 */ /* 0x000ea20000000800 */
[----:B------:R-:W-:Y:S01]  /*3990*/  FMUL.FTZ R43, R24, 1.4426950216293334961 ;  /* 0x3fb8aa3b182b7820 */ /* 0x000fe20000410000 */
[----:B------:R-:W-:Y:S01]  /*39a0*/  FADD.FTZ R24, R22, R13 ;  /* 0x0000000d16187221 */ /* 0x000fe20000010000 */
[----:B------:R-:W-:Y:S01]  /*39b0*/  FADD.FTZ R34, -R12, R37 ;  /* 0x000000250c227221 */ /* 0x000fe20000010100 */
[----:B------:R-:W-:Y:S01]  /*39c0*/  FMUL.FTZ R32, R32, 1.4426950216293334961 ;  /* 0x3fb8aa3b20207820 */ /* 0x000fe20000410000 */
[----:B------:R-:W5:Y:S01]  /*39d0*/  MUFU.EX2 R37, R30 ;  /* 0x0000001e00257308 */ /* 0x000f620000000800 */
[----:B---3--:R-:W-:Y:S01]  /*39e0*/  FADD.FTZ R24, R24, R45 ;  /* 0x0000002d18187221 */ /* 0x008fe20000010000 */
[----:B------:R-:W-:Y:S01]  /*39f0*/  FMUL.FTZ R34, R34, 1.4426950216293334961 ;  /* 0x3fb8aa3b22227820 */ /* 0x000fe20000410000 */
[----:B------:R-:W-:Y:S01]  /*3a00*/  FADD.FTZ R36, -R12, R41 ;  /* 0x000000290c247221 */ /* 0x000fe20000010100 */
[----:B------:R-:W3:Y:S01]  /*3a10*/  MUFU.EX2 R39, R32 ;  /* 0x0000002000277308 */ /* 0x000ee20000000800 */
[----:B----4-:R-:W-:Y:S01]  /*3a20*/  FADD.FTZ R24, R24, R33 ;  /* 0x0000002118187221 */ /* 0x010fe20000010000 */
[----:B------:R-:W-:Y:S01]  /*3a30*/  FADD.FTZ R47, -R12, R47 ;  /* 0x0000002f0c2f7221 */ /* 0x000fe20000010100 */
[----:B------:R-:W-:Y:S01]  /*3a40*/  FMUL.FTZ R36, R36, 1.4426950216293334961 ;  /* 0x3fb8aa3b24247820 */ /* 0x000fe20000410000 */
[----:B------:R-:W4:Y:S01]  /*3a50*/  MUFU.EX2 R41, R34 ;  /* 0x0000002200297308 */ /* 0x000f220000000800 */
[----:B--2---:R-:W-:Y:S01]  /*3a60*/  FADD.FTZ R24, R24, R35 ;  /* 0x0000002318187221 */ /* 0x004fe20000010000 */
[C---:B------:R-:W-:Y:S01]  /*3a70*/  FADD.FTZ R27, -R12.reuse, R27 ;  /* 0x0000001b0c1b7221 */ /* 0x040fe20000010100 */
[----:B------:R-:W-:Y:S01]  /*3a80*/  FMUL.FTZ R47, R47, 1.4426950216293334961 ;  /* 0x3fb8aa3b2f2f7820 */ /* 0x000fe20000410000 */
[----:B------:R-:W2:Y:S01]  /*3a90*/  MUFU.EX2 R43, R43 ;  /* 0x0000002b002b7308 */ /* 0x000ea20000000800 */
[----:B0-----:R-:W-:Y:S01]  /*3aa0*/  FADD.FTZ R21, -R12, R21 ;  /* 0x000000150c157221 */ /* 0x001fe20000010100 */
[----:B-----5:R-:W-:Y:S01]  /*3ab0*/  FADD.FTZ R24, R24, R37 ;  /* 0x0000002518187221 */ /* 0x020fe20000010000 */
[----:B------:R-:W-:Y:S01]  /*3ac0*/  FMUL.FTZ R27, R27, 1.4426950216293334961 ;  /* 0x3fb8aa3b1b1b7820 */ /* 0x000fe20000410000 */
[----:B------:R-:W0:Y:S01]  /*3ad0*/  MUFU.EX2 R13, R36 ;  /* 0x00000024000d7308 */ /* 0x000e220000000800 */
[----:B-1----:R-:W-:Y:S01]  /*3ae0*/  FADD.FTZ R23, -R12, R23 ;  /* 0x000000170c177221 */ /* 0x002fe20000010100 */
[----:B---3--:R-:W-:Y:S01]  /*3af0*/  FADD.FTZ R24, R24, R39 ;  /* 0x0000002718187221 */ /* 0x008fe20000010000 */
[----:B------:R-:W-:Y:S01]  /*3b00*/  FMUL.FTZ R21, R21, 1.4426950216293334961 ;  /* 0x3fb8aa3b15157820 */ /* 0x000fe20000410000 */
[----:B------:R-:W1:Y:S01]  /*3b10*/  MUFU.EX2 R47, R47 ;  /* 0x0000002f002f7308 */ /* 0x000e620000000800 */
[----:B------:R-:W-:Y:S01]  /*3b20*/  FADD.FTZ R25, -R12, R25 ;  /* 0x000000190c197221 */ /* 0x000fe20000010100 */
[----:B----4-:R-:W-:Y:S01]  /*3b30*/  FADD.FTZ R24, R24, R41 ;  /* 0x0000002918187221 */ /* 0x010fe20000010000 */
[----:B------:R-:W-:Y:S01]  /*3b40*/  FMUL.FTZ R23, R23, 1.4426950216293334961 ;  /* 0x3fb8aa3b17177820 */ /* 0x000fe20000410000 */
[----:B------:R-:W3:Y:S01]  /*3b50*/  MUFU.EX2 R27, R27 ;  /* 0x0000001b001b7308 */ /* 0x000ee20000000800 */
[----:B------:R-:W-:Y:S01]  /*3b60*/  FADD.FTZ R29, -R12, R29 ;  /* 0x0000001d0c1d7221 */ /* 0x000fe20000010100 */
[----:B--2---:R-:W-:Y:S01]  /*3b70*/  FADD.FTZ R24, R24, R43 ;  /* 0x0000002b18187221 */ /* 0x004fe20000010000 */
[----:B------:R-:W-:Y:S01]  /*3b80*/  FMUL.FTZ R25, R25, 1.4426950216293334961 ;  /* 0x3fb8aa3b19197820 */ /* 0x000fe20000410000 */
[----:B------:R-:W2:Y:S01]  /*3b90*/  MUFU.EX2 R21, R21 ;  /* 0x0000001500157308 */ /* 0x000ea20000000800 */
[----:B------:R-:W-:Y:S01]  /*3ba0*/  FADD.FTZ R31, -R12, R31 ;  /* 0x0000001f0c1f7221 */ /* 0x000fe20000010100 */
[----:B0-----:R-:W-:Y:S01]  /*3bb0*/  FADD.FTZ R24, R24, R13 ;  /* 0x0000000d18187221 */ /* 0x001fe20000010000 */
[----:B------:R-:W-:Y:S01]  /*3bc0*/  FMUL.FTZ R29, R29, 1.4426950216293334961 ;  /* 0x3fb8aa3b1d1d7820 */ /* 0x000fe20000410000 */
[----:B------:R-:W0:Y:S01]  /*3bd0*/  MUFU.EX2 R23, R23 ;  /* 0x0000001700177308 */ /* 0x000e220000000800 */
[----:B------:R-:W-:Y:S01]  /*3be0*/  FMUL.FTZ R31, R31, 1.4426950216293334961 ;  /* 0x3fb8aa3b1f1f7820 */ /* 0x000fe20000410000 */
[----:B-1----:R-:W-:Y:S01]  /*3bf0*/  FADD.FTZ R24, R24, R47 ;  /* 0x0000002f18187221 */ /* 0x002fe20000010000 */
[----:B------:R-:W-:Y:S01]  /*3c00*/  STS [R14+-0x100], R45 ;  /* 0xffff002d0e007388 */ /* 0x000fe20000000800 */
[----:B------:R-:W1:Y:S02]  /*3c10*/  MUFU.EX2 R25, R25 ;  /* 0x0000001900197308 */ /* 0x000e640000000800 */
[----:B---3--:R-:W-:Y:S01]  /*3c20*/  FADD.FTZ R24, R24, R27 ;  /* 0x0000001b18187221 */ /* 0x008fe20000010000 */
[----:B------:R-:W-:Y:S01]  /*3c30*/  STS [R14], R33 ;  /* 0x000000210e007388 */ /* 0x000fe20000000800 */
[----:B------:R-:W3:Y:S02]  /*3c40*/  MUFU.EX2 R29, R29 ;  /* 0x0000001d001d7308 */ /* 0x000ee40000000800 */
[----:B--2---:R-:W-:Y:S01]  /*3c50*/  FADD.FTZ R24, R24, R21 ;  /* 0x0000001518187221 */ /* 0x004fe20000010000 */
[----:B------:R-:W-:Y:S01]  /*3c60*/  STS [R14+0x100], R35 ;  /* 0x000100230e007388 */ /* 0x000fe20000000800 */
[----:B------:R-:W2:Y:S02]  /*3c70*/  MUFU.EX2 R31, R31 ;  /* 0x0000001f001f7308 */ /* 0x000ea40000000800 */
[----:B0-----:R-:W-:Y:S01]  /*3c80*/  FADD.FTZ R24, R24, R23 ;  /* 0x0000001718187221 */ /* 0x001fe20000010000 */
[----:B------:R-:W-:Y:S03]  /*3c90*/  STS [R14+0x200], R37 ;  /* 0x000200250e007388 */ /* 0x000fe60000000800 */
[----:B-1----:R-:W-:Y:S01]  /*3ca0*/  FADD.FTZ R24, R24, R25 ;  /* 0x0000001918187221 */ /* 0x002fe20000010000 */
[----:B------:R-:W-:Y:S03]  /*3cb0*/  STS [R14+0x300], R39 ;  /* 0x000300270e007388 */ /* 0x000fe60000000800 */
[----:B---3--:R-:W-:Y:S01]  /*3cc0*/  FADD.FTZ R24, R24, R29 ;  /* 0x0000001d18187221 */ /* 0x008fe20000010000 */
[----:B------:R-:W-:Y:S04]  /*3cd0*/  STS [R14+0x400], R41 ;  /* 0x000400290e007388 */ /* 0x000fe80000000800 */
        /* <DEDUP_REMOVED lines=8> */
[----:B------:R-:W-:Y:S04]  /*3d60*/  STS [R14+0xc00], R29 ;  /* 0x000c001d0e007388 */ /* 0x000fe80000000800 */
[----:B------:R0:W-:Y:S02]  /*3d70*/  STS [R14+0xd00], R31 ;  /* 0x000d001f0e007388 */ /* 0x0001e40000000800 */
[----:B0-----:R-:W-:Y:S01]  /*3d80*/  VIADD R14, R14, 0x1000 ;  /* 0x000010000e0e7836 */ /* 0x001fe20000000000 */
[----:B------:R-:W-:Y:S06]  /*3d90*/  @!P1 BRA `(.L_x_3117) ;  /* 0xfffffff800709947 */ /* 0x000fec000383ffff */
.L_x_3116:
[----:B------:R-:W-:Y:S05]  /*3da0*/  BSYNC.RECONVERGENT B1 ;  /* 0x0000000000017941 */ /* 0x000fea0003800200 */
.L_x_3115:
[----:B------:R-:W-:Y:S01]  /*3db0*/  IADD3 R20, PT, PT, -R15, R16, RZ ;  /* 0x000000100f147210 */ /* 0x000fe20007ffe1ff */
        /* <DEDUP_REMOVED lines=54> */
.L_x_3119:
[----:B------:R-:W-:Y:S05]  /*4120*/  BSYNC.RECONVERGENT B1 ;  /* 0x0000000000017941 */ /* 0x000fea0003800200 */
.L_x_3118:
        /* <DEDUP_REMOVED lines=27> */
.L_x_3111:
        /* <DEDUP_REMOVED lines=12> */
[----:B------:R-:W-:Y:S02]  /*43a0*/  IADD3 R27, P1, P2, R23, R14, R7 ;  /* 0x0000000e171b7210 */ /* 0x000fe40007a3e007 */
[----:B------:R-:W-:Y:S02]  /*43b0*/  LEA R24, R25, R24, 0x18 ;  /* 0x0000001819187211 */ /* 0x000fe400078ec0ff */
[----:B------:R-:W-:Y:S02]  /*43c0*/  LOP3.LUT R14, R13, 0x3, RZ, 0xc0, !PT ;  /* 0x000000030d0e7812 */ /* 0x000fe400078ec0ff */
[----:B------:R-:W-:Y:S01]  /*43d0*/  IADD3.X R15, PT, PT, R22, R15, RZ, P1, P2 ;  /* 0x0000000f160f7210 */ /* 0x000fe20000fe44ff */
[----:B------:R-:W-:Y:S01]  /*43e0*/  IMAD.IADD R21, R9, 0x1, R24 ;  /* 0x0000000109157824 */ /* 0x000fe200078e0218 */
[----:B------:R-:W-:-:S02]  /*43f0*/  MOV R13, RZ ;  /* 0x000000ff000d7202 */ /* 0x000fc40000000f00 */
[----:B------:R-:W-:Y:S02]  /*4400*/  MOV R20, R7 ;  /* 0x0000000700147202 */ /* 0x000fe40000000f00 */
[----:B------:R-:W-:-:S07]  /*4410*/  IADD3 R24, PT, PT, -R14, RZ, RZ ;  /* 0x000000ff0e187210 */ /* 0x000fce0007ffe1ff */
.L_x_3122:
[----:B------:R-:W-:-:S06]  /*4420*/  MOV R14, R27 ;  /* 0x0000001b000e7202 */ /* 0x000fcc0000000f00 */
[----:B------:R1:W2:Y:S01]  /*4430*/  LDG.E.U8 R14, desc[UR36][R14.64] ;  /* 0x000000240e0e7981 */ /* 0x0002a2000c1e1100 */
[----:B------:R-:W-:Y:S01]  /*4440*/  IMAD.MOV.U32 R26, RZ, RZ, RZ ;  /* 0x000000ffff1a7224 */ /* 0x000fe200078e00ff */
[----:B------:R-:W-:Y:S02]  /*4450*/  IADD3 R24, PT, PT, R24, 0x1, RZ ;  /* 0x0000000118187810 */ /* 0x000fe40007ffe0ff */
        /* <DEDUP_REMOVED lines=13> */
.L_x_3121:
[----:B------:R-:W-:Y:S05]  /*4530*/  BSYNC.RECONVERGENT B1 ;  /* 0x0000000000017941 */ /* 0x000fea0003800200 */
.L_x_3120:
[----:B------:R-:W-:Y:S05]  /*4540*/  @!P0 BRA `(.L_x_3110) ;  /* 0x0000000000dc8947 */ /* 0x000fea0003800000 */
[----:B------:R-:W1:Y:S01]  /*4550*/  S2R R24, SR_CgaCtaId ;  /* 0x0000000000187919 */ /* 0x000e620000008800 */
[----:B------:R-:W2:Y:S01]  /*4560*/  LDCU.64 UR4, c[0x0][0x420] ;  /* 0x00008400ff0477ac */ /* 0x000ea20008000a00 */
[----:B------:R-:W-:Y:S02]  /*4570*/  MOV R14, 0x400 ;  /* 0x00000400000e7802 */ /* 0x000fe40000000f00 */
[----:B------:R-:W-:-:S03]  /*4580*/  SHF.L.U32 R15, R6, 0x2, RZ ;  /* 0x00000002060f7819 */ /* 0x000fc600000006ff */
[----:B------:R-:W-:Y:S01]  /*4590*/  VIADD R21, R14, 0x110 ;  /* 0x000001100e157836 */ /* 0x000fe20000000000 */
[----:B------:R-:W-:Y:S02]  /*45a0*/  LEA R14, R20, -R15, 0x2 ;  /* 0x8000000f140e7211 */ /* 0x000fe400078e10ff */
[----:B--2---:R-:W-:-:S04]  /*45b0*/  IADD3 R23, P0, P1, R23, UR4, R20 ;  /* 0x0000000417177c10 */ /* 0x004fc8000f91e014 */
[----:B------:R-:W-:Y:S02]  /*45c0*/  IADD3 R23, P2, PT, R23, 0x80, RZ ;  /* 0x0000008017177810 */ /* 0x000fe40007f5e0ff */
[----:B------:R-:W-:-:S04]  /*45d0*/  IADD3.X R15, PT, PT, R22, UR5, RZ, P0, P1 ;  /* 0x00000005160f7c10 */ /* 0x000fc800087e24ff */
[----:B------:R-:W-:Y:S02]  /*45e0*/  IADD3.X R15, PT, PT, RZ, R15, RZ, P2, !PT ;  /* 0x0000000fff0f7210 */ /* 0x000fe400017fe4ff */
[----:B-1----:R-:W-:-:S04]  /*45f0*/  LEA R21, R24, R21, 0x18 ;  /* 0x0000001518157211 */ /* 0x002fc800078ec0ff */
[----:B------:R-:W-:-:S07]  /*4600*/  IADD3 R21, PT, PT, R14, 0x200, R21 ;  /* 0x000002000e157810 */ /* 0x000fce0007ffe015 */
.L_x_3123:
[----:B------:R-:W-:-:S05]  /*4610*/  IMAD.MOV.U32 R14, RZ, RZ, R23 ;  /* 0x000000ffff0e7224 */ /* 0x000fca00078e0017 */
[----:B------:R-:W2:Y:S04]  /*4620*/  LDG.E.U8 R25, desc[UR36][R14.64+-0x80] ;  /* 0xffff80240e197981 */ /* 0x000ea8000c1e1100 */
[----:B------:R-:W4:Y:S04]  /*4630*/  LDG.E.U8 R22, desc[UR36][R14.64+-0x40] ;  /* 0xffffc0240e167981 */ /* 0x000f28000c1e1100 */
[----:B------:R-:W5:Y:S04]  /*4640*/  LDG.E.U8 R23, desc[UR36][R14.64] ;  /* 0x000000240e177981 */ /* 0x000f68000c1e1100 */
[----:B------:R-:W5:Y:S01]  /*4650*/  LDG.E.U8 R24, desc[UR36][R14.64+0x40] ;  /* 0x000040240e187981 */ /* 0x000f62000c1e1100 */
[----:B------:R-:W-:-:S02]  /*4660*/  IMAD.MOV.U32 R26, RZ, RZ, RZ ;  /* 0x000000ffff1a7224 */ /* 0x000fc400078e00ff */
[----:B---3--:R-:W-:Y:S01]  /*4670*/  HFMA2 R28, -RZ, RZ, 0, 0 ;  /* 0x00000000ff1c7431 */ /* 0x008fe200000001ff */
[----:B------:R-:W-:Y:S02]  /*4680*/  IADD3 R20, PT, PT, R20, 0x100, RZ ;  /* 0x0000010014147810 */ /* 0x000fe40007ffe0ff */
[----:B--2---:R-:W-:Y:S02]  /*4690*/  ISETP.NE.AND P0, PT, R25, RZ, PT ;  /* 0x000000ff1900720c */ /* 0x004fe40003f05270 */
[----:B----4-:R-:W-:Y:S01]  /*46a0*/  ISETP.NE.AND P1, PT, R22, RZ, PT ;  /* 0x000000ff1600720c */ /* 0x010fe20003f25270 */
[----:B------:R-:W-:Y:S01]  /*46b0*/  HFMA2 R22, -RZ, RZ, 0, 0 ;  /* 0x00000000ff167431 */ /* 0x000fe200000001ff */
[----:B-----5:R-:W-:Y:S02]  /*46c0*/  ISETP.NE.AND P2, PT, R23, RZ, PT ;  /* 0x000000ff1700720c */ /* 0x020fe40003f45270 */
[----:B------:R-:W-:-:S07]  /*46d0*/  ISETP.NE.AND P3, PT, R24, RZ, PT ;  /* 0x000000ff1800720c */ /* 0x000fce0003f65270 */
        /* <DEDUP_REMOVED lines=30> */
.L_x_3110:
[----:B------:R-:W-:Y:S05]  /*48c0*/  BSYNC.RECONVERGENT B0 ;  /* 0x0000000000007941 */ /* 0x000fea0003800200 */
.L_x_3109:
        /* <DEDUP_REMOVED lines=25> */
[----:B------:R0:W1:Y:S01]  /*4a60*/  @!P1 LDS R13, [R11+0x8] ;  /* 0x000008000b0d9984 */ /* 0x0000620000000800 */
[----:B------:R-:W-:Y:S02]  /*4a70*/  ISETP.GT.AND P1, PT, R7, R16, PT ;  /* 0x000000100700720c */ /* 0x000fe40003f24270 */
[----:B0-----:R-:W-:Y:S01]  /*4a80*/  CS2R R10, SRZ ;  /* 0x00000000000a7805 */ /* 0x001fe2000001ff00 */
[----:B-1----:R-:W0:Y:S02]  /*4a90*/  SHFL.BFLY PT, R0, R13, 0x1, 0x1f ;  /* 0x0c201f000d007f89 */ /* 0x002e2400000e0000 */
[----:B0-----:R-:W-:-:S06]  /*4aa0*/  FADD.FTZ R12, R0, R13 ;  /* 0x0000000d000c7221 */ /* 0x001fcc0000010000 */
[----:B------:R-:W0:Y:S02]  /*4ab0*/  SHFL.IDX PT, R12, R12, RZ, 0x1f ;  /* 0x00001fff0c0c7589 */ /* 0x000e2400000e0000 */
[----:B0-----:R-:W-:-:S06]  /*4ac0*/  FADD.FTZ R0, R12, 9.9999999747524270788e-07 ;  /* 0x358637bd0c007421 */ /* 0x001fcc0000010000 */
        /* <DEDUP_REMOVED lines=8> */
.L_x_3124:
        /* <DEDUP_REMOVED lines=10> */
[----:B------:R-:W1:Y:S01]  /*4bf0*/  S2R R21, SR_CgaCtaId ;  /* 0x0000000000157919 */ /* 0x000e620000008800 */
[----:B------:R-:W2:Y:S01]  /*4c00*/  LDCU.64 UR8, c[0x0][0x480] ;  /* 0x00009000ff0877ac */ /* 0x000ea20008000a00 */
[----:B------:R-:W-:Y:S02]  /*4c10*/  MOV R12, 0x400 ;  /* 0x00000400000c7802 */ /* 0x000fe40000000f00 */
[----:B------:R-:W-:Y:S02]  /*4c20*/  LEA.HI R8, R8, 0x1, RZ, 0x1a ;  /* 0x0000000108087811 */ /* 0x000fe400078fd0ff */
[----:B------:R-:W-:Y:S02]  /*4c30*/  IADD3 R14, PT, PT, R12, 0x110, RZ ;  /* 0x000001100c0e7810 */ /* 0x000fe40007ffe0ff */
[----:B------:R-:W-:Y:S01]  /*4c40*/  IADD3 R20, P2, PT, R7, R10, RZ ;  /* 0x0000000a07147210 */ /* 0x000fe20007f5e0ff */
[C---:B------:R-:W-:Y:S01]  /*4c50*/  IMAD.SHL.U32 R12, R8.reuse, 0x40, RZ ;  /* 0x00000040080c7824 */ /* 0x040fe200078e00ff */
[----:B------:R-:W-:-:S02]  /*4c60*/  LOP3.LUT R8, R8, 0x3, RZ, 0xc0, !PT ;  /* 0x0000000308087812 */ /* 0x000fc400078ec0ff */
[----:B------:R-:W-:Y:S02]  /*4c70*/  IADD3.X R13, PT, PT, RZ, R11, RZ, P2, !PT ;  /* 0x0000000bff0d7210 */ /* 0x000fe400017fe4ff */
[----:B------:R-:W-:Y:S02]  /*4c80*/  LOP3.LUT R12, R12, 0xc0, RZ, 0xc0, !PT ;  /* 0x000000c00c0c7812 */ /* 0x000fe400078ec0ff */
[----:B--2---:R-:W-:-:S03]  /*4c90*/  LEA R15, P2, R20, UR8, 0x2 ;  /* 0x00000008140f7c11 */ /* 0x004fc6000f8410ff */
[----:B------:R-:W-:Y:S01]  /*4ca0*/  IMAD.IADD R7, R7, 0x1, R12 ;  /* 0x0000000107077824 */ /* 0x000fe200078e020c */
[----:B------:R-:W-:Y:S02]  /*4cb0*/  LEA.HI.X R20, R20, UR9, R13, 0x2, P2 ;  /* 0x0000000914147c11 */ /* 0x000fe400090f140d */
[----:B-1----:R-:W-:Y:S02]  /*4cc0*/  LEA R14, R21, R14, 0x18 ;  /* 0x0000000e150e7211 */ /* 0x002fe400078ec0ff */
[----:B------:R-:W-:Y:S02]  /*4cd0*/  SHF.L.U32 R21, R5, 0x1, RZ ;  /* 0x0000000105157819 */ /* 0x000fe400000006ff */
[----:B------:R-:W-:Y:S02]  /*4ce0*/  IADD3 R13, PT, PT, R9, R14, RZ ;  /* 0x0000000e090d7210 */ /* 0x000fe40007ffe0ff */
[----:B------:R-:W-:Y:S02]  /*4cf0*/  IADD3 R12, PT, PT, R14, UR5, R21 ;  /* 0x000000050e0c7c10 */ /* 0x000fe4000fffe015 */
[----:B------:R-:W-:-:S07]  /*4d00*/  IADD3 R14, PT, PT, -R8, RZ, RZ ;  /* 0x000000ff080e7210 */ /* 0x000fce0007ffe1ff */
.L_x_3129:
[----:B-1----:R1:W0:Y:S01]  /*4d10*/  LDS R9, [R13] ;  /* 0x000000000d097984 */ /* 0x0022220000000800 */
[----:B------:R-:W-:-:S04]  /*4d20*/  IADD3 R14, PT, PT, R14, 0x1, RZ ;  /* 0x000000010e0e7810 */ /* 0x000fc80007ffe0ff */
[----:B------:R-:W-:Y:S01]  /*4d30*/  ISETP.NE.AND P3, PT, R14, RZ, PT ;  /* 0x000000ff0e00720c */ /* 0x000fe20003f65270 */
[----:B-1----:R-:W-:Y:S02]  /*4d40*/  VIADD R13, R13, 0x100 ;  /* 0x000001000d0d7836 */ /* 0x002fe40000000000 */
[----:B0-----:R-:W-:Y:S01]  /*4d50*/  FMUL.FTZ R21, R9, R0 ;  /* 0x0000000009157220 */ /* 0x001fe20000410000 */
[----:B------:R-:W-:-:S04]  /*4d60*/  @P0 MOV R9, R20 ;  /* 0x0000001400090202 */ /* 0x000fc80000000f00 */
        /* <DEDUP_REMOVED lines=9> */
.L_x_3128:
[----:B------:R-:W-:Y:S05]  /*4e00*/  BSYNC.RECONVERGENT B1 ;  /* 0x0000000000017941 */ /* 0x000fea0003800200 */
.L_x_3127:
[----:B------:R-:W-:Y:S05]  /*4e10*/  @!P1 BRA `(.L_x_3126) ;  /* 0x0000000000d49947 */ /* 0x000fea0003800000 */
[----:B-1----:R-:W1:Y:S01]  /*4e20*/  S2R R9, SR_CgaCtaId ;  /* 0x0000000000097919 */ /* 0x002e620000008800 */
[----:B------:R-:W2:Y:S01]  /*4e30*/  LDCU.64 UR8, c[0x0][0x480] ;  /* 0x00009000ff0877ac */ /* 0x000ea20008000a00 */
[----:B------:R-:W-:Y:S02]  /*4e40*/  MOV R8, 0x400 ;  /* 0x0000040000087802 */ /* 0x000fe40000000f00 */
[----:B------:R-:W-:Y:S01]  /*4e50*/  IADD3 R10, P0, PT, R7, R10, RZ ;  /* 0x0000000a070a7210 */ /* 0x000fe20007f1e0ff */
[----:B------:R-:W-:Y:S02]  /*4e60*/  UISETP.NE.AND UP0, UPT, UR6, URZ, UPT ;  /* 0x000000ff0600728c */ /* 0x000fe4000bf05270 */
[----:B------:R-:W-:Y:S01]  /*4e70*/  ISETP.NE.AND P1, PT, RZ, UR6, PT ;  /* 0x00000006ff007c0c */ /* 0x000fe2000bf25270 */
[----:B------:R-:W-:Y:S01]  /*4e80*/  VIADD R8, R8, 0x110 ;  /* 0x0000011008087836 */ /* 0x000fe20000000000 */
[----:B------:R-:W-:Y:S02]  /*4e90*/  IADD3.X R13, PT, PT, RZ, R11, RZ, P0, !PT ;  /* 0x0000000bff0d7210 */ /* 0x000fe400007fe4ff */
[----:B------:R-:W-:-:S02]  /*4ea0*/  PLOP3.LUT P0, PT, PT, PT, UP0, 0x80, 0x8 ;  /* 0x000000000008781c */ /* 0x000fc40003f0f008 */
[----:B--2---:R-:W-:-:S04]  /*4eb0*/  LEA R12, P3, R10, UR8, 0x2 ;  /* 0x000000080a0c7c11 */ /* 0x004fc8000f8610ff */
[----:B------:R-:W-:Y:S02]  /*4ec0*/  IADD3 R12, P2, PT, R12, 0x200, RZ ;  /* 0x000002000c0c7810 */ /* 0x000fe40007f5e0ff */
[----:B------:R-:W-:-:S04]  /*4ed0*/  LEA.HI.X R13, R10, UR9, R13, 0x2, P3 ;  /* 0x000000090a0d7c11 */ /* 0x000fc800098f140d */
[----:B------:R-:W-:Y:S02]  /*4ee0*/  IADD3.X R15, PT, PT, RZ, R13, RZ, P2, !PT ;  /* 0x0000000dff0f7210 */ /* 0x000fe400017fe4ff */
[----:B-1----:R-:W-:Y:S02]  /*4ef0*/  LEA R11, R9, R8, 0x18 ;  /* 0x00000008090b7211 */ /* 0x002fe400078ec0ff */
[----:B------:R-:W-:Y:S02]  /*4f00*/  SHF.L.U32 R8, R6, 0x2, RZ ;  /* 0x0000000206087819 */ /* 0x000fe400000006ff */
[----:B------:R-:W-:-:S03]  /*4f10*/  LEA R9, R7, UR5, 0x1 ;  /* 0x0000000507097c11 */ /* 0x000fc6000f8e08ff */
[----:B------:R-:W-:Y:S02]  /*4f20*/  IMAD R8, R7, 0x4, -R8 ;  /* 0x0000000407087824 */ /* 0x000fe400078e0a08 */
[----:B------:R-:W-:-:S03]  /*4f30*/  IMAD R9, R6, -0x2, R9 ;  /* 0xfffffffe06097824 */ /* 0x000fc600078e0209 */
[--C-:B------:R-:W-:Y:S02]  /*4f40*/  IADD3 R10, PT, PT, R8, 0x200, R11.reuse ;  /* 0x00000200080a7810 */ /* 0x100fe40007ffe00b */
[----:B------:R-:W-:-:S07]  /*4f50*/  IADD3 R11, PT, PT, R9, 0x100, R11 ;  /* 0x00000100090b7810 */ /* 0x000fce0007ffe00b */
.L_x_3130:
        /* <DEDUP_REMOVED lines=13> */
[----:B0-----:R-:W-:Y:S01]  /*5030*/  FMUL.FTZ R25, R9, R0 ;  /* 0x0000000009197220 */ /* 0x001fe20000410000 */
[----:B------:R-:W-:-:S04]  /*5040*/  IMAD.MOV.U32 R9, RZ, RZ, R15 ;  /* 0x000000ffff097224 */ /* 0x000fc800078e000f */
[----:B------:R-:W-:-:S05]  /*5050*/  F2FP.F16.F32.PACK_AB R8, RZ, R25 ;  /* 0x00000019ff08723e */ /* 0x000fca00000000ff */
[----:B------:R0:W-:Y:S04]  /*5060*/  STS.U16 [R11], R8 ;  /* 0x000000080b007388 */ /* 0x0001e80000000400 */
[----:B------:R1:W2:Y:S01]  /*5070*/  LDS R13, [R10+0x100] ;  /* 0x000100000a0d7984 */ /* 0x0002a20000000800 */
[----:B0-----:R-:W-:Y:S01]  /*5080*/  MOV R8, R12 ;  /* 0x0000000c00087202 */ /* 0x001fe20000000f00 */
[----:B-1----:R-:W-:-:S04]  /*5090*/  VIADD R10, R10, 0x400 ;  /* 0x000004000a0a7836 */ /* 0x002fc80000000000 */
        /* <DEDUP_REMOVED lines=9> */
[----:B------:R0:W-:Y:S01]  /*5130*/  STS.U16 [R11+0x80], R14 ;  /* 0x0000800e0b007388 */ /* 0x0001e20000000400 */
[----:B------:R-:W-:Y:S02]  /*5140*/  IADD3.X R15, PT, PT, RZ, R9, RZ, P3, !PT ;  /* 0x00000009ff0f7210 */ /* 0x000fe40001ffe4ff */
[----:B0-----:R-:W-:Y:S01]  /*5150*/  IADD3 R11, PT, PT, R11, 0x200, RZ ;  /* 0x000002000b0b7810 */ /* 0x001fe20007ffe0ff */
[----:B------:R-:W-:Y:S06]  /*5160*/  @!P2 BRA `(.L_x_3130) ;  /* 0xfffffffc007ca947 */ /* 0x000fec000383ffff */
.L_x_3126:
[----:B------:R-:W-:Y:S05]  /*5170*/  BSYNC.RECONVERGENT B0 ;  /* 0x0000000000007941 */ /* 0x000fea0003800200 */
.L_x_3125:
[----:B------:R-:W-:Y:S01]  /*5180*/  SHF.R.S32.HI R7, RZ, 0x1f, R16 ;  /* 0x0000001fff077819 */ /* 0x000fe20000011410 */
[----:B------:R-:W2:Y:S01]  /*5190*/  LDCU.64 UR6, c[0x0][0x3b0] ;  /* 0x00007600ff0677ac */ /* 0x000ea20008000a00 */
[----:B0-----:R-:W-:Y:S02]  /*51a0*/  SHF.L.U32 R0, R5, 0x3, RZ ;  /* 0x0000000305007819 */ /* 0x001fe400000006ff */
[----:B------:R-:W-:Y:S02]  /*51b0*/  CS2R R10, SRZ ;  /* 0x00000000000a7805 */ /* 0x000fe4000001ff00 */
[----:B------:R-:W-:Y:S02]  /*51c0*/  LEA.HI R7, R7, R16, RZ, 0x2 ;  /* 0x0000001007077211 */ /* 0x000fe400078f10ff */
[----:B------:R-:W-:Y:S02]  /*51d0*/  LOP3.LUT R0, R0, 0x78, RZ, 0xc0, !PT ;  /* 0x0000007800007812 */ /* 0x000fe400078ec0ff */
[----:B-1----:R-:W-:-:S02]  /*51e0*/  LOP3.LUT R9, R7, 0xfffffffc, RZ, 0xc0, !PT ;  /* 0xfffffffc07097812 */ /* 0x002fc400078ec0ff */
[----:B------:R-:W-:-:S03]  /*51f0*/  SHF.R.U32.HI R7, RZ, 0x4, R5 ;  /* 0x00000004ff077819 */ /* 0x000fc60000011605 */
[----:B------:R-:W-:-:S05]  /*5200*/  IMAD.IADD R38, R16, 0x1, -R9 ;  /* 0x0000000110267824 */ /* 0x000fca00078e0a09 */
[----:B------:R-:W-:Y:S02]  /*5210*/  ISETP.NE.AND P0, PT, R7, R38, PT ;  /* 0x000000260700720c */ /* 0x000fe40003f05270 */
[----:B--2---:R-:W-:Y:S02]  /*5220*/  ISETP.EQ.U32.AND P1, PT, RZ, UR6, PT ;  /* 0x00000006ff007c0c */ /* 0x004fe4000bf22070 */
        /* <DEDUP_REMOVED lines=14> */
[----:B------:R-:W-:Y:S01]  /*5310*/  MOV R41, RZ ;  /* 0x000000ff00297202 */ /* 0x000fe20000000f00 */
[----:B------:R-:W-:Y:S01]  /*5320*/  IMAD.MOV.U32 R34, RZ, RZ, RZ ;  /* 0x000000ffff227224 */ /* 0x000fe200078e00ff */
[----:B------:R-:W-:Y:S01]  /*5330*/  MOV R32, RZ ;  /* 0x000000ff00207202 */ /* 0x000fe20000000f00 */
[----:B------:R-:W-:-:S04]  /*5340*/  IMAD.MOV.U32 R18, RZ, RZ, RZ ;  /* 0x000000ffff127224 */ /* 0x000fc800078e00ff */
[----:B0-----:R-:W-:Y:S05]  /*5350*/  @P0 BRA `(.L_x_3132) ;  /* 0x0000002400100947 */ /* 0x001fea0003800000 */
[----:B------:R-:W0:Y:S01]  /*5360*/  LDCU UR4, c[0x0][0x3f4] ;  /* 0x00007e80ff0477ac */ /* 0x000e220008000800 */
[----:B------:R-:W1:Y:S01]  /*5370*/  S2R R15, SR_CgaCtaId ;  /* 0x00000000000f7919 */ /* 0x000e620000008800 */
[----:B------:R-:W2:Y:S01]  /*5380*/  LDC.64 R46, c[0x0][0x3c0] ;  /* 0x0000f000ff2e7b82 */ /* 0x000ea20000000a00 */
[----:B------:R-:W-:Y:S01]  /*5390*/  IADD3 R45, PT, PT, R6, R7, RZ ;  /* 0x00000007062d7210 */ /* 0x000fe20007ffe0ff */
[----:B------:R-:W-:Y:S01]  /*53a0*/  BSSY.RECONVERGENT B1, `(.L_x_3133) ;  /* 0x00000c6000017945 */ /* 0x000fe20003800200 */
[----:B------:R-:W-:Y:S02]  /*53b0*/  MOV R12, 0x400 ;  /* 0x00000400000c7802 */ /* 0x000fe40000000f00 */
[----:B------:R-:W-:-:S03]  /*53c0*/  MOV R43, RZ ;  /* 0x000000ff002b7202 */ /* 0x000fc60000000f00 */
[----:B------:R-:W-:Y:S01]  /*53d0*/  VIADD R12, R12, 0x110 ;  /* 0x000001100c0c7836 */ /* 0x000fe20000000000 */
[----:B0-----:R-:W-:-:S04]  /*53e0*/  MOV R35, UR4 ;  /* 0x0000000400237c02 */ /* 0x001fc80008000f00 */
[-C--:B------:R-:W-:Y:S01]  /*53f0*/  VIMNMX R42, PT, PT, R16, R35.reuse, PT ;  /* 0x00000023102a7248 */ /* 0x080fe20003fe0100 */
[----:B------:R-:W-:-:S03]  /*5400*/  IMAD R13, R4, R35, R0 ;  /* 0x00000023040d7224 */ /* 0x000fc600078e0200 */
[----:B------:R-:W-:Y:S01]  /*5410*/  ISETP.GE.AND P0, PT, R45, R42, PT ;  /* 0x0000002a2d00720c */ /* 0x000fe20003f06270 */
[----:B--2---:R-:W-:Y:S01]  /*5420*/  IMAD.WIDE R46, R13, 0x2, R46 ;  /* 0x000000020d2e7825 */ /* 0x004fe200078e022e */
[----:B-1----:R-:W-:-:S04]  /*5430*/  LEA R40, R15, R12, 0x18 ;  /* 0x0000000c0f287211 */ /* 0x002fc800078ec0ff */
[----:B------:R-:W-:-:S07]  /*5440*/  IADD3 R4, PT, PT, R40, UR5, RZ ;  /* 0x0000000528047c10 */ /* 0x000fce000fffe0ff */
[----:B------:R-:W-:Y:S05]  /*5450*/  @P0 BRA `(.L_x_3134) ;  /* 0x0000000800e80947 */ /* 0x000fea0003800000 */
[----:B------:R-:W-:Y:S01]  /*5460*/  VIADDMNMX R42, R45, 0x4, R42, !PT ;  /* 0x000000042d2a7846 */ /* 0x000fe2000780012a */
[----:B------:R-:W-:Y:S01]  /*5470*/  BSSY.RECONVERGENT B2, `(.L_x_3135) ;  /* 0x000006d000027945 */ /* 0x000fe20003800200 */
[----:B------:R-:W-:Y:S01]  /*5480*/  LOP3.LUT R12, RZ, R6, RZ, 0x33, !PT ;  /* 0x00000006ff0c7212 */ /* 0x000fe200078e33ff */
[----:B------:R-:W-:Y:S02]  /*5490*/  HFMA2 R32, -RZ, RZ, 0, 0 ;  /* 0x00000000ff207431 */ /* 0x000fe400000001ff */
[----:B------:R-:W-:Y:S02]  /*54a0*/  IMAD.MOV.U32 R18, RZ, RZ, RZ ;  /* 0x000000ffff127224 */ /* 0x000fe400078e00ff */
[----:B------:R-:W-:Y:S01]  /*54b0*/  HFMA2 R41, -RZ, RZ, 0, 0 ;  /* 0x00000000ff297431 */ /* 0x000fe200000001ff */
[----:B------:R-:W-:Y:S02]  /*54c0*/  IADD3 R42, PT, PT, -R7, R42, R12 ;  /* 0x0000002a072a7210 */ /* 0x000fe40007ffe10c */
[----:B------:R-:W-:-:S02]  /*54d0*/  CS2R R36, SRZ ;  /* 0x0000000000247805 */ /* 0x000fc4000001ff00 */
[----:B------:R-:W-:Y:S01]  /*54e0*/  MOV R49, R45 ;  /* 0x0000002d00317202 */ /* 0x000fe20000000f00 */
[----:B------:R-:W-:Y:S01]  /*54f0*/  IMAD.MOV.U32 R39, RZ, RZ, RZ ;  /* 0x000000ffff277224 */ /* 0x000fe200078e00ff */
[C---:B------:R-:W-:Y:S01]  /*5500*/  ISETP.GE.U32.AND P0, PT, R42.reuse, 0xc, PT ;  /* 0x0000000c2a00780c */ /* 0x040fe20003f06070 */
[----:B------:R-:W-:Y:S01]  /*5510*/  IMAD.MOV.U32 R43, RZ, RZ, RZ ;  /* 0x000000ffff2b7224 */ /* 0x000fe200078e00ff */
[----:B------:R-:W-:Y:S02]  /*5520*/  LEA.HI R44, R42, 0x1, RZ, 0x1e ;  /* 0x000000012a2c7811 */ /* 0x000fe400078ff0ff */
[----:B------:R-:W-:Y:S02]  /*5530*/  MOV R34, RZ ;  /* 0x000000ff00227202 */ /* 0x000fe40000000f00 */
[----:B------:R-:W-:-:S07]  /*5540*/  LOP3.LUT P1, R52, R44, 0x3, RZ, 0xc0, !PT ;  /* 0x000000032c347812 */ /* 0x000fce000782c0ff */
[----:B------:R-:W-:Y:S06]  /*5550*/  @!P0 BRA `(.L_x_3136) ;  /* 0x0000000400788947 */ /* 0x000fec0003800000 */
[----:B------:R-:W-:Y:S01]  /*5560*/  LOP3.LUT R44, R44, 0x7ffffffc, RZ, 0xc0, !PT ;  /* 0x7ffffffc2c2c7812 */ /* 0x000fe200078ec0ff */
[----:B------:R-:W-:Y:S01]  /*5570*/  IMAD.MOV.U32 R49, RZ, RZ, R45 ;  /* 0x000000ffff317224 */ /* 0x000fe200078e002d */
[----:B------:R-:W-:Y:S02]  /*5580*/  MOV R51, RZ ;  /* 0x000000ff00337202 */ /* 0x000fe40000000f00 */
[----:B------:R-:W-:-:S07]  /*5590*/  MOV R18, RZ ;  /* 0x000000ff00127202 */ /* 0x000fce0000000f00 */
.L_x_3137:
[----:B---3--:R-:W-:-:S04]  /*55a0*/  IMAD R29, R49, 0x50, RZ ;  /* 0x00000050311d7824 */ /* 0x008fc800078e02ff */
[----:B------:R-:W-:-:S06]  /*55b0*/  IMAD.WIDE.U32 R12, R29, 0x2, R46 ;  /* 0x000000021d0c7825 */ /* 0x000fcc00078e002e */
[----:B------:R-:W2:Y:S01]  /*55c0*/  LDG.E.128 R12, desc[UR36][R12.64] ;  /* 0x000000240c0c7981 */ /* 0x000ea2000c1e1d00 */
[C---:B------:R-:W-:Y:S02]  /*55d0*/  IADD3 R21, PT, PT, R29.reuse, 0x140, RZ ;  /* 0x000001401d157810 */ /* 0x040fe40007ffe0ff */
[----:B------:R-:W-:-:S03]  /*55e0*/  IADD3 R25, PT, PT, R29, 0x280, RZ ;  /* 0x000002801d197810 */ /* 0x000fc60007ffe0ff */
[----:B------:R-:W-:-:S04]  /*55f0*/  IMAD.WIDE.U32 R20, R21, 0x2, R46 ;  /* 0x0000000215147825 */ /* 0x000fc800078e002e */
[--C-:B------:R-:W-:Y:S02]  /*5600*/  IMAD.WIDE.U32 R24, R25, 0x2, R46.reuse ;  /* 0x0000000219187825 */ /* 0x100fe400078e002e */
[----:B------:R-:W3:Y:S02]  /*5610*/  LDG.E.128 R20, desc[UR36][R20.64] ;  /* 0x0000002414147981 */ /* 0x000ee4000c1e1d00 */
[----:B------:R-:W-:Y:S02]  /*5620*/  VIADD R29, R29, 0x3c0 ;  /* 0x000003c01d1d7836 */ /* 0x000fe40000000000 */
[----:B------:R-:W4:Y:S02]  /*5630*/  LDG.E.128 R24, desc[UR36][R24.64] ;  /* 0x0000002418187981 */ /* 0x000f24000c1e1d00 */
[----:B------:R-:W-:-:S06]  /*5640*/  IMAD.WIDE.U32 R28, R29, 0x2, R46 ;  /* 0x000000021d1c7825 */ /* 0x000fcc00078e002e */
[----:B------:R-:W4:Y:S01]  /*5650*/  LDG.E.128 R28, desc[UR36][R28.64] ;  /* 0x000000241c1c7981 */ /* 0x000f22000c1e1d00 */
[----:B------:R-:W-:Y:S01]  /*5660*/  IADD3 R53, PT, PT, -R6, R49, RZ ;  /* 0x0000003106357210 */ /* 0x000fe20007ffe1ff */
[----:B------:R-:W-:Y:S01]  /*5670*/  VIADD R51, R51, 0x4 ;  /* 0x0000000433337836 */ /* 0x000fe20000000000 */
[----:B------:R-:W-:Y:S02]  /*5680*/  IADD3 R49, PT, PT, R49, 0x10, RZ ;  /* 0x0000001031317810 */ /* 0x000fe40007ffe0ff */
[----:B------:R-:W-:Y:S02]  /*5690*/  LEA R54, R53, R4, 0x1 ;  /* 0x0000000435367211 */ /* 0x000fe400078e08ff */
[----:B------:R-:W-:-:S03]  /*56a0*/  ISETP.NE.AND P0, PT, R51, R44, PT ;  /* 0x0000002c3300720c */ /* 0x000fc60003f05270 */
[----:B------:R-:W0:Y:S04]  /*56b0*/  LDS.U16 R53, [R54] ;  /* 0x0000000036357984 */ /* 0x000e280000000400 */
[----:B------:R-:W1:Y:S04]  /*56c0*/  LDS.U16 R50, [R54+0x8] ;  /* 0x0000080036327984 */ /* 0x000e680000000400 */
[----:B------:R-:W4:Y:S01]  /*56d0*/  LDS.U16 R48, [R54+0x10] ;  /* 0x0000100036307984 */ /* 0x000f220000000400 */
[----:B0-----:R-:W-:Y:S02]  /*56e0*/  HADD2.F32 R53, -RZ, R53.H0_H0 ;  /* 0x20000035ff357230 */ /* 0x001fe40000004100 */
[----:B--2---:R-:W-:-:S02]  /*56f0*/  HADD2.F32 R55, -RZ, R12.H0_H0 ;  /* 0x2000000cff377230 */ /* 0x004fc40000004100 */
[----:B------:R-:W-:Y:S02]  /*5700*/  HADD2.F32 R12, -RZ, R12.H1_H1 ;  /* 0x3000000cff0c7230 */ /* 0x000fe40000004100 */
[--C-:B------:R-:W-:Y:S02]  /*5710*/  HADD2.F32 R56, -RZ, R13.reuse.H1_H1 ;  /* 0x3000000dff387230 */ /* 0x100fe40000004100 */
[C---:B------:R-:W-:Y:S01]  /*5720*/  FFMA.FTZ R18, R53.reuse, R55, R18 ;  /* 0x0000003735127223 */ /* 0x040fe20000010012 */
[----:B------:R-:W-:Y:S02]  /*5730*/  HADD2.F32 R55, -RZ, R13.H0_H0 ;  /* 0x2000000dff377230 */ /* 0x000fe40000004100 */
[C---:B------:R-:W-:Y:S01]  /*5740*/  FFMA.FTZ R37, R53.reuse, R12, R37 ;  /* 0x0000000c35257223 */ /* 0x040fe20000010025 */
[--C-:B------:R-:W-:Y:S01]  /*5750*/  HADD2.F32 R13, -RZ, R14.reuse.H0_H0 ;  /* 0x2000000eff0d7230 */ /* 0x100fe20000004100 */
[----:B------:R0:W2:Y:S01]  /*5760*/  LDS.U16 R12, [R54+0x18] ;  /* 0x00001800360c7984 */ /* 0x0000a20000000400 */
[C---:B------:R-:W-:Y:S01]  /*5770*/  FFMA.FTZ R39, R53.reuse, R56, R39 ;  /* 0x0000003835277223 */ /* 0x040fe20000010027 */
[----:B------:R-:W-:Y:S01]  /*5780*/  FFMA.FTZ R32, R53, R55, R32 ;  /* 0x0000003735207223 */ /* 0x000fe20000010020 */
[----:B------:R-:W-:-:S02]  /*5790*/  HADD2.F32 R14, -RZ, R14.H1_H1 ;  /* 0x3000000eff0e7230 */ /* 0x000fc40000004100 */
[C---:B------:R-:W-:Y:S01]  /*57a0*/  FFMA.FTZ R34, R53.reuse, R13, R34 ;  /* 0x0000000d35227223 */ /* 0x040fe20000010022 */
[--C-:B------:R-:W-:Y:S02]  /*57b0*/  HADD2.F32 R55, -RZ, R15.reuse.H0_H0 ;  /* 0x2000000fff377230 */ /* 0x100fe40000004100 */
[----:B------:R-:W-:Y:S02]  /*57c0*/  HADD2.F32 R56, -RZ, R15.H1_H1 ;  /* 0x3000000fff387230 */ /* 0x000fe40000004100 */
[C---:B------:R-:W-:Y:S01]  /*57d0*/  FFMA.FTZ R41, R53.reuse, R14, R41 ;  /* 0x0000000e35297223 */ /* 0x040fe20000010029 */
[----:B-1----:R-:W-:Y:S02]  /*57e0*/  HADD2.F32 R13, -RZ, R50.H0_H0 ;  /* 0x20000032ff0d7230 */ /* 0x002fe40000004100 */
[C---:B------:R-:W-:Y:S01]  /*57f0*/  FFMA.FTZ R36, R53.reuse, R55, R36 ;  /* 0x0000003735247223 */ /* 0x040fe20000010024 */
[--C-:B---3--:R-:W-:Y:S02]  /*5800*/  HADD2.F32 R15, -RZ, R21.reuse.H0_H0 ;  /* 0x20000015ff0f7230 */ /* 0x108fe40000004100 */
[----:B------:R-:W-:Y:S01]  /*5810*/  FFMA.FTZ R43, R53, R56, R43 ;  /* 0x00000038352b7223 */ /* 0x000fe2000001002b */
[----:B------:R-:W-:-:S02]  /*5820*/  HADD2.F32 R50, -RZ, R21.H1_H1 ;  /* 0x30000015ff327230 */ /* 0x000fc40000004100 */
[----:B------:R-:W-:Y:S02]  /*5830*/  HADD2.F32 R14, -RZ, R20.H0_H0 ;  /* 0x20000014ff0e7230 */ /* 0x000fe40000004100 */
[C---:B------:R-:W-:Y:S01]  /*5840*/  FFMA.FTZ R32, R13.reuse, R15, R32 ;  /* 0x0000000f0d207223 */ /* 0x040fe20000010020 */
[----:B------:R-:W-:Y:S02]  /*5850*/  HADD2.F32 R21, -RZ, R22.H0_H0 ;  /* 0x20000016ff157230 */ /* 0x000fe40000004100 */
[C---:B------:R-:W-:Y:S01]  /*5860*/  FFMA.FTZ R39, R13.reuse, R50, R39 ;  /* 0x000000320d277223 */ /* 0x040fe20000010027 */
[----:B------:R-:W-:Y:S02]  /*5870*/  HADD2.F32 R20, -RZ, R20.H1_H1 ;  /* 0x30000014ff147230 */ /* 0x000fe40000004100 */
[C---:B------:R-:W-:Y:S01]  /*5880*/  FFMA.FTZ R18, R13.reuse, R14, R18 ;  /* 0x0000000e0d127223 */ /* 0x040fe20000010012 */
[----:B------:R-:W-:Y:S02]  /*5890*/  HADD2.F32 R22, -RZ, R22.H1_H1 ;  /* 0x30000016ff167230 */ /* 0x000fe40000004100 */
[----:B------:R-:W-:Y:S01]  /*58a0*/  FFMA.FTZ R34, R13, R21, R34 ;  /* 0x000000150d227223 */ /* 0x000fe20000010022 */
[----:B------:R-:W-:-:S02]  /*58b0*/  HADD2.F32 R53, -RZ, R23.H0_H0 ;  /* 0x20000017ff357230 */ /* 0x000fc40000004100 */
[C---:B------:R-:W-:Y:S01]  /*58c0*/  FFMA.FTZ R37, R13.reuse, R20, R37 ;  /* 0x000000140d257223 */ /* 0x040fe20000010025 */
[----:B0-----:R-:W-:Y:S02]  /*58d0*/  HADD2.F32 R54, -RZ, R23.H1_H1 ;  /* 0x30000017ff367230 */ /* 0x001fe40000004100 */
[C---:B------:R-:W-:Y:S01]  /*58e0*/  FFMA.FTZ R41, R13.reuse, R22, R41 ;  /* 0x000000160d297223 */ /* 0x040fe20000010029 */
[----:B----4-:R-:W-:Y:S02]  /*58f0*/  HADD2.F32 R14, -RZ, R24.H0_H0 ;  /* 0x20000018ff0e7230 */ /* 0x010fe40000004100 */
[C---:B------:R-:W-:Y:S01]  /*5900*/  FFMA.FTZ R36, R13.reuse, R53, R36 ;  /* 0x000000350d247223 */ /* 0x040fe20000010024 */
[----:B------:R-:W-:Y:S02]  /*5910*/  HADD2.F32 R21, -RZ, R26.H0_H0 ;  /* 0x2000001aff157230 */ /* 0x000fe40000004100 */
[----:B------:R-:W-:Y:S01]  /*5920*/  FFMA.FTZ R43, R13, R54, R43 ;  /* 0x000000360d2b7223 */ /* 0x000fe2000001002b */
[----:B------:R-:W-:-:S02]  /*5930*/  HADD2.F32 R13, -RZ, R48.H0_H0 ;  /* 0x20000030ff0d7230 */ /* 0x000fc40000004100 */
[----:B------:R-:W-:Y:S02]  /*5940*/  HADD2.F32 R24, -RZ, R24.H1_H1 ;  /* 0x30000018ff187230 */ /* 0x000fe40000004100 */
        /* <DEDUP_REMOVED lines=12> */
[----:B------:R-:W-:Y:S02]  /*5a10*/  HADD2.F32 R21, -RZ, R30.H0_H0 ;  /* 0x2000001eff157230 */ /* 0x000fe40000004100 */
[----:B------:R-:W-:Y:S01]  /*5a20*/  FFMA.FTZ R43, R13, R22, R43 ;  /* 0x000000160d2b7223 */ /* 0x000fe2000001002b */
        /* <DEDUP_REMOVED lines=15> */
[----:B------:R-:W-:Y:S01]  /*5b20*/  FFMA.FTZ R43, R13, R20, R43 ;  /* 0x000000140d2b7223 */ /* 0x000fe2000001002b */
[----:B------:R-:W-:Y:S06]  /*5b30*/  @P0 BRA `(.L_x_3137) ;  /* 0xfffffff800980947 */ /* 0x000fec000383ffff */
.L_x_3136:
[----:B------:R-:W-:Y:S05]  /*5b40*/  BSYNC.RECONVERGENT B2 ;  /* 0x0000000000027941 */ /* 0x000fea0003800200 */
.L_x_3135:
[----:B------:R-:W-:Y:S05]  /*5b50*/  @!P1 BRA `(.L_x_3134) ;  /* 0x0000000400289947 */ /* 0x000fea0003800000 */
[----:B------:R-:W-:Y:S01]  /*5b60*/  ISETP.NE.AND P1, PT, R52, 0x1, PT ;  /* 0x000000013400780c */ /* 0x000fe20003f25270 */
[----:B------:R-:W-:Y:S01]  /*5b70*/  BSSY.RECONVERGENT B2, `(.L_x_3138) ;  /* 0x0000030000027945 */ /* 0x000fe20003800200 */
[----:B------:R-:W-:-:S11]  /*5b80*/  LOP3.LUT P0, RZ, R42, 0x4, RZ, 0xc0, !PT ;  /* 0x000000042aff7812 */ /* 0x000fd6000780c0ff */
[----:B------:R-:W-:Y:S05]  /*5b90*/  @!P1 BRA `(.L_x_3139) ;  /* 0x0000000000b49947 */ /* 0x000fea0003800000 */
[----:B------:R-:W-:-:S04]  /*5ba0*/  IMAD R21, R49, 0x50, RZ ;  /* 0x0000005031157824 */ /* 0x000fc800078e02ff */
[C---:B------:R-:W-:Y:S01]  /*5bb0*/  IMAD.WIDE.U32 R12, R21.reuse, 0x2, R46 ;  /* 0x00000002150c7825 */ /* 0x040fe200078e002e */
[----:B------:R-:W-:-:S05]  /*5bc0*/  IADD3 R21, PT, PT, R21, 0x140, RZ ;  /* 0x0000014015157810 */ /* 0x000fca0007ffe0ff */
[----:B------:R-:W2:Y:S01]  /*5bd0*/  LDG.E.128 R12, desc[UR36][R12.64] ;  /* 0x000000240c0c7981 */ /* 0x000ea2000c1e1d00 */
[----:B------:R-:W-:-:S06]  /*5be0*/  IMAD.WIDE.U32 R20, R21, 0x2, R46 ;  /* 0x0000000215147825 */ /* 0x000fcc00078e002e */
[----:B------:R-:W4:Y:S01]  /*5bf0*/  LDG.E.128 R20, desc[UR36][R20.64] ;  /* 0x0000002414147981 */ /* 0x000f22000c1e1d00 */
[C---:B------:R-:W-:Y:S01]  /*5c00*/  IMAD.IADD R25, R49.reuse, 0x1, -R6 ;  /* 0x0000000131197824 */ /* 0x040fe200078e0a06 */
[----:B------:R-:W-:-:S04]  /*5c10*/  IADD3 R49, PT, PT, R49, 0x8, RZ ;  /* 0x0000000831317810 */ /* 0x000fc80007ffe0ff */
[----:B------:R-:W-:-:S05]  /*5c20*/  LEA R25, R25, R4, 0x1 ;  /* 0x0000000419197211 */ /* 0x000fca00078e08ff */
[----:B------:R-:W0:Y:S04]  /*5c30*/  LDS.U16 R24, [R25] ;  /* 0x0000000019187984 */ /* 0x000e280000000400 */
[----:B------:R-:W1:Y:S01]  /*5c40*/  LDS.U16 R30, [R25+0x8] ;  /* 0x00000800191e7984 */ /* 0x000e620000000400 */
[--C-:B--2---:R-:W-:Y:S02]  /*5c50*/  HADD2.F32 R26, -RZ, R12.reuse.H0_H0 ;  /* 0x2000000cff1a7230 */ /* 0x104fe40000004100 */
[----:B---3--:R-:W-:Y:S02]  /*5c60*/  HADD2.F32 R28, -RZ, R12.H1_H1 ;  /* 0x3000000cff1c7230 */ /* 0x008fe40000004100 */
[--C-:B------:R-:W-:Y:S02]  /*5c70*/  HADD2.F32 R27, -RZ, R13.reuse.H0_H0 ;  /* 0x2000000dff1b7230 */ /* 0x100fe40000004100 */
[----:B------:R-:W-:-:S02]  /*5c80*/  HADD2.F32 R12, -RZ, R13.H1_H1 ;  /* 0x3000000dff0c7230 */ /* 0x000fc40000004100 */
[----:B0-----:R-:W-:Y:S02]  /*5c90*/  HADD2.F32 R13, -RZ, R24.H0_H0 ;  /* 0x20000018ff0d7230 */ /* 0x001fe40000004100 */
[--C-:B------:R-:W-:Y:S02]  /*5ca0*/  HADD2.F32 R29, -RZ, R14.reuse.H0_H0 ;  /* 0x2000000eff1d7230 */ /* 0x100fe40000004100 */
        /* <DEDUP_REMOVED lines=8> */
[C---:B------:R-:W-:Y:S01]  /*5d30*/  FFMA.FTZ R14, R13.reuse, R14, R41 ;  /* 0x0000000e0d0e7223 */ /* 0x040fe20000010029 */
[C---:B------:R-:W-:Y:S01]  /*5d40*/  FFMA.FTZ R31, R13.reuse, R31, R36 ;  /* 0x0000001f0d1f7223 */ /* 0x040fe20000010024 */
[----:B------:R-:W-:Y:S01]  /*5d50*/  FFMA.FTZ R24, R13, R24, R43 ;  /* 0x000000180d187223 */ /* 0x000fe2000001002b */
[----:B----4-:R-:W-:Y:S02]  /*5d60*/  HADD2.F32 R32, -RZ, R21.H0_H0 ;  /* 0x20000015ff207230 */ /* 0x010fe40000004100 */
[----:B-1----:R-:W-:Y:S02]  /*5d70*/  HADD2.F32 R43, -RZ, R30.H0_H0 ;  /* 0x2000001eff2b7230 */ /* 0x002fe40000004100 */
[----:B------:R-:W-:-:S02]  /*5d80*/  HADD2.F32 R13, -RZ, R20.H0_H0 ;  /* 0x20000014ff0d7230 */ /* 0x000fc40000004100 */
[----:B------:R-:W-:Y:S02]  /*5d90*/  HADD2.F32 R37, -RZ, R20.H1_H1 ;  /* 0x30000014ff257230 */ /* 0x000fe40000004100 */
        /* <DEDUP_REMOVED lines=13> */
.L_x_3139:
[----:B------:R-:W-:Y:S05]  /*5e70*/  BSYNC.RECONVERGENT B2 ;  /* 0x0000000000027941 */ /* 0x000fea0003800200 */
.L_x_3138:
[----:B------:R-:W-:Y:S05]  /*5e80*/  @P0 BRA `(.L_x_3134) ;  /* 0x00000000005c0947 */ /* 0x000fea0003800000 */
[----:B------:R-:W-:-:S04]  /*5e90*/  IMAD R13, R49, 0x50, RZ ;  /* 0x00000050310d7824 */ /* 0x000fc800078e02ff */
[----:B------:R-:W-:-:S06]  /*5ea0*/  IMAD.WIDE.U32 R12, R13, 0x2, R46 ;  /* 0x000000020d0c7825 */ /* 0x000fcc00078e002e */
[----:B------:R-:W2:Y:S01]  /*5eb0*/  LDG.E.128 R12, desc[UR36][R12.64] ;  /* 0x000000240c0c7981 */ /* 0x000ea2000c1e1d00 */
[----:B------:R-:W-:-:S05]  /*5ec0*/  IMAD.IADD R21, R49, 0x1, -R6 ;  /* 0x0000000131157824 */ /* 0x000fca00078e0a06 */
[----:B------:R-:W-:-:S06]  /*5ed0*/  LEA R21, R21, R4, 0x1 ;  /* 0x0000000415157211 */ /* 0x000fcc00078e08ff */
[----:B------:R-:W0:Y:S02]  /*5ee0*/  LDS.U16 R21, [R21] ;  /* 0x0000000015157984 */ /* 0x000e240000000400 */
        /* <DEDUP_REMOVED lines=17> */
.L_x_3134:
[----:B------:R-:W-:Y:S05]  /*6000*/  BSYNC.RECONVERGENT B1 ;  /* 0x0000000000017941 */ /* 0x000fea0003800200 */
.L_x_3133:
        /* <DEDUP_REMOVED lines=13> */
[----:B------:R-:W-:Y:S02]  /*60e0*/  LOP3.LUT R12, R12, 0x3, RZ, 0xc0, !PT ;  /* 0x000000030c0c7812 */ /* 0x000fe400078ec0ff */
[----:B------:R-:W-:-:S03]  /*60f0*/  IADD3 R40, PT, PT, R40, R13, RZ ;  /* 0x0000000d28287210 */ /* 0x000fc60007ffe0ff */
[----:B------:R-:W-:-:S07]  /*6100*/  IMAD.MOV R21, RZ, RZ, -R12 ;  /* 0x000000ffff157224 */ /* 0x000fce00078e0a0c */
.L_x_3146:
        /* <DEDUP_REMOVED lines=14> */
[----:B-1----:R-:W-:-:S04]  /*61f0*/  IMAD.MOV R12, RZ, RZ, -R13 ;  /* 0x000000ffff0c7224 */ /* 0x002fc800078e0a0d */
        /* <DEDUP_REMOVED lines=33> */
.L_x_3145:
[----:B------:R-:W-:Y:S05]  /*6410*/  BSYNC.RECONVERGENT B3 ;  /* 0x0000000000037941 */ /* 0x000fea0003800200 */
.L_x_3144:
[----:B------:R-:W-:Y:S02]  /*6420*/  IADD3 R45, PT, PT, R45, 0x4, RZ ;  /* 0x000000042d2d7810 */ /* 0x000fe40007ffe0ff */
[----:B------:R-:W-:Y:S01]  /*6430*/  IADD3 R40, PT, PT, R40, 0x8, RZ ;  /* 0x0000000828287810 */ /* 0x000fe20007ffe0ff */
[----:B------:R-:W-:Y:S06]  /*6440*/  @P2 BRA `(.L_x_3146) ;  /* 0xfffffffc00302947 */ /* 0x000fec000383ffff */
.L_x_3143:
[----:B------:R-:W-:Y:S05]  /*6450*/  BSYNC.RECONVERGENT B2 ;  /* 0x0000000000027941 */ /* 0x000fea0003800200 */
.L_x_3142:
[----:B------:R-:W-:-:S13]  /*6460*/  ISETP.GE.U32.AND P0, PT, R20, 0xc, PT ;  /* 0x0000000c1400780c */ /* 0x000fda0003f06070 */
[----:B------:R-:W-:Y:S05]  /*6470*/  @!P0 BRA `(.L_x_3141) ;  /* 0x0000000c00148947 */ /* 0x000fea0003800000 */
[----:B------:R-:W0:Y:S02]  /*6480*/  LDC R35, c[0x0][0x3f4] ;  /* 0x0000fd00ff237b82 */ /* 0x000e240000000800 */
.L_x_3155:
        /* <DEDUP_REMOVED lines=40> */
[----:B---3--:R-:W-:Y:S02]  /*6710*/  HADD2.F32 R28, -RZ, R12.H1_H1 ;  /* 0x3000000cff1c7230 */ /* 0x008fe40000004100 */
        /* <DEDUP_REMOVED lines=13> */
.L_x_3148:
[----:B------:R-:W-:Y:S05]  /*67f0*/  BSYNC.RECONVERGENT B2 ;  /* 0x0000000000027941 */ /* 0x000fea0003800200 */
.L_x_3147:
        /* <DEDUP_REMOVED lines=45> */
.L_x_3150:
[----:B------:R-:W-:Y:S05]  /*6ad0*/  BSYNC.RECONVERGENT B2 ;  /* 0x0000000000027941 */ /* 0x000fea0003800200 */
.L_x_3149:
        /* <DEDUP_REMOVED lines=10> */
[----:B0-----:R-:W0:Y:S01]  /*6b80*/  LDS.U16 R21, [R20+0x10] ;  /* 0x0000100014157984 */ /* 0x001e220000000400 */
        /* <DEDUP_REMOVED lines=34> */
.L_x_3152:
[----:B------:R-:W-:Y:S05]  /*6db0*/  BSYNC.RECONVERGENT B2 ;  /* 0x0000000000027941 */ /* 0x000fea0003800200 */
.L_x_3151:
        /* <DEDUP_REMOVED lines=9> */
[----:B-1----:R-:W-:-:S06]  /*6e50*/  IADD3 R21, PT, PT, R14, 0xffffffe, RZ ;  /* 0x0ffffffe0e157810 */ /* 0x002fcc0007ffe0ff */
[----:B------:R-:W1:Y:S02]  /*6e60*/  F2I.FTZ.U32.TRUNC.NTZ R13, R21 ;  /* 0x00000015000d7305 */ /* 0x000e64000021f000 */
        /* <DEDUP_REMOVED lines=30> */
[----:B---3--:R-:W-:-:S02]  /*7050*/  HADD2.F32 R28, -RZ, R15.H1_H1 ;  /* 0x3000000fff1c7230 */ /* 0x008fc40000004100 */
[C---:B------:R-:W-:Y:S01]  /*7060*/  FFMA.FTZ R41, R21.reuse, R14, R41 ;  /* 0x0000000e15297223 */ /* 0x040fe20000010029 */
[C---:B------:R-:W-:Y:S02]  /*7070*/  FFMA.FTZ R36, R21.reuse, R27, R36 ;  /* 0x0000001b15247223 */ /* 0x040fe40000010024 */
[----:B------:R-:W-:-:S07]  /*7080*/  FFMA.FTZ R43, R21, R28, R43 ;  /* 0x0000001c152b7223 */ /* 0x000fce000001002b */
.L_x_3154:
[----:B------:R-:W-:Y:S05]  /*7090*/  BSYNC.RECONVERGENT B2 ;  /* 0x0000000000027941 */ /* 0x000fea0003800200 */
.L_x_3153:
[----:B------:R-:W-:-:S04]  /*70a0*/  IADD3 R45, PT, PT, R45, 0x10, RZ ;  /* 0x000000102d2d7810 */ /* 0x000fc80007ffe0ff */
[----:B------:R-:W-:-:S13]  /*70b0*/  ISETP.GE.AND P0, PT, R45, R16, PT ;  /* 0x000000102d00720c */ /* 0x000fda0003f06270 */
[----:B------:R-:W-:Y:S05]  /*70c0*/  @!P0 BRA `(.L_x_3155) ;  /* 0xfffffff000f08947 */ /* 0x000fea000383ffff */
.L_x_3141:
[----:B------:R-:W-:Y:S05]  /*70d0*/  BSYNC.RECONVERGENT B1 ;  /* 0x0000000000017941 */ /* 0x000fea0003800200 */
.L_x_3140:
        /* <DEDUP_REMOVED lines=8> */
[----:B------:R-:W-:-:S06]  /*7160*/  LEA.HI.X.SX32 R13, R19, UR7, 0x1, P0 ;  /* 0x00000007130d7c11 */ /* 0x000fcc00080f0eff */
[----:B------:R-:W2:Y:S01]  /*7170*/  LDG.E.64 R12, desc[UR36][R12.64] ;  /* 0x000000240c0c7981 */ /* 0x000ea2000c1e1b00 */
[----:B------:R-:W0:Y:S03]  /*7180*/  LDC.64 R14, c[0x0][0x468] ;  /* 0x00011a00ff0e7b82 */ /* 0x000e260000000a00 */
[----:B0-----:R-:W4:Y:S01]  /*7190*/  LDG.E R14, desc[UR36][R14.64+0x8] ;  /* 0x000008240e0e7981 */ /* 0x001f22000c1e1900 */
[----:B--2---:R-:W-:Y:S01]  /*71a0*/  LOP3.LUT R24, R13, 0xff, RZ, 0xc0, !PT ;  /* 0x000000ff0d187812 */ /* 0x004fe200078ec0ff */
[----:B------:R0:W4:Y:S01]  /*71b0*/  I2F.S8 R19, R12 ;  /* 0x0000000c00137306 */ /* 0x0001220000001400 */
[--C-:B---3--:R-:W-:Y:S02]  /*71c0*/  SHF.R.S32.HI R29, RZ, 0x18, R13.reuse ;  /* 0x00000018ff1d7819 */ /* 0x108fe4000001140d */
[----:B------:R-:W-:Y:S02]  /*71d0*/  SHF.R.U64 R16, R24, 0x7, RZ ;  /* 0x0000000718107819 */ /* 0x000fe400000012ff */
[----:B------:R-:W-:-:S02]  /*71e0*/  SHF.R.S64 R26, R12, 0x10, R13 ;  /* 0x000000100c1a7819 */ /* 0x000fc4000000100d */
[----:B------:R-:W-:Y:S01]  /*71f0*/  ISETP.NE.U32.AND P1, PT, R16, RZ, PT ;  /* 0x000000ff1000720c */ /* 0x000fe20003f25070 */
[----:B------:R-:W1:Y:S01]  /*7200*/  I2F.S16 R29, R29 ;  /* 0x0000001d001d7306 */ /* 0x000e620000101400 */
[----:B------:R-:W-:Y:S02]  /*7210*/  PRMT R16, R13, 0x9910, RZ ;  /* 0x000099100d107816 */ /* 0x000fe400000000ff */
[--C-:B------:R-:W-:Y:S02]  /*7220*/  SHF.R.U64 R20, R12, 0x10, R13.reuse ;  /* 0x000000100c147819 */ /* 0x100fe4000000120d */
[----:B------:R-:W-:Y:S02]  /*7230*/  SHF.R.S32.HI R13, RZ, 0x10, R13 ;  /* 0x00000010ff0d7819 */ /* 0x000fe4000001140d */
[----:B------:R-:W-:Y:S02]  /*7240*/  LOP3.LUT R26, R26, 0xff, RZ, 0xc0, !PT ;  /* 0x000000ff1a1a7812 */ /* 0x000fe400078ec0ff */
[----:B------:R-:W-:-:S02]  /*7250*/  LOP3.LUT R27, R13, 0xff, RZ, 0xc0, !PT ;  /* 0x000000ff0d1b7812 */ /* 0x000fc400078ec0ff */
[----:B------:R-:W-:Y:S02]  /*7260*/  PRMT R6, R12, 0x9910, RZ ;  /* 0x000099100c067816 */ /* 0x000fe400000000ff */
[----:B------:R-:W-:Y:S02]  /*7270*/  SHF.R.U64 R13, R27, 0x7, RZ ;  /* 0x000000071b0d7819 */ /* 0x000fe400000012ff */
[----:B0-----:R-:W-:Y:S01]  /*7280*/  SHF.R.U64 R12, R26, 0x7, RZ ;  /* 0x000000071a0c7819 */ /* 0x001fe200000012ff */
[C---:B----4-:R-:W-:Y:S01]  /*7290*/  FMUL.FTZ R19, R14.reuse, R19 ;  /* 0x000000130e137220 */ /* 0x050fe20000410000 */
[----:B------:R-:W-:Y:S01]  /*72a0*/  ISETP.NE.U32.AND P2, PT, R13, RZ, PT ;  /* 0x000000ff0d00720c */ /* 0x000fe20003f45070 */
[----:B-1----:R-:W-:Y:S01]  /*72b0*/  FMUL.FTZ R22, R14, R29 ;  /* 0x0000001d0e167220 */ /* 0x002fe20000410000 */
[----:B------:R-:W-:Y:S02]  /*72c0*/  ISETP.NE.U32.AND P0, PT, R12, RZ, PT ;  /* 0x000000ff0c00720c */ /* 0x000fe40003f05070 */
[----:B------:R-:W-:-:S02]  /*72d0*/  ISETP.NE.U32.AND.EX P2, PT, RZ, RZ, PT, P2 ;  /* 0x000000ffff00720c */ /* 0x000fc40003f45120 */
[----:B------:R-:W-:Y:S02]  /*72e0*/  ISETP.NE.U32.AND.EX P1, PT, RZ, RZ, PT, P1 ;  /* 0x000000ffff00720c */ /* 0x000fe40003f25110 */
[----:B------:R-:W-:Y:S02]  /*72f0*/  ISETP.NE.U32.AND.EX P0, PT, RZ, RZ, PT, P0 ;  /* 0x000000ffff00720c */ /* 0x000fe40003f05100 */
[----:B------:R-:W-:Y:S02]  /*7300*/  PRMT R20, R20, 0x9910, RZ ;  /* 0x0000991014147816 */ /* 0x000fe400000000ff */
[----:B------:R-:W-:Y:S02]  /*7310*/  SHF.R.S32.HI R6, RZ, 0x8, R6 ;  /* 0x00000008ff067819 */ /* 0x000fe40000011406 */
[----:B------:R-:W-:Y:S01]  /*7320*/  SHF.R.S32.HI R16, RZ, 0x8, R16 ;  /* 0x00000008ff107819 */ /* 0x000fe20000011410 */
[----:B------:R-:W-:Y:S01]  /*7330*/  IMAD.MOV.U32 R12, RZ, RZ, R20 ;  /* 0x000000ffff0c7224 */ /* 0x000fe200078e0014 */
[----:B------:R-:W0:Y:S01]  /*7340*/  I2F.S16 R15, R6 ;  /* 0x00000006000f7306 */ /* 0x000e220000101400 */
[----:B------:R-:W-:-:S02]  /*7350*/  @P2 LOP3.LUT R27, R27, 0xffffff00, RZ, 0xfc, !PT ;  /* 0xffffff001b1b2812 */ /* 0x000fc400078efcff */
[----:B------:R-:W-:Y:S02]  /*7360*/  @P1 LOP3.LUT R24, R24, 0xffffff00, RZ, 0xfc, !PT ;  /* 0xffffff0018181812 */ /* 0x000fe400078efcff */
[----:B------:R-:W-:Y:S02]  /*7370*/  SHF.R.S32.HI R12, RZ, 0x8, R12 ;  /* 0x00000008ff0c7819 */ /* 0x000fe4000001140c */
[----:B------:R-:W-:Y:S01]  /*7380*/  @P0 LOP3.LUT R26, R26, 0xffffff00, RZ, 0xfc, !PT ;  /* 0xffffff001a1a0812 */ /* 0x000fe200078efcff */
[----:B------:R-:W1:Y:S01]  /*7390*/  I2F.S16 R25, R16 ;  /* 0x0000001000197306 */ /* 0x000e620000101400 */
[----:B0-----:R-:W-:-:S07]  /*73a0*/  FMUL.FTZ R6, R14, R15 ;  /* 0x0000000f0e067220 */ /* 0x001fce0000410000 */
[----:B------:R0:W2:Y:S01]  /*73b0*/  I2F.S16 R21, R12 ;  /* 0x0000000c00157306 */ /* 0x0000a20000101400 */
[----:B-1----:R-:W-:-:S07]  /*73c0*/  FMUL.FTZ R20, R14, R25 ;  /* 0x000000190e147220 */ /* 0x002fce0000410000 */
[----:B------:R-:W1:Y:S01]  /*73d0*/  I2F.S8 R23, R24 ;  /* 0x0000001800177306 */ /* 0x000e620000001400 */
[----:B0-----:R-:W-:Y:S01]  /*73e0*/  F2FP.F16.F32.PACK_AB R12, R6, R19 ;  /* 0x00000013060c723e */ /* 0x001fe200000000ff */
[----:B--2---:R-:W-:-:S06]  /*73f0*/  FMUL.FTZ R16, R14, R21 ;  /* 0x000000150e107220 */ /* 0x004fcc0000410000 */
[----:B------:R-:W0:Y:S01]  /*7400*/  I2F.S8 R13, R26 ;  /* 0x0000001a000d7306 */ /* 0x000e220000001400 */
[----:B-1----:R-:W-:-:S07]  /*7410*/  FMUL.FTZ R23, R14, R23 ;  /* 0x000000170e177220 */ /* 0x002fce0000410000 */
[----:B------:R-:W1:Y:S01]  /*7420*/  I2F.S8 R27, R27 ;  /* 0x0000001b001b7306 */ /* 0x000e620000001400 */
[----:B0-----:R-:W-:-:S05]  /*7430*/  FMUL.FTZ R13, R14, R13 ;  /* 0x0000000d0e0d7220 */ /* 0x001fca0000410000 */
[----:B------:R-:W-:Y:S01]  /*7440*/  F2FP.F16.F32.PACK_AB R13, R16, R13 ;  /* 0x0000000d100d723e */ /* 0x000fe200000000ff */
[----:B-1----:R-:W-:Y:S01]  /*7450*/  FMUL.FTZ R15, R14, R27 ;  /* 0x0000001b0e0f7220 */ /* 0x002fe20000410000 */
[----:B------:R-:W-:-:S04]  /*7460*/  F2FP.F16.F32.PACK_AB R14, R20, R23 ;  /* 0x00000017140e723e */ /* 0x000fc800000000ff */
[----:B------:R-:W-:Y:S01]  /*7470*/  F2FP.F16.F32.PACK_AB R15, R22, R15 ;  /* 0x0000000f160f723e */ /* 0x000fe200000000ff */
[----:B------:R-:W-:Y:S06]  /*7480*/  BRA `(.L_x_3157) ;  /* 0x00000000000c7947 */ /* 0x000fec0003800000 */
.L_x_3156:
[----:B------:R-:W0:Y:S02]  /*7490*/  LDC.64 R12, c[0x0][0x3a8] ;  /* 0x0000ea00ff0c7b82 */ /* 0x000e240000000a00 */
[----:B0-----:R-:W-:-:S06]  /*74a0*/  IMAD.WIDE R12, R19, 0x2, R12 ;  /* 0x00000002130c7825 */ /* 0x001fcc00078e020c */
[----:B------:R-:W5:Y:S02]  /*74b0*/  LDG.E.128 R12, desc[UR36][R12.64] ;  /* 0x000000240c0c7981 */ /* 0x000f64000c1e1d00 */
.L_x_3157:
        /* <DEDUP_REMOVED lines=10> */
[----:B------:R-:W-:Y:S01]  /*7560*/  LEA R4, R3, R4, 0x1 ;  /* 0x0000000403047211 */ /* 0x000fe200078e08ff */
[----:B------:R-:W-:Y:S01]  /*7570*/  UIMAD UR4, UR38, 0x50, URZ ;  /* 0x00000050260478a4 */ /* 0x000fe2000f8e02ff */
[----:B------:R-:W-:Y:S02]  /*7580*/  IMAD R35, R33, R35, R0 ;  /* 0x0000002321237224 */ /* 0x000fe400078e0200 */
[----:B-----5:R-:W-:Y:S02]  /*7590*/  HFMA2 R8, R12, 1, 1, R8 ;  /* 0x3c003c000c087831 */ /* 0x020fe40000000008 */
[----:B------:R-:W-:Y:S02]  /*75a0*/  HADD2 R9, R13, R9 ;  /* 0x000000090d097230 */ /* 0x000fe40000000000 */
[----:B------:R-:W-:Y:S01]  /*75b0*/  HFMA2 R10, R14, 1, 1, R10 ;  /* 0x3c003c000e0a7831 */ /* 0x000fe2000000000a */
[----:B------:R-:W1:Y:S01]  /*75c0*/  LDS.U16 R4, [R4] ;  /* 0x0000000004047984 */ /* 0x000e620000000400 */
[----:B------:R-:W-:Y:S01]  /*75d0*/  SHF.R.S32.HI R2, RZ, 0x1f, R35 ;  /* 0x0000001fff027819 */ /* 0x000fe20000011423 */
[----:B------:R-:W-:Y:S01]  /*75e0*/  HADD2 R11, R15, R11 ;  /* 0x0000000b0f0b7230 */ /* 0x000fe20000000000 */
[----:B------:R-:W-:-:S02]  /*75f0*/  IADD3 R35, P1, PT, R35, UR4, RZ ;  /* 0x0000000423237c10 */ /* 0x000fc4000ff3e0ff */
        /* <DEDUP_REMOVED lines=26> */
.L_x_3132:
[----:B------:R-:W-:Y:S05]  /*77a0*/  BSYNC.RECONVERGENT B0 ;  /* 0x0000000000007941 */ /* 0x000fea0003800200 */
.L_x_3131:
        /* <DEDUP_REMOVED lines=21> */
.L_x_3159:
        /* <DEDUP_REMOVED lines=21> */
.L_x_3161:
[----:B------:R-:W-:Y:S05]  /*7a50*/  BSYNC.RECONVERGENT B0 ;  /* 0x0000000000007941 */ /* 0x000fea0003800200 */
.L_x_3160:
        /* <DEDUP_REMOVED lines=8> */
.L_x_3163:
[----:B------:R-:W-:Y:S05]  /*7ae0*/  BSYNC.RECONVERGENT B0 ;  /* 0x0000000000007941 */ /* 0x000fea0003800200 */
.L_x_3162:
        /* <DEDUP_REMOVED lines=20> */
.L_x_3165:
[----:B------:R-:W-:Y:S05]  /*7c30*/  BSYNC.RECONVERGENT B0 ;  /* 0x0000000000007941 */ /* 0x000fea0003800200 */
.L_x_3164:
[----:B------:R-:W-:Y:S06]  /*7c40*/  BAR.SYNC.DEFER_BLOCKING 0x0 ;  /* 0x0000000000007b1d */ /* 0x000fec0000010000 */
.L_x_3158:
[----:B------:R-:W-:-:S13]  /*7c50*/  ISETP.GT.U32.OR P0, PT, R5, 0xf, P0 ;  /* 0x0000000f0500780c */ /* 0x000fda0000704470 */
[----:B------:R-:W-:Y:S05]  /*7c60*/  @P0 EXIT ;  /* 0x000000000000094d */ /* 0x000fea0003800000 */
[----:B------:R-:W2:Y:S02]  /*7c70*/  LDCU UR4, c[0x0][0x478] ;  /* 0x00008f00ff0477ac */ /* 0x000ea40008000800 */
[----:B--2---:R-:W-:-:S09]  /*7c80*/  UISETP.NE.AND UP0, UPT, UR4, 0x2, UPT ;  /* 0x000000020400788c */ /* 0x004fd2000bf05270 */
[----:B------:R-:W-:Y:S05]  /*7c90*/  BRA.U UP0, `(.L_x_3166) ;  /* 0x0000000100e07547 */ /* 0x000fea000b800000 */
[----:B------:R-:W2:Y:S01]  /*7ca0*/  LDC.64 R2, c[0x0][0x470] ;  /* 0x00011c00ff027b82 */ /* 0x000ea20000000a00 */
[----:B------:R-:W-:Y:S01]  /*7cb0*/  IADD3 R33, PT, PT, R33, R0, RZ ;  /* 0x0000000021217210 */ /* 0x000fe20007ffe0ff */
[----:B------:R-:W0:Y:S01]  /*7cc0*/  LDCU.64 UR4, c[0x0][0x380] ;  /* 0x00007000ff0477ac */ /* 0x000e220008000a00 */
[----:B--2---:R-:W2:Y:S02]  /*7cd0*/  LDG.E R2, desc[UR36][R2.64] ;  /* 0x0000002402027981 */ /* 0x004ea4000c1e1900 */
[----:B01---5:R-:W-:Y:S01]  /*7ce0*/  IADD3 R8, P0, PT, R33, UR4, RZ ;  /* 0x0000000421087c10 */ /* 0x023fe2000ff1e0ff */
        /* <DEDUP_REMOVED lines=12> */
[----:B------:R-:W-:Y:S02]  /*7db0*/  PRMT R3, R3, 0x7710, RZ ;  /* 0x0000771003037816 */ /* 0x000fe400000000ff */
[----:B-1----:R-:W-:-:S05]  /*7dc0*/  PRMT R5, R43, 0x8880, RZ ;  /* 0x000088802b057816 */ /* 0x002fca00000000ff */
        /* <DEDUP_REMOVED lines=37> */
.L_x_3166:
[----:B------:R-:W2:Y:S01]  /*8020*/  LDC.64 R2, c[0x0][0x380] ;  /* 0x0000e000ff027b82 */ /* 0x000ea20000000a00 */
[----:B------:R-:W-:Y:S01]  /*8030*/  IMAD.IADD R33, R33, 0x1, R0 ;  /* 0x0000000121217824 */ /* 0x000fe200078e0200 */
        /* <DEDUP_REMOVED lines=10> */
.L_x_3101:
[----:B------:R-:W-:Y:S01]  /*80e0*/  HFMA2 R12, -RZ, RZ, 0, 9.5367431640625e-07 ;  /* 0x00000010ff0c7431 */ /* 0x000fe200000001ff */
[----:B------:R-:W-:Y:S01]  /*80f0*/  MOV R11, 0x1f ;  /* 0x0000001f000b7802 */ /* 0x000fe20000000f00 */
[----:B------:R-:W-:-:S07]  /*8100*/  IMAD.MOV.U32 R15, RZ, RZ, -0x1 ;  /* 0xffffffffff0f7424 */ /* 0x000fce00078e00ff */
[----:B01---5:R-:W-:Y:S05]  /*8110*/  WARPSYNC.COLLECTIVE R15, `(.L_x_3167) ;  /* 0x000000000f087348 */ /* 0x023fea0003c00000 */
[----:B------:R2:W3:Y:S02]  /*8120*/  SHFL.BFLY P6, R14, R13, R12, R11 ;  /* 0x0c00000c0d0e7389 */ /* 0x0004e400000c000b */
[----:B0123-5:R-:W-:Y:S05]  /*8130*/  ENDCOLLECTIVE ;  /* 0x000000000000791b */ /* 0x02ffea0003800000 */
.L_x_3167:
[----:B------:R-:W-:Y:S02]  /*8140*/  HFMA2 R12, -RZ, RZ, 0, 4.76837158203125e-07 ;  /* 0x00000008ff0c7431 */ /* 0x000fe400000001ff */
[----:B------:R-:W-:-:S05]  /*8150*/  FADD.FTZ R3, R13, R14 ;  /* 0x0000000e0d037221 */ /* 0x000fca0000010000 */
[----:B------:R-:W-:-:S07]  /*8160*/  MOV R13, R3 ;  /* 0x00000003000d7202 */ /* 0x000fce0000000f00 */
[----:B------:R-:W-:Y:S05]  /*8170*/  WARPSYNC.COLLECTIVE R15, `(.L_x_3168) ;  /* 0x000000000f087348 */ /* 0x000fea0003c00000 */
[----:B------:R0:W1:Y:S02]  /*8180*/  SHFL.BFLY P6, R14, R13, R12, R11 ;  /* 0x0c00000c0d0e7389 */ /* 0x00006400000c000b */
[----:B01----:R-:W-:Y:S05]  /*8190*/  ENDCOLLECTIVE ;  /* 0x000000000000791b */ /* 0x003fea0003800000 */
.L_x_3168:
[----:B------:R-:W-:Y:S01]  /*81a0*/  MOV R12, 0x4 ;  /* 0x00000004000c7802 */ /* 0x000fe20000000f00 */
[----:B------:R-:W-:-:S04]  /*81b0*/  FADD.FTZ R4, R3, R14 ;  /* 0x0000000e03047221 */ /* 0x000fc80000010000 */
[----:B------:R-:W-:-:S07]  /*81c0*/  IMAD.MOV.U32 R13, RZ, RZ, R4 ;  /* 0x000000ffff0d7224 */ /* 0x000fce00078e0004 */
[----:B------:R-:W-:Y:S05]  /*81d0*/  WARPSYNC.COLLECTIVE R15, `(.L_x_3169) ;  /* 0x000000000f087348 */ /* 0x000fea0003c00000 */
[----:B------:R0:W1:Y:S02]  /*81e0*/  SHFL.BFLY P6, R14, R13, R12, R11 ;  /* 0x0c00000c0d0e7389 */ /* 0x00006400000c000b */
[----:B01----:R-:W-:Y:S05]  /*81f0*/  ENDCOLLECTIVE ;  /* 0x000000000000791b */ /* 0x003fea0003800000 */
.L_x_3169:
[----:B------:R-:W-:Y:S02]  /*8200*/  IMAD.MOV.U32 R12, RZ, RZ, 0x2 ;  /* 0x00000002ff0c7424 */ /* 0x000fe400078e00ff */
[----:B------:R-:W-:-:S05]  /*8210*/  FADD.FTZ R5, R4, R14 ;  /* 0x0000000e04057221 */ /* 0x000fca0000010000 */
[----:B------:R-:W-:-:S07]  /*8220*/  MOV R13, R5 ;  /* 0x00000005000d7202 */ /* 0x000fce0000000f00 */
[----:B------:R-:W-:Y:S05]  /*8230*/  WARPSYNC.COLLECTIVE R15, `(.L_x_3170) ;  /* 0x000000000f087348 */ /* 0x000fea0003c00000 */
[----:B------:R0:W1:Y:S02]  /*8240*/  SHFL.BFLY P6, R14, R13, R12, R11 ;  /* 0x0c00000c0d0e7389 */ /* 0x00006400000c000b */
[----:B01----:R-:W-:Y:S05]  /*8250*/  ENDCOLLECTIVE ;  /* 0x000000000000791b */ /* 0x003fea0003800000 */
.L_x_3170:
[----:B------:R-:W-:Y:S02]  /*8260*/  HFMA2 R12, -RZ, RZ, 0, 5.9604644775390625e-08 ;  /* 0x00000001ff0c7431 */ /* 0x000fe400000001ff */
[----:B------:R-:W-:-:S05]  /*8270*/  FADD.FTZ R6, R5, R14 ;  /* 0x0000000e05067221 */ /* 0x000fca0000010000 */
[----:B------:R-:W-:-:S07]  /*8280*/  MOV R13, R6 ;  /* 0x00000006000d7202 */ /* 0x000fce0000000f00 */
[----:B------:R-:W-:Y:S05]  /*8290*/  WARPSYNC.COLLECTIVE R15, `(.L_x_3171) ;  /* 0x000000000f087348 */ /* 0x000fea0003c00000 */
[----:B------:R0:W1:Y:S02]  /*82a0*/  SHFL.BFLY P6, R14, R13, R12, R11 ;  /* 0x0c00000c0d0e7389 */ /* 0x00006400000c000b */
[----:B01----:R-:W-:Y:S05]  /*82b0*/  ENDCOLLECTIVE ;  /* 0x000000000000791b */ /* 0x003fea0003800000 */
.L_x_3171:
[----:B------:R-:W-:Y:S05]  /*82c0*/  BRA `(.L_x_3172) ;  /* 0xffffff9800407947 */ /* 0x000fea000383ffff */
.L_x_3104:
[----:B------:R-:W-:Y:S01]  /*82d0*/  BSSY B1, `(.L_x_3173) ;  /* 0x0000007000017945 */ /* 0x000fe20003800000 */
[----:B------:R-:W-:Y:S01]  /*82e0*/  IMAD.MOV.U32 R12, RZ, RZ, 0x2 ;  /* 0x00000002ff0c7424 */ /* 0x000fe200078e00ff */
[----:B------:R-:W-:Y:S02]  /*82f0*/  MOV R11, 0x1f ;  /* 0x0000001f000b7802 */ /* 0x000fe40000000f00 */
[----:B------:R-:W-:-:S07]  /*8300*/  MOV R15, 0xffffffff ;  /* 0xffffffff000f7802 */ /* 0x000fce0000000f00 */
[----:B-----5:R-:W-:Y:S05]  /*8310*/  WARPSYNC.COLLECTIVE R15, `(.L_x_3174) ;  /* 0x000000000f087348 */ /* 0x020fea0003c00000 */
[----:B------:R0:W1:Y:S02]  /*8320*/  SHFL.BFLY P6, R14, R13, R12, R11 ;  /* 0x0c00000c0d0e7389 */ /* 0x00006400000c000b */
[----:B01---5:R-:W-:Y:S05]  /*8330*/  ENDCOLLECTIVE ;  /* 0x000000000000791b */ /* 0x023fea0003800000 */
.L_x_3174:
[----:B------:R-:W-:Y:S05]  /*8340*/  BSYNC B1 ;  /* 0x0000000000017941 */ /* 0x000fea0003800000 */
.L_x_3173:
[----:B------:R-:W-:Y:S01]  /*8350*/  FADD.FTZ R13, R13, R14 ;  /* 0x0000000e0d0d7221 */ /* 0x000fe20000010000 */
[----:B------:R-:W-:Y:S01]  /*8360*/  IMAD.MOV.U32 R12, RZ, RZ, 0x1 ;  /* 0x00000001ff0c7424 */ /* 0x000fe200078e00ff */
[----:B------:R-:W-:Y:S02]  /*8370*/  MOV R11, 0x1f ;  /* 0x0000001f000b7802 */ /* 0x000fe40000000f00 */
[----:B------:R-:W-:-:S07]  /*8380*/  MOV R15, 0xffffffff ;  /* 0xffffffff000f7802 */ /* 0x000fce0000000f00 */
[----:B------:R-:W-:Y:S05]  /*8390*/  WARPSYNC.COLLECTIVE R15, `(.L_x_3175) ;  /* 0x000000000f087348 */ /* 0x000fea0003c00000 */
[----:B------:R0:W1:Y:S02]  /*83a0*/  SHFL.BFLY P6, R14, R13, R12, R11 ;  /* 0x0c00000c0d0e7389 */ /* 0x00006400000c000b */
[----:B01----:R-:W-:Y:S05]  /*83b0*/  ENDCOLLECTIVE ;  /* 0x000000000000791b */ /* 0x003fea0003800000 */
.L_x_3175:
[----:B------:R-:W-:Y:S05]  /*83c0*/  BRA `(.L_x_3176) ;  /* 0xffffffa800887947 */ /* 0x000fea000383ffff */
.L_x_3108:
[----:B------:R-:W-:Y:S01]  /*83d0*/  HFMA2 R12, -RZ, RZ, 0, 9.5367431640625e-07 ;  /* 0x00000010ff0c7431 */ /* 0x000fe200000001ff */
[----:B------:R-:W-:Y:S01]  /*83e0*/  BSSY B0, `(.L_x_3177) ;  /* 0x0000007000007945 */ /* 0x000fe20003800000 */
[----:B------:R-:W-:Y:S01]  /*83f0*/  IMAD.MOV.U32 R13, RZ, RZ, R0 ;  /* 0x000000ffff0d7224 */ /* 0x000fe200078e0000 */
[----:B------:R-:W-:Y:S01]  /*8400*/  MOV R11, 0x1f ;  /* 0x0000001f000b7802 */ /* 0x000fe20000000f00 */
[----:B------:R-:W-:-:S07]  /*8410*/  IMAD.MOV.U32 R15, RZ, RZ, -0x1 ;  /* 0xffffffffff0f7424 */ /* 0x000fce00078e00ff */
[----:B---345:R-:W-:Y:S05]  /*8420*/  WARPSYNC.COLLECTIVE R15, `(.L_x_3178) ;  /* 0x000000000f087348 */ /* 0x038fea0003c00000 */
[----:B------:R0:W1:Y:S02]  /*8430*/  SHFL.BFLY P6, R14, R13, R12, R11 ;  /* 0x0c00000c0d0e7389 */ /* 0x00006400000c000b */
[----:B01-345:R-:W-:Y:S05]  /*8440*/  ENDCOLLECTIVE ;  /* 0x000000000000791b */ /* 0x03bfea0003800000 */
.L_x_3178:
[----:B------:R-:W-:Y:S05]  /*8450*/  BSYNC B0 ;  /* 0x0000000000007941 */ /* 0x000fea0003800000 */
.L_x_3177:
[----:B------:R-:W-:Y:S01]  /*8460*/  FMNMX.FTZ R13, R14, R0, !PT ;  /* 0x000000000e0d7209 */ /* 0x000fe20007810000 */
[----:B------:R-:W-:Y:S01]  /*8470*/  HFMA2 R12, -RZ, RZ, 0, 4.76837158203125e-07 ;  /* 0x00000008ff0c7431 */ /* 0x000fe200000001ff */
[----:B------:R-:W-:Y:S01]  /*8480*/  MOV R11, 0x1f ;  /* 0x0000001f000b7802 */ /* 0x000fe20000000f00 */
[----:B------:R-:W-:-:S07]  /*8490*/  IMAD.MOV.U32 R15, RZ, RZ, -0x1 ;  /* 0xffffffffff0f7424 */ /* 0x000fce00078e00ff */
[----:B------:R-:W-:Y:S05]  /*84a0*/  WARPSYNC.COLLECTIVE R15, `(.L_x_3179) ;  /* 0x000000000f087348 */ /* 0x000fea0003c00000 */
[----:B------:R0:W1:Y:S02]  /*84b0*/  SHFL.BFLY P6, R14, R13, R12, R11 ;  /* 0x0c00000c0d0e7389 */ /* 0x00006400000c000b */
[----:B01----:R-:W-:Y:S05]  /*84c0*/  ENDCOLLECTIVE ;  /* 0x000000000000791b */ /* 0x003fea0003800000 */
.L_x_3179:
[----:B------:R-:W-:Y:S01]  /*84d0*/  HFMA2 R12, -RZ, RZ, 0, 2.384185791015625e-07 ;  /* 0x00000004ff0c7431 */ /* 0x000fe200000001ff */
[----:B------:R-:W-:-:S04]  /*84e0*/  FMNMX.FTZ R7, R13, R14, !PT ;  /* 0x0000000e0d077209 */ /* 0x000fc80007810000 */
[----:B------:R-:W-:-:S07]  /*84f0*/  MOV R13, R7 ;  /* 0x00000007000d7202 */ /* 0x000fce0000000f00 */
[----:B------:R-:W-:Y:S05]  /*8500*/  WARPSYNC.COLLECTIVE R15, `(.L_x_3180) ;  /* 0x000000000f087348 */ /* 0x000fea0003c00000 */
[----:B------:R0:W1:Y:S02]  /*8510*/  SHFL.BFLY P6, R14, R13, R12, R11 ;  /* 0x0c00000c0d0e7389 */ /* 0x00006400000c000b */
[----:B01----:R-:W-:Y:S05]  /*8520*/  ENDCOLLECTIVE ;  /* 0x000000000000791b */ /* 0x003fea0003800000 */
.L_x_3180:
[----:B------:R-:W-:Y:S05]  /*8530*/  BRA `(.L_x_3181) ;  /* 0xffffffac00047947 */ /* 0x000fea000383ffff */
.L_x_3182:
        /* <DEDUP_REMOVED lines=12> */
.L_x_4070:


//--------------------- .text._ZN4mmha33masked_multihead_attention_kernelIfLi80ELi128ELi1ELi32ELi256ELb0ELb1EEEv26Multihead_attention_paramsIT_XT5_EE --------------------------
	.section	.text._ZN4mmha33masked_multihead_attention_kernelIfLi80ELi128ELi1ELi32ELi256ELb0ELb1EEEv26Multihead_attention_paramsIT_XT5_EE,"ax",@progbits
	.align	128
        .global         _ZN4mmha33masked_multihead_attention_kernelIfLi80ELi128ELi1ELi32ELi256ELb0ELb1EEEv26Multihead_attention_paramsIT_XT5_EE
        .type           _ZN4mmha33masked_multihead_attention_kernelIfLi80ELi128ELi1ELi32ELi256ELb0ELb1EEEv26Multihead_attention_paramsIT_XT5_EE,@function
        .size           _ZN4mmha33masked_multihead_attention_kernelIfLi80ELi128ELi1ELi32ELi256ELb0ELb1EEEv26Multihead_attention_paramsIT_XT5_EE,(.L_x_4071 - _ZN4mmha33masked_multihead_attention_kernelIfLi80ELi128ELi1ELi32ELi256ELb0ELb1EEEv26Multihead_attention_paramsIT_XT5_EE)
        .other          _ZN4mmha33masked_multihead_attention_kernelIfLi80ELi128ELi1ELi32ELi256ELb0ELb1EEEv26Multihead_attention_paramsIT_XT5_EE,@"STO_CUDA_ENTRY STV_DEFAULT"
_ZN4mmha33masked_multihead_attention_kernelIfLi80ELi128ELi1ELi32ELi256ELb0ELb1EEEv26Multihead_attention_paramsIT_XT5_EE:
.text._ZN4mmha33masked_multihead_attention_kernelIfLi80ELi128ELi1ELi32ELi256ELb0ELb1EEEv26Multihead_attention_paramsIT_XT5_EE:
[----:B------:R-:W0:Y:S01]  /*0000*/  LDC R1, c[0x0][0x37c] ;  /* 0x0000df00ff017b82 */ /* 0x000e220000000800 */
[----:B------:R-:W1:Y:S07]  /*0010*/  LDCU.64 UR4, c[0x0][0x490] ;  /* 0x00009200ff0477ac */ /* 0x000e6e0008000a00 */
[----:B------:R-:W2:Y:S01]  /*0020*/  S2UR UR6, SR_CTAID.Y ;  /* 0x00000000000679c3 */ /* 0x000ea20000002600 */
[----:B0-----:R-:W-:Y:S01]  /*0030*/  IADD3 R1, PT, PT, R1, -0x50, RZ ;  /* 0xffffffb001017810 */ /* 0x001fe20007ffe0ff */
[----:B------:R-:W0:Y:S01]  /*0040*/  LDCU.64 UR36, c[0x0][0x358] ;  /* 0x00006b00ff2477ac */ /* 0x000e220008000a00 */
[----:B-1----:R-:W-:-:S04]  /*0050*/  UISETP.NE.U32.AND UP0, UPT, UR4, URZ, UPT ;  /* 0x000000ff0400728c */ /* 0x002fc8000bf05070 */
[----:B------:R-:W-:-:S09]  /*0060*/  UISETP.NE.AND.EX UP0, UPT, UR5, URZ, UPT, UP0 ;  /* 0x000000ff0500728c */ /* 0x000fd2000bf05300 */
[----:B--2---:R-:W-:Y:S05]  /*0070*/  BRA.U !UP0, `(.L_x_3183) ;  /* 0x00000001081c7547 */ /* 0x004fea000b800000 */
[----:B------:R-:W-:-:S04]  /*0080*/  UIADD3 UR4, UP0, UPT, UR6, UR4, URZ ;  /* 0x0000000406047290 */ /* 0x000fc8000ff1e0ff */
[----:B------:R-:W-:Y:S02]  /*0090*/  UIADD3.X UR5, UPT, UPT, URZ, UR5, URZ, UP0, !UPT ;  /* 0x00000005ff057290 */ /* 0x000fe400087fe4ff */
[----:B------:R-:W-:-:S04]  /*00a0*/  IMAD.U32 R2, RZ, RZ, UR4 ;  /* 0x00000004ff027e24 */ /* 0x000fc8000f8e00ff */
[----:B------:R-:W-:-:S05]  /*00b0*/  MOV R3, UR5 ;  /* 0x0000000500037c02 */ /* 0x000fca0008000f00 */
[----:B0-----:R-:W2:Y:S02]  /*00c0*/  LDG.E.U8 R2, desc[UR36][R2.64] ;  /* 0x0000002402027981 */ /* 0x001ea4000c1e1100 */
[----:B--2---:R-:W-:-:S13]  /*00d0*/  ISETP.NE.AND P0, PT, R2, 0x1, PT ;  /* 0x000000010200780c */ /* 0x004fda0003f05270 */
[----:B------:R-:W-:Y:S05]  /*00e0*/  @!P0 EXIT ;  /* 0x000000000000894d */ /* 0x000fea0003800000 */
.L_x_3183:
[----:B------:R-:W1:Y:S01]  /*00f0*/  LDCU.64 UR4, c[0x0][0x4a0] ;  /* 0x00009400ff0477ac */ /* 0x000e620008000a00 */
[----:B------:R-:W2:Y:S01]  /*0100*/  LDC R5, c[0x0][0x478] ;  /* 0x00011e00ff057b82 */ /* 0x000ea20000000800 */
[----:B------:R-:W3:Y:S01]  /*0110*/  LDCU UR14, c[0x0][0x3f0] ;  /* 0x00007e00ff0e77ac */ /* 0x000ee20008000800 */
[----:B------:R-:W4:Y:S01]  /*0120*/  S2R R120, SR_TID.X ;  /* 0x0000000000787919 */ /* 0x000f220000002100 */
[----:B------:R-:W2:Y:S05]  /*0130*/  LDCU UR8, c[0x0][0x3e8] ;  /* 0x00007d00ff0877ac */ /* 0x000eaa0008000800 */
[----:B------:R-:W4:Y:S01]  /*0140*/  S2UR UR42, SR_CTAID.X ;  /* 0x00000000002a79c3 */ /* 0x000f220000002500 */
[----:B------:R-:W4:Y:S01]  /*0150*/  S2R R6, SR_CTAID.Y ;  /* 0x0000000000067919 */ /* 0x000f220000002600 */
[----:B------:R-:W4:Y:S01]  /*0160*/  LDCU UR10, c[0x0][0x3f8] ;  /* 0x00007f00ff0a77ac */ /* 0x000f220008000800 */
[----:B------:R-:W4:Y:S01]  /*0170*/  LDCU.64 UR12, c[0x0][0x460] ;  /* 0x00008c00ff0c77ac */ /* 0x000f220008000a00 */
[----:B-1----:R-:W-:Y:S01]  /*0180*/  UISETP.NE.U32.AND UP0, UPT, UR4, URZ, UPT ;  /* 0x000000ff0400728c */ /* 0x002fe2000bf05070 */
[----:B---3--:R-:W-:-:S03]  /*0190*/  IMAD.U32 R0, RZ, RZ, UR14 ;  /* 0x0000000eff007e24 */ /* 0x008fc6000f8e00ff */
[----:B------:R-:W-:Y:S02]  /*01a0*/  UISETP.NE.AND.EX UP0, UPT, UR5, URZ, UPT, UP0 ;  /* 0x000000ff0500728c */ /* 0x000fe4000bf05300 */
[----:B------:R-:W-:-:S04]  /*01b0*/  IABS R0, R0 ;  /* 0x0000000000007213 */ /* 0x000fc80000000000 */
[----:B------:R-:W-:Y:S02]  /*01c0*/  PLOP3.LUT P1, PT, PT, PT, UP0, 0x80, 0x8 ;  /* 0x000000000008781c */ /* 0x000fe40003f2f008 */
[----:B------:R-:W-:-:S03]  /*01d0*/  R2UR UR11, R0 ;  /* 0x00000000000b72ca */ /* 0x000fc600000e0000 */
[----:B------:R-:W1:Y:S10]  /*01e0*/  @UP0 LDCU.64 UR4, c[0x0][0x4a0] ;  /* 0x00009400ff0407ac */ /* 0x000e740008000a00 */
[----:B------:R-:W3:Y:S01]  /*01f0*/  I2F.RP R0, UR11 ;  /* 0x0000000b00007d06 */ /* 0x000ee20008209400 */
[----:B-1----:R-:W-:-:S06]  /*0200*/  @UP0 UIMAD.WIDE.U32 UR4, UR6, 0x4, UR4 ;  /* 0x00000004060408a5 */ /* 0x002fcc000f8e0004 */
[----:B------:R-:W-:Y:S01]  /*0210*/  IMAD.U32 R2, RZ, RZ, UR4 ;  /* 0x00000004ff027e24 */ /* 0x000fe2000f8e00ff */
[----:B------:R-:W-:Y:S01]  /*0220*/  MOV R3, UR5 ;  /* 0x0000000500037c02 */ /* 0x000fe20008000f00 */
[----:B---3--:R-:W1:Y:S04]  /*0230*/  MUFU.RCP R0, R0 ;  /* 0x0000000000007308 */ /* 0x008e680000001000 */
[----:B0-----:R0:W3:Y:S01]  /*0240*/  @P1 LDG.E R7, desc[UR36][R2.64] ;  /* 0x0000002402071981 */ /* 0x0010e2000c1e1900 */
[----:B--2---:R-:W-:Y:S01]  /*0250*/  ISETP.NE.AND P4, PT, R5, 0x2, PT ;  /* 0x000000020500780c */ /* 0x004fe20003f85270 */
[----:B------:R-:W-:Y:S02]  /*0260*/  UISETP.NE.AND UP1, UPT, UR8, URZ, UPT ;  /* 0x000000ff0800728c */ /* 0x000fe4000bf25270 */
[----:B----4-:R-:W-:-:S10]  /*0270*/  UIMAD UR44, UR6, UR10, UR42 ;  /* 0x0000000a062c72a4 */ /* 0x010fd4000f8e022a */
[----:B0-----:R-:W0:Y:S01]  /*0280*/  @!P4 LDC.64 R2, c[0x0][0x398] ;  /* 0x0000e600ff02cb82 */ /* 0x001e220000000a00 */
[----:B-1----:R-:W-:Y:S01]  /*0290*/  IADD3 R4, PT, PT, R0, 0xffffffe, RZ ;  /* 0x0ffffffe00047810 */ /* 0x002fe20007ffe0ff */
[----:B------:R-:W-:-:S05]  /*02a0*/  @UP1 UIMAD UR8, UR6, UR8, URZ ;  /* 0x00000008060812a4 */ /* 0x000fca000f8e02ff */
[----:B------:R-:W1:Y:S01]  /*02b0*/  F2I.FTZ.U32.TRUNC.NTZ R4, R4 ;  /* 0x0000000400047305 */ /* 0x000e62000021f000 */
[----:B------:R-:W-:Y:S01]  /*02c0*/  @!UP1 UIMAD UR43, UR44, 0x50, URZ ;  /* 0x000000502c2b98a4 */ /* 0x000fe2000f8e02ff */
[----:B------:R-:W-:Y:S01]  /*02d0*/  IMAD.SHL.U32 R121, R120, 0x4, RZ ;  /* 0x0000000478797824 */ /* 0x000fe200078e00ff */
[----:B------:R-:W-:Y:S01]  /*02e0*/  @UP1 UIMAD UR43, UR42, 0x50, UR8 ;  /* 0x000000502a2b18a4 */ /* 0x000fe2000f8e0208 */
[----:B------:R-:W-:Y:S02]  /*02f0*/  IABS R0, R6 ;  /* 0x0000000600007213 */ /* 0x000fe40000000000 */
[----:B------:R-:W2:Y:S03]  /*0300*/  LDCU UR8, c[0x0][0x3f4] ;  /* 0x00007e80ff0877ac */ /* 0x000ea60008000800 */
[----:B------:R-:W-:Y:S02]  /*0310*/  IADD3 R13, PT, PT, R121, UR43, RZ ;  /* 0x0000002b790d7c10 */ /* 0x000fe4000fffe0ff */
[----:B-1----:R-:W-:-:S02]  /*0320*/  R2UR UR5, R4 ;  /* 0x00000000040572ca */ /* 0x002fc400000e0000 */
[C---:B0-----:R-:W-:Y:S01]  /*0330*/  @!P4 IADD3 R2, P0, PT, R13.reuse, R2, RZ ;  /* 0x000000020d02c210 */ /* 0x041fe20007f1e0ff */
[----:B------:R-:W0:Y:S03]  /*0340*/  @!P4 LDC.64 R4, c[0x0][0x468] ;  /* 0x00011a00ff04cb82 */ /* 0x000e260000000a00 */
[----:B------:R-:W-:-:S05]  /*0350*/  @!P4 LEA.HI.X.SX32 R3, R13, R3, 0x1, P0 ;  /* 0x000000030d03c211 */ /* 0x000fca00000f0eff */
[----:B------:R-:W4:Y:S04]  /*0360*/  @!P4 LDG.E R6, desc[UR36][R2.64] ;  /* 0x000000240206c981 */ /* 0x000f28000c1e1900 */
[----:B0-----:R0:W4:Y:S01]  /*0370*/  @!P4 LDG.E R5, desc[UR36][R4.64+0x4] ;  /* 0x000004240405c981 */ /* 0x001122000c1e1900 */
[----:B------:R-:W-:Y:S01]  /*0380*/  R2UR UR9, R0 ;  /* 0x00000000000972ca */ /* 0x000fe200000e0000 */
[----:B------:R-:W-:Y:S01]  /*0390*/  UIADD3 UR7, UPT, UPT, URZ, -UR5, URZ ;  /* 0x80000005ff077290 */ /* 0x000fe2000fffe0ff */
[----:B------:R-:W-:-:S03]  /*03a0*/  UMOV UR4, URZ ;  /* 0x000000ff00047c82 */ /* 0x000fc60008000000 */
[----:B------:R-:W-:-:S04]  /*03b0*/  UIMAD UR7, UR7, UR11, URZ ;  /* 0x0000000b070772a4 */ /* 0x000fc8000f8e02ff */
[----:B------:R-:W-:-:S04]  /*03c0*/  UIMAD.WIDE.U32 UR4, UR5, UR7, UR4 ;  /* 0x00000007050472a5 */ /* 0x000fc8000f8e0004 */
[----:B------:R-:W-:Y:S01]  /*03d0*/  UIMAD.WIDE.U32 UR4, UR5, UR9, URZ ;  /* 0x00000009050472a5 */ /* 0x000fe2000f8e00ff */
[----:B--2---:R-:W-:-:S06]  /*03e0*/  IMAD.U32 R0, RZ, RZ, UR8 ;  /* 0x00000008ff007e24 */ /* 0x004fcc000f8e00ff */
[----:B------:R-:W-:Y:S01]  /*03f0*/  UMOV UR7, UR5 ;  /* 0x0000000500077c82 */ /* 0x000fe20008000000 */
[----:B------:R-:W-:Y:S01]  /*0400*/  IABS R0, R0 ;  /* 0x0000000000007213 */ /* 0x000fe20000000000 */
[----:B------:R-:W-:-:S04]  /*0410*/  UIADD3 UR4, UPT, UPT, -UR7, URZ, URZ ;  /* 0x000000ff07047290 */ /* 0x000fc8000fffe1ff */
[----:B------:R-:W-:Y:S01]  /*0420*/  UIMAD UR4, UR11, UR4, UR9 ;  /* 0x000000040b0472a4 */ /* 0x000fe2000f8e0209 */
[----:B------:R-:W-:-:S03]  /*0430*/  R2UR UR9, R0 ;  /* 0x00000000000972ca */ /* 0x000fc600000e0000 */
[----:B------:R-:W-:Y:S02]  /*0440*/  UISETP.GT.U32.AND UP2, UPT, UR11, UR4, UPT ;  /* 0x000000040b00728c */ /* 0x000fe4000bf44070 */
[----:B------:R-:W-:-:S08]  /*0450*/  UISETP.NE.U32.AND UP1, UPT, UR12, URZ, UPT ;  /* 0x000000ff0c00728c */ /* 0x000fd0000bf25070 */
[----:B------:R-:W1:Y:S01]  /*0460*/  I2F.RP R0, UR9 ;  /* 0x0000000900007d06 */ /* 0x000e620008209400 */
[----:B------:R-:W-:Y:S02]  /*0470*/  @!UP2 UIADD3 UR4, UPT, UPT, UR4, -UR11, URZ ;  /* 0x8000000b0404a290 */ /* 0x000fe4000fffe0ff */
[----:B------:R-:W-:Y:S02]  /*0480*/  UISETP.NE.AND.EX UP1, UPT, UR13, URZ, UPT, UP1 ;  /* 0x000000ff0d00728c */ /* 0x000fe4000bf25310 */
[----:B------:R-:W-:Y:S02]  /*0490*/  UISETP.GE.U32.AND UP4, UPT, UR4, UR11, UPT ;  /* 0x0000000b0400728c */ /* 0x000fe4000bf86070 */
[----:B------:R-:W-:Y:S02]  /*04a0*/  ULOP3.LUT UR4, UR6, UR14, URZ, 0x3c, !UPT ;  /* 0x0000000e06047292 */ /* 0x000fe4000f8e3cff */
[----:B------:R-:W-:Y:S02]  /*04b0*/  @!UP2 UIADD3 UR7, UPT, UPT, UR7, 0x1, URZ ;  /* 0x000000010707a890 */ /* 0x000fe4000fffe0ff */
[----:B------:R-:W-:Y:S01]  /*04c0*/  UISETP.GE.AND UP3, UPT, UR4, URZ, UPT ;  /* 0x000000ff0400728c */ /* 0x000fe2000bf66270 */
[----:B-1----:R-:W0:Y:S06]  /*04d0*/  MUFU.RCP R0, R0 ;  /* 0x0000000000007308 */ /* 0x002e2c0000001000 */
[----:B------:R-:W1:Y:S01]  /*04e0*/  @UP1 LDCU.64 UR4, c[0x0][0x460] ;  /* 0x00008c00ff0417ac */ /* 0x000e620008000a00 */
[----:B------:R-:W-:-:S02]  /*04f0*/  UISETP.NE.AND UP2, UPT, UR14, URZ, UPT ;  /* 0x000000ff0e00728c */ /* 0x000fc4000bf45270 */
[----:B------:R-:W-:-:S07]  /*0500*/  @UP4 UIADD3 UR7, UPT, UPT, UR7, 0x1, URZ ;  /* 0x0000000107074890 */ /* 0x000fce000fffe0ff */
[----:B------:R-:W-:Y:S02]  /*0510*/  UMOV UR41, UR7 ;  /* 0x0000000700297c82 */ /* 0x000fe40008000000 */
[----:B------:R-:W-:Y:S01]  /*0520*/  @!UP3 UIADD3 UR41, UPT, UPT, -UR41, URZ, URZ ;  /* 0x000000ff2929b290 */ /* 0x000fe2000fffe1ff */
[----:B0-----:R-:W-:Y:S01]  /*0530*/  IADD3 R4, PT, PT, R0, 0xffffffe, RZ ;  /* 0x0ffffffe00047810 */ /* 0x001fe20007ffe0ff */
[----:B------:R-:W-:Y:S01]  /*0540*/  @!UP2 ULOP3.LUT UR41, URZ, UR14, URZ, 0x33, !UPT ;  /* 0x0000000eff29a292 */ /* 0x000fe2000f8e33ff */
[----:B------:R-:W0:Y:S03]  /*0550*/  @UP0 LDCU UR7, c[0x0][0x430] ;  /* 0x00008600ff0707ac */ /* 0x000e260008000800 */
[----:B-1----:R-:W-:Y:S01]  /*0560*/  @UP1 UIMAD.WIDE UR4, UR41, 0x4, UR4 ;  /* 0x00000004290418a5 */ /* 0x002fe2000f8e0204 */
[----:B------:R-:W1:Y:S01]  /*0570*/  F2I.FTZ.U32.TRUNC.NTZ R4, R4 ;  /* 0x0000000400047305 */ /* 0x000e62000021f000 */
[----:B------:R-:W0:Y:S04]  /*0580*/  @!UP0 LDCU UR45, c[0x0][0x40c] ;  /* 0x00008180ff2d87ac */ /* 0x000e280008000800 */
[----:B------:R-:W-:Y:S01]  /*0590*/  IMAD.U32 R2, RZ, RZ, UR4 ;  /* 0x00000004ff027e24 */ /* 0x000fe2000f8e00ff */
[----:B------:R-:W-:-:S02]  /*05a0*/  PLOP3.LUT P3, PT, PT, PT, UP1, 0x80, 0x8 ;  /* 0x000000000008781c */ /* 0x000fc40003f6f018 */
[----:B------:R-:W-:Y:S02]  /*05b0*/  MOV R3, UR5 ;  /* 0x0000000500037c02 */ /* 0x000fe40008000f00 */
[----:B-1----:R-:W-:-:S09]  /*05c0*/  R2UR UR5, R4 ;  /* 0x00000000040572ca */ /* 0x002fd200000e0000 */
[----:B------:R1:W5:Y:S01]  /*05d0*/  @P3 LDG.E R8, desc[UR36][R2.64] ;  /* 0x0000002402083981 */ /* 0x000362000c1e1900 */
[----:B------:R-:W-:Y:S01]  /*05e0*/  ISETP.GT.U32.AND P0, PT, R120, 0x13, PT ;  /* 0x000000137800780c */ /* 0x000fe20003f04070 */
[----:B------:R-:W-:Y:S01]  /*05f0*/  UMOV UR38, URZ ;  /* 0x000000ff00267c82 */ /* 0x000fe20008000000 */
[----:B------:R-:W-:Y:S01]  /*0600*/  UIMAD UR46, UR6, UR8, URZ ;  /* 0x00000008062e72a4 */ /* 0x000fe2000f8e02ff */
[----:B------:R-:W-:Y:S01]  /*0610*/  BSSY.RECONVERGENT B0, `(.L_x_3184) ;  /* 0x0000035000007945 */ /* 0x000fe20003800200 */
[----:B------:R-:W-:Y:S01]  /*0620*/  UIMAD UR41, UR41, UR10, URZ ;  /* 0x0000000a292972a4 */ /* 0x000fe2000f8e02ff */
[----:B------:R-:W-:Y:S02]  /*0630*/  CS2R R18, SRZ ;  /* 0x0000000000127805 */ /* 0x000fe4000001ff00 */
[----:B------:R-:W-:Y:S02]  /*0640*/  CS2R R16, SRZ ;  /* 0x0000000000107805 */ /* 0x000fe4000001ff00 */
[----:B---3--:R-:W-:-:S13]  /*0650*/  @P1 R2UR UR4, R7 ;  /* 0x00000000070412ca */ /* 0x008fda00000e0000 */
[----:B0-----:R-:W-:-:S06]  /*0660*/  @UP0 UIADD3 UR45, UPT, UPT, UR4, UR7, URZ ;  /* 0x00000007042d0290 */ /* 0x001fcc000fffe0ff */
[----:B-1----:R-:W-:Y:S01]  /*0670*/  IABS R2, UR45 ;  /* 0x0000002d00027c13 */ /* 0x002fe20008000000 */
[----:B------:R-:W-:-:S03]  /*0680*/  UIADD3 UR7, UPT, UPT, URZ, -UR5, URZ ;  /* 0x80000005ff077290 */ /* 0x000fc6000fffe0ff */
[----:B------:R-:W-:Y:S01]  /*0690*/  R2UR UR40, R2 ;  /* 0x00000000022872ca */ /* 0x000fe200000e0000 */
[----:B------:R-:W-:Y:S01]  /*06a0*/  UIMAD UR7, UR7, UR9, URZ ;  /* 0x00000009070772a4 */ /* 0x000fe2000f8e02ff */
[----:B------:R-:W-:-:S03]  /*06b0*/  UMOV UR4, URZ ;  /* 0x000000ff00047c82 */ /* 0x000fc60008000000 */
[----:B------:R-:W-:-:S08]  /*06c0*/  UIMAD.WIDE.U32 UR4, UR5, UR7, UR4 ;  /* 0x00000007050472a5 */ /* 0x000fd0000f8e0004 */
[----:B------:R-:W-:-:S04]  /*06d0*/  UIMAD.WIDE.U32 UR4, UR5, UR40, URZ ;  /* 0x00000028050472a5 */ /* 0x000fc8000f8e00ff */
[----:B------:R-:W-:-:S04]  /*06e0*/  UIADD3 UR5, UPT, UPT, -UR5, URZ, URZ ;  /* 0x000000ff05057290 */ /* 0x000fc8000fffe1ff */
[----:B------:R-:W-:-:S04]  /*06f0*/  UIMAD UR40, UR9, UR5, UR40 ;  /* 0x00000005092872a4 */ /* 0x000fc8000f8e0228 */
[----:B------:R-:W-:-:S11]  /*0700*/  UISETP.GT.U32.AND UP0, UPT, UR9, UR40, UPT ;  /* 0x000000280900728c */ /* 0x000fd6000bf04070 */
[----:B------:R-:W-:-:S04]  /*0710*/  @!UP0 UIADD3 UR40, UPT, UPT, UR40, -UR9, URZ ;  /* 0x8000000928288290 */ /* 0x000fc8000fffe0ff */
[----:B------:R-:W-:Y:S01]  /*0720*/  UISETP.GT.U32.AND UP0, UPT, UR9, UR40, UPT ;  /* 0x000000280900728c */ /* 0x000fe2000bf04070 */
[----:B----4-:R-:W0:Y:S01]  /*0730*/  @!P4 I2F.S8 R0, R6 ;  /* 0x000000060000c306 */ /* 0x010e220000001400 */
[----:B------:R-:W-:-:S07]  /*0740*/  UISETP.GE.AND UP1, UPT, UR45, URZ, UPT ;  /* 0x000000ff2d00728c */ /* 0x000fce000bf26270 */
[----:B------:R-:W1:Y:S02]  /*0750*/  @!P4 I2F.S8 R2, R6.B1 ;  /* 0x100000060002c306 */ /* 0x000e640000001400 */
[----:B------:R-:W-:Y:S02]  /*0760*/  @!UP0 UIADD3 UR40, UPT, UPT, UR40, -UR9, URZ ;  /* 0x8000000928288290 */ /* 0x000fe4000fffe0ff */
[----:B------:R-:W-:-:S04]  /*0770*/  UISETP.NE.AND UP0, UPT, UR8, URZ, UPT ;  /* 0x000000ff0800728c */ /* 0x000fc8000bf05270 */
[----:B------:R-:W2:Y:S01]  /*0780*/  @!P4 I2F.S8 R4, R6.B2 ;  /* 0x200000060004c306 */ /* 0x000ea20000001400 */
[----:B------:R-:W-:-:S07]  /*0790*/  UIADD3 UR4, UPT, UPT, UR45, 0x1, -UR8 ;  /* 0x000000012d047890 */ /* 0x000fce000fffe808 */
[----:B------:R-:W3:Y:S01]  /*07a0*/  @!P4 I2F.S8 R10, R6.B3 ;  /* 0x30000006000ac306 */ /* 0x000ee20000001400 */
[----:B------:R-:W-:Y:S01]  /*07b0*/  @!UP1 UIADD3 UR40, UPT, UPT, -UR40, URZ, URZ ;  /* 0x000000ff28289290 */ /* 0x000fe2000fffe1ff */
[----:B------:R-:W-:Y:S01]  /*07c0*/  VIMNMX R123, PT, PT, RZ, UR4, !PT ;  /* 0x00000004ff7b7c48 */ /* 0x000fe2000ffe0100 */
[----:B------:R-:W-:Y:S01]  /*07d0*/  @!UP0 ULOP3.LUT UR40, URZ, UR8, URZ, 0x33, !UPT ;  /* 0x00000008ff288292 */ /* 0x000fe2000f8e33ff */
[C---:B0-----:R-:W-:Y:S01]  /*07e0*/  @!P4 FMUL.FTZ R24, R5.reuse, R0 ;  /* 0x000000000518c220 */ /* 0x041fe20000410000 */
[C---:B-1----:R-:W-:Y:S01]  /*07f0*/  @!P4 FMUL.FTZ R25, R5.reuse, R2 ;  /* 0x000000020519c220 */ /* 0x042fe20000410000 */
[C---:B--2---:R-:W-:Y:S01]  /*0800*/  @!P4 FMUL.FTZ R26, R5.reuse, R4 ;  /* 0x00000004051ac220 */ /* 0x044fe20000410000 */
[----:B---3--:R-:W-:Y:S01]  /*0810*/  @!P4 FMUL.FTZ R27, R5, R10 ;  /* 0x0000000a051bc220 */ /* 0x008fe20000410000 */
[----:B------:R-:W-:Y:S07]  /*0820*/  @P0 BRA `(.L_x_3185) ;  /* 0x00000000004c0947 */ /* 0x000fee0003800000 */
[----:B------:R-:W0:Y:S02]  /*0830*/  LDC R0, c[0x0][0x478] ;  /* 0x00011e00ff007b82 */ /* 0x000e240000000800 */
        /* <DEDUP_REMOVED lines=18> */
.L_x_3185:
[----:B------:R-:W-:Y:S05]  /*0960*/  BSYNC.RECONVERGENT B0 ;  /* 0x0000000000007941 */ /* 0x000fea0003800200 */
.L_x_3184:
[----:B------:R-:W-:Y:S05]  /*0970*/  @!P4 BRA `(.L_x_3186) ;  /* 0x000000000020c947 */ /* 0x000fea0003800000 */
[----:B------:R-:W-:Y:S01]  /*0980*/  BSSY.RECONVERGENT B0, `(.L_x_3186) ;  /* 0x0000007000007945 */ /* 0x000fe20003800200 */
[----:B------:R-:W-:Y:S02]  /*0990*/  CS2R R26, SRZ ;  /* 0x00000000001a7805 */ /* 0x000fe4000001ff00 */
[----:B------:R-:W-:Y:S01]  /*09a0*/  CS2R R24, SRZ ;  /* 0x0000000000187805 */ /* 0x000fe2000001ff00 */
[----:B------:R-:W-:Y:S06]  /*09b0*/  @P0 BRA `(.L_x_3187) ;  /* 0x00000000000c0947 */ /* 0x000fec0003800000 */
[----:B------:R-:W1:Y:S02]  /*09c0*/  LDC.64 R2, c[0x0][0x398] ;  /* 0x0000e600ff027b82 */ /* 0x000e640000000a00 */
[----:B-1----:R-:W-:-:S05]  /*09d0*/  IMAD.WIDE R2, R13, 0x4, R2 ;  /* 0x000000040d027825 */ /* 0x002fca00078e0202 */
[----:B------:R1:W5:Y:S02]  /*09e0*/  LDG.E.128 R24, desc[UR36][R2.64] ;  /* 0x0000002402187981 */ /* 0x000364000c1e1d00 */
.L_x_3187:
[----:B------:R-:W-:Y:S05]  /*09f0*/  BSYNC.RECONVERGENT B0 ;  /* 0x0000000000007941 */ /* 0x000fea0003800200 */
.L_x_3186:
[----:B------:R-:W2:Y:S01]  /*0a00*/  LDCU.64 UR4, c[0x0][0x390] ;  /* 0x00007200ff0477ac */ /* 0x000ea20008000a00 */
[----:B------:R-:W3:Y:S01]  /*0a10*/  S2R R0, SR_CTAID.X ;  /* 0x0000000000007919 */ /* 0x000ee20000002500 */
[----:B------:R-:W-:Y:S02]  /*0a20*/  ISETP.GT.U32.AND P2, PT, R120, 0x1f, PT ;  /* 0x0000001f7800780c */ /* 0x000fe40003f44070 */
[----:B------:R-:W-:Y:S01]  /*0a30*/  CS2R R14, SRZ ;  /* 0x00000000000e7805 */ /* 0x000fe2000001ff00 */
[----:B------:R-:W4:Y:S01]  /*0a40*/  LDCU.64 UR8, c[0x0][0x3a0] ;  /* 0x00007400ff0877ac */ /* 0x000f220008000a00 */
[----:B------:R-:W-:Y:S02]  /*0a50*/  ISETP.EQ.U32.AND P4, PT, RZ, UR12, PT ;  /* 0x0000000cff007c0c */ /* 0x000fe4000bf82070 */
[----:B------:R-:W-:Y:S02]  /*0a60*/  CS2R R12, SRZ ;  /* 0x00000000000c7805 */ /* 0x000fe4000001ff00 */
[----:B-----5:R-:W-:Y:S01]  /*0a70*/  @P3 R2UR UR38, R8 ;  /* 0x00000000082632ca */ /* 0x020fe200000e0000 */
[----:B------:R-:W0:Y:S01]  /*0a80*/  LDCU.64 UR14, c[0x0][0x418] ;  /* 0x00008300ff0e77ac */ /* 0x000e220008000a00 */
[----:B------:R-:W-:-:S02]  /*0a90*/  ISETP.EQ.OR.EX P2, PT, RZ, UR13, P2, P4 ;  /* 0x0000000dff007c0c */ /* 0x000fc40009742740 */
[----:B--2---:R-:W-:Y:S02]  /*0aa0*/  ISETP.NE.U32.AND P0, PT, RZ, UR4, PT ;  /* 0x00000004ff007c0c */ /* 0x004fe4000bf05070 */
[----:B----4-:R-:W-:-:S09]  /*0ab0*/  ISETP.NE.U32.AND P1, PT, RZ, UR8, PT ;  /* 0x00000008ff007c0c */ /* 0x010fd2000bf25070 */
[----:B------:R-:W2:Y:S01]  /*0ac0*/  @!P2 LDC.64 R6, c[0x0][0x450] ;  /* 0x00011400ff06ab82 */ /* 0x000ea20000000a00 */
[----:B------:R-:W-:Y:S01]  /*0ad0*/  ISETP.NE.AND.EX P0, PT, RZ, UR5, PT, P0 ;  /* 0x00000005ff007c0c */ /* 0x000fe2000bf05300 */
[----:B------:R-:W-:Y:S01]  /*0ae0*/  VOTEU.ALL UP1, P2 ;  /* 0x0000000000ff7886 */ /* 0x000fe20001020000 */
[----:B------:R-:W-:Y:S01]  /*0af0*/  ISETP.NE.AND.EX P1, PT, RZ, UR9, PT, P1 ;  /* 0x00000009ff007c0c */ /* 0x000fe2000bf25310 */
[----:B0-----:R-:W-:Y:S01]  /*0b00*/  UISETP.NE.U32.AND UP0, UPT, UR14, URZ, UPT ;  /* 0x000000ff0e00728c */ /* 0x001fe2000bf05070 */
[C---:B------:R-:W-:Y:S02]  /*0b10*/  ISETP.GT.U32.OR P0, PT, R120.reuse, 0x13, !P0 ;  /* 0x000000137800780c */ /* 0x040fe40004704470 */
[----:B------:R-:W-:Y:S01]  /*0b20*/  ISETP.GT.U32.OR P1, PT, R120, 0x13, !P1 ;  /* 0x000000137800780c */ /* 0x000fe20004f24470 */
[----:B------:R-:W-:Y:S02]  /*0b30*/  UISETP.NE.AND.EX UP0, UPT, UR15, URZ, UPT, UP0 ;  /* 0x000000ff0f00728c */ /* 0x000fe4000bf05300 */
[----:B------:R-:W-:Y:S01]  /*0b40*/  @!UP1 UIMAD UR8, UR38, UR10, URZ ;  /* 0x0000000a260892a4 */ /* 0x000fe2000f8e02ff */
[----:B---3--:R-:W-:-:S03]  /*0b50*/  IMAD R11, R0, 0x50, R121 ;  /* 0x00000050000b7824 */ /* 0x008fc600078e0279 */
[----:B------:R-:W-:-:S04]  /*0b60*/  PLOP3.LUT P3, PT, PT, PT, UP0, 0x80, 0x8 ;  /* 0x000000000008781c */ /* 0x000fc80003f6f008 */
[----:B-1----:R-:W0:Y:S01]  /*0b70*/  @!P0 LDC.64 R2, c[0x0][0x390] ;  /* 0x0000e400ff028b82 */ /* 0x002e220000000a00 */
[----:B------:R-:W1:Y:S07]  /*0b80*/  @UP0 LDCU.64 UR4, c[0x0][0x418] ;  /* 0x00008300ff0407ac */ /* 0x000e6e0008000a00 */
[----:B------:R-:W3:Y:S01]  /*0b90*/  @!P1 LDC.64 R4, c[0x0][0x3a0] ;  /* 0x0000e800ff049b82 */ /* 0x000ee20000000a00 */
[----:B------:R-:W-:Y:S01]  /*0ba0*/  IMAD.U32 R0, RZ, RZ, UR8 ;  /* 0x00000008ff007e24 */ /* 0x000fe2000f8e00ff */
[----:B------:R-:W-:-:S02]  /*0bb0*/  CS2R R22, SRZ ;  /* 0x0000000000167805 */ /* 0x000fc4000001ff00 */
[----:B------:R-:W-:Y:S01]  /*0bc0*/  CS2R R20, SRZ ;  /* 0x0000000000147805 */ /* 0x000fe2000001ff00 */
[----:B-1----:R-:W-:Y:S01]  /*0bd0*/  @UP0 UIMAD.WIDE.U32 UR6, UR6, 0x4, UR4 ;  /* 0x00000004060608a5 */ /* 0x002fe2000f8e0004 */
[----:B------:R-:W1:Y:S01]  /*0be0*/  LDCU.U8 UR4, c[0x0][0x404] ;  /* 0x00008080ff0477ac */ /* 0x000e620008000000 */
[----:B0-----:R-:W-:-:S04]  /*0bf0*/  @!P0 IMAD.WIDE.U32 R2, R11, 0x4, R2 ;  /* 0x000000040b028825 */ /* 0x001fc800078e0002 */
[----:B------:R-:W-:Y:S01]  /*0c00*/  MOV R8, UR6 ;  /* 0x0000000600087c02 */ /* 0x000fe20008000f00 */
[----:B------:R-:W-:Y:S01]  /*0c10*/  IMAD.U32 R9, RZ, RZ, UR7 ;  /* 0x00000007ff097e24 */ /* 0x000fe2000f8e00ff */
[----:B------:R2:W4:Y:S01]  /*0c20*/  @!P0 LDG.E.128 R12, desc[UR36][R2.64] ;  /* 0x00000024020c8981 */ /* 0x000522000c1e1d00 */
[----:B---3--:R-:W-:-:S03]  /*0c30*/  @!P1 IMAD.WIDE.U32 R4, R11, 0x4, R4 ;  /* 0x000000040b049825 */ /* 0x008fc600078e0004 */
[----:B------:R-:W3:Y:S01]  /*0c40*/  @P3 LDG.E R8, desc[UR36][R8.64] ;  /* 0x0000002408083981 */ /* 0x000ee2000c1e1900 */
[----:B------:R-:W-:-:S03]  /*0c50*/  @!P2 IMAD R11, R0, 0x50, R11 ;  /* 0x00000050000ba824 */ /* 0x000fc600078e020b */
[----:B------:R-:W3:Y:S01]  /*0c60*/  @!P1 LDG.E.128 R20, desc[UR36][R4.64] ;  /* 0x0000002404149981 */ /* 0x000ee2000c1e1d00 */
[----:B--2---:R-:W-:Y:S02]  /*0c70*/  @!P2 IMAD.WIDE R2, R11, 0x4, R6 ;  /* 0x000000040b02a825 */ /* 0x004fe400078e0206 */
[----:B------:R-:W0:Y:S03]  /*0c80*/  LDC R6, c[0x0][0x400] ;  /* 0x00010000ff067b82 */ /* 0x000e260000000800 */
[----:B------:R-:W2:Y:S01]  /*0c90*/  @!P2 LDG.E.128 R28, desc[UR36][R2.64] ;  /* 0x00000024021ca981 */ /* 0x000ea2000c1e1d00 */
[----:B-1----:R-:W-:Y:S01]  /*0ca0*/  ISETP.NE.AND P0, PT, RZ, UR4, PT ;  /* 0x00000004ff007c0c */ /* 0x002fe2000bf05270 */
[----:B------:R-:W-:Y:S01]  /*0cb0*/  UMOV UR39, URZ ;  /* 0x000000ff00277c82 */ /* 0x000fe20008000000 */
[----:B------:R-:W-:Y:S01]  /*0cc0*/  USHF.R.S32.HI UR47, URZ, 0x1f, UR46 ;  /* 0x0000001fff2f7899 */ /* 0x000fe2000801142e */
[----:B------:R-:W-:Y:S01]  /*0cd0*/  BSSY.RECONVERGENT B6, `(.L_x_3188) ;  /* 0x00000d1000067945 */ /* 0x000fe20003800200 */
[----:B0-----:R-:W-:Y:S01]  /*0ce0*/  ISETP.LT.OR P0, PT, R6, 0x1, P0 ;  /* 0x000000010600780c */ /* 0x001fe20000701670 */
[----:B----4-:R-:W-:Y:S01]  /*0cf0*/  FADD.FTZ R16, R12, R16 ;  /* 0x000000100c107221 */ /* 0x010fe20000010000 */
[----:B------:R-:W-:Y:S01]  /*0d00*/  FADD.FTZ R17, R13, R17 ;  /* 0x000000110d117221 */ /* 0x000fe20000010000 */
[----:B---3--:R-:W-:Y:S01]  /*0d10*/  @P3 R2UR UR39, R8 ;  /* 0x00000000082732ca */ /* 0x008fe200000e0000 */
[----:B------:R-:W-:Y:S01]  /*0d20*/  FADD.FTZ R24, R20, R24 ;  /* 0x0000001814187221 */ /* 0x000fe20000010000 */
[----:B------:R-:W-:Y:S01]  /*0d30*/  FADD.FTZ R25, R21, R25 ;  /* 0x0000001915197221 */ /* 0x000fe20000010000 */
[----:B------:R-:W-:Y:S01]  /*0d40*/  FADD.FTZ R26, R22, R26 ;  /* 0x0000001a161a7221 */ /* 0x000fe20000010000 */
[----:B------:R-:W-:Y:S01]  /*0d50*/  FADD.FTZ R27, R23, R27 ;  /* 0x0000001b171b7221 */ /* 0x000fe20000010000 */
[----:B------:R-:W-:Y:S01]  /*0d60*/  FADD.FTZ R18, R14, R18 ;  /* 0x000000120e127221 */ /* 0x000fe20000010000 */
[----:B------:R-:W-:Y:S01]  /*0d70*/  FADD.FTZ R19, R15, R19 ;  /* 0x000000130f137221 */ /* 0x000fe20000010000 */
[----:B--2---:R-:W-:Y:S01]  /*0d80*/  @!P2 FMUL.FTZ R24, R24, R28 ;  /* 0x0000001c1818a220 */ /* 0x004fe20000410000 */
[----:B------:R-:W-:Y:S01]  /*0d90*/  @!P2 FMUL.FTZ R25, R25, R29 ;  /* 0x0000001d1919a220 */ /* 0x000fe20000410000 */
[----:B------:R-:W-:Y:S01]  /*0da0*/  @!P2 FMUL.FTZ R26, R26, R30 ;  /* 0x0000001e1a1aa220 */ /* 0x000fe20000410000 */
[----:B------:R-:W-:Y:S01]  /*0db0*/  @!P2 FMUL.FTZ R27, R27, R31 ;  /* 0x0000001f1b1ba220 */ /* 0x000fe20000410000 */
[----:B------:R-:W-:Y:S06]  /*0dc0*/  @P0 BRA `(.L_x_3189) ;  /* 0x0000000000ac0947 */ /* 0x000fec0003800000 */
[----:B------:R-:W-:-:S13]  /*0dd0*/  ISETP.GE.AND P0, PT, R121, R6, PT ;  /* 0x000000067900720c */ /* 0x000fda0003f06270 */
[----:B------:R-:W-:Y:S05]  /*0de0*/  @P0 BRA `(.L_x_3190) ;  /* 0x0000000800fc0947 */ /* 0x000fea0003800000 */
[----:B------:R-:W-:Y:S01]  /*0df0*/  I2FP.F32.U32 R2, R6 ;  /* 0x0000000600027245 */ /* 0x000fe20000201000 */
[----:B------:R-:W0:Y:S01]  /*0e00*/  LDCU UR4, c[0x0][0x40c] ;  /* 0x00008180ff0477ac */ /* 0x000e220008000800 */
[----:B------:R-:W-:Y:S02]  /*0e10*/  IADD3 R0, PT, PT, R121, 0x2, RZ ;  /* 0x0000000279007810 */ /* 0x000fe40007ffe0ff */
[----:B------:R-:W1:Y:S02]  /*0e20*/  MUFU.RCP R5, R2 ;  /* 0x0000000200057308 */ /* 0x000e640000001000 */
[----:B------:R-:W-:Y:S01]  /*0e30*/  I2FP.F32.U32 R0, R0 ;  /* 0x0000000000007245 */ /* 0x000fe20000201000 */
[----:B0-----:R-:W-:-:S04]  /*0e40*/  UIADD3 UR4, UPT, UPT, -UR39, UR4, URZ ;  /* 0x0000000427047290 */ /* 0x001fc8000fffe1ff */
[----:B-1----:R-:W-:Y:S01]  /*0e50*/  FMUL.FTZ R3, R0, R5 ;  /* 0x0000000500037220 */ /* 0x002fe20000410000 */
        /* <DEDUP_REMOVED lines=21> */
[-C--:B------:R-:W-:Y:S01]  /*0fb0*/  FMUL.FTZ R4, R16, R2.reuse ;  /* 0x0000000210047220 */ /* 0x080fe20000410000 */
[----:B------:R-:W-:Y:S01]  /*0fc0*/  FMUL.FTZ R2, R24, R2 ;  /* 0x0000000218027220 */ /* 0x000fe20000410000 */
[-C--:B--2---:R-:W-:Y:S01]  /*0fd0*/  FFMA.FTZ R3, R16, R0.reuse, -R3 ;  /* 0x0000000010037223 */ /* 0x084fe20000010803 */
[-C--:B------:R-:W-:Y:S01]  /*0fe0*/  FFMA.FTZ R24, R24, R0.reuse, -R5 ;  /* 0x0000000018187223 */ /* 0x080fe20000010805 */
[-C--:B------:R-:W-:Y:S01]  /*0ff0*/  FFMA.FTZ R17, R17, R0.reuse, R4 ;  /* 0x0000000011117223 */ /* 0x080fe20000010004 */
[----:B------:R-:W-:Y:S02]  /*1000*/  FFMA.FTZ R25, R25, R0, R2 ;  /* 0x0000000019197223 */ /* 0x000fe40000010002 */
[----:B------:R-:W-:Y:S01]  /*1010*/  MOV R16, R3 ;  /* 0x0000000300107202 */ /* 0x000fe20000000f00 */
[-C--:B0-----:R-:W-:Y:S01]  /*1020*/  FFMA.FTZ R7, R18, R6.reuse, -R7 ;  /* 0x0000000612077223 */ /* 0x081fe20000010807 */
[-C--:B------:R-:W-:Y:S01]  /*1030*/  FFMA.FTZ R26, R26, R6.reuse, -R9 ;  /* 0x000000061a1a7223 */ /* 0x080fe20000010809 */
[-C--:B------:R-:W-:Y:S01]  /*1040*/  FFMA.FTZ R19, R19, R6.reuse, R8 ;  /* 0x0000000613137223 */ /* 0x080fe20000010008 */
[----:B------:R-:W-:Y:S01]  /*1050*/  FFMA.FTZ R27, R27, R6, R10 ;  /* 0x000000061b1b7223 */ /* 0x000fe2000001000a */
[----:B------:R-:W-:Y:S01]  /*1060*/  IMAD.MOV.U32 R18, RZ, RZ, R7 ;  /* 0x000000ffff127224 */ /* 0x000fe200078e0007 */
[----:B------:R-:W-:Y:S06]  /*1070*/  BRA `(.L_x_3190) ;  /* 0x0000000800587947 */ /* 0x000fec0003800000 */
.L_x_3189:
        /* <DEDUP_REMOVED lines=15> */
[----:B------:R-:W-:Y:S02]  /*1170*/  IMAD R7, R4, R5, RZ ;  /* 0x0000000504077224 */ /* 0x000fe400078e02ff */
[----:B------:R-:W-:Y:S02]  /*1180*/  IMAD.MOV.U32 R4, RZ, RZ, R8 ;  /* 0x000000ffff047224 */ /* 0x000fe400078e0008 */
        /* <DEDUP_REMOVED lines=11> */
[----:B------:R-:W-:-:S03]  /*1240*/  ISETP.GE.AND P0, PT, R121, R6, PT ;  /* 0x000000067900720c */ /* 0x000fc60003f06270 */
[----:B------:R-:W-:-:S05]  /*1250*/  IMAD.MOV.U32 R23, RZ, RZ, R3 ;  /* 0x000000ffff177224 */ /* 0x000fca00078e0003 */
        /* <DEDUP_REMOVED lines=10> */
[----:B------:R-:W-:Y:S01]  /*1300*/  MOV R8, 0x53f ;  /* 0x0000053f00087802 */ /* 0x000fe20000000f00 */
        /* <DEDUP_REMOVED lines=13> */
.L_x_3191:
        /* <DEDUP_REMOVED lines=8> */
[----:B-1----:R-:W-:Y:S01]  /*1460*/  LEA R2, R5, R0, 0x2 ;  /* 0x0000000005027211 */ /* 0x002fe200078e10ff */
[----:B------:R-:W-:-:S03]  /*1470*/  @!P6 IMAD R4, R3, 0x4, R0 ;  /* 0x000000040304e824 */ /* 0x000fc600078e0200 */
[----:B------:R-:W-:Y:S02]  /*1480*/  @!P6 LEA R3, R3, R2, 0x2 ;  /* 0x000000020303e211 */ /* 0x000fe400078e10ff */
[----:B------:R-:W-:Y:S04]  /*1490*/  @!P6 STS.128 [R4], R16 ;  /* 0x000000100400e388 */ /* 0x000fe80000000c00 */
[----:B------:R0:W-:Y:S02]  /*14a0*/  @!P6 STS.128 [R3], R24 ;  /* 0x000000180300e388 */ /* 0x0001e40000000c00 */
        /* <DEDUP_REMOVED lines=9> */
[C---:B------:R-:W-:Y:S01]  /*1540*/  LEA.HI R4, R3.reuse, R3, RZ, 0x1 ;  /* 0x0000000303047211 */ /* 0x040fe200078f08ff */
[C---:B------:R-:W-:Y:S02]  /*1550*/  IMAD R15, R3.reuse, 0x4, R0 ;  /* 0x00000004030f7824 */ /* 0x040fe400078e0200 */
[----:B------:R-:W-:Y:S01]  /*1560*/  IMAD R21, R3, 0x4, R2 ;  /* 0x0000000403157824 */ /* 0x000fe200078e0202 */
[----:B------:R-:W-:Y:S02]  /*1570*/  SHF.L.U32 R4, R4, 0x1, RZ ;  /* 0x0000000104047819 */ /* 0x000fe400000006ff */
[C---:B------:R-:W-:Y:S01]  /*1580*/  LEA R20, R22.reuse, R15, 0x2 ;  /* 0x0000000f16147211 */ /* 0x040fe200078e10ff */
[----:B------:R-:W-:Y:S01]  /*1590*/  IMAD R30, R22, 0x4, R21 ;  /* 0x00000004161e7824 */ /* 0x000fe200078e0215 */
[----:B------:R0:W1:Y:S01]  /*15a0*/  LDS R16, [R15] ;  /* 0x000000000f107984 */ /* 0x0000620000000800 */
[----:B------:R-:W-:-:S03]  /*15b0*/  LOP3.LUT R6, R4, 0xfffffffc, RZ, 0xc0, !PT ;  /* 0xfffffffc04067812 */ /* 0x000fc600078ec0ff */
[----:B------:R0:W2:Y:S01]  /*15c0*/  LDS R18, [R15+0x4] ;  /* 0x000004000f127984 */ /* 0x0000a20000000800 */
[----:B------:R-:W-:-:S03]  /*15d0*/  ISETP.GE.AND P0, PT, R6, R5, PT ;  /* 0x000000050600720c */ /* 0x000fc60003f06270 */
[----:B------:R0:W3:Y:S04]  /*15e0*/  LDS R24, [R21] ;  /* 0x0000000015187984 */ /* 0x0000e80000000800 */
[----:B------:R0:W4:Y:S04]  /*15f0*/  LDS R26, [R21+0x4] ;  /* 0x00000400151a7984 */ /* 0x0001280000000800 */
[----:B------:R0:W0:Y:S04]  /*1600*/  LDS R17, [R20] ;  /* 0x0000000014117984 */ /* 0x0000280000000800 */
[----:B------:R0:W0:Y:S04]  /*1610*/  LDS R19, [R20+0x4] ;  /* 0x0000040014137984 */ /* 0x0000280000000800 */
[----:B------:R0:W0:Y:S04]  /*1620*/  LDS R25, [R30] ;  /* 0x000000001e197984 */ /* 0x0000280000000800 */
[----:B------:R0:W0:Y:S01]  /*1630*/  LDS R27, [R30+0x4] ;  /* 0x000004001e1b7984 */ /* 0x0000220000000800 */
[----:B------:R-:W-:Y:S05]  /*1640*/  @P0 BRA `(.L_x_3195) ;  /* 0x0000000000a00947 */ /* 0x000fea0003800000 */
[----:B------:R-:W-:Y:S01]  /*1650*/  I2FP.F32.S32 R4, R5 ;  /* 0x0000000500047245 */ /* 0x000fe20000201400 */
[----:B------:R-:W5:Y:S01]  /*1660*/  LDCU UR4, c[0x0][0x40c] ;  /* 0x00008180ff0477ac */ /* 0x000f620008000800 */
[----:B------:R-:W-:-:S04]  /*1670*/  IADD3 R3, PT, PT, R6, 0x2, RZ ;  /* 0x0000000206037810 */ /* 0x000fc80007ffe0ff */
[----:B------:R-:W1:Y:S01]  /*1680*/  MUFU.RCP R4, R4 ;  /* 0x0000000400047308 */ /* 0x000e620000001000 */
[----:B------:R-:W-:Y:S01]  /*1690*/  I2FP.F32.S32 R3, R3 ;  /* 0x0000000300037245 */ /* 0x000fe20000201400 */
[----:B-----5:R-:W-:-:S04]  /*16a0*/  UIADD3 UR4, UPT, UPT, -UR39, UR4, URZ ;  /* 0x0000000427047290 */ /* 0x020fc8000fffe1ff */
[----:B-1----:R-:W-:Y:S01]  /*16b0*/  FMUL.FTZ R5, R3, R4 ;  /* 0x0000000403057220 */ /* 0x002fe20000410000 */
[----:B------:R-:W-:Y:S02]  /*16c0*/  I2FP.F32.S32 R3, R6 ;  /* 0x0000000600037245 */ /* 0x000fe40000201400 */
[----:B------:R-:W-:Y:S01]  /*16d0*/  I2FP.F32.S32 R6, UR4 ;  /* 0x0000000400067c45 */ /* 0x000fe20008201400 */
[----:B------:R-:W-:Y:S02]  /*16e0*/  FMUL.FTZ R5, R5, 13.28771209716796875 ;  /* 0x41549a7805057820 */ /* 0x000fe40000410000 */
[----:B------:R-:W-:-:S04]  /*16f0*/  FMUL.FTZ R3, R3, R4 ;  /* 0x0000000403037220 */ /* 0x000fc80000410000 */
[----:B------:R-:W-:Y:S01]  /*1700*/  FMUL.FTZ R3, R3, 13.28771209716796875 ;  /* 0x41549a7803037820 */ /* 0x000fe20000410000 */
[----:B------:R-:W1:Y:S05]  /*1710*/  MUFU.EX2 R5, -R5 ;  /* 0x8000000500057308 */ /* 0x000e6a0000000800 */
[----:B------:R-:W5:Y:S01]  /*1720*/  MUFU.EX2 R3, -R3 ;  /* 0x8000000300037308 */ /* 0x000f620000000800 */
[----:B-1----:R-:W-:-:S04]  /*1730*/  FMUL.FTZ R4, R6, R5 ;  /* 0x0000000506047220 */ /* 0x002fc80000410000 */
[----:B------:R-:W-:Y:S01]  /*1740*/  FMUL.RZ R13, R4, 0.15915493667125701904 ;  /* 0x3e22f983040d7820 */ /* 0x000fe2000040c000 */
[----:B-----5:R-:W-:-:S03]  /*1750*/  FMUL.FTZ R4, R6, R3 ;  /* 0x0000000306047220 */ /* 0x020fc60000410000 */
[----:B------:R-:W0:Y:S01]  /*1760*/  MUFU.SIN R6, R13 ;  /* 0x0000000d00067308 */ /* 0x000e220000000400 */
[----:B------:R-:W-:-:S07]  /*1770*/  FMUL.RZ R8, R4, 0.15915493667125701904 ;  /* 0x3e22f98304087820 */ /* 0x000fce000040c000 */
[----:B------:R-:W1:Y:S08]  /*1780*/  MUFU.SIN R5, R8 ;  /* 0x0000000800057308 */ /* 0x000e700000000400 */
[----:B------:R-:W5:Y:S01]  /*1790*/  MUFU.COS R9, R13 ;  /* 0x0000000d00097308 */ /* 0x000f620000000000 */
[-C--:B0-----:R-:W-:Y:S01]  /*17a0*/  FMUL.FTZ R7, R19, R6.reuse ;  /* 0x0000000613077220 */ /* 0x081fe20000410000 */
[-C--:B------:R-:W-:Y:S01]  /*17b0*/  FMUL.FTZ R11, R27, R6.reuse ;  /* 0x000000061b0b7220 */ /* 0x080fe20000410000 */
[-C--:B--2---:R-:W-:Y:S01]  /*17c0*/  FMUL.FTZ R12, R18, R6.reuse ;  /* 0x00000006120c7220 */ /* 0x084fe20000410000 */
[----:B----4-:R-:W-:-:S04]  /*17d0*/  FMUL.FTZ R14, R26, R6 ;  /* 0x000000061a0e7220 */ /* 0x010fc80000410000 */
[----:B------:R3:W0:Y:S01]  /*17e0*/  MUFU.COS R4, R8 ;  /* 0x0000000800047308 */ /* 0x0006220000000000 */
[-C--:B-1----:R-:W-:Y:S01]  /*17f0*/  FMUL.FTZ R3, R17, R5.reuse ;  /* 0x0000000511037220 */ /* 0x082fe20000410000 */
[-C--:B------:R-:W-:Y:S01]  /*1800*/  FMUL.FTZ R6, R16, R5.reuse ;  /* 0x0000000510067220 */ /* 0x080fe20000410000 */
[----:B---3--:R-:W-:Y:S01]  /*1810*/  FMUL.FTZ R8, R24, R5 ;  /* 0x0000000518087220 */ /* 0x008fe20000410000 */
[----:B-----5:R-:W-:Y:S01]  /*1820*/  FFMA.FTZ R10, R18, R9, -R7 ;  /* 0x00000009120a7223 */ /* 0x020fe20000010807 */
        /* <DEDUP_REMOVED lines=8> */
[----:B------:R-:W-:-:S02]  /*18b0*/  FFMA.FTZ R25, R25, R4, R8 ;  /* 0x0000000419197223 */ /* 0x000fc40000010008 */
[----:B------:R-:W-:-:S07]  /*18c0*/  MOV R16, R3 ;  /* 0x0000000300107202 */ /* 0x000fce0000000f00 */
.L_x_3195:
[----:B------:R-:W-:Y:S05]  /*18d0*/  BSYNC.RECONVERGENT B1 ;  /* 0x0000000000017941 */ /* 0x000fea0003800200 */
.L_x_3194:
[----:B---3--:R3:W-:Y:S04]  /*18e0*/  STS [R21], R24 ;  /* 0x0000001815007388 */ /* 0x0087e80000000800 */
[----:B----4-:R3:W-:Y:S04]  /*18f0*/  STS [R21+0x4], R26 ;  /* 0x0000041a15007388 */ /* 0x0107e80000000800 */
[----:B0-----:R3:W-:Y:S04]  /*1900*/  STS [R30], R25 ;  /* 0x000000191e007388 */ /* 0x0017e80000000800 */
[----:B------:R3:W-:Y:S04]  /*1910*/  STS [R30+0x4], R27 ;  /* 0x0000041b1e007388 */ /* 0x0007e80000000800 */
[----:B-1----:R3:W-:Y:S04]  /*1920*/  STS [R15], R16 ;  /* 0x000000100f007388 */ /* 0x0027e80000000800 */
[----:B--2---:R3:W-:Y:S04]  /*1930*/  STS [R15+0x4], R18 ;  /* 0x000004120f007388 */ /* 0x0047e80000000800 */
[----:B------:R3:W-:Y:S04]  /*1940*/  STS [R20], R17 ;  /* 0x0000001114007388 */ /* 0x0007e80000000800 */
[----:B------:R3:W-:Y:S02]  /*1950*/  STS [R20+0x4], R19 ;  /* 0x0000041314007388 */ /* 0x0007e40000000800 */
.L_x_3193:
[----:B------:R-:W-:Y:S05]  /*1960*/  BSYNC.RECONVERGENT B0 ;  /* 0x0000000000007941 */ /* 0x000fea0003800200 */
.L_x_3192:
[----:B------:R-:W-:Y:S01]  /*1970*/  BAR.SYNC.DEFER_BLOCKING 0x0 ;  /* 0x0000000000007b1d */ /* 0x000fe20000010000 */
[----:B------:R-:W-:-:S04]  /*1980*/  @!P6 IMAD R23, R22, R23, R28 ;  /* 0x000000171617e224 */ /* 0x000fc800078e021c */
[C---:B------:R-:W-:Y:S01]  /*1990*/  @!P6 IMAD R0, R23.reuse, 0x4, R0 ;  /* 0x000000041700e824 */ /* 0x040fe200078e0200 */
[----:B------:R-:W-:-:S04]  /*19a0*/  @!P6 LEA R2, R23, R2, 0x2 ;  /* 0x000000021702e211 */ /* 0x000fc800078e10ff */
[----:B---3--:R0:W1:Y:S04]  /*19b0*/  @!P6 LDS.128 R16, [R0] ;  /* 0x000000000010e984 */ /* 0x0080680000000c00 */
[----:B------:R0:W2:Y:S01]  /*19c0*/  @!P6 LDS.128 R24, [R2] ;  /* 0x000000000218e984 */ /* 0x0000a20000000c00 */
[----:B------:R-:W-:Y:S06]  /*19d0*/  BAR.SYNC.DEFER_BLOCKING 0x0 ;  /* 0x0000000000007b1d */ /* 0x000fec0000010000 */
.L_x_3190:
[----:B------:R-:W-:Y:S05]  /*19e0*/  BSYNC.RECONVERGENT B6 ;  /* 0x0000000000067941 */ /* 0x000fea0003800200 */
.L_x_3188:
[----:B------:R-:W3:Y:S01]  /*19f0*/  S2R R9, SR_CgaCtaId ;  /* 0x0000000000097919 */ /* 0x000ee20000008800 */
[----:B------:R-:W-:Y:S02]  /*1a00*/  MOV R122, 0x400 ;  /* 0x00000400007a7802 */ /* 0x000fe40000000f00 */
[----:B------:R-:W-:Y:S02]  /*1a10*/  ISETP.GT.U32.AND P0, PT, R120, 0x1f, PT ;  /* 0x0000001f7800780c */ /* 0x000fe40003f04070 */
[----:B------:R-:W-:Y:S01]  /*1a20*/  IADD3 R6, PT, PT, -R123, UR45, RZ ;  /* 0x0000002d7b067c10 */ /* 0x000fe2000fffe1ff */
[----:B0-----:R-:W-:-:S05]  /*1a30*/  VIADD R0, R122, 0x240 ;  /* 0x000002407a007836 */ /* 0x001fca0000000000 */
[----:B---3--:R-:W-:Y:S02]  /*1a40*/  LEA R124, R9, R0, 0x18 ;  /* 0x00000000097c7211 */ /* 0x008fe400078ec0ff */
[----:B------:R-:W-:-:S03]  /*1a50*/  MOV R0, 0xff7fffff ;  /* 0xff7fffff00007802 */ /* 0x000fc60000000f00 */
[----:B------:R-:W-:Y:S02]  /*1a60*/  IMAD R8, R6, 0x4, R124 ;  /* 0x0000000406087824 */ /* 0x000fe400078e027c */
[----:B------:R0:W-:Y:S01]  /*1a70*/  STL [R1+0xc], R0 ;  /* 0x00000c0001007387 */ /* 0x0001e20000100800 */
[----:B------:R-:W-:Y:S05]  /*1a80*/  @P0 BRA `(.L_x_3196) ;  /* 0x0000000000cc0947 */ /* 0x000fea0003800000 */
[----:B------:R-:W-:Y:S01]  /*1a90*/  ISETP.GT.U32.AND P0, PT, R120, 0x13, PT ;  /* 0x000000137800780c */ /* 0x000fe20003f04070 */
[----:B------:R-:W-:Y:S01]  /*1aa0*/  UMOV UR4, 0xffffffff ;  /* 0xffffffff00047882 */ /* 0x000fe20000000000 */
[----:B0-----:R-:W-:-:S11]  /*1ab0*/  IADD3 R0, PT, PT, R122, 0x40, RZ ;  /* 0x000000407a007810 */ /* 0x001fd60007ffe0ff */
[----:B------:R-:W0:Y:S08]  /*1ac0*/  @!P0 LDC R5, c[0x0][0x3f4] ;  /* 0x0000fd00ff058b82 */ /* 0x000e300000000800 */
[----:B------:R-:W3:Y:S01]  /*1ad0*/  @!P0 LDC.64 R2, c[0x0][0x3b8] ;  /* 0x0000ee00ff028b82 */ /* 0x000ee20000000a00 */
[----:B0-----:R-:W-:Y:S02]  /*1ae0*/  @!P0 IMAD R4, R120, R5, UR40 ;  /* 0x0000002878048e24 */ /* 0x001fe4000f8e0205 */
[----:B------:R-:W-:-:S04]  /*1af0*/  @!P0 IMAD R5, R5, UR44, RZ ;  /* 0x0000002c05058c24 */ /* 0x000fc8000f8e02ff */
[----:B------:R-:W-:Y:S01]  /*1b00*/  @!P0 IMAD R4, R5, 0x14, R4 ;  /* 0x0000001405048824 */ /* 0x000fe200078e0204 */
[----:B------:R-:W-:Y:S01]  /*1b10*/  LEA R5, R9, R0, 0x18 ;  /* 0x0000000009057211 */ /* 0x000fe200078ec0ff */
[----:B-12---:R-:W-:Y:S02]  /*1b20*/  FMUL.FTZ R0, R24, R16 ;  /* 0x0000001018007220 */ /* 0x006fe40000410000 */
[----:B------:R-:W-:Y:S01]  /*1b30*/  @!P0 IMAD.SHL.U32 R7, R4, 0x4, RZ ;  /* 0x0000000404078824 */ /* 0x000fe200078e00ff */
[----:B------:R-:W-:-:S03]  /*1b40*/  LEA R5, R120, R5, 0x4 ;  /* 0x0000000578057211 */ /* 0x000fc600078e20ff */
[----:B---3--:R-:W-:-:S04]  /*1b50*/  @!P0 IMAD.WIDE R2, R7, 0x4, R2 ;  /* 0x0000000407028825 */ /* 0x008fc800078e0202 */
[----:B------:R-:W-:Y:S01]  /*1b60*/  FFMA.FTZ R7, R25, R17, R0 ;  /* 0x0000001119077223 */ /* 0x000fe20000010000 */
[----:B------:R0:W-:Y:S03]  /*1b70*/  STS.128 [R5], R16 ;  /* 0x0000001005007388 */ /* 0x0001e60000000c00 */
        /* <DEDUP_REMOVED lines=13> */
.L_x_3339:
[----:B------:R-:W-:Y:S01]  /*1c50*/  ISETP.NE.AND P0, PT, R120, RZ, PT ;  /* 0x000000ff7800720c */ /* 0x000fe20003f05270 */
[----:B-1----:R-:W-:-:S12]  /*1c60*/  FADD.FTZ R14, R4, R14 ;  /* 0x0000000e040e7221 */ /* 0x002fd80000010000 */
[----:B------:R-:W-:Y:S05]  /*1c70*/  @P0 BRA `(.L_x_3196) ;  /* 0x0000000000500947 */ /* 0x000fea0003800000 */
[----:B------:R-:W1:Y:S01]  /*1c80*/  LDCU UR4, c[0x0][0x410] ;  /* 0x00008200ff0477ac */ /* 0x000e620008000800 */
[----:B------:R-:W2:Y:S01]  /*1c90*/  LDCU.64 UR6, c[0x0][0x438] ;  /* 0x00008700ff0677ac */ /* 0x000ea20008000a00 */
[----:B-1----:R-:W-:Y:S01]  /*1ca0*/  FMUL.FTZ R0, R14, UR4 ;  /* 0x000000040e007c20 */ /* 0x002fe20008410000 */
[----:B--2---:R-:W-:-:S04]  /*1cb0*/  UISETP.NE.U32.AND UP0, UPT, UR6, URZ, UPT ;  /* 0x000000ff0600728c */ /* 0x004fc8000bf05070 */
[----:B------:R1:W-:Y:S01]  /*1cc0*/  STL [R1+0xc], R0 ;  /* 0x00000c0001007387 */ /* 0x0003e20000100800 */
[----:B------:R-:W-:-:S09]  /*1cd0*/  UISETP.NE.AND.EX UP0, UPT, UR7, URZ, UPT, UP0 ;  /* 0x000000ff0700728c */ /* 0x000fd2000bf05300 */
[----:B-1----:R-:W-:Y:S05]  /*1ce0*/  BRA.U !UP0, `(.L_x_3198) ;  /* 0x00000001082c7547 */ /* 0x002fea000b800000 */
[----:B------:R-:W1:Y:S01]  /*1cf0*/  LDCU UR8, c[0x0][0x440] ;  /* 0x00008800ff0877ac */ /* 0x000e620008000800 */
[----:B------:R-:W2:Y:S01]  /*1d00*/  LDCU.64 UR4, c[0x0][0x438] ;  /* 0x00008700ff0477ac */ /* 0x000ea20008000a00 */
[----:B------:R-:W-:-:S04]  /*1d10*/  UIADD3 UR6, UPT, UPT, -UR39, UR45, URZ ;  /* 0x0000002d27067290 */ /* 0x000fc8000fffe1ff */
[----:B-1----:R-:W-:-:S04]  /*1d20*/  UIMAD UR7, UR42, UR8, UR6 ;  /* 0x000000082a0772a4 */ /* 0x002fc8000f8e0206 */
[----:B------:R-:W-:-:S04]  /*1d30*/  UIMAD UR7, UR7, UR8, UR6 ;  /* 0x00000008070772a4 */ /* 0x000fc8000f8e0206 */
[----:B--2---:R-:W-:-:S06]  /*1d40*/  UIMAD.WIDE UR4, UR7, 0x4, UR4 ;  /* 0x00000004070478a5 */ /* 0x004fcc000f8e0204 */
[----:B------:R-:W-:Y:S01]  /*1d50*/  IMAD.U32 R2, RZ, RZ, UR4 ;  /* 0x00000004ff027e24 */ /* 0x000fe2000f8e00ff */
[----:B------:R-:W-:-:S05]  /*1d60*/  MOV R3, UR5 ;  /* 0x0000000500037c02 */ /* 0x000fca0008000f00 */
[----:B------:R-:W2:Y:S02]  /*1d70*/  LDG.E R2, desc[UR36][R2.64] ;  /* 0x0000002402027981 */ /* 0x000ea4000c1e1900 */
[----:B--2---:R-:W-:-:S05]  /*1d80*/  FADD.FTZ R0, R0, R2 ;  /* 0x0000000200007221 */ /* 0x004fca0000010000 */
[----:B------:R1:W-:Y:S02]  /*1d90*/  STL [R1+0xc], R0 ;  /* 0x00000c0001007387 */ /* 0x0003e40000100800 */
.L_x_3198:
[----:B-1----:R-:W2:Y:S04]  /*1da0*/  LDL R0, [R1+0xc] ;  /* 0x00000c0001007983 */ /* 0x002ea80000100800 */
[----:B--2---:R3:W-:Y:S02]  /*1db0*/  STS [R8], R0 ;  /* 0x0000000008007388 */ /* 0x0047e40000000800 */
.L_x_3196:
[----:B------:R-:W-:Y:S05]  /*1dc0*/  WARPSYNC.ALL ;  /* 0x0000000000007948 */ /* 0x000fea0003800000 */
[----:B0--3--:R-:W-:Y:S01]  /*1dd0*/  VIADD R0, R6, 0x1f ;  /* 0x0000001f06007836 */ /* 0x009fe20000000000 */
[----:B------:R-:W0:Y:S01]  /*1de0*/  LDCU UR4, c[0x0][0x3f0] ;  /* 0x00007e00ff0477ac */ /* 0x000e220008000800 */
[----:B------:R-:W-:Y:S03]  /*1df0*/  BSSY.RECONVERGENT B0, `(.L_x_3199) ;  /* 0x00004a4000007945 */ /* 0x000fe60003800200 */
[----:B------:R-:W-:Y:S01]  /*1e00*/  SHF.R.S32.HI R3, RZ, 0x1f, R0 ;  /* 0x0000001fff037819 */ /* 0x000fe20000011400 */
[----:B------:R-:W3:Y:S03]  /*1e10*/  LDCU UR17, c[0x0][0x3f8] ;  /* 0x00007f00ff1177ac */ /* 0x000ee60008000800 */
[----:B------:R-:W-:Y:S01]  /*1e20*/  LEA.HI R3, R3, R0, RZ, 0x5 ;  /* 0x0000000003037211 */ /* 0x000fe200078f28ff */
[----:B------:R-:W4:Y:S03]  /*1e30*/  LDCU UR18, c[0x0][0x410] ;  /* 0x00008200ff1277ac */ /* 0x000f260008000800 */
[----:B------:R-:W-:Y:S01]  /*1e40*/  LOP3.LUT R2, R3, 0xffffffe0, RZ, 0xc0, !PT ;  /* 0xffffffe003027812 */ /* 0x000fe200078ec0ff */
[----:B------:R-:W1:Y:S01]  /*1e50*/  LDCU.64 UR6, c[0x0][0x3c8] ;  /* 0x00007900ff0677ac */ /* 0x000e620008000a00 */
[----:B------:R-:W-:Y:S02]  /*1e60*/  BAR.SYNC.DEFER_BLOCKING 0x0 ;  /* 0x0000000000007b1d */ /* 0x000fe40000010000 */
[----:B------:R-:W-:Y:S01]  /*1e70*/  ISETP.GE.AND P0, PT, R120, R2, PT ;  /* 0x000000027800720c */ /* 0x000fe20003f06270 */
[----:B0-----:R-:W-:-:S03]  /*1e80*/  UIMAD UR4, UR41, UR4, UR42 ;  /* 0x00000004290472a4 */ /* 0x001fc6000f8e022a */
[----:B------:R-:W0:Y:S01]  /*1e90*/  LDCU.64 UR8, c[0x0][0x3b8] ;  /* 0x00007700ff0877ac */ /* 0x000e220008000a00 */
[----:B------:R-:W0:Y:S01]  /*1ea0*/  LDCU.64 UR10, c[0x0][0x438] ;  /* 0x00008700ff0a77ac */ /* 0x000e220008000a00 */
[----:B------:R-:W0:Y:S01]  /*1eb0*/  LDCU.64 UR12, c[0x0][0x448] ;  /* 0x00008900ff0c77ac */ /* 0x000e220008000a00 */
[----:B------:R-:W-:-:S06]  /*1ec0*/  UIMAD UR4, UR4, 0x50, URZ ;  /* 0x00000050040478a4 */ /* 0x000fcc000f8e02ff */
[----:B---34-:R-:W-:Y:S06]  /*1ed0*/  @P0 BRA `(.L_x_3200) ;  /* 0x0000004800540947 */ /* 0x018fec0003800000 */
[----:B------:R-:W3:Y:S01]  /*1ee0*/  LDC R0, c[0x0][0x3f4] ;  /* 0x0000fd00ff007b82 */ /* 0x000ee20000000800 */
[----:B------:R-:W-:Y:S01]  /*1ef0*/  LEA R122, R9, R122, 0x18 ;  /* 0x0000007a097a7211 */ /* 0x000fe200078ec0ff */
[----:B------:R-:W4:Y:S01]  /*1f00*/  LDCU.64 UR14, c[0x0][0x420] ;  /* 0x00008400ff0e77ac */ /* 0x000f220008000a00 */
[----:B------:R-:W-:-:S03]  /*1f10*/  IADD3 R121, PT, PT, R121, R124, RZ ;  /* 0x0000007c79797210 */ /* 0x000fc60007ffe0ff */
[----:B------:R-:W5:Y:S01]  /*1f20*/  LDS.128 R12, [R122+0x40] ;  /* 0x000040007a0c7984 */ /* 0x000f620000000c00 */
[----:B------:R-:W1:Y:S03]  /*1f30*/  LDCU UR16, c[0x0][0x440] ;  /* 0x00008800ff1077ac */ /* 0x000e660008000800 */
[----:B------:R-:W2:Y:S04]  /*1f40*/  LDS.128 R8, [R122+0x50] ;  /* 0x000050007a087984 */ /* 0x000ea80000000c00 */
[----:B------:R-:W0:Y:S04]  /*1f50*/  LDS.128 R4, [R122+0x60] ;  /* 0x000060007a047984 */ /* 0x000e280000000c00 */
[----:B------:R-:W0:Y:S01]  /*1f60*/  LDS.128 R116, [R122+0x70] ;  /* 0x000070007a747984 */ /* 0x000e220000000c00 */
[----:B----4-:R-:W-:Y:S01]  /*1f70*/  IMAD.U32 R251, RZ, RZ, UR15 ;  /* 0x0000000ffffb7e24 */ /* 0x010fe2000f8e00ff */
[----:B------:R-:W-:-:S02]  /*1f80*/  ISETP.NE.U32.AND P0, PT, RZ, UR14, PT ;  /* 0x0000000eff007c0c */ /* 0x000fc4000bf05070 */
[----:B------:R-:W4:Y:S01]  /*1f90*/  LDS.128 R112, [R122+0x80] ;  /* 0x000080007a707984 */ /* 0x000f220000000c00 */
[----:B---3--:R-:W-:Y:S01]  /*1fa0*/  IABS R0, R0 ;  /* 0x0000000000007213 */ /* 0x008fe20000000000 */
[----:B-1----:R-:W-:Y:S02]  /*1fb0*/  UIMAD UR5, UR42, UR16, UR45 ;  /* 0x000000102a0572a4 */ /* 0x002fe4000f8e022d */
[----:B------:R-:W1:Y:S01]  /*1fc0*/  LDS.128 R108, [R122+0x90] ;  /* 0x000090007a6c7984 */ /* 0x000e620000000c00 */
[----:B------:R-:W-:Y:S01]  /*1fd0*/  IMAD.U32 R125, RZ, RZ, UR16 ;  /* 0x00000010ff7d7e24 */ /* 0x000fe2000f8e00ff */
[----:B------:R-:W-:Y:S02]  /*1fe0*/  MOV R126, R0 ;  /* 0x00000000007e7202 */ /* 0x000fe40000000f00 */
[----:B------:R-:W3:Y:S01]  /*1ff0*/  LDS.128 R104, [R122+0xa0] ;  /* 0x0000a0007a687984 */ /* 0x000ee20000000c00 */
[----:B------:R-:W-:Y:S01]  /*2000*/  ISETP.NE.AND.EX P0, PT, RZ, UR15, PT, P0 ;  /* 0x0000000fff007c0c */ /* 0x000fe2000bf05300 */
[----:B------:R-:W2:Y:S02]  /*2010*/  I2F.RP R0, R126 ;  /* 0x0000007e00007306 */ /* 0x000ea40000209400 */
[----:B------:R-:W1:Y:S04]  /*2020*/  LDS.128 R100, [R122+0xb0] ;  /* 0x0000b0007a647984 */ /* 0x000e680000000c00 */
[----:B------:R-:W1:Y:S04]  /*2030*/  LDS.128 R96, [R122+0xc0] ;  /* 0x0000c0007a607984 */ /* 0x000e680000000c00 */
[----:B------:R-:W1:Y:S04]  /*2040*/  LDS.128 R92, [R122+0xd0] ;  /* 0x0000d0007a5c7984 */ /* 0x000e680000000c00 */
[----:B-----5:R-:W-:Y:S01]  /*2050*/  STL.64 [R1+0x30], R12 ;  /* 0x0000300c01007387 */ /* 0x020fe20000100a00 */
[----:B--2---:R-:W2:Y:S03]  /*2060*/  MUFU.RCP R0, R0 ;  /* 0x0000000000007308 */ /* 0x004ea60000001000 */
[----:B------:R-:W-:Y:S04]  /*2070*/  STL.64 [R1+0x38], R14 ;  /* 0x0000380e01007387 */ /* 0x000fe80000100a00 */
[----:B------:R-:W-:Y:S04]  /*2080*/  STL.64 [R1+0x20], R8 ;  /* 0x0000200801007387 */ /* 0x000fe80000100a00 */
[----:B------:R-:W-:Y:S04]  /*2090*/  STL.64 [R1+0x28], R10 ;  /* 0x0000280a01007387 */ /* 0x000fe80000100a00 */
[----:B0-----:R-:W-:Y:S01]  /*20a0*/  STL.64 [R1+0x10], R4 ;  /* 0x0000100401007387 */ /* 0x001fe20000100a00 */
[----:B--2---:R-:W-:-:S03]  /*20b0*/  VIADD R3, R0, 0xffffffe ;  /* 0x0ffffffe00037836 */ /* 0x004fc60000000000 */
[----:B------:R-:W-:Y:S01]  /*20c0*/  STL.64 [R1+0x18], R6 ;  /* 0x0000180601007387 */ /* 0x000fe20000100a00 */
[----:B------:R-:W-:-:S03]  /*20d0*/  IADD3 R0, PT, PT, R123, R120, RZ ;  /* 0x000000787b007210 */ /* 0x000fc60007ffe0ff */
[----:B------:R0:W-:Y:S01]  /*20e0*/  STL [R1+0x4], R121 ;  /* 0x0000047901007387 */ /* 0x0001e20000100800 */
[----:B------:R-:W2:Y:S03]  /*20f0*/  F2I.FTZ.U32.TRUNC.NTZ R3, R3 ;  /* 0x0000000300037305 */ /* 0x000ea6000021f000 */
[----:B------:R1:W1:Y:S04]  /*2100*/  LDS.128 R88, [R122+0xe0] ;  /* 0x0000e0007a587984 */ /* 0x0002680000000c00 */
[----:B------:R1:W1:Y:S01]  /*2110*/  LDS.128 R84, [R122+0xf0] ;  /* 0x0000f0007a547984 */ /* 0x0002620000000c00 */
[----:B0-----:R-:W-:-:S03]  /*2120*/  IMAD.U32 R121, RZ, RZ, UR14 ;  /* 0x0000000eff797e24 */ /* 0x001fc6000f8e00ff */
[----:B------:R0:W0:Y:S02]  /*2130*/  LDS.128 R80, [R122+0x100] ;  /* 0x000100007a507984 */ /* 0x0000240000000c00 */
[----:B------:R-:W-:Y:S01]  /*2140*/  IADD3 R252, P1, P2, R121, UR46, R0 ;  /* 0x0000002e79fc7c10 */ /* 0x000fe2000fa3e000 */
[--C-:B--2---:R-:W-:Y:S01]  /*2150*/  IMAD.MOV R124, RZ, RZ, -R3.reuse ;  /* 0x000000ffff7c7224 */ /* 0x104fe200078e0a03 */
[----:B------:R2:W0:Y:S02]  /*2160*/  LDS.128 R76, [R122+0x110] ;  /* 0x000110007a4c7984 */ /* 0x0004240000000c00 */
[----:B------:R-:W-:Y:S02]  /*2170*/  IADD3.X R251, PT, PT, R251, UR47, RZ, P1, P2 ;  /* 0x0000002ffbfb7c10 */ /* 0x000fe40008fe44ff */
[----:B------:R-:W-:Y:S01]  /*2180*/  MOV R120, R124 ;  /* 0x0000007c00787202 */ /* 0x000fe20000000f00 */
[----:B------:R2:W0:Y:S04]  /*2190*/  LDS.128 R72, [R122+0x120] ;  /* 0x000120007a487984 */ /* 0x0004280000000c00 */
[----:B------:R2:W0:Y:S01]  /*21a0*/  LDS.128 R68, [R122+0x130] ;  /* 0x000130007a447984 */ /* 0x0004220000000c00 */
[----:B------:R-:W-:Y:S01]  /*21b0*/  IMAD R121, R120, R126, RZ ;  /* 0x0000007e78797224 */ /* 0x000fe200078e02ff */
[----:B------:R-:W-:Y:S01]  /*21c0*/  IADD3 R120, PT, PT, R123, R2, RZ ;  /* 0x000000027b787210 */ /* 0x000fe20007ffe0ff */
[----:B------:R-:W-:Y:S01]  /*21d0*/  HFMA2 R2, -RZ, RZ, 0, 0 ;  /* 0x00000000ff027431 */ /* 0x000fe200000001ff */
[----:B------:R2:W0:Y:S04]  /*21e0*/  LDS.128 R64, [R122+0x140] ;  /* 0x000140007a407984 */ /* 0x0004280000000c00 */
[----:B------:R2:W0:Y:S01]  /*21f0*/  LDS.128 R60, [R122+0x150] ;  /* 0x000150007a3c7984 */ /* 0x0004220000000c00 */
[----:B------:R-:W-:-:S03]  /*2200*/  IMAD.HI.U32 R3, R3, R121, R2 ;  /* 0x0000007903037227 */ /* 0x000fc600078e0002 */
[----:B------:R2:W0:Y:S01]  /*2210*/  LDS.128 R56, [R122+0x160] ;  /* 0x000160007a387984 */ /* 0x0004220000000c00 */
[----:B------:R-:W-:-:S03]  /*2220*/  IMAD R2, R125, UR5, R0 ;  /* 0x000000057d027c24 */ /* 0x000fc6000f8e0200 */
[----:B------:R2:W0:Y:S04]  /*2230*/  LDS.128 R52, [R122+0x170] ;  /* 0x000170007a347984 */ /* 0x0004280000000c00 */
        /* <DEDUP_REMOVED lines=12> */
[----:B------:R2:W-:Y:S04]  /*2300*/  STL [R1+0x44], R120 ;  /* 0x0000447801007387 */ /* 0x0005e80000100800 */
[----:B------:R2:W-:Y:S04]  /*2310*/  STL [R1], R2 ;  /* 0x0000000201007387 */ /* 0x0005e80000100800 */
[----:B-1-34-:R2:W-:Y:S02]  /*2320*/  STL [R1+0x40], R3 ;  /* 0x0000400301007387 */ /* 0x01a5e40000100800 */
.L_x_3267:
[----:B---3--:R-:W3:Y:S01]  /*2330*/  LDL R248, [R1+0x40] ;  /* 0x0000400001f87983 */ /* 0x008ee20000100800 */
[----:B--2---:R-:W1:Y:S01]  /*2340*/  LDC R2, c[0x0][0x3f4] ;  /* 0x0000fd00ff027b82 */ /* 0x004e620000000800 */
[----:B------:R-:W-:-:S07]  /*2350*/  IABS R3, R0 ;  /* 0x0000000000037213 */ /* 0x000fce0000000000 */
[----:B------:R-:W2:Y:S01]  /*2360*/  LDC R250, c[0x0][0x3f4] ;  /* 0x0000fd00fffa7b82 */ /* 0x000ea20000000800 */
[----:B-1----:R-:W-:Y:S02]  /*2370*/  IABS R249, R2 ;  /* 0x0000000200f97213 */ /* 0x002fe40000000000 */
[----:B--2---:R-:W-:Y:S01]  /*2380*/  IABS R250, R250 ;  /* 0x000000fa00fa7213 */ /* 0x004fe20000000000 */
[----:B---3--:R-:W-:-:S04]  /*2390*/  IMAD.HI.U32 R248, R248, R3, RZ ;  /* 0x00000003f8f87227 */ /* 0x008fc800078e00ff */
[----:B------:R-:W-:-:S04]  /*23a0*/  IMAD.MOV R248, RZ, RZ, -R248 ;  /* 0x000000fffff87224 */ /* 0x000fc800078e0af8 */
[----:B------:R-:W-:Y:S01]  /*23b0*/  IMAD R3, R249, R248, R3 ;  /* 0x000000f8f9037224 */ /* 0x000fe200078e0203 */
[----:B------:R-:W-:-:S04]  /*23c0*/  @P0 MOV R248, R252 ;  /* 0x000000fc00f80202 */ /* 0x000fc80000000f00 */
[----:B------:R-:W-:-:S13]  /*23d0*/  ISETP.GT.U32.AND P1, PT, R250, R3, PT ;  /* 0x00000003fa00720c */ /* 0x000fda0003f24070 */
[----:B------:R-:W-:-:S04]  /*23e0*/  @!P1 IADD3 R3, PT, PT, R3, -R249, RZ ;  /* 0x800000f903039210 */ /* 0x000fc80007ffe0ff */
[----:B------:R-:W-:-:S13]  /*23f0*/  ISETP.GT.U32.AND P1, PT, R250, R3, PT ;  /* 0x00000003fa00720c */ /* 0x000fda0003f24070 */
[----:B------:R-:W-:Y:S02]  /*2400*/  @!P1 IMAD.IADD R3, R3, 0x1, -R249 ;  /* 0x0000000103039824 */ /* 0x000fe400078e0af9 */
[----:B------:R-:W-:-:S05]  /*2410*/  @P0 IMAD.MOV.U32 R249, RZ, RZ, R251 ;  /* 0x000000fffff90224 */ /* 0x000fca00078e00fb */
[----:B------:R-:W2:Y:S01]  /*2420*/  @P0 LDG.E.U8 R248, desc[UR36][R248.64] ;  /* 0x00000024f8f80981 */ /* 0x000ea2000c1e1100 */
[----:B------:R-:W-:Y:S01]  /*2430*/  ISETP.GE.AND P2, PT, R0, RZ, PT ;  /* 0x000000ff0000720c */ /* 0x000fe20003f46270 */
[----:B------:R-:W-:Y:S01]  /*2440*/  BSSY.RECONVERGENT B1, `(.L_x_3201) ;  /* 0x000001e000017945 */ /* 0x000fe20003800200 */
[C---:B------:R-:W-:Y:S01]  /*2450*/  ISETP.NE.AND P4, PT, R2.reuse, RZ, PT ;  /* 0x000000ff0200720c */ /* 0x040fe20003f85270 */
[----:B------:R-:W-:Y:S01]  /*2460*/  IMAD R250, R2, 0x50, RZ ;  /* 0x0000005002fa7824 */ /* 0x000fe200078e02ff */
[----:B------:R-:W-:-:S09]  /*2470*/  ISETP.GE.AND P1, PT, R0, UR45, PT ;  /* 0x0000002d00007c0c */ /* 0x000fd2000bf26270 */
[----:B------:R-:W-:Y:S02]  /*2480*/  @!P2 IADD3 R3, PT, PT, -R3, RZ, RZ ;  /* 0x000000ff0303a210 */ /* 0x000fe40007ffe1ff */
[----:B------:R-:W-:Y:S02]  /*2490*/  @!P4 LOP3.LUT R3, RZ, R2, RZ, 0x33, !PT ;  /* 0x00000002ff03c212 */ /* 0x000fe400078e33ff */
[----:B--2---:R-:W-:-:S03]  /*24a0*/  ISETP.NE.AND P3, PT, R248, RZ, P0 ;  /* 0x000000fff800720c */ /* 0x004fc60000765270 */
[----:B------:R-:W-:Y:S01]  /*24b0*/  IMAD.SHL.U32 R248, R3, 0x4, RZ ;  /* 0x0000000403f87824 */ /* 0x000fe200078e00ff */
[----:B------:R-:W-:Y:S09]  /*24c0*/  @P1 BRA `(.L_x_3202) ;  /* 0x0000000000541947 */ /* 0x000ff20003800000 */
[----:B------:R-:W-:Y:S02]  /*24d0*/  ISETP.GE.AND P2, PT, R248, R250, PT ;  /* 0x000000faf800720c */ /* 0x000fe40003f46270 */
[----:B0-----:R-:W-:Y:S02]  /*24e0*/  CS2R R122, SRZ ;  /* 0x00000000007a7805 */ /* 0x001fe4000001ff00 */
        /* <DEDUP_REMOVED lines=8> */
[----:B------:R0:W2:Y:S02]  /*2570*/  LDG.E R120, desc[UR36][R120.64] ;  /* 0x0000002478787981 */ /* 0x0000a4000c1e1900 */
[----:B0-----:R-:W-:-:S04]  /*2580*/  IMAD R121, R2, UR17, RZ ;  /* 0x0000001102797c24 */ /* 0x001fc8000f8e02ff */
[----:B--2---:R-:W-:Y:S02]  /*2590*/  IMAD R120, R120, R121, RZ ;  /* 0x0000007978787224 */ /* 0x004fe400078e02ff */
[----:B------:R-:W-:Y:S02]  /*25a0*/  IMAD R121, R2, UR4, RZ ;  /* 0x0000000402797c24 */ /* 0x000fe4000f8e02ff */
[----:B------:R-:W-:-:S03]  /*25b0*/  IMAD R122, R120, 0x50, R248 ;  /* 0x00000050787a7824 */ /* 0x000fc600078e02f8 */
[----:B------:R-:W-:Y:S02]  /*25c0*/  SHF.R.S32.HI R120, RZ, 0x1f, R121 ;  /* 0x0000001fff787819 */ /* 0x000fe40000011479 */
[----:B------:R-:W-:-:S04]  /*25d0*/  IADD3 R121, P2, PT, R122, R121, RZ ;  /* 0x000000797a797210 */ /* 0x000fc80007f5e0ff */
[----:B------:R-:W-:Y:S02]  /*25e0*/  LEA.HI.X.SX32 R122, R122, R120, 0x1, P2 ;  /* 0x000000787a7a7211 */ /* 0x000fe400010f0eff */
[----:B------:R-:W-:-:S04]  /*25f0*/  LEA R120, P2, R121, UR8, 0x2 ;  /* 0x0000000879787c11 */ /* 0x000fc8000f8410ff */
[----:B------:R-:W-:-:S06]  /*2600*/  LEA.HI.X R121, R121, UR9, R122, 0x2, P2 ;  /* 0x0000000979797c11 */ /* 0x000fcc00090f147a */
[----:B------:R-:W5:Y:S03]  /*2610*/  LDG.E.128 R120, desc[UR36][R120.64] ;  /* 0x0000002478787981 */ /* 0x000f66000c1e1d00 */
.L_x_3202:
[----:B------:R-:W-:Y:S05]  /*2620*/  BSYNC.RECONVERGENT B1 ;  /* 0x0000000000017941 */ /* 0x000fea0003800200 */
.L_x_3201:
[----:B------:R-:W-:Y:S01]  /*2630*/  BSSY.RECONVERGENT B1, `(.L_x_3203) ;  /* 0x000001a000017945 */ /* 0x000fe20003800200 */
[----:B------:R-:W-:-:S03]  /*2640*/  IADD3 R249, PT, PT, R3, R2, RZ ;  /* 0x0000000203f97210 */ /* 0x000fc60007ffe0ff */
[----:B------:R-:W-:Y:S05]  /*2650*/  @P1 BRA `(.L_x_3204) ;  /* 0x00000000005c1947 */ /* 0x000fea0003800000 */
[----:B------:R-:W-:Y:S01]  /*2660*/  IMAD R124, R2, 0x50, RZ ;  /* 0x00000050027c7824 */ /* 0x000fe200078e02ff */
[----:B------:R-:W-:Y:S01]  /*2670*/  CS2R R126, SRZ ;  /* 0x00000000007e7805 */ /* 0x000fe2000001ff00 */
[----:B------:R-:W-:-:S05]  /*2680*/  IMAD.SHL.U32 R250, R249, 0x4, RZ ;  /* 0x00000004f9fa7824 */ /* 0x000fca00078e00ff */
[----:B------:R-:W-:Y:S02]  /*2690*/  ISETP.GE.AND P2, PT, R250, R124, PT ;  /* 0x0000007cfa00720c */ /* 0x000fe40003f46270 */
[----:B------:R-:W-:-:S11]  /*26a0*/  CS2R R124, SRZ ;  /* 0x00000000007c7805 */ /* 0x000fd6000001ff00 */
[----:B------:R-:W-:Y:S05]  /*26b0*/  @P2 BRA `(.L_x_3204) ;  /* 0x0000000000442947 */ /* 0x000fea0003800000 */
[----:B------:R-:W1:Y:S02]  /*26c0*/  S2UR UR5, SR_CTAID.Y ;  /* 0x00000000000579c3 */ /* 0x000e640000002600 */
[----:B-1----:R-:W-:-:S05]  /*26d0*/  IMAD R126, R2, UR5, RZ ;  /* 0x00000005027e7c24 */ /* 0x002fca000f8e02ff */
[----:B------:R-:W-:-:S04]  /*26e0*/  IADD3 R125, P2, PT, R126, R3, RZ ;  /* 0x000000037e7d7210 */ /* 0x000fc80007f5e0ff */
[----:B------:R-:W-:Y:S02]  /*26f0*/  LEA.HI.X.SX32 R126, R126, RZ, 0x1, P2 ;  /* 0x000000ff7e7e7211 */ /* 0x000fe400010f0eff */
[----:B------:R-:W-:-:S04]  /*2700*/  LEA R124, P2, R125, UR6, 0x2 ;  /* 0x000000067d7c7c11 */ /* 0x000fc8000f8410ff */
[----:B------:R-:W-:-:S05]  /*2710*/  LEA.HI.X R125, R125, UR7, R126, 0x2, P2 ;  /* 0x000000077d7d7c11 */ /* 0x000fca00090f147e */
[----:B------:R1:W2:Y:S01]  /*2720*/  LDG.E R124, desc[UR36][R124.64] ;  /* 0x000000247c7c7981 */ /* 0x0002a2000c1e1900 */
[C---:B------:R-:W-:Y:S02]  /*2730*/  IMAD R126, R2.reuse, UR4, RZ ;  /* 0x00000004027e7c24 */ /* 0x040fe4000f8e02ff */
[----:B-1----:R-:W-:-:S04]  /*2740*/  IMAD R125, R2, UR17, RZ ;  /* 0x00000011027d7c24 */ /* 0x002fc8000f8e02ff */
        /* <DEDUP_REMOVED lines=8> */
.L_x_3204:
[----:B------:R-:W-:Y:S05]  /*27d0*/  BSYNC.RECONVERGENT B1 ;  /* 0x0000000000017941 */ /* 0x000fea0003800200 */
.L_x_3203:
[----:B------:R-:W-:Y:S04]  /*27e0*/  BSSY.RECONVERGENT B1, `(.L_x_3205) ;  /* 0x0000019000017945 */ /* 0x000fe80003800200 */
[----:B------:R-:W-:Y:S05]  /*27f0*/  @P1 BRA `(.L_x_3206) ;  /* 0x00000000005c1947 */ /* 0x000fea0003800000 */
[C---:B------:R-:W-:Y:S01]  /*2800*/  IMAD R128, R2.reuse, 0x50, RZ ;  /* 0x0000005002807824 */ /* 0x040fe200078e02ff */
[----:B------:R-:W-:Y:S02]  /*2810*/  LEA R250, R2, R248, 0x3 ;  /* 0x000000f802fa7211 */ /* 0x000fe400078e18ff */
[----:B------:R-:W-:Y:S02]  /*2820*/  CS2R R130, SRZ ;  /* 0x0000000000827805 */ /* 0x000fe4000001ff00 */
        /* <DEDUP_REMOVED lines=20> */
.L_x_3206:
[----:B------:R-:W-:Y:S05]  /*2970*/  BSYNC.RECONVERGENT B1 ;  /* 0x0000000000017941 */ /* 0x000fea0003800200 */
.L_x_3205:
[----:B------:R-:W-:Y:S04]  /*2980*/  BSSY.RECONVERGENT B1, `(.L_x_3207) ;  /* 0x000001a000017945 */ /* 0x000fe80003800200 */
[----:B------:R-:W-:Y:S05]  /*2990*/  @P1 BRA `(.L_x_3208) ;  /* 0x0000000000601947 */ /* 0x000fea0003800000 */
[C---:B------:R-:W-:Y:S01]  /*29a0*/  IMAD R132, R2.reuse, 0x2, R249 ;  /* 0x0000000202847824 */ /* 0x040fe200078e02f9 */
[----:B------:R-:W-:Y:S01]  /*29b0*/  CS2R R134, SRZ ;  /* 0x0000000000867805 */ /* 0x000fe2000001ff00 */
[----:B------:R-:W-:-:S03]  /*29c0*/  IMAD R133, R2, 0x50, RZ ;  /* 0x0000005002857824 */ /* 0x000fc600078e02ff */
[----:B------:R-:W-:-:S04]  /*29d0*/  SHF.L.U32 R250, R132, 0x2, RZ ;  /* 0x0000000284fa7819 */ /* 0x000fc800000006ff */
        /* <DEDUP_REMOVED lines=20> */
.L_x_3208:
[----:B------:R-:W-:Y:S05]  /*2b20*/  BSYNC.RECONVERGENT B1 ;  /* 0x0000000000017941 */ /* 0x000fea0003800200 */
.L_x_3207:
[----:B------:R-:W-:Y:S04]  /*2b30*/  BSSY.RECONVERGENT B1, `(.L_x_3209) ;  /* 0x0000019000017945 */ /* 0x000fe80003800200 */
[----:B------:R-:W-:Y:S05]  /*2b40*/  @P1 BRA `(.L_x_3210) ;  /* 0x00000000005c1947 */ /* 0x000fea0003800000 */
[C---:B------:R-:W-:Y:S01]  /*2b50*/  IMAD R136, R2.reuse, 0x50, RZ ;  /* 0x0000005002887824 */ /* 0x040fe200078e02ff */
[----:B------:R-:W-:Y:S01]  /*2b60*/  CS2R R138, SRZ ;  /* 0x00000000008a7805 */ /* 0x000fe2000001ff00 */
[----:B------:R-:W-:-:S05]  /*2b70*/  IMAD R250, R2, 0x10, R248 ;  /* 0x0000001002fa7824 */ /* 0x000fca00078e02f8 */
        /* <DEDUP_REMOVED lines=20> */
.L_x_3210:
[----:B------:R-:W-:Y:S05]  /*2cc0*/  BSYNC.RECONVERGENT B1 ;  /* 0x0000000000017941 */ /* 0x000fea0003800200 */
.L_x_3209:
[----:B------:R-:W-:Y:S04]  /*2cd0*/  BSSY.RECONVERGENT B1, `(.L_x_3211) ;  /* 0x000001b000017945 */ /* 0x000fe80003800200 */
[----:B------:R-:W-:Y:S05]  /*2ce0*/  @P1 BRA `(.L_x_3212) ;  /* 0x0000000000641947 */ /* 0x000fea0003800000 */
[C---:B------:R-:W-:Y:S01]  /*2cf0*/  LEA R250, R2.reuse, R249, 0x2 ;  /* 0x000000f902fa7211 */ /* 0x040fe200078e10ff */
[----:B------:R-:W-:Y:S01]  /*2d00*/  IMAD R141, R2, 0x50, RZ ;  /* 0x00000050028d7824 */ /* 0x000fe200078e02ff */
[----:B------:R-:W-:-:S03]  /*2d10*/  CS2R R142, SRZ ;  /* 0x00000000008e7805 */ /* 0x000fc6000001ff00 */
        /* <DEDUP_REMOVED lines=22> */
.L_x_3212:
[----:B------:R-:W-:Y:S05]  /*2e80*/  BSYNC.RECONVERGENT B1 ;  /* 0x0000000000017941 */ /* 0x000fea0003800200 */
.L_x_3211:
[----:B------:R-:W-:Y:S04]  /*2e90*/  BSSY.RECONVERGENT B1, `(.L_x_3213) ;  /* 0x000001c000017945 */ /* 0x000fe80003800200 */
[----:B------:R-:W-:Y:S05]  /*2ea0*/  @P1 BRA `(.L_x_3214) ;  /* 0x0000000000681947 */ /* 0x000fea0003800000 */
[C---:B------:R-:W-:Y:S01]  /*2eb0*/  IMAD R144, R2.reuse, 0x4, R249 ;  /* 0x0000000402907824 */ /* 0x040fe200078e02f9 */
[----:B------:R-:W-:Y:S01]  /*2ec0*/  CS2R R146, SRZ ;  /* 0x0000000000927805 */ /* 0x000fe2000001ff00 */
[----:B------:R-:W-:-:S03]  /*2ed0*/  IMAD R145, R2, 0x50, RZ ;  /* 0x0000005002917824 */ /* 0x000fc600078e02ff */
[----:B------:R-:W-:-:S05]  /*2ee0*/  IADD3 R250, PT, PT, R144, R2, RZ ;  /* 0x0000000290fa7210 */ /* 0x000fca0007ffe0ff */
        /* <DEDUP_REMOVED lines=22> */
.L_x_3214:
[----:B------:R-:W-:Y:S05]  /*3050*/  BSYNC.RECONVERGENT B1 ;  /* 0x0000000000017941 */ /* 0x000fea0003800200 */
.L_x_3213:
[----:B------:R-:W-:Y:S04]  /*3060*/  BSSY.RECONVERGENT B1, `(.L_x_3215) ;  /* 0x000001c000017945 */ /* 0x000fe80003800200 */
[----:B------:R-:W-:Y:S05]  /*3070*/  @P1 BRA `(.L_x_3216) ;  /* 0x0000000000681947 */ /* 0x000fea0003800000 */
[C---:B------:R-:W-:Y:S01]  /*3080*/  IMAD R148, R2.reuse, 0x4, R249 ;  /* 0x0000000402947824 */ /* 0x040fe200078e02f9 */
[----:B------:R-:W-:Y:S01]  /*3090*/  CS2R R150, SRZ ;  /* 0x0000000000967805 */ /* 0x000fe2000001ff00 */
[----:B------:R-:W-:-:S03]  /*30a0*/  IMAD R149, R2, 0x50, RZ ;  /* 0x0000005002957824 */ /* 0x000fc600078e02ff */
[----:B------:R-:W-:-:S05]  /*30b0*/  LEA R250, R2, R148, 0x1 ;  /* 0x0000009402fa7211 */ /* 0x000fca00078e08ff */
        /* <DEDUP_REMOVED lines=22> */
.L_x_3216:
[----:B------:R-:W-:Y:S05]  /*3220*/  BSYNC.RECONVERGENT B1 ;  /* 0x0000000000017941 */ /* 0x000fea0003800200 */
.L_x_3215:
        /* <DEDUP_REMOVED lines=25> */
.L_x_3218:
[----:B------:R-:W-:Y:S05]  /*33c0*/  BSYNC.RECONVERGENT B1 ;  /* 0x0000000000017941 */ /* 0x000fea0003800200 */
.L_x_3217:
[----:B------:R-:W-:Y:S04]  /*33d0*/  BSSY.RECONVERGENT B1, `(.L_x_3219) ;  /* 0x000001d000017945 */ /* 0x000fe80003800200 */
[----:B------:R-:W-:Y:S05]  /*33e0*/  @P1 BRA `(.L_x_3220) ;  /* 0x00000000006c1947 */ /* 0x000fea0003800000 */
[C---:B------:R-:W-:Y:S01]  /*33f0*/  LEA R156, R2.reuse, R249, 0x2 ;  /* 0x000000f9029c7211 */ /* 0x040fe200078e10ff */
[----:B------:R-:W-:Y:S01]  /*3400*/  IMAD R157, R2, 0x50, RZ ;  /* 0x00000050029d7824 */ /* 0x000fe200078e02ff */
[----:B------:R-:W-:-:S03]  /*3410*/  CS2R R158, SRZ ;  /* 0x00000000009e7805 */ /* 0x000fc6000001ff00 */
[----:B------:R-:W-:-:S05]  /*3420*/  IMAD R156, R2, 0x2, R156 ;  /* 0x00000002029c7824 */ /* 0x000fca00078e029c */
        /* <DEDUP_REMOVED lines=23> */
.L_x_3220:
[----:B------:R-:W-:Y:S05]  /*35a0*/  BSYNC.RECONVERGENT B1 ;  /* 0x0000000000017941 */ /* 0x000fea0003800200 */
.L_x_3219:
[----:B------:R-:W-:Y:S04]  /*35b0*/  BSSY.RECONVERGENT B1, `(.L_x_3221) ;  /* 0x000001e000017945 */ /* 0x000fe80003800200 */
[----:B------:R-:W-:Y:S05]  /*35c0*/  @P1 BRA `(.L_x_3222) ;  /* 0x0000000000701947 */ /* 0x000fea0003800000 */
[C---:B------:R-:W-:Y:S01]  /*35d0*/  IMAD R160, R2.reuse, 0x4, R249 ;  /* 0x0000000402a07824 */ /* 0x040fe200078e02f9 */
[----:B------:R-:W-:Y:S01]  /*35e0*/  CS2R R162, SRZ ;  /* 0x0000000000a27805 */ /* 0x000fe2000001ff00 */
[----:B------:R-:W-:-:S03]  /*35f0*/  IMAD R161, R2, 0x50, RZ ;  /* 0x0000005002a17824 */ /* 0x000fc600078e02ff */
[----:B------:R-:W-:-:S05]  /*3600*/  LEA R160, R2, R160, 0x1 ;  /* 0x000000a002a07211 */ /* 0x000fca00078e08ff */
[----:B------:R-:W-:-:S05]  /*3610*/  IMAD R160, R2, 0x2, R160 ;  /* 0x0000000202a07824 */ /* 0x000fca00078e02a0 */
        /* <DEDUP_REMOVED lines=23> */
.L_x_3222:
[----:B------:R-:W-:Y:S05]  /*3790*/  BSYNC.RECONVERGENT B1 ;  /* 0x0000000000017941 */ /* 0x000fea0003800200 */
.L_x_3221:
[C---:B------:R-:W-:Y:S01]  /*37a0*/  IMAD R249, R2.reuse, 0x4, R249 ;  /* 0x0000000402f97824 */ /* 0x040fe200078e02f9 */
[----:B------:R-:W-:Y:S04]  /*37b0*/  BSSY.RECONVERGENT B1, `(.L_x_3223) ;  /* 0x000001e000017945 */ /* 0x000fe80003800200 */
[----:B------:R-:W-:-:S05]  /*37c0*/  LEA R249, R2, R249, 0x1 ;  /* 0x000000f902f97211 */ /* 0x000fca00078e08ff */
[C---:B------:R-:W-:Y:S01]  /*37d0*/  IMAD R250, R2.reuse, 0x2, R249 ;  /* 0x0000000202fa7824 */ /* 0x040fe200078e02f9 */
[----:B------:R-:W-:-:S03]  /*37e0*/  LEA R249, R2, R248, 0x6 ;  /* 0x000000f802f97211 */ /* 0x000fc600078e30ff */
[----:B------:R-:W-:Y:S01]  /*37f0*/  IMAD R248, R2, 0x2, R250 ;  /* 0x0000000202f87824 */ /* 0x000fe200078e02fa */
[----:B------:R-:W-:Y:S06]  /*3800*/  @P1 BRA `(.L_x_3224) ;  /* 0x0000000000601947 */ /* 0x000fec0003800000 */
[----:B------:R-:W-:Y:S01]  /*3810*/  IMAD R250, R2, 0x50, RZ ;  /* 0x0000005002fa7824 */ /* 0x000fe200078e02ff */
[----:B------:R-:W-:Y:S02]  /*3820*/  SHF.L.U32 R164, R248, 0x2, RZ ;  /* 0x00000002f8a47819 */ /* 0x000fe400000006ff */
        /* <DEDUP_REMOVED lines=22> */
.L_x_3224:
[----:B------:R-:W-:Y:S05]  /*3990*/  BSYNC.RECONVERGENT B1 ;  /* 0x0000000000017941 */ /* 0x000fea0003800200 */
.L_x_3223:
        /* <DEDUP_REMOVED lines=27> */
.L_x_3226:
[----:B------:R-:W-:Y:S05]  /*3b50*/  BSYNC.RECONVERGENT B1 ;  /* 0x0000000000017941 */ /* 0x000fea0003800200 */
.L_x_3225:
[----:B------:R-:W-:Y:S01]  /*3b60*/  BSSY.RECONVERGENT B1, `(.L_x_3227) ;  /* 0x000001b000017945 */ /* 0x000fe20003800200 */
[----:B------:R-:W-:-:S03]  /*3b70*/  IMAD.IADD R248, R248, 0x1, R2 ;  /* 0x00000001f8f87824 */ /* 0x000fc600078e0202 */
[----:B------:R-:W-:Y:S05]  /*3b80*/  @P1 BRA `(.L_x_3228) ;  /* 0x0000000000601947 */ /* 0x000fea0003800000 */
        /* <DEDUP_REMOVED lines=24> */
.L_x_3228:
[----:B------:R-:W-:Y:S05]  /*3d10*/  BSYNC.RECONVERGENT B1 ;  /* 0x0000000000017941 */ /* 0x000fea0003800200 */
.L_x_3227:
        /* <DEDUP_REMOVED lines=27> */
.L_x_3230:
[----:B------:R-:W-:Y:S05]  /*3ed0*/  BSYNC.RECONVERGENT B1 ;  /* 0x0000000000017941 */ /* 0x000fea0003800200 */
.L_x_3229:
        /* <DEDUP_REMOVED lines=27> */
.L_x_3232:
[----:B------:R-:W-:Y:S05]  /*4090*/  BSYNC.RECONVERGENT B1 ;  /* 0x0000000000017941 */ /* 0x000fea0003800200 */
.L_x_3231:
[----:B------:R-:W-:Y:S04]  /*40a0*/  BSSY.RECONVERGENT B1, `(.L_x_3233) ;  /* 0x0000018000017945 */ /* 0x000fe80003800200 */
[----:B------:R-:W-:Y:S05]  /*40b0*/  @P1 BRA `(.L_x_3234) ;  /* 0x0000000000581947 */ /* 0x000fea0003800000 */
[----:B------:R-:W-:Y:S01]  /*40c0*/  IMAD R250, R2, 0x50, RZ ;  /* 0x0000005002fa7824 */ /* 0x000fe200078e02ff */
[----:B------:R-:W-:Y:S02]  /*40d0*/  CS2R R186, SRZ ;  /* 0x0000000000ba7805 */ /* 0x000fe4000001ff00 */
[----:B------:R-:W-:Y:S02]  /*40e0*/  CS2R R184, SRZ ;  /* 0x0000000000b87805 */ /* 0x000fe4000001ff00 */
[----:B------:R-:W-:-:S13]  /*40f0*/  ISETP.GE.AND P2, PT, R249, R250, PT ;  /* 0x000000faf900720c */ /* 0x000fda0003f46270 */
        /* <DEDUP_REMOVED lines=18> */
.L_x_3234:
[----:B------:R-:W-:Y:S05]  /*4220*/  BSYNC.RECONVERGENT B1 ;  /* 0x0000000000017941 */ /* 0x000fea0003800200 */
.L_x_3233:
[----:B------:R-:W-:Y:S01]  /*4230*/  BSSY.RECONVERGENT B1, `(.L_x_3235) ;  /* 0x000001b000017945 */ /* 0x000fe20003800200 */
[----:B------:R-:W-:-:S03]  /*4240*/  LEA R248, R2, R248, 0x1 ;  /* 0x000000f802f87211 */ /* 0x000fc600078e08ff */
        /* <DEDUP_REMOVED lines=25> */
.L_x_3236:
[----:B------:R-:W-:Y:S05]  /*43e0*/  BSYNC.RECONVERGENT B1 ;  /* 0x0000000000017941 */ /* 0x000fea0003800200 */
.L_x_3235:
        /* <DEDUP_REMOVED lines=27> */
.L_x_3238:
[----:B------:R-:W-:Y:S05]  /*45a0*/  BSYNC.RECONVERGENT B1 ;  /* 0x0000000000017941 */ /* 0x000fea0003800200 */
.L_x_3237:
        /* <DEDUP_REMOVED lines=27> */
.L_x_3240:
[----:B------:R-:W-:Y:S05]  /*4760*/  BSYNC.RECONVERGENT B1 ;  /* 0x0000000000017941 */ /* 0x000fea0003800200 */
.L_x_3239:
        /* <DEDUP_REMOVED lines=27> */
.L_x_3242:
[----:B------:R-:W-:Y:S05]  /*4920*/  BSYNC.RECONVERGENT B1 ;  /* 0x0000000000017941 */ /* 0x000fea0003800200 */
.L_x_3241:
        /* <DEDUP_REMOVED lines=27> */
.L_x_3244:
[----:B------:R-:W-:Y:S05]  /*4ae0*/  BSYNC.RECONVERGENT B1 ;  /* 0x0000000000017941 */ /* 0x000fea0003800200 */
.L_x_3243:
        /* <DEDUP_REMOVED lines=27> */
.L_x_3246:
[----:B------:R-:W-:Y:S05]  /*4ca0*/  BSYNC.RECONVERGENT B1 ;  /* 0x0000000000017941 */ /* 0x000fea0003800200 */
.L_x_3245:
        /* <DEDUP_REMOVED lines=27> */
.L_x_3248:
[----:B------:R-:W-:Y:S05]  /*4e60*/  BSYNC.RECONVERGENT B1 ;  /* 0x0000000000017941 */ /* 0x000fea0003800200 */
.L_x_3247:
        /* <DEDUP_REMOVED lines=27> */
.L_x_3250:
[----:B------:R-:W-:Y:S05]  /*5020*/  BSYNC.RECONVERGENT B1 ;  /* 0x0000000000017941 */ /* 0x000fea0003800200 */
.L_x_3249:
        /* <DEDUP_REMOVED lines=27> */
.L_x_3252:
[----:B------:R-:W-:Y:S05]  /*51e0*/  BSYNC.RECONVERGENT B1 ;  /* 0x0000000000017941 */ /* 0x000fea0003800200 */
.L_x_3251:
        /* <DEDUP_REMOVED lines=27> */
.L_x_3254:
[----:B------:R-:W-:Y:S05]  /*53a0*/  BSYNC.RECONVERGENT B1 ;  /* 0x0000000000017941 */ /* 0x000fea0003800200 */
.L_x_3253:
        /* <DEDUP_REMOVED lines=27> */
.L_x_3256:
[----:B------:R-:W-:Y:S05]  /*5560*/  BSYNC.RECONVERGENT B1 ;  /* 0x0000000000017941 */ /* 0x000fea0003800200 */
.L_x_3255:
        /* <DEDUP_REMOVED lines=27> */
.L_x_3258:
[----:B------:R-:W-:Y:S05]  /*5720*/  BSYNC.RECONVERGENT B1 ;  /* 0x0000000000017941 */ /* 0x000fea0003800200 */
.L_x_3257:
        /* <DEDUP_REMOVED lines=27> */
.L_x_3260:
[----:B------:R-:W-:Y:S05]  /*58e0*/  BSYNC.RECONVERGENT B1 ;  /* 0x0000000000017941 */ /* 0x000fea0003800200 */
.L_x_3259:
        /* <DEDUP_REMOVED lines=27> */
.L_x_3262:
[----:B------:R-:W-:Y:S05]  /*5aa0*/  BSYNC.RECONVERGENT B1 ;  /* 0x0000000000017941 */ /* 0x000fea0003800200 */
.L_x_3261:
[----:B------:R-:W-:Y:S04]  /*5ab0*/  BSSY.RECONVERGENT B1, `(.L_x_3263) ;  /* 0x000001a000017945 */ /* 0x000fe80003800200 */
[----:B------:R-:W-:Y:S05]  /*5ac0*/  @P1 BRA `(.L_x_3264) ;  /* 0x0000000000601947 */ /* 0x000fea0003800000 */
[----:B------:R-:W-:Y:S01]  /*5ad0*/  IADD3 R244, PT, PT, R248, R2, RZ ;  /* 0x00000002f8f47210 */ /* 0x000fe20007ffe0ff */
[----:B------:R-:W-:Y:S01]  /*5ae0*/  IMAD R249, R2, 0x50, RZ ;  /* 0x0000005002f97824 */ /* 0x000fe200078e02ff */
[----:B------:R-:W-:-:S03]  /*5af0*/  CS2R R246, SRZ ;  /* 0x0000000000f67805 */ /* 0x000fc6000001ff00 */
[----:B------:R-:W-:Y:S01]  /*5b00*/  IMAD.SHL.U32 R248, R244, 0x4, RZ ;  /* 0x00000004f4f87824 */ /* 0x000fe200078e00ff */
[----:B------:R-:W-:-:S04]  /*5b10*/  CS2R R244, SRZ ;  /* 0x0000000000f47805 */ /* 0x000fc8000001ff00 */
        /* <DEDUP_REMOVED lines=8> */
[----:B------:R1:W2:Y:S02]  /*5ba0*/  LDG.E R3, desc[UR36][R244.64] ;  /* 0x00000024f4037981 */ /* 0x0002a4000c1e1900 */
[C---:B-1----:R-:W-:Y:S02]  /*5bb0*/  IMAD R244, R2.reuse, UR17, RZ ;  /* 0x0000001102f47c24 */ /* 0x042fe4000f8e02ff */
[----:B------:R-:W-:Y:S02]  /*5bc0*/  IMAD R2, R2, UR4, RZ ;  /* 0x0000000402027c24 */ /* 0x000fe4000f8e02ff */
[----:B--2---:R-:W-:-:S04]  /*5bd0*/  IMAD R3, R3, R244, RZ ;  /* 0x000000f403037224 */ /* 0x004fc800078e02ff */
[----:B------:R-:W-:-:S05]  /*5be0*/  IMAD R3, R3, 0x50, R248 ;  /* 0x0000005003037824 */ /* 0x000fca00078e02f8 */
[----:B------:R-:W-:Y:S02]  /*5bf0*/  SHF.R.S32.HI R244, RZ, 0x1f, R3 ;  /* 0x0000001ffff47819 */ /* 0x000fe40000011403 */
[----:B------:R-:W-:-:S04]  /*5c00*/  IADD3 R3, P2, PT, R2, R3, RZ ;  /* 0x0000000302037210 */ /* 0x000fc80007f5e0ff */
[----:B------:R-:W-:Y:S02]  /*5c10*/  LEA.HI.X.SX32 R244, R2, R244, 0x1, P2 ;  /* 0x000000f402f47211 */ /* 0x000fe400010f0eff */
[----:B------:R-:W-:-:S04]  /*5c20*/  LEA R2, P2, R3, UR8, 0x2 ;  /* 0x0000000803027c11 */ /* 0x000fc8000f8410ff */
[----:B------:R-:W-:-:S05]  /*5c30*/  LEA.HI.X R3, R3, UR9, R244, 0x2, P2 ;  /* 0x0000000903037c11 */ /* 0x000fca00090f14f4 */
[----:B------:R1:W5:Y:S04]  /*5c40*/  LDG.E.128 R244, desc[UR36][R2.64] ;  /* 0x0000002402f47981 */ /* 0x000368000c1e1d00 */
.L_x_3264:
[----:B------:R-:W-:Y:S05]  /*5c50*/  BSYNC.RECONVERGENT B1 ;  /* 0x0000000000017941 */ /* 0x000fea0003800200 */
.L_x_3263:
[----:B------:R-:W-:Y:S04]  /*5c60*/  BSSY.RECONVERGENT B1, `(.L_x_3265) ;  /* 0x00000b0000017945 */ /* 0x000fe80003800200 */
[----:B------:R-:W-:Y:S05]  /*5c70*/  @P1 BRA `(.L_x_3266) ;  /* 0x0000000800b81947 */ /* 0x000fea0003800000 */
[----:B------:R-:W-:Y:S01]  /*5c80*/  ISETP.NE.U32.AND P1, PT, RZ, UR12, PT ;  /* 0x0000000cff007c0c */ /* 0x000fe2000bf25070 */
[----:B------:R2:W-:Y:S03]  /*5c90*/  STL [R1+0x4c], R252 ;  /* 0x00004cfc01007387 */ /* 0x0005e60000100800 */
[----:B------:R-:W-:Y:S01]  /*5ca0*/  ISETP.NE.AND.EX P1, PT, RZ, UR13, PT, P1 ;  /* 0x0000000dff007c0c */ /* 0x000fe2000bf25310 */
[----:B------:R-:W3:Y:S04]  /*5cb0*/  LDL R250, [R1+0x10] ;  /* 0x0000100001fa7983 */ /* 0x000ee80000100800 */
[----:B------:R-:W4:Y:S04]  /*5cc0*/  LDL R249, [R1+0x14] ;  /* 0x0000140001f97983 */ /* 0x000f280000100800 */
[----:B--2---:R-:W2:Y:S04]  /*5cd0*/  LDL R252, [R1+0x30] ;  /* 0x0000300001fc7983 */ /* 0x004ea80000100800 */
[----:B-1----:R-:W1:Y:S08]  /*5ce0*/  @P1 LDC R2, c[0x0][0x408] ;  /* 0x00010200ff021b82 */ /* 0x002e700000000800 */
[----:B------:R-:W1:Y:S01]  /*5cf0*/  @P1 LDC R3, c[0x0][0x430] ;  /* 0x00010c00ff031b82 */ /* 0x000e620000000800 */
[----:B------:R-:W0:Y:S01]  /*5d00*/  @P1 S2R R248, SR_CTAID.X ;  /* 0x0000000000f81919 */ /* 0x000e220000002500 */
[----:B-1----:R-:W-:-:S04]  /*5d10*/  @P1 IADD3 R2, PT, PT, R3, R2, RZ ;  /* 0x0000000203021210 */ /* 0x002fc80007ffe0ff */
[----:B------:R-:W-:Y:S02]  /*5d20*/  @P1 ISETP.GE.AND P4, PT, R0, R2, PT ;  /* 0x000000020000120c */ /* 0x000fe40003f86270 */
[----:B------:R-:W0:Y:S01]  /*5d30*/  @P1 LDC.64 R2, c[0x0][0x448] ;  /* 0x00011200ff021b82 */ /* 0x000e220000000a00 */
[----:B------:R1:W-:Y:S04]  /*5d40*/  STL [R1+0x48], R251 ;  /* 0x000048fb01007387 */ /* 0x0003e80000100800 */
[----:B-1----:R-:W3:Y:S01]  /*5d50*/  LDL R251, [R1+0x34] ;  /* 0x0000340001fb7983 */ /* 0x002ee20000100800 */
[----:B0-----:R-:W-:-:S05]  /*5d60*/  @P1 IMAD.WIDE.U32 R2, R248, 0x4, R2 ;  /* 0x00000004f8021825 */ /* 0x001fca00078e0002 */
[----:B------:R0:W4:Y:S04]  /*5d70*/  @P1 LDG.E R248, desc[UR36][R2.64] ;  /* 0x0000002402f81981 */ /* 0x000128000c1e1900 */
[----:B------:R-:W0:Y:S04]  /*5d80*/  LDL R3, [R1+0x20] ;  /* 0x0000200001037983 */ /* 0x000e280000100800 */
[----:B------:R-:W2:Y:S01]  /*5d90*/  LDL R2, [R1+0x24] ;  /* 0x0000240001027983 */ /* 0x000ea20000100800 */
[----:B0----5:R-:W-:Y:S01]  /*5da0*/  FMUL.FTZ R3, R3, R124 ;  /* 0x0000007c03037220 */ /* 0x021fe20000410000 */
[----:B--2---:R-:W-:-:S03]  /*5db0*/  FMUL.FTZ R2, R2, R125 ;  /* 0x0000007d02027220 */ /* 0x004fc60000410000 */
[----:B------:R-:W-:Y:S02]  /*5dc0*/  FFMA.FTZ R3, R252, R120, R3 ;  /* 0x00000078fc037223 */ /* 0x000fe40000010003 */
[----:B------:R-:W5:Y:S01]  /*5dd0*/  LDL.LU R252, [R1+0x4c] ;  /* 0x00004c0001fc7983 */ /* 0x000f620000300800 */
[----:B---3--:R-:W-:-:S03]  /*5de0*/  FFMA.FTZ R2, R251, R121, R2 ;  /* 0x00000079fb027223 */ /* 0x008fc60000010002 */
[----:B------:R-:W2:Y:S01]  /*5df0*/  LDL R251, [R1+0x28] ;  /* 0x0000280001fb7983 */ /* 0x000ea20000100800 */
[----:B------:R-:W-:-:S03]  /*5e00*/  FFMA.FTZ R3, R250, R128, R3 ;  /* 0x00000080fa037223 */ /* 0x000fc60000010003 */
[----:B------:R-:W3:Y:S01]  /*5e10*/  LDL R250, [R1+0x38] ;  /* 0x0000380001fa7983 */ /* 0x000ee20000100800 */
[----:B----4-:R-:W-:-:S03]  /*5e20*/  FFMA.FTZ R2, R249, R129, R2 ;  /* 0x00000081f9027223 */ /* 0x010fc60000010002 */
[----:B------:R-:W4:Y:S01]  /*5e30*/  LDL R249, [R1+0x18] ;  /* 0x0000180001f97983 */ /* 0x000f220000100800 */
        /* <DEDUP_REMOVED lines=59> */
[----:B--2---:R-:W-:Y:S02]  /*61f0*/  FMUL.FTZ R3, R251, R126 ;  /* 0x0000007efb037220 */ /* 0x004fe40000410000 */
[----:B------:R-:W2:Y:S02]  /*6200*/  LDL R251, [R1+0x2c] ;  /* 0x00002c0001fb7983 */ /* 0x000ea40000100800 */
[----:B---3--:R-:W-:Y:S02]  /*6210*/  FFMA.FTZ R3, R250, R122, R3 ;  /* 0x0000007afa037223 */ /* 0x008fe40000010003 */
[----:B------:R-:W3:Y:S02]  /*6220*/  LDL R250, [R1+0x3c] ;  /* 0x00003c0001fa7983 */ /* 0x000ee40000100800 */
[----:B----4-:R-:W-:Y:S02]  /*6230*/  FFMA.FTZ R3, R249, R130, R3 ;  /* 0x00000082f9037223 */ /* 0x010fe40000010003 */
[----:B------:R-:W4:Y:S02]  /*6240*/  LDL R249, [R1+0x1c] ;  /* 0x00001c0001f97983 */ /* 0x000f240000100800 */
        /* <DEDUP_REMOVED lines=29> */
[----:B------:R-:W-:Y:S01]  /*6420*/  FADD.FTZ R2, R3, R2 ;  /* 0x0000000203027221 */ /* 0x000fe20000010000 */
[----:B--2---:R-:W-:Y:S02]  /*6430*/  FMUL.FTZ R3, R251, R127 ;  /* 0x0000007ffb037220 */ /* 0x004fe40000410000 */
[----:B------:R-:W2:Y:S02]  /*6440*/  LDL R251, [R1] ;  /* 0x0000000001fb7983 */ /* 0x000ea40000100800 */
[----:B---3--:R-:W-:Y:S01]  /*6450*/  FFMA.FTZ R3, R250, R123, R3 ;  /* 0x0000007bfa037223 */ /* 0x008fe20000010003 */
[----:B------:R-:W-:Y:S01]  /*6460*/  ISETP.NE.U32.AND P2, PT, RZ, UR10, PT ;  /* 0x0000000aff007c0c */ /* 0x000fe2000bf45070 */
[----:B------:R-:W3:Y:S02]  /*6470*/  LDL R250, [R1+0xc] ;  /* 0x00000c0001fa7983 */ /* 0x000ee40000100800 */
[----:B----4-:R-:W-:-:S04]  /*6480*/  FFMA.FTZ R3, R249, R131, R3 ;  /* 0x00000083f9037223 */ /* 0x010fc80000010003 */
        /* <DEDUP_REMOVED lines=26> */
[----:B------:R-:W-:-:S03]  /*6630*/  ISETP.NE.AND.EX P2, PT, RZ, UR11, PT, P2 ;  /* 0x0000000bff007c0c */ /* 0x000fc6000bf45320 */
[----:B------:R-:W-:-:S04]  /*6640*/  FFMA.FTZ R3, R15, R239, R3 ;  /* 0x000000ef0f037223 */ /* 0x000fc80000010003 */
[----:B------:R-:W-:-:S04]  /*6650*/  FFMA.FTZ R3, R11, R243, R3 ;  /* 0x000000f30b037223 */ /* 0x000fc80000010003 */
[----:B------:R-:W-:-:S04]  /*6660*/  FFMA.FTZ R3, R7, R247, R3 ;  /* 0x000000f707037223 */ /* 0x000fc80000010003 */
[----:B------:R-:W-:Y:S02]  /*6670*/  FADD.FTZ R249, R3, R2 ;  /* 0x0000000203f97221 */ /* 0x000fe40000010000 */
[----:B------:R-:W2:Y:S02]  /*6680*/  @P2 LDC.64 R2, c[0x0][0x438] ;  /* 0x00010e00ff022b82 */ /* 0x000ea40000000a00 */
[----:B--2---:R-:W-:Y:S02]  /*6690*/  @P2 IMAD.WIDE R2, R251, 0x4, R2 ;  /* 0x00000004fb022825 */ /* 0x004fe400078e0202 */
[----:B------:R-:W5:Y:S04]  /*66a0*/  LDL.LU R251, [R1+0x48] ;  /* 0x0000480001fb7983 */ /* 0x000f680000300800 */
[----:B------:R0:W2:Y:S02]  /*66b0*/  @P2 LDG.E R2, desc[UR36][R2.64] ;  /* 0x0000002402022981 */ /* 0x0000a4000c1e1900 */
[----:B0-----:R-:W-:-:S02]  /*66c0*/  FMUL.FTZ R3, R249, UR18 ;  /* 0x00000012f9037c20 */ /* 0x001fc40008410000 */
[----:B------:R-:W4:Y:S02]  /*66d0*/  LDL R249, [R1+0x4] ;  /* 0x0000040001f97983 */ /* 0x000f240000100800 */
[----:B--2---:R-:W-:Y:S01]  /*66e0*/  @P2 FADD.FTZ R3, R3, R2 ;  /* 0x0000000203032221 */ /* 0x004fe20000010000 */
[----:B------:R-:W-:-:S04]  /*66f0*/  @P1 SEL R2, RZ, UR39, P4 ;  /* 0x00000027ff021c07 */ /* 0x000fc8000a000000 */
[----:B------:R-:W-:-:S04]  /*6700*/  @P1 IADD3 R2, PT, PT, R0, -UR45, R2 ;  /* 0x8000002d00021c10 */ /* 0x000fc8000fffe002 */
[----:B------:R-:W-:-:S05]  /*6710*/  @P1 I2FP.F32.S32 R2, R2 ;  /* 0x0000000200021245 */ /* 0x000fca0000201400 */
[----:B------:R-:W-:-:S05]  /*6720*/  @P1 FFMA.FTZ R3, R2, R248, R3 ;  /* 0x000000f802031223 */ /* 0x000fca0000010003 */
[----:B---3--:R-:W-:Y:S01]  /*6730*/  @!P3 FMNMX.FTZ R250, R250, R3, !PT ;  /* 0x00000003fafab209 */ /* 0x008fe20007810000 */
[----:B----4-:R2:W-:Y:S04]  /*6740*/  STS [R249], R3 ;  /* 0x00000003f9007388 */ /* 0x0105e80000000800 */
[----:B------:R2:W-:Y:S02]  /*6750*/  @!P3 STL [R1+0xc], R250 ;  /* 0x00000cfa0100b387 */ /* 0x0005e40000100800 */
.L_x_3266:
[----:B------:R-:W-:Y:S05]  /*6760*/  BSYNC.RECONVERGENT B1 ;  /* 0x0000000000017941 */ /* 0x000fea0003800200 */
.L_x_3265:
[----:B------:R-:W3:Y:S04]  /*6770*/  LDL.LU R248, [R1+0x4] ;  /* 0x0000040001f87983 */ /* 0x000ee80000300800 */
[----:B-12---:R-:W2:Y:S04]  /*6780*/  LDL.LU R3, [R1] ;  /* 0x0000000001037983 */ /* 0x006ea80000300800 */
[----:B------:R-:W4:Y:S01]  /*6790*/  LDL R2, [R1+0x44] ;  /* 0x0000440001027983 */ /* 0x000f220000100800 */
[----:B-----5:R-:W-:Y:S01]  /*67a0*/  IADD3 R252, P1, PT, R252, 0x100, RZ ;  /* 0x00000100fcfc7810 */ /* 0x020fe20007f3e0ff */
[----:B------:R-:W-:-:S03]  /*67b0*/  VIADD R0, R0, 0x100 ;  /* 0x0000010000007836 */ /* 0x000fc60000000000 */
[----:B------:R-:W-:Y:S02]  /*67c0*/  IADD3.X R251, PT, PT, RZ, R251, RZ, P1, !PT ;  /* 0x000000fbfffb7210 */ /* 0x000fe40000ffe4ff */
[----:B---3--:R-:W-:Y:S01]  /*67d0*/  IADD3 R248, PT, PT, R248, 0x400, RZ ;  /* 0x00000400f8f87810 */ /* 0x008fe20007ffe0ff */
[----:B--2---:R-:W-:Y:S01]  /*67e0*/  VIADD R3, R3, 0x100 ;  /* 0x0000010003037836 */ /* 0x004fe20000000000 */
[----:B----4-:R-:W-:-:S04]  /*67f0*/  ISETP.GE.AND P1, PT, R0, R2, PT ;  /* 0x000000020000720c */ /* 0x010fc80003f26270 */
[----:B------:R3:W-:Y:S04]  /*6800*/  STL [R1], R3 ;  /* 0x0000000301007387 */ /* 0x0007e80000100800 */
[----:B------:R3:W-:Y:S05]  /*6810*/  STL [R1+0x4], R248 ;  /* 0x000004f801007387 */ /* 0x0007ea0000100800 */
[----:B------:R-:W-:Y:S05]  /*6820*/  @!P1 BRA `(.L_x_3267) ;  /* 0xffffffb800c09947 */ /* 0x000fea000383ffff */
.L_x_3200:
[----:B01----:R-:W-:Y:S05]  /*6830*/  BSYNC.RECONVERGENT B0 ;  /* 0x0000000000007941 */ /* 0x003fea0003800200 */
.L_x_3199:
[----:B------:R-:W4:Y:S01]  /*6840*/  LDL.LU R2, [R1+0xc] ;  /* 0x00000c0001027983 */ /* 0x000f220000300800 */
[----:B------:R-:W0:Y:S01]  /*6850*/  S2UR UR10, SR_CgaCtaId ;  /* 0x00000000000a79c3 */ /* 0x000e220000008800 */
[----:B------:R-:W-:Y:S01]  /*6860*/  UMOV UR9, 0x400 ;  /* 0x0000040000097882 */ /* 0x000fe20000000000 */
[----:B------:R-:W1:Y:S01]  /*6870*/  LDCU UR5, c[0x0][0x3f4] ;  /* 0x00007e80ff0577ac */ /* 0x000e620008000800 */
[----:B------:R-:W-:Y:S01]  /*6880*/  BSSY.RECONVERGENT B0, `(.L_x_3268) ;  /* 0x000018d000007945 */ /* 0x000fe20003800200 */
[----:B------:R-:W5:Y:S04]  /*6890*/  LDCU UR6, c[0x0][0x3f4] ;  /* 0x00007e80ff0677ac */ /* 0x000f680008000800 */
[----:B------:R-:W5:Y:S01]  /*68a0*/  S2UR UR13, SR_CTAID.Y ;  /* 0x00000000000d79c3 */ /* 0x000f620000002600 */
[----:B------:R-:W-:-:S02]  /*68b0*/  UIADD3 UR12, UPT, UPT, UR45, 0x1, URZ ;  /* 0x000000012d0c7890 */ /* 0x000fc4000fffe0ff */
[----:B-1----:R-:W-:Y:S02]  /*68c0*/  UIADD3 UR5, UPT, UPT, UR45, 0x1, -UR5 ;  /* 0x000000012d057890 */ /* 0x002fe4000fffe805 */
[----:B0-----:R-:W-:Y:S02]  /*68d0*/  ULEA UR11, UR10, UR9, 0x18 ;  /* 0x000000090a0b7291 */ /* 0x001fe4000f8ec0ff */
[----:B------:R-:W-:-:S04]  /*68e0*/  UISETP.LT.AND UP0, UPT, URZ, UR5, UPT ;  /* 0x00000005ff00728c */ /* 0x000fc8000bf01270 */
[----:B------:R-:W-:Y:S02]  /*68f0*/  USEL UR5, URZ, UR5, !UP0 ;  /* 0x00000005ff057287 */ /* 0x000fe4000c000000 */
[----:B-----5:R-:W-:-:S04]  /*6900*/  UIMAD UR6, UR13, UR6, URZ ;  /* 0x000000060d0672a4 */ /* 0x020fc8000f8e02ff */
[----:B------:R-:W-:Y:S01]  /*6910*/  USHF.R.S32.HI UR15, URZ, 0x1f, UR6 ;  /* 0x0000001fff0f7899 */ /* 0x000fe20008011406 */
[----:B----4-:R-:W3:Y:S02]  /*6920*/  SHFL.BFLY PT, R0, R2, 0x10, 0x1f ;  /* 0x0e001f0002007f89 */ /* 0x010ee400000e0000 */
[----:B---3--:R-:W-:-:S05]  /*6930*/  FMNMX.FTZ R3, R0, R2, !PT ;  /* 0x0000000200037209 */ /* 0x008fca0007810000 */
[----:B------:R-:W0:Y:S02]  /*6940*/  SHFL.BFLY PT, R0, R3, 0x8, 0x1f ;  /* 0x0d001f0003007f89 */ /* 0x000e2400000e0000 */
[----:B0-----:R-:W-:Y:S02]  /*6950*/  FMNMX.FTZ R4, R3, R0, !PT ;  /* 0x0000000003047209 */ /* 0x001fe40007810000 */
[----:B------:R-:W0:Y:S03]  /*6960*/  S2R R0, SR_TID.X ;  /* 0x0000000000007919 */ /* 0x000e260000002100 */
[----:B------:R-:W1:Y:S02]  /*6970*/  SHFL.BFLY PT, R5, R4, 0x4, 0x1f ;  /* 0x0c801f0004057f89 */ /* 0x000e6400000e0000 */
[----:B-1----:R-:W-:Y:S02]  /*6980*/  FMNMX.FTZ R5, R4, R5, !PT ;  /* 0x0000000504057209 */ /* 0x002fe40007810000 */
[----:B0-----:R-:W-:-:S03]  /*6990*/  SHF.L.U32 R14, R0, 0x2, RZ ;  /* 0x00000002000e7819 */ /* 0x001fc600000006ff */
[----:B------:R-:W0:Y:S02]  /*69a0*/  SHFL.BFLY PT, R2, R5, 0x2, 0x1f ;  /* 0x0c401f0005027f89 */ /* 0x000e2400000e0000 */
[----:B0-----:R-:W-:Y:S01]  /*69b0*/  FMNMX.FTZ R6, R5, R2, !PT ;  /* 0x0000000205067209 */ /* 0x001fe20007810000 */
[----:B------:R-:W-:Y:S01]  /*69c0*/  IMAD.MOV.U32 R5, RZ, RZ, -0x800001 ;  /* 0xff7fffffff057424 */ /* 0x000fe200078e00ff */
[----:B------:R-:W-:-:S03]  /*69d0*/  LOP3.LUT P0, R2, R0, 0x1f, RZ, 0xc0, !PT ;  /* 0x0000001f00027812 */ /* 0x000fc6000780c0ff */
[----:B------:R-:W0:Y:S01]  /*69e0*/  SHFL.BFLY PT, R7, R6, 0x1, 0x1f ;  /* 0x0c201f0006077f89 */ /* 0x000e2200000e0000 */
[C---:B------:R-:W-:Y:S02]  /*69f0*/  ISETP.GT.U32.AND P1, PT, R2.reuse, 0x7, PT ;  /* 0x000000070200780c */ /* 0x040fe40003f24070 */
[----:B------:R-:W-:-:S07]  /*6a00*/  LEA R4, R2, UR11, 0x2 ;  /* 0x0000000b02047c11 */ /* 0x000fce000f8e10ff */
[----:B------:R-:W-:Y:S02]  /*6a10*/  @!P0 LEA.HI R3, R0, UR11, RZ, 0x1d ;  /* 0x0000000b00038c11 */ /* 0x000fe4000f8fe8ff */
[----:B0-----:R-:W-:-:S05]  /*6a20*/  FMNMX.FTZ R10, R6, R7, !PT ;  /* 0x00000007060a7209 */ /* 0x001fca0007810000 */
[----:B------:R0:W-:Y:S01]  /*6a30*/  @!P0 STS [R3], R10 ;  /* 0x0000000a03008388 */ /* 0x0001e20000000800 */
[----:B------:R-:W-:Y:S01]  /*6a40*/  BAR.SYNC.DEFER_BLOCKING 0x0 ;  /* 0x0000000000007b1d */ /* 0x000fe20000010000 */
[----:B0-----:R-:W-:-:S05]  /*6a50*/  IMAD.MOV.U32 R3, RZ, RZ, RZ ;  /* 0x000000ffff037224 */ /* 0x001fca00078e00ff */
[----:B------:R-:W0:Y:S04]  /*6a60*/  @!P1 LDS R5, [R4] ;  /* 0x0000000004059984 */ /* 0x000e280000000800 */
[----:B0-----:R-:W0:Y:S02]  /*6a70*/  SHFL.BFLY PT, R6, R5, 0x4, 0x1f ;  /* 0x0c801f0005067f89 */ /* 0x001e2400000e0000 */
[----:B0-----:R-:W-:Y:S02]  /*6a80*/  FMNMX.FTZ R6, R6, R5, !PT ;  /* 0x0000000506067209 */ /* 0x001fe40007810000 */
[----:B------:R-:W-:-:S03]  /*6a90*/  IADD3 R5, PT, PT, R0, UR5, RZ ;  /* 0x0000000500057c10 */ /* 0x000fc6000fffe0ff */
[----:B------:R-:W0:Y:S01]  /*6aa0*/  SHFL.BFLY PT, R7, R6, 0x2, 0x1f ;  /* 0x0c401f0006077f89 */ /* 0x000e2200000e0000 */
[----:B------:R-:W-:Y:S02]  /*6ab0*/  ISETP.GT.AND P0, PT, R5, UR45, PT ;  /* 0x0000002d05007c0c */ /* 0x000fe4000bf04270 */
[----:B0-----:R-:W-:-:S05]  /*6ac0*/  FMNMX.FTZ R7, R6, R7, !PT ;  /* 0x0000000706077209 */ /* 0x001fca0007810000 */
[----:B------:R-:W0:Y:S02]  /*6ad0*/  SHFL.BFLY PT, R8, R7, 0x1, 0x1f ;  /* 0x0c201f0007087f89 */ /* 0x000e2400000e0000 */
[----:B0-----:R-:W-:-:S05]  /*6ae0*/  FMNMX.FTZ R8, R7, R8, !PT ;  /* 0x0000000807087209 */ /* 0x001fca0007810000 */
[----:B--2---:R0:W1:Y:S01]  /*6af0*/  SHFL.IDX PT, R26, R8, RZ, 0x1f ;  /* 0x00001fff081a7589 */ /* 0x00406200000e0000 */
[----:B------:R-:W-:Y:S05]  /*6b00*/  @P0 BRA `(.L_x_3269) ;  /* 0x0000001400900947 */ /* 0x000fea0003800000 */
[----:B------:R-:W2:Y:S02]  /*6b10*/  LDC.64 R6, c[0x0][0x420] ;  /* 0x00010800ff067b82 */ /* 0x000ea40000000a00 */
[----:B--2---:R-:W-:-:S04]  /*6b20*/  ISETP.NE.U32.AND P0, PT, R6, RZ, PT ;  /* 0x000000ff0600720c */ /* 0x004fc80003f05070 */
[----:B------:R-:W-:-:S13]  /*6b30*/  ISETP.NE.AND.EX P0, PT, R7, RZ, PT, P0 ;  /* 0x000000ff0700720c */ /* 0x000fda0003f05300 */
[----:B------:R-:W-:Y:S05]  /*6b40*/  @P0 BRA `(.L_x_3270) ;  /* 0x0000001000040947 */ /* 0x000fea0003800000 */
[----:B0-----:R-:W-:Y:S01]  /*6b50*/  IMAD.U32 R8, RZ, RZ, UR12 ;  /* 0x0000000cff087e24 */ /* 0x001fe2000f8e00ff */
[----:B------:R-:W-:Y:S01]  /*6b60*/  LOP3.LUT R6, RZ, R0, RZ, 0x33, !PT ;  /* 0x00000000ff067212 */ /* 0x000fe200078e33ff */
[----:B------:R-:W-:Y:S03]  /*6b70*/  BSSY.RECONVERGENT B1, `(.L_x_3271) ;  /* 0x000001c000017945 */ /* 0x000fe60003800200 */
[----:B------:R-:W-:-:S04]  /*6b80*/  VIADDMNMX R3, R5, 0x100, R8, !PT ;  /* 0x0000010005037846 */ /* 0x000fc80007800108 */
[----:B------:R-:W-:Y:S01]  /*6b90*/  IADD3 R7, PT, PT, R3, -UR5, R6 ;  /* 0x8000000503077c10 */ /* 0x000fe2000fffe006 */
[----:B------:R-:W-:-:S03]  /*6ba0*/  IMAD.MOV.U32 R6, RZ, RZ, R5 ;  /* 0x000000ffff067224 */ /* 0x000fc600078e0005 */
        /* <DEDUP_REMOVED lines=11> */
[----:B------:R-:W-:Y:S01]  /*6c60*/  IADD3 R8, PT, PT, -R7, RZ, RZ ;  /* 0x000000ff07087210 */ /* 0x000fe20007ffe1ff */
[----:B------:R-:W-:-:S07]  /*6c70*/  VIADD R7, R14, UR7 ;  /* 0x000000070e077c36 */ /* 0x000fce0008000000 */
.L_x_3273:
[----:B------:R-:W1:Y:S01]  /*6c80*/  LDS R9, [R7] ;  /* 0x0000000007097984 */ /* 0x000e620000000800 */
[----:B------:R-:W-:Y:S01]  /*6c90*/  IADD3 R8, PT, PT, R8, 0x1, RZ ;  /* 0x0000000108087810 */ /* 0x000fe20007ffe0ff */
[----:B------:R-:W-:-:S03]  /*6ca0*/  VIADD R6, R6, 0x100 ;  /* 0x0000010006067836 */ /* 0x000fc60000000000 */
[----:B------:R-:W-:Y:S01]  /*6cb0*/  ISETP.NE.AND P0, PT, R8, RZ, PT ;  /* 0x000000ff0800720c */ /* 0x000fe20003f05270 */
[----:B-1----:R-:W-:-:S04]  /*6cc0*/  FADD.FTZ R9, -R26, R9 ;  /* 0x000000091a097221 */ /* 0x002fc80000010100 */
[----:B------:R-:W-:-:S04]  /*6cd0*/  FMUL.FTZ R9, R9, 1.4426950216293334961 ;  /* 0x3fb8aa3b09097820 */ /* 0x000fc80000410000 */
[----:B------:R-:W0:Y:S02]  /*6ce0*/  MUFU.EX2 R10, R9 ;  /* 0x00000009000a7308 */ /* 0x000e240000000800 */
[----:B0-----:R0:W-:Y:S01]  /*6cf0*/  STS [R7], R10 ;  /* 0x0000000a07007388 */ /* 0x0011e20000000800 */
[----:B------:R-:W-:Y:S01]  /*6d00*/  FADD.FTZ R3, R10, R3 ;  /* 0x000000030a037221 */ /* 0x000fe20000010000 */
[----:B0-----:R-:W-:Y:S01]  /*6d10*/  IADD3 R7, PT, PT, R7, 0x400, RZ ;  /* 0x0000040007077810 */ /* 0x001fe20007ffe0ff */
[----:B------:R-:W-:Y:S06]  /*6d20*/  @P0 BRA `(.L_x_3273) ;  /* 0xfffffffc00d40947 */ /* 0x000fec000383ffff */
.L_x_3272:
[----:B------:R-:W-:Y:S05]  /*6d30*/  BSYNC.RECONVERGENT B1 ;  /* 0x0000000000017941 */ /* 0x000fea0003800200 */
.L_x_3271:
[----:B------:R-:W-:Y:S05]  /*6d40*/  @!P1 BRA `(.L_x_3269) ;  /* 0x0000001400009947 */ /* 0x000fea0003800000 */
[----:B------:R-:W-:Y:S01]  /*6d50*/  UIADD3 UR7, UPT, UPT, UR9, 0x240, URZ ;  /* 0x0000024009077890 */ /* 0x000fe2000fffe0ff */
[C---:B------:R-:W-:Y:S01]  /*6d60*/  VIADD R15, R6.reuse, 0x400 ;  /* 0x00000400060f7836 */ /* 0x040fe20000000000 */
[----:B------:R-:W-:Y:S02]  /*6d70*/  USHF.L.U32 UR8, UR5, 0x2, URZ ;  /* 0x0000000205087899 */ /* 0x000fe400080006ff */
[----:B------:R-:W-:Y:S02]  /*6d80*/  ULEA UR7, UR10, UR7, 0x18 ;  /* 0x000000070a077291 */ /* 0x000fe4000f8ec0ff */
[----:B------:R-:W-:Y:S02]  /*6d90*/  ISETP.GT.AND P0, PT, R15, UR45, PT ;  /* 0x0000002d0f007c0c */ /* 0x000fe4000bf04270 */
[----:B------:R-:W-:-:S04]  /*6da0*/  LEA R7, R6, -UR8, 0x2 ;  /* 0x8000000806077c11 */ /* 0x000fc8000f8e10ff */
[----:B------:R-:W-:Y:S01]  /*6db0*/  IADD3 R6, PT, PT, R7, UR7, RZ ;  /* 0x0000000707067c10 */ /* 0x000fe2000fffe0ff */
[----:B------:R-:W1:Y:S04]  /*6dc0*/  LDS R8, [R7+UR7] ;  /* 0x0000000707087984 */ /* 0x000e680008000800 */
[----:B------:R-:W0:Y:S04]  /*6dd0*/  LDS R9, [R7+UR7+0x400] ;  /* 0x0004000707097984 */ /* 0x000e280008000800 */
[----:B------:R-:W2:Y:S04]  /*6de0*/  LDS R10, [R7+UR7+0x800] ;  /* 0x00080007070a7984 */ /* 0x000ea80008000800 */
[----:B------:R-:W3:Y:S01]  /*6df0*/  LDS R11, [R7+UR7+0xc00] ;  /* 0x000c0007070b7984 */ /* 0x000ee20008000800 */
        /* <DEDUP_REMOVED lines=9> */
[----:B------:R-:W-:-:S03]  /*6e90*/  FMUL.FTZ R13, R12, 1.4426950216293334961 ;  /* 0x3fb8aa3b0c0d7820 */ /* 0x000fc60000410000 */
[----:B------:R-:W2:Y:S04]  /*6ea0*/  MUFU.EX2 R12, R11 ;  /* 0x0000000b000c7308 */ /* 0x000ea80000000800 */
[----:B------:R-:W3:Y:S01]  /*6eb0*/  MUFU.EX2 R16, R13 ;  /* 0x0000000d00107308 */ /* 0x000ee20000000800 */
        /* <DEDUP_REMOVED lines=9> */
[----:B----4-:R-:W-:Y:S01]  /*6f50*/  IADD3 R7, PT, PT, -R15, UR45, RZ ;  /* 0x0000002d0f077c10 */ /* 0x010fe2000fffe1ff */
[----:B------:R-:W-:Y:S01]  /*6f60*/  BSSY.RECONVERGENT B1, `(.L_x_3274) ;  /* 0x000006c000017945 */ /* 0x000fe20003800200 */
[----:B------:R-:W-:Y:S01]  /*6f70*/  VIADD R6, R6, 0x1800 ;  /* 0x0000180006067836 */ /* 0x000fe20000000000 */
[----:B------:R-:W-:Y:S02]  /*6f80*/  PLOP3.LUT P0, PT, PT, PT, PT, 0x80, 0x8 ;  /* 0x000000000008781c */ /* 0x000fe40003f0f070 */
[----:B------:R-:W-:-:S13]  /*6f90*/  ISETP.GT.AND P1, PT, R7, 0xbff, PT ;  /* 0x00000bff0700780c */ /* 0x000fda0003f24270 */
[----:B------:R-:W-:Y:S05]  /*6fa0*/  @!P1 BRA `(.L_x_3275) ;  /* 0x00000004009c9947 */ /* 0x000fea0003800000 */
[----:B------:R-:W-:Y:S02]  /*6fb0*/  MOV R28, UR45 ;  /* 0x0000002d001c7c02 */ /* 0x000fe40008000f00 */
[----:B------:R-:W-:-:S03]  /*6fc0*/  PLOP3.LUT P0, PT, PT, PT, PT, 0x8, 0x80 ;  /* 0x000000000080781c */ /* 0x000fc60003f0e170 */
[----:B------:R-:W-:-:S10]  /*6fd0*/  VIADD R28, R28, 0xfffff401 ;  /* 0xfffff4011c1c7836 */ /* 0x000fd40000000000 */
.L_x_3276:
        /* <DEDUP_REMOVED lines=18> */
[----:B--2---:R-:W-:Y:S01]  /*7100*/  FADD.FTZ R9, -R26, R9 ;  /* 0x000000091a097221 */ /* 0x004fe20000010100 */
[----:B------:R-:W-:Y:S02]  /*7110*/  FMUL.FTZ R8, R8, 1.4426950216293334961 ;  /* 0x3fb8aa3b08087820 */ /* 0x000fe40000410000 */
[----:B------:R-:W2:Y:S01]  /*7120*/  MUFU.EX2 R7, R7 ;  /* 0x0000000700077308 */ /* 0x000ea20000000800 */
[----:B------:R-:W1:Y:S01]  /*7130*/  LDS R22, [R6+0x2c00] ;  /* 0x002c000006167984 */ /* 0x000e620000000800 */
[C---:B---3--:R-:W-:Y:S01]  /*7140*/  FADD.FTZ R10, -R26.reuse, R10 ;  /* 0x0000000a1a0a7221 */ /* 0x048fe20000010100 */
[----:B------:R-:W-:Y:S01]  /*7150*/  FMUL.FTZ R9, R9, 1.4426950216293334961 ;  /* 0x3fb8aa3b09097820 */ /* 0x000fe20000410000 */
[----:B------:R-:W3:Y:S01]  /*7160*/  MUFU.EX2 R8, R8 ;  /* 0x0000000800087308 */ /* 0x000ee20000000800 */
[----:B------:R-:W1:Y:S01]  /*7170*/  LDS R23, [R6+0x3000] ;  /* 0x0030000006177984 */ /* 0x000e620000000800 */
[----:B----4-:R-:W-:Y:S01]  /*7180*/  FADD.FTZ R11, -R26, R11 ;  /* 0x0000000b1a0b7221 */ /* 0x010fe20000010100 */
[----:B------:R-:W-:Y:S01]  /*7190*/  FMUL.FTZ R10, R10, 1.4426950216293334961 ;  /* 0x3fb8aa3b0a0a7820 */ /* 0x000fe20000410000 */
[C---:B-----5:R-:W-:Y:S01]  /*71a0*/  FADD.FTZ R12, -R26.reuse, R12 ;  /* 0x0000000c1a0c7221 */ /* 0x060fe20000010100 */
[----:B------:R-:W4:Y:S01]  /*71b0*/  MUFU.EX2 R9, R9 ;  /* 0x0000000900097308 */ /* 0x000f220000000800 */
[----:B------:R-:W5:Y:S01]  /*71c0*/  LDS R24, [R6+0x3400] ;  /* 0x0034000006187984 */ /* 0x000f620000000800 */
[----:B------:R-:W-:Y:S01]  /*71d0*/  FMUL.FTZ R11, R11, 1.4426950216293334961 ;  /* 0x3fb8aa3b0b0b7820 */ /* 0x000fe20000410000 */
[----:B------:R-:W-:Y:S01]  /*71e0*/  FADD.FTZ R13, -R26, R13 ;  /* 0x0000000d1a0d7221 */ /* 0x000fe20000010100 */
[----:B------:R-:W4:Y:S01]  /*71f0*/  MUFU.EX2 R10, R10 ;  /* 0x0000000a000a7308 */ /* 0x000f220000000800 */
[----:B------:R-:W-:Y:S01]  /*7200*/  FMUL.FTZ R12, R12, 1.4426950216293334961 ;  /* 0x3fb8aa3b0c0c7820 */ /* 0x000fe20000410000 */
[----:B--2---:R-:W-:Y:S01]  /*7210*/  FADD.FTZ R3, R7, R3 ;  /* 0x0000000307037221 */ /* 0x004fe20000010000 */
[C---:B------:R-:W-:Y:S01]  /*7220*/  FADD.FTZ R16, -R26.reuse, R16 ;  /* 0x000000101a107221 */ /* 0x040fe20000010100 */
[----:B------:R-:W2:Y:S01]  /*7230*/  MUFU.EX2 R11, R11 ;  /* 0x0000000b000b7308 */ /* 0x000ea20000000800 */
[----:B------:R-:W-:Y:S01]  /*7240*/  FMUL.FTZ R13, R13, 1.4426950216293334961 ;  /* 0x3fb8aa3b0d0d7820 */ /* 0x000fe20000410000 */
[----:B---3--:R-:W-:Y:S01]  /*7250*/  FADD.FTZ R3, R3, R8 ;  /* 0x0000000803037221 */ /* 0x008fe20000010000 */
[----:B------:R-:W-:Y:S01]  /*7260*/  FADD.FTZ R17, -R26, R17 ;  /* 0x000000111a117221 */ /* 0x000fe20000010100 */
[----:B------:R-:W3:Y:S01]  /*7270*/  MUFU.EX2 R12, R12 ;  /* 0x0000000c000c7308 */ /* 0x000ee20000000800 */
[----:B------:R-:W-:Y:S01]  /*7280*/  FMUL.FTZ R16, R16, 1.4426950216293334961 ;  /* 0x3fb8aa3b10107820 */ /* 0x000fe20000410000 */
[----:B----4-:R-:W-:Y:S01]  /*7290*/  FADD.FTZ R3, R3, R9 ;  /* 0x0000000903037221 */ /* 0x010fe20000010000 */
[C---:B------:R-:W-:Y:S01]  /*72a0*/  FADD.FTZ R18, -R26.reuse, R18 ;  /* 0x000000121a127221 */ /* 0x040fe20000010100 */
[----:B------:R-:W4:Y:S01]  /*72b0*/  MUFU.EX2 R13, R13 ;  /* 0x0000000d000d7308 */ /* 0x000f220000000800 */
[----:B------:R-:W-:Y:S01]  /*72c0*/  FMUL.FTZ R17, R17, 1.4426950216293334961 ;  /* 0x3fb8aa3b11117820 */ /* 0x000fe20000410000 */
[----:B------:R-:W-:Y:S01]  /*72d0*/  FADD.FTZ R3, R3, R10 ;  /* 0x0000000a03037221 */ /* 0x000fe20000010000 */
[----:B------:R-:W-:Y:S01]  /*72e0*/  FADD.FTZ R19, -R26, R19 ;  /* 0x000000131a137221 */ /* 0x000fe20000010100 */
[----:B------:R-:W4:Y:S01]  /*72f0*/  MUFU.EX2 R16, R16 ;  /* 0x0000001000107308 */ /* 0x000f220000000800 */
[----:B------:R-:W-:Y:S01]  /*7300*/  FMUL.FTZ R18, R18, 1.4426950216293334961 ;  /* 0x3fb8aa3b12127820 */ /* 0x000fe20000410000 */
[----:B--2---:R-:W-:Y:S01]  /*7310*/  FADD.FTZ R3, R3, R11 ;  /* 0x0000000b03037221 */ /* 0x004fe20000010000 */
[C---:B0-----:R-:W-:Y:S01]  /*7320*/  FADD.FTZ R20, -R26.reuse, R20 ;  /* 0x000000141a147221 */ /* 0x041fe20000010100 */
[----:B------:R-:W0:Y:S01]  /*7330*/  MUFU.EX2 R17, R17 ;  /* 0x0000001100117308 */ /* 0x000e220000000800 */
[----:B------:R-:W-:Y:S01]  /*7340*/  FMUL.FTZ R19, R19, 1.4426950216293334961 ;  /* 0x3fb8aa3b13137820 */ /* 0x000fe20000410000 */
[----:B---3--:R-:W-:Y:S01]  /*7350*/  FADD.FTZ R3, R3, R12 ;  /* 0x0000000c03037221 */ /* 0x008fe20000010000 */
[----:B-1----:R-:W-:Y:S01]  /*7360*/  FADD.FTZ R21, -R26, R21 ;  /* 0x000000151a157221 */ /* 0x002fe20000010100 */
        /* <DEDUP_REMOVED lines=9> */
[----:B------:R-:W-:Y:S01]  /*7400*/  FADD.FTZ R23, -R26, R23 ;  /* 0x000000171a177221 */ /* 0x000fe20000010100 */
        /* <DEDUP_REMOVED lines=33> */
.L_x_3275:
[----:B------:R-:W-:Y:S05]  /*7620*/  BSYNC.RECONVERGENT B1 ;  /* 0x0000000000017941 */ /* 0x000fea0003800200 */
.L_x_3274:
        /* <DEDUP_REMOVED lines=55> */
.L_x_3278:
[----:B------:R-:W-:Y:S05]  /*79a0*/  BSYNC.RECONVERGENT B1 ;  /* 0x0000000000017941 */ /* 0x000fea0003800200 */
.L_x_3277:
[----:B------:R-:W-:-:S13]  /*79b0*/  ISETP.GT.AND P1, PT, R15, UR45, PT ;  /* 0x0000002d0f007c0c */ /* 0x000fda000bf24270 */
        /* <DEDUP_REMOVED lines=26> */
.L_x_3270:
[----:B------:R-:W-:Y:S01]  /*7b60*/  MOV R10, UR12 ;  /* 0x0000000c000a7c02 */ /* 0x000fe20008000f00 */
[----:B------:R-:W-:Y:S01]  /*7b70*/  BSSY.RECONVERGENT B1, `(.L_x_3279) ;  /* 0x0000025000017945 */ /* 0x000fe20003800200 */
[----:B0-----:R-:W-:Y:S02]  /*7b80*/  LOP3.LUT R8, RZ, R0, RZ, 0x33, !PT ;  /* 0x00000000ff087212 */ /* 0x001fe400078e33ff */
[----:B------:R-:W-:Y:S02]  /*7b90*/  VIADDMNMX R3, R5, 0x100, R10, !PT ;  /* 0x0000010005037846 */ /* 0x000fe4000780010a */
[----:B------:R-:W-:Y:S02]  /*7ba0*/  MOV R9, R5 ;  /* 0x0000000500097202 */ /* 0x000fe40000000f00 */
[----:B------:R-:W-:-:S04]  /*7bb0*/  IADD3 R8, PT, PT, R3, -UR5, R8 ;  /* 0x8000000503087c10 */ /* 0x000fc8000fffe008 */
[C---:B------:R-:W-:Y:S02]  /*7bc0*/  LOP3.LUT R3, R8.reuse, 0x300, RZ, 0xc0, !PT ;  /* 0x0000030008037812 */ /* 0x040fe400078ec0ff */
[----:B------:R-:W-:Y:S02]  /*7bd0*/  ISETP.GE.U32.AND P1, PT, R8, 0x300, PT ;  /* 0x000003000800780c */ /* 0x000fe40003f26070 */
[----:B------:R-:W-:Y:S01]  /*7be0*/  ISETP.NE.AND P0, PT, R3, 0x300, PT ;  /* 0x000003000300780c */ /* 0x000fe20003f05270 */
[----:B------:R-:W-:-:S12]  /*7bf0*/  IMAD.MOV.U32 R3, RZ, RZ, RZ ;  /* 0x000000ffff037224 */ /* 0x000fd800078e00ff */
[----:B------:R-:W-:Y:S05]  /*7c00*/  @!P0 BRA `(.L_x_3280) ;  /* 0x00000000006c8947 */ /* 0x000fea0003800000 */
[----:B------:R-:W-:Y:S01]  /*7c10*/  UIADD3 UR7, UPT, UPT, UR9, 0x240, URZ ;  /* 0x0000024009077890 */ /* 0x000fe2000fffe0ff */
[----:B------:R-:W-:Y:S02]  /*7c20*/  LEA.HI R3, R8, 0x1, RZ, 0x18 ;  /* 0x0000000108037811 */ /* 0x000fe400078fc0ff */
[----:B------:R-:W-:Y:S01]  /*7c30*/  IADD3 R13, P0, P2, R6, UR6, R5 ;  /* 0x00000006060d7c10 */ /* 0x000fe2000fa1e005 */
[----:B------:R-:W-:Y:S01]  /*7c40*/  ULEA UR7, UR10, UR7, 0x18 ;  /* 0x000000070a077291 */ /* 0x000fe2000f8ec0ff */
[----:B------:R-:W-:Y:S01]  /*7c50*/  LOP3.LUT R6, R3, 0x3, RZ, 0xc0, !PT ;  /* 0x0000000303067812 */ /* 0x000fe200078ec0ff */
[----:B------:R-:W-:Y:S01]  /*7c60*/  IMAD.MOV.U32 R3, RZ, RZ, RZ ;  /* 0x000000ffff037224 */ /* 0x000fe200078e00ff */
[----:B------:R-:W-:Y:S02]  /*7c70*/  IADD3.X R7, PT, PT, R7, UR15, RZ, P0, P2 ;  /* 0x0000000f07077c10 */ /* 0x000fe400087e44ff */
[----:B------:R-:W-:Y:S01]  /*7c80*/  MOV R9, R5 ;  /* 0x0000000500097202 */ /* 0x000fe20000000f00 */
[----:B------:R-:W-:Y:S01]  /*7c90*/  IMAD.MOV R10, RZ, RZ, -R6 ;  /* 0x000000ffff0a7224 */ /* 0x000fe200078e0a06 */
[----:B------:R-:W-:-:S07]  /*7ca0*/  IADD3 R8, PT, PT, R14, UR7, RZ ;  /* 0x000000070e087c10 */ /* 0x000fce000fffe0ff */
.L_x_3281:
[----:B------:R-:W-:-:S06]  /*7cb0*/  IMAD.MOV.U32 R6, RZ, RZ, R13 ;  /* 0x000000ffff067224 */ /* 0x000fcc00078e000d */
[----:B------:R0:W2:Y:S01]  /*7cc0*/  LDG.E.U8 R6, desc[UR36][R6.64] ;  /* 0x0000002406067981 */ /* 0x0000a2000c1e1100 */
[----:B------:R-:W-:Y:S01]  /*7cd0*/  VIADD R10, R10, 0x1 ;  /* 0x000000010a0a7836 */ /* 0x000fe20000000000 */
[----:B------:R-:W-:Y:S02]  /*7ce0*/  IADD3 R13, P2, PT, R13, 0x100, RZ ;  /* 0x000001000d0d7810 */ /* 0x000fe40007f5e0ff */
[----:B------:R-:W-:-:S03]  /*7cf0*/  IADD3 R9, PT, PT, R9, 0x100, RZ ;  /* 0x0000010009097810 */ /* 0x000fc60007ffe0ff */
        /* <DEDUP_REMOVED lines=12> */
.L_x_3280:
[----:B------:R-:W-:Y:S05]  /*7dc0*/  BSYNC.RECONVERGENT B1 ;  /* 0x0000000000017941 */ /* 0x000fea0003800200 */
.L_x_3279:
[----:B------:R-:W-:Y:S05]  /*7dd0*/  @!P1 BRA `(.L_x_3269) ;  /* 0x0000000000dc9947 */ /* 0x000fea0003800000 */
[----:B------:R-:W0:Y:S01]  /*7de0*/  S2R R8, SR_CgaCtaId ;  /* 0x0000000000087919 */ /* 0x000e220000008800 */
[----:B------:R-:W2:Y:S01]  /*7df0*/  LDC.64 R16, c[0x0][0x420] ;  /* 0x00010800ff107b82 */ /* 0x000ea20000000a00 */
[----:B------:R-:W-:Y:S01]  /*7e00*/  MOV R6, 0x400 ;  /* 0x0000040000067802 */ /* 0x000fe20000000f00 */
[----:B------:R-:W-:-:S04]  /*7e10*/  USHF.L.U32 UR7, UR5, 0x2, URZ ;  /* 0x0000000205077899 */ /* 0x000fc800080006ff */
[----:B------:R-:W-:Y:S02]  /*7e20*/  VIADD R7, R6, 0x240 ;  /* 0x0000024006077836 */ /* 0x000fe40000000000 */
[----:B------:R-:W-:Y:S02]  /*7e30*/  LEA R6, R9, -UR7, 0x2 ;  /* 0x8000000709067c11 */ /* 0x000fe4000f8e10ff */
[----:B--2---:R-:W-:-:S04]  /*7e40*/  IADD3 R11, P0, P1, R16, UR6, R9 ;  /* 0x00000006100b7c10 */ /* 0x004fc8000f91e009 */
[----:B------:R-:W-:Y:S02]  /*7e50*/  IADD3 R11, P2, PT, R11, 0x200, RZ ;  /* 0x000002000b0b7810 */ /* 0x000fe40007f5e0ff */
[----:B0-----:R-:W-:Y:S02]  /*7e60*/  LEA R13, R8, R7, 0x18 ;  /* 0x00000007080d7211 */ /* 0x001fe400078ec0ff */
[----:B------:R-:W-:Y:S02]  /*7e70*/  IADD3.X R7, PT, PT, R17, UR15, RZ, P0, P1 ;  /* 0x0000000f11077c10 */ /* 0x000fe400087e24ff */
[----:B------:R-:W-:Y:S02]  /*7e80*/  IADD3 R8, PT, PT, R6, 0x800, R13 ;  /* 0x0000080006087810 */ /* 0x000fe40007ffe00d */
[----:B------:R-:W-:-:S07]  /*7e90*/  IADD3.X R7, PT, PT, RZ, R7, RZ, P2, !PT ;  /* 0x00000007ff077210 */ /* 0x000fce00017fe4ff */
.L_x_3282:
[----:B------:R-:W-:-:S05]  /*7ea0*/  IMAD.MOV.U32 R6, RZ, RZ, R11 ;  /* 0x000000ffff067224 */ /* 0x000fca00078e000b */
[----:B------:R-:W2:Y:S04]  /*7eb0*/  LDG.E.U8 R13, desc[UR36][R6.64+-0x200] ;  /* 0xfffe0024060d7981 */ /* 0x000ea8000c1e1100 */
[----:B------:R-:W3:Y:S04]  /*7ec0*/  LDG.E.U8 R10, desc[UR36][R6.64+-0x100] ;  /* 0xffff0024060a7981 */ /* 0x000ee8000c1e1100 */
[----:B------:R-:W4:Y:S04]  /*7ed0*/  LDG.E.U8 R11, desc[UR36][R6.64] ;  /* 0x00000024060b7981 */ /* 0x000f28000c1e1100 */
[----:B------:R-:W5:Y:S01]  /*7ee0*/  LDG.E.U8 R12, desc[UR36][R6.64+0x100] ;  /* 0x00010024060c7981 */ /* 0x000f62000c1e1100 */
[----:B------:R-:W-:-:S02]  /*7ef0*/  IADD3 R9, PT, PT, R9, 0x400, RZ ;  /* 0x0000040009097810 */ /* 0x000fc40007ffe0ff */
        /* <DEDUP_REMOVED lines=10> */
[----:B------:R-:W-:-:S03]  /*7fa0*/  MOV R10, RZ ;  /* 0x000000ff000a7202 */ /* 0x000fc60000000f00 */
[----:B------:R-:W-:Y:S01]  /*7fb0*/  @!P0 FMUL.FTZ R11, R11, 1.4426950216293334961 ;  /* 0x3fb8aa3b0b0b8820 */ /* 0x000fe20000410000 */
[----:B0-----:R-:W-:-:S03]  /*7fc0*/  @!P1 FADD.FTZ R12, -R26, R12 ;  /* 0x0000000c1a0c9221 */ /* 0x001fc60000010100 */
[----:B------:R0:W1:Y:S01]  /*7fd0*/  @!P0 MUFU.EX2 R10, R11 ;  /* 0x0000000b000a8308 */ /* 0x0000620000000800 */
[----:B------:R-:W-:Y:S01]  /*7fe0*/  @!P1 FMUL.FTZ R12, R12, 1.4426950216293334961 ;  /* 0x3fb8aa3b0c0c9820 */ /* 0x000fe20000410000 */
[C---:B--2---:R-:W-:Y:S01]  /*7ff0*/  @!P2 FADD.FTZ R16, -R26.reuse, R15 ;  /* 0x0000000f1a10a221 */ /* 0x044fe20000010100 */
[----:B------:R-:W-:Y:S02]  /*8000*/  HFMA2 R15, -RZ, RZ, 0, 0 ;  /* 0x00000000ff0f7431 */ /* 0x000fe400000001ff */
[----:B---3--:R-:W-:Y:S01]  /*8010*/  @!P3 FADD.FTZ R18, -R26, R17 ;  /* 0x000000111a12b221 */ /* 0x008fe20000010100 */
[----:B------:R1:W2:Y:S01]  /*8020*/  @!P1 MUFU.EX2 R13, R12 ;  /* 0x0000000c000d9308 */ /* 0x0002a20000000800 */
[----:B------:R-:W-:Y:S01]  /*8030*/  @!P2 FMUL.FTZ R16, R16, 1.4426950216293334961 ;  /* 0x3fb8aa3b1010a820 */ /* 0x000fe20000410000 */
[----:B------:R-:W-:Y:S02]  /*8040*/  IMAD.MOV.U32 R17, RZ, RZ, RZ ;  /* 0x000000ffff117224 */ /* 0x000fe400078e00ff */
[----:B------:R-:W-:Y:S01]  /*8050*/  @!P3 FMUL.FTZ R18, R18, 1.4426950216293334961 ;  /* 0x3fb8aa3b1212b820 */ /* 0x000fe20000410000 */
[----:B------:R-:W-:Y:S01]  /*8060*/  ISETP.GT.AND P0, PT, R9, UR45, PT ;  /* 0x0000002d09007c0c */ /* 0x000fe2000bf04270 */
        /* <DEDUP_REMOVED lines=14> */
.L_x_3269:
[----:B------:R-:W-:Y:S05]  /*8150*/  BSYNC.RECONVERGENT B0 ;  /* 0x0000000000007941 */ /* 0x000fea0003800200 */
.L_x_3268:
[----:B0-----:R-:W0:Y:S01]  /*8160*/  SHFL.BFLY PT, R6, R3, 0x10, 0x1f ;  /* 0x0e001f0003067f89 */ /* 0x001e2200000e0000 */
[C---:B------:R-:W-:Y:S01]  /*8170*/  ISETP.NE.AND P0, PT, R2.reuse, RZ, PT ;  /* 0x000000ff0200720c */ /* 0x040fe20003f05270 */
[----:B------:R-:W2:Y:S01]  /*8180*/  LDCU.U8 UR9, c[0x0][0x48c] ;  /* 0x00009180ff0977ac */ /* 0x000ea20008000000 */
[----:B------:R-:W-:Y:S01]  /*8190*/  ISETP.GT.U32.AND P1, PT, R2, 0x7, PT ;  /* 0x000000070200780c */ /* 0x000fe20003f24070 */
[----:B----4-:R-:W3:Y:S01]  /*81a0*/  LDC R16, c[0x0][0x3f8] ;  /* 0x0000fe00ff107b82 */ /* 0x010ee20000000800 */
[----:B------:R-:W-:-:S09]  /*81b0*/  SHF.R.U32.HI R2, RZ, 0x5, R0 ;  /* 0x00000005ff027819 */ /* 0x000fd20000011600 */
[----:B------:R-:W-:Y:S01]  /*81c0*/  @!P0 LEA R11, R2, UR11, 0x2 ;  /* 0x0000000b020b8c11 */ /* 0x000fe2000f8e10ff */
[----:B--2---:R-:W-:Y:S01]  /*81d0*/  UISETP.NE.AND UP0, UPT, UR9, URZ, UPT ;  /* 0x000000ff0900728c */ /* 0x004fe2000bf05270 */
        /* <DEDUP_REMOVED lines=11> */
[----:B------:R-:W-:-:S05]  /*8290*/  ISETP.GT.AND P0, PT, R5, UR45, PT ;  /* 0x0000002d05007c0c */ /* 0x000fca000bf04270 */
[----:B------:R-:W0:Y:S04]  /*82a0*/  @!P1 LDS R10, [R4+0x20] ;  /* 0x00002000040a9984 */ /* 0x000e280000000800 */
[----:B0-----:R-:W0:Y:S02]  /*82b0*/  SHFL.BFLY PT, R3, R10, 0x4, 0x1f ;  /* 0x0c801f000a037f89 */ /* 0x001e2400000e0000 */
[----:B0-----:R-:W-:-:S05]  /*82c0*/  FADD.FTZ R6, R3, R10 ;  /* 0x0000000a03067221 */ /* 0x001fca0000010000 */
[----:B------:R-:W0:Y:S02]  /*82d0*/  SHFL.BFLY PT, R3, R6, 0x2, 0x1f ;  /* 0x0c401f0006037f89 */ /* 0x000e2400000e0000 */
[----:B0-----:R-:W-:Y:S01]  /*82e0*/  FADD.FTZ R8, R6, R3 ;  /* 0x0000000306087221 */ /* 0x001fe20000010000 */
[----:B------:R-:W-:-:S04]  /*82f0*/  CS2R R6, SRZ ;  /* 0x0000000000067805 */ /* 0x000fc8000001ff00 */
[----:B------:R-:W0:Y:S02]  /*8300*/  SHFL.BFLY PT, R3, R8, 0x1, 0x1f ;  /* 0x0c201f0008037f89 */ /* 0x000e2400000e0000 */
[----:B0-----:R-:W-:Y:S02]  /*8310*/  FADD.FTZ R9, R8, R3 ;  /* 0x0000000308097221 */ /* 0x001fe40000010000 */
[----:B------:R-:W3:Y:S04]  /*8320*/  S2R R3, SR_CTAID.X ;  /* 0x0000000000037919 */ /* 0x000ee80000002500 */
[----:B------:R-:W0:Y:S02]  /*8330*/  SHFL.IDX PT, R9, R9, RZ, 0x1f ;  /* 0x00001fff09097589 */ /* 0x000e2400000e0000 */
[----:B0-----:R-:W-:-:S04]  /*8340*/  FADD.FTZ R4, R9, 9.9999999747524270788e-07 ;  /* 0x358637bd09047421 */ /* 0x001fc80000010000 */
[----:B------:R0:W2:Y:S01]  /*8350*/  MUFU.RCP R33, R4 ;  /* 0x0000000400217308 */ /* 0x0000a20000001000 */
[----:B---3--:R-:W-:Y:S01]  /*8360*/  IMAD R35, R16, UR13, R3 ;  /* 0x0000000d10237c24 */ /* 0x008fe2000f8e0203 */
[----:B------:R-:W-:Y:S06]  /*8370*/  BRA.U !UP0, `(.L_x_3283) ;  /* 0x0000000108187547 */ /* 0x000fec000b800000 */
[----:B0-----:R-:W0:Y:S08]  /*8380*/  LDC R4, c[0x0][0x488] ;  /* 0x00012200ff047b82 */ /* 0x001e300000000800 */
[----:B------:R-:W0:Y:S08]  /*8390*/  LDC R6, c[0x0][0x40c] ;  /* 0x00010300ff067b82 */ /* 0x000e300000000800 */
[----:B------:R-:W3:Y:S01]  /*83a0*/  LDC R7, c[0x0][0x3f4] ;  /* 0x0000fd00ff077b82 */ /* 0x000ee20000000800 */
[----:B0-----:R-:W-:-:S04]  /*83b0*/  IMAD R4, R35, R4, R6 ;  /* 0x0000000423047224 */ /* 0x001fc800078e0206 */
[----:B---3--:R-:W-:-:S05]  /*83c0*/  IMAD R6, R4, R7, RZ ;  /* 0x0000000704067224 */ /* 0x008fca00078e02ff */
[----:B------:R-:W-:-:S07]  /*83d0*/  SHF.R.S32.HI R7, RZ, 0x1f, R6 ;  /* 0x0000001fff077819 */ /* 0x000fce0000011406 */
.L_x_3283:
[----:B------:R-:W-:Y:S04]  /*83e0*/  BSSY.RECONVERGENT B0, `(.L_x_3284) ;  /* 0x0000168000007945 */ /* 0x000fe80003800200 */
[----:B------:R-:W-:Y:S05]  /*83f0*/  @P0 BRA `(.L_x_3285) ;  /* 0x0000001400980947 */ /* 0x000fea0003800000 */
[----:B------:R-:W-:-:S09]  /*8400*/  UISETP.NE.AND UP0, UPT, UR9, URZ, UPT ;  /* 0x000000ff0900728c */ /* 0x000fd2000bf05270 */
[----:B------:R-:W-:Y:S05]  /*8410*/  BRA.U UP0, `(.L_x_3286) ;  /* 0x0000000900807547 */ /* 0x000fea000b800000 */
[----:B0-----:R-:W-:Y:S01]  /*8420*/  IMAD.U32 R4, RZ, RZ, UR12 ;  /* 0x0000000cff047e24 */ /* 0x001fe2000f8e00ff */
[----:B------:R-:W-:Y:S01]  /*8430*/  LOP3.LUT R7, RZ, R0, RZ, 0x33, !PT ;  /* 0x00000000ff077212 */ /* 0x000fe200078e33ff */
[----:B------:R-:W-:Y:S03]  /*8440*/  BSSY.RECONVERGENT B1, `(.L_x_3287) ;  /* 0x0000019000017945 */ /* 0x000fe60003800200 */
[----:B------:R-:W-:-:S04]  /*8450*/  VIADDMNMX R4, R5, 0x100, R4, !PT ;  /* 0x0000010005047846 */ /* 0x000fc80007800104 */
        /* <DEDUP_REMOVED lines=8> */
[----:B------:R-:W-:Y:S01]  /*84e0*/  UIADD3 UR7, UPT, UPT, UR7, 0x240, URZ ;  /* 0x0000024007077890 */ /* 0x000fe2000fffe0ff */
[C---:B------:R-:W-:Y:S02]  /*84f0*/  SHF.L.U32 R6, R4.reuse, 0x8, RZ ;  /* 0x0000000804067819 */ /* 0x040fe400000006ff */
[----:B------:R-:W-:Y:S02]  /*8500*/  LOP3.LUT R4, R4, 0x3, RZ, 0xc0, !PT ;  /* 0x0000000304047812 */ /* 0x000fe400078ec0ff */
[----:B------:R-:W-:-:S03]  /*8510*/  LOP3.LUT R6, R6, 0x300, RZ, 0xc0, !PT ;  /* 0x0000030006067812 */ /* 0x000fc600078ec0ff */
[----:B------:R-:W-:Y:S01]  /*8520*/  IMAD.MOV R7, RZ, RZ, -R4 ;  /* 0x000000ffff077224 */ /* 0x000fe200078e0a04 */
[----:B------:R-:W-:Y:S01]  /*8530*/  IADD3 R5, PT, PT, R5, R6, RZ ;  /* 0x0000000605057210 */ /* 0x000fe20007ffe0ff */
[----:B0-----:R-:W-:-:S06]  /*8540*/  ULEA UR7, UR8, UR7, 0x18 ;  /* 0x0000000708077291 */ /* 0x001fcc000f8ec0ff */
[----:B------:R-:W-:-:S07]  /*8550*/  VIADD R4, R14, UR7 ;  /* 0x000000070e047c36 */ /* 0x000fce0008000000 */
.L_x_3289:
[----:B------:R-:W2:Y:S01]  /*8560*/  LDS R6, [R4] ;  /* 0x0000000004067984 */ /* 0x000ea20000000800 */
[----:B------:R-:W-:-:S04]  /*8570*/  IADD3 R7, PT, PT, R7, 0x1, RZ ;  /* 0x0000000107077810 */ /* 0x000fc80007ffe0ff */
[----:B------:R-:W-:Y:S01]  /*8580*/  ISETP.NE.AND P0, PT, R7, RZ, PT ;  /* 0x000000ff0700720c */ /* 0x000fe20003f05270 */
[----:B--2---:R-:W-:-:S05]  /*8590*/  FMUL.FTZ R9, R6, R33 ;  /* 0x0000002106097220 */ /* 0x004fca0000410000 */
[----:B------:R0:W-:Y:S02]  /*85a0*/  STS [R4], R9 ;  /* 0x0000000904007388 */ /* 0x0001e40000000800 */
[----:B0-----:R-:W-:-:S05]  /*85b0*/  VIADD R4, R4, 0x400 ;  /* 0x0000040004047836 */ /* 0x001fca0000000000 */
[----:B------:R-:W-:Y:S05]  /*85c0*/  @P0 BRA `(.L_x_3289) ;  /* 0xfffffffc00e40947 */ /* 0x000fea000383ffff */
.L_x_3288:
[----:B------:R-:W-:Y:S05]  /*85d0*/  BSYNC.RECONVERGENT B1 ;  /* 0x0000000000017941 */ /* 0x000fea0003800200 */
.L_x_3287:
[----:B------:R-:W-:Y:S05]  /*85e0*/  @!P1 BRA `(.L_x_3285) ;  /* 0x00000014001c9947 */ /* 0x000fea0003800000 */
[----:B------:R-:W0:Y:S01]  /*85f0*/  S2UR UR8, SR_CgaCtaId ;  /* 0x00000000000879c3 */ /* 0x000e220000008800 */
[----:B------:R-:W-:Y:S01]  /*8600*/  UMOV UR7, 0x400 ;  /* 0x0000040000077882 */ /* 0x000fe20000000000 */
[----:B------:R-:W-:Y:S02]  /*8610*/  USHF.L.U32 UR10, UR5, 0x2, URZ ;  /* 0x00000002050a7899 */ /* 0x000fe400080006ff */
[----:B------:R-:W-:-:S04]  /*8620*/  UIADD3 UR7, UPT, UPT, UR7, 0x240, URZ ;  /* 0x0000024007077890 */ /* 0x000fc8000fffe0ff */
[----:B------:R-:W-:Y:S01]  /*8630*/  LEA R4, R5, -UR10, 0x2 ;  /* 0x8000000a05047c11 */ /* 0x000fe2000f8e10ff */
[----:B0-----:R-:W-:-:S09]  /*8640*/  ULEA UR7, UR8, UR7, 0x18 ;  /* 0x0000000708077291 */ /* 0x001fd2000f8ec0ff */
[----:B------:R-:W2:Y:S04]  /*8650*/  LDS R6, [R4+UR7] ;  /* 0x0000000704067984 */ /* 0x000ea80008000800 */
[----:B------:R-:W0:Y:S04]  /*8660*/  LDS R8, [R4+UR7+0x400] ;  /* 0x0004000704087984 */ /* 0x000e280008000800 */
[----:B------:R-:W3:Y:S04]  /*8670*/  LDS R10, [R4+UR7+0x800] ;  /* 0x00080007040a7984 */ /* 0x000ee80008000800 */
[----:B------:R-:W4:Y:S01]  /*8680*/  LDS R12, [R4+UR7+0xc00] ;  /* 0x000c0007040c7984 */ /* 0x000f220008000800 */
[----:B--2---:R-:W-:Y:S01]  /*8690*/  FMUL.FTZ R7, R6, R33 ;  /* 0x0000002106077220 */ /* 0x004fe20000410000 */
[----:B------:R-:W-:Y:S01]  /*86a0*/  IADD3 R6, PT, PT, R5, 0x400, RZ ;  /* 0x0000040005067810 */ /* 0x000fe20007ffe0ff */
[----:B------:R-:W-:-:S02]  /*86b0*/  VIADD R5, R4, UR7 ;  /* 0x0000000704057c36 */ /* 0x000fc40008000000 */
[-C--:B0-----:R-:W-:Y:S01]  /*86c0*/  FMUL.FTZ R9, R8, R33.reuse ;  /* 0x0000002108097220 */ /* 0x081fe20000410000 */
[----:B------:R-:W-:Y:S01]  /*86d0*/  ISETP.GT.AND P0, PT, R6, UR45, PT ;  /* 0x0000002d06007c0c */ /* 0x000fe2000bf04270 */
[----:B------:R0:W-:Y:S01]  /*86e0*/  STS [R4+UR7], R7 ;  /* 0x0000000704007988 */ /* 0x0001e20008000807 */
[----:B---3--:R-:W-:-:S03]  /*86f0*/  FMUL.FTZ R11, R10, R33 ;  /* 0x000000210a0b7220 */ /* 0x008fc60000410000 */
[----:B------:R0:W-:Y:S01]  /*8700*/  STS [R4+UR7+0x400], R9 ;  /* 0x0004000904007988 */ /* 0x0001e20008000807 */
[----:B----4-:R-:W-:-:S03]  /*8710*/  FMUL.FTZ R13, R12, R33 ;  /* 0x000000210c0d7220 */ /* 0x010fc60000410000 */
[----:B------:R0:W-:Y:S04]  /*8720*/  STS [R4+UR7+0x800], R11 ;  /* 0x0008000b04007988 */ /* 0x0001e80008000807 */
[----:B------:R0:W-:Y:S01]  /*8730*/  STS [R4+UR7+0xc00], R13 ;  /* 0x000c000d04007988 */ /* 0x0001e20008000807 */
[----:B------:R-:W-:Y:S05]  /*8740*/  @P0 BRA `(.L_x_3285) ;  /* 0x0000001000c40947 */ /* 0x000fea0003800000 */
[----:B0-----:R-:W-:Y:S01]  /*8750*/  IADD3 R4, PT, PT, -R6, UR45, RZ ;  /* 0x0000002d06047c10 */ /* 0x001fe2000fffe1ff */
[----:B------:R-:W-:Y:S01]  /*8760*/  BSSY.RECONVERGENT B1, `(.L_x_3290) ;  /* 0x000003c000017945 */ /* 0x000fe20003800200 */
[----:B------:R-:W-:Y:S02]  /*8770*/  IADD3 R5, PT, PT, R5, 0x1800, RZ ;  /* 0x0000180005057810 */ /* 0x000fe40007ffe0ff */
[----:B------:R-:W-:Y:S02]  /*8780*/  ISETP.GT.AND P1, PT, R4, 0xbff, PT ;  /* 0x00000bff0400780c */ /* 0x000fe40003f24270 */
[----:B------:R-:W-:-:S11]  /*8790*/  PLOP3.LUT P0, PT, PT, PT, PT, 0x80, 0x8 ;  /* 0x000000000008781c */ /* 0x000fd60003f0f070 */
[----:B------:R-:W-:Y:S05]  /*87a0*/  @!P1 BRA `(.L_x_3291) ;  /* 0x0000000000dc9947 */ /* 0x000fea0003800000 */
[----:B------:R-:W-:Y:S01]  /*87b0*/  IMAD.U32 R37, RZ, RZ, UR45 ;  /* 0x0000002dff257e24 */ /* 0x000fe2000f8e00ff */
[----:B------:R-:W-:-:S04]  /*87c0*/  PLOP3.LUT P0, PT, PT, PT, PT, 0x8, 0x80 ;  /* 0x000000000080781c */ /* 0x000fc80003f0e170 */
[----:B------:R-:W-:-:S09]  /*87d0*/  IADD3 R37, PT, PT, R37, -0xbff, RZ ;  /* 0xfffff40125257810 */ /* 0x000fd20007ffe0ff */
.L_x_3292:
[----:B------:R-:W0:Y:S01]  /*87e0*/  LDS R4, [R5+-0x800] ;  /* 0xfff8000005047984 */ /* 0x000e220000000800 */
[----:B------:R-:W-:-:S03]  /*87f0*/  VIADD R6, R6, 0x1000 ;  /* 0x0000100006067836 */ /* 0x000fc60000000000 */
[----:B------:R-:W2:Y:S02]  /*8800*/  LDS R7, [R5+-0x400] ;  /* 0xfffc000005077984 */ /* 0x000ea40000000800 */
[----:B------:R-:W-:Y:S02]  /*8810*/  ISETP.GE.AND P1, PT, R6, R37, PT ;  /* 0x000000250600720c */ /* 0x000fe40003f26270 */
        /* <DEDUP_REMOVED lines=9> */
[----:B0-----:R-:W-:-:S03]  /*88b0*/  FMUL.FTZ R4, R33, R4 ;  /* 0x0000000421047220 */ /* 0x001fc60000410000 */
[----:B------:R-:W0:Y:S01]  /*88c0*/  LDS R27, [R5+0x2400] ;  /* 0x00240000051b7984 */ /* 0x000e220000000800 */
[----:B--2---:R-:W-:-:S03]  /*88d0*/  FMUL.FTZ R8, R33, R7 ;  /* 0x0000000721087220 */ /* 0x004fc60000410000 */
[----:B------:R-:W2:Y:S01]  /*88e0*/  LDS R29, [R5+0x2800] ;  /* 0x00280000051d7984 */ /* 0x000ea20000000800 */
        /* <DEDUP_REMOVED lines=17> */
[----:B0-----:R-:W-:-:S03]  /*8a00*/  FMUL.FTZ R8, R33, R27 ;  /* 0x0000001b21087220 */ /* 0x001fc60000410000 */
[----:B------:R-:W-:Y:S01]  /*8a10*/  STS [R5+0xc00], R20 ;  /* 0x000c001405007388 */ /* 0x000fe20000000800 */
[----:B--2---:R-:W-:-:S03]  /*8a20*/  FMUL.FTZ R10, R33, R29 ;  /* 0x0000001d210a7220 */ /* 0x004fc60000410000 */
        /* <DEDUP_REMOVED lines=15> */
.L_x_3291:
[----:B------:R-:W-:Y:S05]  /*8b20*/  BSYNC.RECONVERGENT B1 ;  /* 0x0000000000017941 */ /* 0x000fea0003800200 */
.L_x_3290:
[----:B------:R-:W-:Y:S01]  /*8b30*/  IADD3 R4, PT, PT, -R6, UR45, RZ ;  /* 0x0000002d06047c10 */ /* 0x000fe2000fffe1ff */
[----:B------:R-:W-:Y:S03]  /*8b40*/  BSSY.RECONVERGENT B1, `(.L_x_3293) ;  /* 0x000001e000017945 */ /* 0x000fe60003800200 */
[----:B------:R-:W-:-:S13]  /*8b50*/  ISETP.GT.AND P1, PT, R4, 0x3ff, PT ;  /* 0x000003ff0400780c */ /* 0x000fda0003f24270 */
[----:B------:R-:W-:Y:S05]  /*8b60*/  @!P1 BRA `(.L_x_3294) ;  /* 0x00000000006c9947 */ /* 0x000fea0003800000 */
[----:B------:R-:W0:Y:S01]  /*8b70*/  LDS R4, [R5+-0x800] ;  /* 0xfff8000005047984 */ /* 0x000e220000000800 */
[----:B------:R-:W-:Y:S01]  /*8b80*/  PLOP3.LUT P0, PT, PT, PT, PT, 0x8, 0x80 ;  /* 0x000000000080781c */ /* 0x000fe20003f0e170 */
[----:B------:R-:W-:Y:S02]  /*8b90*/  VIADD R6, R6, 0x800 ;  /* 0x0000080006067836 */ /* 0x000fe40000000000 */
[----:B------:R-:W2:Y:S04]  /*8ba0*/  LDS R7, [R5+-0x400] ;  /* 0xfffc000005077984 */ /* 0x000ea80000000800 */
[----:B------:R-:W3:Y:S04]  /*8bb0*/  LDS R9, [R5] ;  /* 0x0000000005097984 */ /* 0x000ee80000000800 */
[----:B------:R-:W4:Y:S04]  /*8bc0*/  LDS R11, [R5+0x400] ;  /* 0x00040000050b7984 */ /* 0x000f280000000800 */
[----:B------:R-:W5:Y:S04]  /*8bd0*/  LDS R13, [R5+0x800] ;  /* 0x00080000050d7984 */ /* 0x000f680000000800 */
[----:B------:R-:W1:Y:S04]  /*8be0*/  LDS R15, [R5+0xc00] ;  /* 0x000c0000050f7984 */ /* 0x000e680000000800 */
[----:B------:R-:W1:Y:S04]  /*8bf0*/  LDS R17, [R5+0x1000] ;  /* 0x0010000005117984 */ /* 0x000e680000000800 */
[----:B------:R-:W1:Y:S01]  /*8c00*/  LDS R19, [R5+0x1400] ;  /* 0x0014000005137984 */ /* 0x000e620000000800 */
[C---:B0-----:R-:W-:Y:S01]  /*8c10*/  FMUL.FTZ R4, R33.reuse, R4 ;  /* 0x0000000421047220 */ /* 0x041fe20000410000 */
[----:B--2---:R-:W-:-:S04]  /*8c20*/  FMUL.FTZ R8, R33, R7 ;  /* 0x0000000721087220 */ /* 0x004fc80000410000 */
        /* <DEDUP_REMOVED lines=14> */
[----:B0-----:R-:W-:-:S07]  /*8d10*/  IADD3 R5, PT, PT, R5, 0x2000, RZ ;  /* 0x0000200005057810 */ /* 0x001fce0007ffe0ff */
.L_x_3294:
[----:B------:R-:W-:Y:S05]  /*8d20*/  BSYNC.RECONVERGENT B1 ;  /* 0x0000000000017941 */ /* 0x000fea0003800200 */
.L_x_3293:
[----:B------:R-:W-:-:S13]  /*8d30*/  ISETP.GT.AND P1, PT, R6, UR45, PT ;  /* 0x0000002d06007c0c */ /* 0x000fda000bf24270 */
[----:B------:R-:W-:Y:S05]  /*8d40*/  @!P0 BRA P1, `(.L_x_3285) ;  /* 0x0000000c00448947 */ /* 0x000fea0000800000 */
[----:B------:R-:W0:Y:S04]  /*8d50*/  LDS R4, [R5+-0x800] ;  /* 0xfff8000005047984 */ /* 0x000e280000000800 */
[----:B------:R-:W2:Y:S04]  /*8d60*/  LDS R6, [R5+-0x400] ;  /* 0xfffc000005067984 */ /* 0x000ea80000000800 */
[----:B------:R-:W3:Y:S04]  /*8d70*/  LDS R7, [R5] ;  /* 0x0000000005077984 */ /* 0x000ee80000000800 */
[----:B------:R-:W4:Y:S01]  /*8d80*/  LDS R9, [R5+0x400] ;  /* 0x0004000005097984 */ /* 0x000f220000000800 */
[C---:B0-----:R-:W-:Y:S01]  /*8d90*/  FMUL.FTZ R4, R33.reuse, R4 ;  /* 0x0000000421047220 */ /* 0x041fe20000410000 */
[----:B--2---:R-:W-:-:S04]  /*8da0*/  FMUL.FTZ R6, R33, R6 ;  /* 0x0000000621067220 */ /* 0x004fc80000410000 */
[----:B------:R0:W-:Y:S01]  /*8db0*/  STS [R5+-0x800], R4 ;  /* 0xfff8000405007388 */ /* 0x0001e20000000800 */
[----:B---3--:R-:W-:-:S03]  /*8dc0*/  FMUL.FTZ R8, R33, R7 ;  /* 0x0000000721087220 */ /* 0x008fc60000410000 */
[----:B------:R0:W-:Y:S01]  /*8dd0*/  STS [R5+-0x400], R6 ;  /* 0xfffc000605007388 */ /* 0x0001e20000000800 */
[----:B----4-:R-:W-:-:S03]  /*8de0*/  FMUL.FTZ R10, R33, R9 ;  /* 0x00000009210a7220 */ /* 0x010fc60000410000 */
[----:B------:R0:W-:Y:S04]  /*8df0*/  STS [R5], R8 ;  /* 0x0000000805007388 */ /* 0x0001e80000000800 */
[----:B------:R0:W-:Y:S01]  /*8e00*/  STS [R5+0x400], R10 ;  /* 0x0004000a05007388 */ /* 0x0001e20000000800 */
[----:B------:R-:W-:Y:S05]  /*8e10*/  BRA `(.L_x_3285) ;  /* 0x0000000c00107947 */ /* 0x000fea0003800000 */
.L_x_3286:
        /* <DEDUP_REMOVED lines=12> */
[----:B------:R-:W-:Y:S01]  /*8ee0*/  IADD3 R13, P0, PT, R5, R6, RZ ;  /* 0x00000006050d7210 */ /* 0x000fe20007f1e0ff */
[----:B------:R-:W-:Y:S01]  /*8ef0*/  UMOV UR7, 0x400 ;  /* 0x0000040000077882 */ /* 0x000fe20000000000 */
[C---:B------:R-:W-:Y:S01]  /*8f00*/  SHF.L.U32 R8, R4.reuse, 0x8, RZ ;  /* 0x0000000804087819 */ /* 0x040fe200000006ff */
[----:B------:R-:W-:Y:S01]  /*8f10*/  UIADD3 UR7, UPT, UPT, UR7, 0x240, URZ ;  /* 0x0000024007077890 */ /* 0x000fe2000fffe0ff */
[----:B------:R-:W-:Y:S01]  /*8f20*/  LOP3.LUT R4, R4, 0x3, RZ, 0xc0, !PT ;  /* 0x0000000304047812 */ /* 0x000fe200078ec0ff */
[----:B------:R-:W-:Y:S01]  /*8f30*/  IMAD.X R10, RZ, RZ, R7, P0 ;  /* 0x000000ffff0a7224 */ /* 0x000fe200000e0607 */
[----:B------:R-:W-:-:S04]  /*8f40*/  LOP3.LUT R8, R8, 0x300, RZ, 0xc0, !PT ;  /* 0x0000030008087812 */ /* 0x000fc800078ec0ff */
[----:B------:R-:W-:Y:S02]  /*8f50*/  IADD3 R5, PT, PT, R5, R8, RZ ;  /* 0x0000000805057210 */ /* 0x000fe40007ffe0ff */
[----:B---3--:R-:W-:-:S04]  /*8f60*/  LEA R12, P0, R13, UR10, 0x2 ;  /* 0x0000000a0d0c7c11 */ /* 0x008fc8000f8010ff */
[----:B------:R-:W-:Y:S01]  /*8f70*/  LEA.HI.X R13, R13, UR11, R10, 0x2, P0 ;  /* 0x0000000b0d0d7c11 */ /* 0x000fe200080f140a */
[----:B0-----:R-:W-:Y:S01]  /*8f80*/  ULEA UR7, UR8, UR7, 0x18 ;  /* 0x0000000708077291 */ /* 0x001fe2000f8ec0ff */
[----:B------:R-:W-:-:S05]  /*8f90*/  IMAD.MOV R10, RZ, RZ, -R4 ;  /* 0x000000ffff0a7224 */ /* 0x000fca00078e0a04 */
[----:B------:R-:W-:-:S07]  /*8fa0*/  IADD3 R4, PT, PT, R14, UR7, RZ ;  /* 0x000000070e047c10 */ /* 0x000fce000fffe0ff */
.L_x_3297:
[----:B---3--:R-:W2:Y:S01]  /*8fb0*/  LDS R8, [R4] ;  /* 0x0000000004087984 */ /* 0x008ea20000000800 */
[----:B------:R-:W-:Y:S01]  /*8fc0*/  MOV R9, R13 ;  /* 0x0000000d00097202 */ /* 0x000fe20000000f00 */
[----:B------:R-:W-:-:S05]  /*8fd0*/  VIADD R10, R10, 0x1 ;  /* 0x000000010a0a7836 */ /* 0x000fca0000000000 */
[----:B------:R-:W-:Y:S01]  /*8fe0*/  ISETP.NE.AND P0, PT, R10, RZ, PT ;  /* 0x000000ff0a00720c */ /* 0x000fe20003f05270 */
[----:B--2---:R-:W-:Y:S01]  /*8ff0*/  FMUL.FTZ R11, R8, R33 ;  /* 0x00000021080b7220 */ /* 0x004fe20000410000 */
[----:B------:R-:W-:Y:S01]  /*9000*/  IMAD.MOV.U32 R8, RZ, RZ, R12 ;  /* 0x000000ffff087224 */ /* 0x000fe200078e000c */
[----:B------:R-:W-:-:S03]  /*9010*/  IADD3 R12, P2, PT, R12, 0x400, RZ ;  /* 0x000004000c0c7810 */ /* 0x000fc60007f5e0ff */
[----:B------:R0:W-:Y:S01]  /*9020*/  STS [R4], R11 ;  /* 0x0000000b04007388 */ /* 0x0001e20000000800 */
[----:B------:R-:W-:-:S03]  /*9030*/  IADD3.X R13, PT, PT, RZ, R13, RZ, P2, !PT ;  /* 0x0000000dff0d7210 */ /* 0x000fc600017fe4ff */
[----:B------:R3:W-:Y:S01]  /*9040*/  STG.E desc[UR36][R8.64], R11 ;  /* 0x0000000b08007986 */ /* 0x0007e2000c101924 */
[----:B0-----:R-:W-:Y:S02]  /*9050*/  VIADD R4, R4, 0x400 ;  /* 0x0000040004047836 */ /* 0x001fe40000000000 */
[----:B------:R-:W-:Y:S05]  /*9060*/  @P0 BRA `(.L_x_3297) ;  /* 0xfffffffc00d00947 */ /* 0x000fea000383ffff */
.L_x_3296:
[----:B------:R-:W-:Y:S05]  /*9070*/  BSYNC.RECONVERGENT B1 ;  /* 0x0000000000017941 */ /* 0x000fea0003800200 */
.L_x_3295:
[----:B------:R-:W-:Y:S05]  /*9080*/  @!P1 BRA `(.L_x_3285) ;  /* 0x0000000800749947 */ /* 0x000fea0003800000 */
[----:B---3--:R-:W0:Y:S01]  /*9090*/  S2R R9, SR_CgaCtaId ;  /* 0x0000000000097919 */ /* 0x008e220000008800 */
[----:B------:R-:W3:Y:S01]  /*90a0*/  LDCU.64 UR10, c[0x0][0x480] ;  /* 0x00009000ff0a77ac */ /* 0x000ee20008000a00 */
[C---:B------:R-:W-:Y:S01]  /*90b0*/  IADD3 R10, PT, PT, -R5.reuse, UR45, RZ ;  /* 0x0000002d050a7c10 */ /* 0x040fe2000fffe1ff */
[----:B------:R-:W-:Y:S01]  /*90c0*/  BSSY.RECONVERGENT B1, `(.L_x_3298) ;  /* 0x000005b000017945 */ /* 0x000fe20003800200 */
[----:B------:R-:W-:Y:S01]  /*90d0*/  IADD3 R6, P0, PT, R5, R6, RZ ;  /* 0x0000000605067210 */ /* 0x000fe20007f1e0ff */
[----:B------:R-:W-:Y:S01]  /*90e0*/  USHF.L.U32 UR7, UR5, 0x2, URZ ;  /* 0x0000000205077899 */ /* 0x000fe200080006ff */
[----:B------:R-:W-:Y:S02]  /*90f0*/  MOV R4, 0x400 ;  /* 0x0000040000047802 */ /* 0x000fe40000000f00 */
[----:B------:R-:W-:Y:S02]  /*9100*/  ISETP.GT.AND P1, PT, R10, 0xbff, PT ;  /* 0x00000bff0a00780c */ /* 0x000fe40003f24270 */
[----:B------:R-:W-:Y:S01]  /*9110*/  IADD3.X R7, PT, PT, RZ, R7, RZ, P0, !PT ;  /* 0x00000007ff077210 */ /* 0x000fe200007fe4ff */
[----:B------:R-:W-:Y:S01]  /*9120*/  VIADD R4, R4, 0x240 ;  /* 0x0000024004047836 */ /* 0x000fe20000000000 */
[----:B---3--:R-:W-:-:S04]  /*9130*/  LEA R8, P0, R6, UR10, 0x2 ;  /* 0x0000000a06087c11 */ /* 0x008fc8000f8010ff */
[----:B------:R-:W-:Y:S02]  /*9140*/  LEA.HI.X R7, R6, UR11, R7, 0x2, P0 ;  /* 0x0000000b06077c11 */ /* 0x000fe400080f1407 */
[----:B------:R-:W-:-:S04]  /*9150*/  IADD3 R6, P0, PT, R8, 0x800, RZ ;  /* 0x0000080008067810 */ /* 0x000fc80007f1e0ff */
[----:B------:R-:W-:Y:S02]  /*9160*/  IADD3.X R7, PT, PT, RZ, R7, RZ, P0, !PT ;  /* 0x00000007ff077210 */ /* 0x000fe400007fe4ff */
[----:B------:R-:W-:Y:S02]  /*9170*/  PLOP3.LUT P0, PT, PT, PT, PT, 0x80, 0x8 ;  /* 0x000000000008781c */ /* 0x000fe40003f0f070 */
[----:B0-----:R-:W-:Y:S02]  /*9180*/  LEA R9, R9, R4, 0x18 ;  /* 0x0000000409097211 */ /* 0x001fe400078ec0ff */
[----:B------:R-:W-:-:S04]  /*9190*/  LEA R4, R5, -UR7, 0x2 ;  /* 0x8000000705047c11 */ /* 0x000fc8000f8e10ff */
[----:B------:R-:W-:Y:S01]  /*91a0*/  IADD3 R4, PT, PT, R4, 0x800, R9 ;  /* 0x0000080004047810 */ /* 0x000fe20007ffe009 */
[----:B------:R-:W-:Y:S06]  /*91b0*/  @!P1 BRA `(.L_x_3299) ;  /* 0x00000004002c9947 */ /* 0x000fec0003800000 */
[----:B------:R-:W-:Y:S01]  /*91c0*/  IMAD.U32 R30, RZ, RZ, UR45 ;  /* 0x0000002dff1e7e24 */ /* 0x000fe2000f8e00ff */
[----:B------:R-:W-:-:S04]  /*91d0*/  PLOP3.LUT P0, PT, PT, PT, PT, 0x8, 0x80 ;  /* 0x000000000080781c */ /* 0x000fc80003f0e170 */
[----:B------:R-:W-:-:S09]  /*91e0*/  IADD3 R30, PT, PT, R30, -0xbff, RZ ;  /* 0xfffff4011e1e7810 */ /* 0x000fd20007ffe0ff */
.L_x_3300:
        /* <DEDUP_REMOVED lines=9> */
[----:B------:R-:W5:Y:S04]  /*9280*/  LDS R18, [R4+0xc00] ;  /* 0x000c000004127984 */ /* 0x000f680000000800 */
[----:B------:R-:W5:Y:S04]  /*9290*/  LDS R20, [R4+0x1000] ;  /* 0x0010000004147984 */ /* 0x000f680000000800 */
[----:B------:R-:W5:Y:S01]  /*92a0*/  LDS R23, [R4+0x1800] ;  /* 0x0018000004177984 */ /* 0x000f620000000800 */
[----:B--2---:R-:W-:-:S03]  /*92b0*/  FMUL.FTZ R9, R33, R8 ;  /* 0x0000000821097220 */ /* 0x004fc60000410000 */
[----:B------:R-:W2:Y:S01]  /*92c0*/  LDS R25, [R4+0x2000] ;  /* 0x0020000004197984 */ /* 0x000ea20000000800 */
[----:B0-----:R-:W-:-:S03]  /*92d0*/  FMUL.FTZ R11, R33, R10 ;  /* 0x0000000a210b7220 */ /* 0x001fc60000410000 */
[----:B------:R-:W-:Y:S01]  /*92e0*/  LDS R8, [R4+0x3400] ;  /* 0x0034000004087984 */ /* 0x000fe20000000800 */
[----:B---3--:R-:W-:-:S03]  /*92f0*/  FMUL.FTZ R15, R33, R15 ;  /* 0x0000000f210f7220 */ /* 0x008fc60000410000 */
[----:B-1----:R-:W-:Y:S01]  /*9300*/  LDS R26, [R4+0x2400] ;  /* 0x00240000041a7984 */ /* 0x002fe20000000800 */
[----:B----4-:R-:W-:-:S03]  /*9310*/  FMUL.FTZ R13, R33, R12 ;  /* 0x0000000c210d7220 */ /* 0x010fc60000410000 */
[----:B------:R-:W0:Y:S04]  /*9320*/  LDS R27, [R4+0x2800] ;  /* 0x00280000041b7984 */ /* 0x000e280000000800 */
[----:B------:R-:W-:Y:S04]  /*9330*/  LDS R28, [R4+0x2c00] ;  /* 0x002c0000041c7984 */ /* 0x000fe80000000800 */
[----:B------:R-:W1:Y:S01]  /*9340*/  LDS R29, [R4+0x3000] ;  /* 0x00300000041d7984 */ /* 0x000e620000000800 */
[----:B-----5:R-:W-:-:S03]  /*9350*/  FMUL.FTZ R17, R33, R17 ;  /* 0x0000001121117220 */ /* 0x020fc60000410000 */
[----:B------:R-:W-:Y:S01]  /*9360*/  STG.E desc[UR36][R6.64+-0x800], R9 ;  /* 0xfff8000906007986 */ /* 0x000fe2000c101924 */
[----:B------:R-:W-:-:S03]  /*9370*/  FMUL.FTZ R19, R33, R18 ;  /* 0x0000001221137220 */ /* 0x000fc60000410000 */
[----:B------:R3:W-:Y:S01]  /*9380*/  STS [R4+-0x800], R9 ;  /* 0xfff8000904007388 */ /* 0x0007e20000000800 */
[----:B------:R-:W-:-:S03]  /*9390*/  FMUL.FTZ R21, R33, R20 ;  /* 0x0000001421157220 */ /* 0x000fc60000410000 */
[----:B------:R-:W-:Y:S01]  /*93a0*/  STG.E desc[UR36][R6.64+-0x400], R11 ;  /* 0xfffc000b06007986 */ /* 0x000fe2000c101924 */
[----:B------:R-:W-:-:S03]  /*93b0*/  FMUL.FTZ R23, R33, R23 ;  /* 0x0000001721177220 */ /* 0x000fc60000410000 */
[----:B------:R4:W-:Y:S01]  /*93c0*/  STS [R4+-0x400], R11 ;  /* 0xfffc000b04007388 */ /* 0x0009e20000000800 */
[----:B---3--:R-:W-:-:S03]  /*93d0*/  FMUL.FTZ R9, R33, R22 ;  /* 0x0000001621097220 */ /* 0x008fc60000410000 */
[----:B------:R-:W-:Y:S01]  /*93e0*/  STG.E desc[UR36][R6.64+0x400], R15 ;  /* 0x0004000f06007986 */ /* 0x000fe2000c101924 */
[----:B--2---:R-:W-:-:S03]  /*93f0*/  FMUL.FTZ R25, R33, R25 ;  /* 0x0000001921197220 */ /* 0x004fc60000410000 */
[----:B------:R2:W-:Y:S01]  /*9400*/  STS [R4+0x400], R15 ;  /* 0x0004000f04007388 */ /* 0x0005e20000000800 */
[----:B----4-:R-:W-:-:S03]  /*9410*/  FMUL.FTZ R11, R33, R24 ;  /* 0x00000018210b7220 */ /* 0x010fc60000410000 */
[----:B------:R-:W-:Y:S04]  /*9420*/  STG.E desc[UR36][R6.64], R13 ;  /* 0x0000000d06007986 */ /* 0x000fe8000c101924 */
[----:B------:R3:W-:Y:S01]  /*9430*/  STS [R4], R13 ;  /* 0x0000000d04007388 */ /* 0x0007e20000000800 */
[C---:B0-----:R-:W-:Y:S01]  /*9440*/  FMUL.FTZ R27, R33.reuse, R27 ;  /* 0x0000001b211b7220 */ /* 0x041fe20000410000 */
[C---:B--2---:R-:W-:Y:S01]  /*9450*/  FMUL.FTZ R15, R33.reuse, R8 ;  /* 0x00000008210f7220 */ /* 0x044fe20000410000 */
[----:B------:R-:W-:Y:S01]  /*9460*/  IADD3 R8, P2, PT, R6, 0x4000, RZ ;  /* 0x0000400006087810 */ /* 0x000fe20007f5e0ff */
[----:B------:R-:W-:Y:S04]  /*9470*/  STG.E desc[UR36][R6.64+0x1400], R9 ;  /* 0x0014000906007986 */ /* 0x000fe8000c101924 */
[----:B------:R0:W-:Y:S01]  /*9480*/  STS [R4+0x1400], R9 ;  /* 0x0014000904007388 */ /* 0x0001e20000000800 */
[C---:B-1----:R-:W-:Y:S01]  /*9490*/  FMUL.FTZ R29, R33.reuse, R29 ;  /* 0x0000001d211d7220 */ /* 0x042fe20000410000 */
[----:B---3--:R-:W-:-:S02]  /*94a0*/  FMUL.FTZ R13, R33, R26 ;  /* 0x0000001a210d7220 */ /* 0x008fc40000410000 */
[----:B------:R-:W-:Y:S04]  /*94b0*/  STG.E desc[UR36][R6.64+0x1c00], R11 ;  /* 0x001c000b06007986 */ /* 0x000fe8000c101924 */
[----:B------:R1:W-:Y:S01]  /*94c0*/  STS [R4+0x1c00], R11 ;  /* 0x001c000b04007388 */ /* 0x0003e20000000800 */
[----:B0-----:R-:W-:-:S03]  /*94d0*/  FMUL.FTZ R9, R33, R28 ;  /* 0x0000001c21097220 */ /* 0x001fc60000410000 */
[----:B------:R-:W-:Y:S04]  /*94e0*/  STG.E desc[UR36][R6.64+0x800], R17 ;  /* 0x0008001106007986 */ /* 0x000fe8000c101924 */
[----:B------:R-:W-:Y:S01]  /*94f0*/  STS [R4+0x800], R17 ;  /* 0x0008001104007388 */ /* 0x000fe20000000800 */
[----:B-1----:R-:W-:-:S03]  /*9500*/  IADD3.X R11, PT, PT, RZ, R7, RZ, P2, !PT ;  /* 0x00000007ff0b7210 */ /* 0x002fc600017fe4ff */
        /* <DEDUP_REMOVED lines=20> */
[----:B-1----:R-:W-:Y:S01]  /*9650*/  VIADD R4, R4, 0x4000 ;  /* 0x0000400004047836 */ /* 0x002fe20000000000 */
[----:B------:R-:W-:Y:S06]  /*9660*/  @!P1 BRA `(.L_x_3300) ;  /* 0xfffffff800e09947 */ /* 0x000fec000383ffff */
.L_x_3299:
[----:B------:R-:W-:Y:S05]  /*9670*/  BSYNC.RECONVERGENT B1 ;  /* 0x0000000000017941 */ /* 0x000fea0003800200 */
.L_x_3298:
        /* <DEDUP_REMOVED lines=28> */
[----:B0-----:R-:W-:Y:S01]  /*9840*/  IADD3.X R11, PT, PT, RZ, R7, RZ, P1, !PT ;  /* 0x00000007ff0b7210 */ /* 0x001fe20000ffe4ff */
[----:B------:R-:W-:Y:S02]  /*9850*/  FMUL.FTZ R9, R33, R22 ;  /* 0x0000001621097220 */ /* 0x000fe40000410000 */
        /* <DEDUP_REMOVED lines=11> */
[----:B------:R-:W-:-:S02]  /*9910*/  MOV R7, R11 ;  /* 0x0000000b00077202 */ /* 0x000fc40000000f00 */
[----:B-1----:R-:W-:-:S07]  /*9920*/  IADD3 R4, PT, PT, R4, 0x2000, RZ ;  /* 0x0000200004047810 */ /* 0x002fce0007ffe0ff */
.L_x_3302:
[----:B------:R-:W-:Y:S05]  /*9930*/  BSYNC.RECONVERGENT B1 ;  /* 0x0000000000017941 */ /* 0x000fea0003800200 */
.L_x_3301:
[----:B------:R-:W-:-:S13]  /*9940*/  ISETP.LE.OR P0, PT, R5, UR45, P0 ;  /* 0x0000002d05007c0c */ /* 0x000fda0008703670 */
        /* <DEDUP_REMOVED lines=17> */
.L_x_3285:
[----:B------:R-:W-:Y:S05]  /*9a60*/  BSYNC.RECONVERGENT B0 ;  /* 0x0000000000007941 */ /* 0x000fea0003800200 */
.L_x_3284:
[----:B------:R-:W-:Y:S01]  /*9a70*/  USHF.R.S32.HI UR7, URZ, 0x1f, UR45 ;  /* 0x0000001fff077899 */ /* 0x000fe2000801142d */
[----:B------:R-:W-:Y:S01]  /*9a80*/  LOP3.LUT R14, R14, 0x7c, RZ, 0xc0, !PT ;  /* 0x0000007c0e0e7812 */ /* 0x000fe200078ec0ff */
[----:B------:R-:W4:Y:S01]  /*9a90*/  LDCU.64 UR8, c[0x0][0x3b0] ;  /* 0x00007600ff0877ac */ /* 0x000f220008000a00 */
[----:B0-----:R-:W-:Y:S01]  /*9aa0*/  CS2R R6, SRZ ;  /* 0x0000000000067805 */ /* 0x001fe2000001ff00 */
[----:B------:R-:W-:Y:S01]  /*9ab0*/  ULEA.HI UR7, UR7, UR45, URZ, 0x3 ;  /* 0x0000002d07077291 */ /* 0x000fe2000f8f18ff */
[----:B------:R-:W0:Y:S03]  /*9ac0*/  LDCU.64 UR10, c[0x0][0x3c8] ;  /* 0x00007900ff0a77ac */ /* 0x000e260008000a00 */
[----:B------:R-:W-:Y:S01]  /*9ad0*/  ULOP3.LUT UR7, UR7, 0xfffffff8, URZ, 0xc0, !UPT ;  /* 0xfffffff807077892 */ /* 0x000fe2000f8ec0ff */
[----:B------:R-:W0:Y:S03]  /*9ae0*/  LDCU.64 UR12, c[0x0][0x3c8] ;  /* 0x00007900ff0c77ac */ /* 0x000e260008000a00 */
[----:B------:R-:W-:Y:S01]  /*9af0*/  UIADD3 UR7, UPT, UPT, -UR7, UR45, URZ ;  /* 0x0000002d07077290 */ /* 0x000fe2000fffe1ff */
[----:B----4-:R-:W-:-:S05]  /*9b00*/  ISETP.EQ.U32.AND P1, PT, RZ, UR8, PT ;  /* 0x00000008ff007c0c */ /* 0x010fca000bf22070 */
[----:B------:R-:W-:-:S04]  /*9b10*/  ISETP.NE.AND P0, PT, R2, UR7, PT ;  /* 0x0000000702007c0c */ /* 0x000fc8000bf05270 */
[----:B------:R-:W-:-:S04]  /*9b20*/  ISETP.GT.U32.OR P0, PT, R14, 0x4f, P0 ;  /* 0x0000004f0e00780c */ /* 0x000fc80000704470 */
[----:B------:R-:W-:-:S13]  /*9b30*/  ISETP.EQ.OR.EX P0, PT, RZ, UR9, P0, P1 ;  /* 0x00000009ff007c0c */ /* 0x000fda0008702710 */
[----:B------:R-:W4:Y:S01]  /*9b40*/  @!P0 LDC.64 R12, c[0x0][0x3b0] ;  /* 0x0000ec00ff0c8b82 */ /* 0x000f220000000a00 */
[----:B------:R-:W-:Y:S01]  /*9b50*/  @!P0 IMAD R5, R3, 0x50, R14 ;  /* 0x0000005003058824 */ /* 0x000fe200078e020e */
[----:B------:R-:W-:Y:S03]  /*9b60*/  BSSY.RECONVERGENT B0, `(.L_x_3303) ;  /* 0x0000230000007945 */ /* 0x000fe60003800200 */
[----:B----4-:R-:W-:Y:S01]  /*9b70*/  @!P0 IMAD.WIDE.U32 R12, R5, 0x4, R12 ;  /* 0x00000004050c8825 */ /* 0x010fe200078e000c */
[----:B------:R-:W-:-:S06]  /*9b80*/  CS2R R4, SRZ ;  /* 0x0000000000047805 */ /* 0x000fcc000001ff00 */
[----:B------:R4:W5:Y:S01]  /*9b90*/  @!P0 LDG.E.128 R4, desc[UR36][R12.64] ;  /* 0x000000240c048981 */ /* 0x000962000c1e1d00 */
[----:B------:R-:W-:Y:S01]  /*9ba0*/  BAR.SYNC.DEFER_BLOCKING 0x0 ;  /* 0x0000000000007b1d */ /* 0x000fe20000010000 */
[----:B------:R-:W-:Y:S01]  /*9bb0*/  ISETP.GT.U32.AND P0, PT, R14, 0x4f, PT ;  /* 0x0000004f0e00780c */ /* 0x000fe20003f04070 */
[----:B------:R-:W-:Y:S01]  /*9bc0*/  IMAD R15, R35, 0x50, RZ ;  /* 0x00000050230f7824 */ /* 0x000fe200078e02ff */
[----:B---3--:R-:W-:Y:S02]  /*9bd0*/  CS2R R10, SRZ ;  /* 0x00000000000a7805 */ /* 0x008fe4000001ff00 */
[----:B------:R-:W-:-:S09]  /*9be0*/  CS2R R8, SRZ ;  /* 0x0000000000087805 */ /* 0x000fd2000001ff00 */
[----:B0---4-:R-:W-:Y:S05]  /*9bf0*/  @P0 BRA `(.L_x_3304) ;  /* 0x0000002000980947 */ /* 0x011fea0003800000 */
[----:B------:R-:W0:Y:S01]  /*9c00*/  LDCU UR8, c[0x0][0x3f4] ;  /* 0x00007e80ff0877ac */ /* 0x000e220008000800 */
[----:B------:R-:W3:Y:S01]  /*9c10*/  LDC.64 R12, c[0x0][0x3c0] ;  /* 0x0000f000ff0c7b82 */ /* 0x000ee20000000a00 */
[----:B-1----:R-:W-:Y:S01]  /*9c20*/  IADD3 R26, PT, PT, R2, UR5, RZ ;  /* 0x00000005021a7c10 */ /* 0x002fe2000fffe0ff */
[----:B------:R-:W-:Y:S01]  /*9c30*/  BSSY.RECONVERGENT B1, `(.L_x_3305) ;  /* 0x0000094000017945 */ /* 0x000fe20003800200 */
[----:B------:R-:W-:Y:S02]  /*9c40*/  IMAD.MOV.U32 R11, RZ, RZ, RZ ;  /* 0x000000ffff0b7224 */ /* 0x000fe400078e00ff */
[----:B0-----:R-:W-:-:S04]  /*9c50*/  IMAD.U32 R17, RZ, RZ, UR8 ;  /* 0x00000008ff117e24 */ /* 0x001fc8000f8e00ff */
[C---:B------:R-:W-:Y:S01]  /*9c60*/  IMAD R19, R17.reuse, UR4, R14 ;  /* 0x0000000411137c24 */ /* 0x040fe2000f8e020e */
[----:B------:R-:W-:-:S03]  /*9c70*/  VIMNMX R21, PT, PT, R17, UR45, PT ;  /* 0x0000002d11157c48 */ /* 0x000fc6000bfe0100 */
[----:B---3--:R-:W-:Y:S01]  /*9c80*/  IMAD.WIDE R12, R19, 0x4, R12 ;  /* 0x00000004130c7825 */ /* 0x008fe200078e020c */
[----:B------:R-:W-:-:S13]  /*9c90*/  ISETP.GE.AND P0, PT, R26, R21, PT ;  /* 0x000000151a00720c */ /* 0x000fda0003f06270 */
[----:B------:R-:W-:Y:S05]  /*9ca0*/  @P0 BRA `(.L_x_3306) ;  /* 0x0000000800300947 */ /* 0x000fea0003800000 */
[----:B------:R-:W-:Y:S01]  /*9cb0*/  IADD3 R18, PT, PT, R26, 0x8, RZ ;  /* 0x000000081a127810 */ /* 0x000fe20007ffe0ff */
[----:B------:R-:W-:Y:S01]  /*9cc0*/  ULOP3.LUT UR8, URZ, UR5, URZ, 0x33, !UPT ;  /* 0x00000005ff087292 */ /* 0x000fe2000f8e33ff */
[----:B------:R-:W-:Y:S01]  /*9cd0*/  BSSY.RECONVERGENT B2, `(.L_x_3307) ;  /* 0x000004c000027945 */ /* 0x000fe20003800200 */
[----:B------:R-:W-:Y:S01]  /*9ce0*/  IMAD R54, R16, R17, RZ ;  /* 0x0000001110367224 */ /* 0x000fe200078e02ff */
[----:B------:R-:W-:Y:S01]  /*9cf0*/  VIMNMX R9, PT, PT, R21, R18, !PT ;  /* 0x0000001215097248 */ /* 0x000fe20007fe0100 */
[----:B------:R-:W-:Y:S01]  /*9d00*/  IMAD.MOV.U32 R28, RZ, RZ, R26 ;  /* 0x000000ffff1c7224 */ /* 0x000fe200078e001a */
[----:B------:R-:W-:Y:S02]  /*9d10*/  CS2R R10, SRZ ;  /* 0x00000000000a7805 */ /* 0x000fe4000001ff00 */
[----:B------:R-:W-:Y:S02]  /*9d20*/  IADD3 R53, PT, PT, -R2, UR8, R9 ;  /* 0x0000000802357c10 */ /* 0x000fe4000fffe109 */
[----:B------:R-:W-:-:S02]  /*9d30*/  CS2R R8, SRZ ;  /* 0x0000000000087805 */ /* 0x000fc4000001ff00 */
[C---:B------:R-:W-:Y:S02]  /*9d40*/  ISETP.GE.U32.AND P0, PT, R53.reuse, 0x18, PT ;  /* 0x000000183500780c */ /* 0x040fe40003f06070 */
[----:B------:R-:W-:-:S04]  /*9d50*/  LEA.HI R19, R53, 0x1, RZ, 0x1d ;  /* 0x0000000135137811 */ /* 0x000fc800078fe8ff */
[----:B------:R-:W-:-:S07]  /*9d60*/  LOP3.LUT P1, R55, R19, 0x3, RZ, 0xc0, !PT ;  /* 0x0000000313377812 */ /* 0x000fce000782c0ff */
[----:B------:R-:W-:Y:S06]  /*9d70*/  @!P0 BRA `(.L_x_3308) ;  /* 0x0000000400048947 */ /* 0x000fec0003800000 */
[----:B------:R-:W0:Y:S01]  /*9d80*/  S2UR UR9, SR_CgaCtaId ;  /* 0x00000000000979c3 */ /* 0x000e220000008800 */
[----:B------:R-:W-:Y:S01]  /*9d90*/  UMOV UR8, 0x400 ;  /* 0x0000040000087882 */ /* 0x000fe20000000000 */
[----:B------:R-:W-:Y:S01]  /*9da0*/  MOV R27, R18 ;  /* 0x00000012001b7202 */ /* 0x000fe20000000f00 */
[----:B------:R-:W-:Y:S01]  /*9db0*/  UIADD3 UR8, UPT, UPT, UR8, 0x240, URZ ;  /* 0x0000024008087890 */ /* 0x000fe2000fffe0ff */
[----:B------:R-:W-:Y:S01]  /*9dc0*/  LOP3.LUT R18, R19, 0x3ffffffc, RZ, 0xc0, !PT ;  /* 0x3ffffffc13127812 */ /* 0x000fe200078ec0ff */
[----:B------:R-:W-:Y:S02]  /*9dd0*/  HFMA2 R8, -RZ, RZ, 0, 0 ;  /* 0x00000000ff087431 */ /* 0x000fe400000001ff */
[C---:B------:R-:W-:Y:S01]  /*9de0*/  VIADD R29, R26.reuse, 0x18 ;  /* 0x000000181a1d7836 */ /* 0x040fe20000000000 */
[----:B------:R-:W-:Y:S01]  /*9df0*/  IADD3 R30, PT, PT, R26, 0x10, RZ ;  /* 0x000000101a1e7810 */ /* 0x000fe20007ffe0ff */
[----:B------:R-:W-:Y:S02]  /*9e00*/  IMAD.MOV.U32 R28, RZ, RZ, R26 ;  /* 0x000000ffff1c7224 */ /* 0x000fe400078e001a */
[----:B------:R-:W-:Y:S01]  /*9e10*/  IMAD.MOV R31, RZ, RZ, -R18 ;  /* 0x000000ffff1f7224 */ /* 0x000fe200078e0a12 */
[----:B0-----:R-:W-:-:S06]  /*9e20*/  ULEA UR8, UR9, UR8, 0x18 ;  /* 0x0000000809087291 */ /* 0x001fcc000f8ec0ff */
[----:B------:R-:W-:-:S04]  /*9e30*/  LEA R19, R2, UR8, 0x2 ;  /* 0x0000000802137c11 */ /* 0x000fc8000f8e10ff */
[----:B------:R-:W-:-:S07]  /*9e40*/  IADD3 R32, PT, PT, R19, 0x40, RZ ;  /* 0x0000004013207810 */ /* 0x000fce0007ffe0ff */
.L_x_3309:
[----:B------:R-:W-:Y:S01]  /*9e50*/  IADD3 R19, P0, PT, R28, UR6, RZ ;  /* 0x000000061c137c10 */ /* 0x000fe2000ff1e0ff */
[----:B------:R-:W-:Y:S04]  /*9e60*/  LDS R34, [R32+-0x20] ;  /* 0xffffe00020227984 */ /* 0x000fe80000000800 */
[----:B------:R-:W-:Y:S01]  /*9e70*/  IMAD.X R20, RZ, RZ, UR15, P0 ;  /* 0x0000000fff147e24 */ /* 0x000fe200080e06ff */
[C---:B------:R-:W-:Y:S01]  /*9e80*/  LEA R18, P0, R19.reuse, UR10, 0x2 ;  /* 0x0000000a13127c11 */ /* 0x040fe2000f8010ff */
[----:B------:R-:W-:Y:S03]  /*9e90*/  LDS R35, [R32] ;  /* 0x0000000020237984 */ /* 0x000fe60000000800 */
[----:B------:R-:W-:Y:S01]  /*9ea0*/  LEA.HI.X R19, R19, UR11, R20, 0x2, P0 ;  /* 0x0000000b13137c11 */ /* 0x000fe200080f1414 */
[----:B------:R-:W-:Y:S04]  /*9eb0*/  LDS R52, [R32+0x20] ;  /* 0x0000200020347984 */ /* 0x000fe80000000800 */
[----:B------:R-:W3:Y:S04]  /*9ec0*/  LDG.E R21, desc[UR36][R18.64] ;  /* 0x0000002412157981 */ /* 0x000ee8000c1e1900 */
[----:B------:R-:W4:Y:S04]  /*9ed0*/  LDG.E R20, desc[UR36][R18.64+0x20] ;  /* 0x0000202412147981 */ /* 0x000f28000c1e1900 */
[----:B------:R-:W2:Y:S04]  /*9ee0*/  LDG.E R23, desc[UR36][R18.64+0x40] ;  /* 0x0000402412177981 */ /* 0x000ea8000c1e1900 */
[----:B------:R-:W2:Y:S01]  /*9ef0*/  LDG.E R24, desc[UR36][R18.64+0x60] ;  /* 0x0000602412187981 */ /* 0x000ea2000c1e1900 */
[----:B---3--:R-:W-:-:S02]  /*9f00*/  IMAD R21, R54, R21, R28 ;  /* 0x0000001536157224 */ /* 0x008fc400078e021c */
[C---:B----4-:R-:W-:Y:S02]  /*9f10*/  IMAD R20, R54.reuse, R20, R27 ;  /* 0x0000001436147224 */ /* 0x050fe400078e021b */
[----:B------:R-:W-:Y:S02]  /*9f20*/  IMAD R21, R21, 0x50, RZ ;  /* 0x0000005015157824 */ /* 0x000fe400078e02ff */
[----:B--2---:R-:W-:Y:S02]  /*9f30*/  IMAD R22, R54, R23, R30 ;  /* 0x0000001736167224 */ /* 0x004fe400078e021e */
[----:B------:R-:W-:Y:S02]  /*9f40*/  IMAD R23, R20, 0x50, RZ ;  /* 0x0000005014177824 */ /* 0x000fe400078e02ff */
[----:B------:R-:W-:-:S04]  /*9f50*/  IMAD.WIDE R20, R21, 0x4, R12 ;  /* 0x0000000415147825 */ /* 0x000fc800078e020c */
[----:B------:R-:W-:Y:S01]  /*9f60*/  IMAD R25, R22, 0x50, RZ ;  /* 0x0000005016197824 */ /* 0x000fe200078e02ff */
[----:B------:R-:W2:Y:S01]  /*9f70*/  LDG.E.128 R36, desc[UR36][R20.64] ;  /* 0x0000002414247981 */ /* 0x000ea2000c1e1d00 */
[----:B------:R-:W-:Y:S02]  /*9f80*/  IMAD R24, R54, R24, R29 ;  /* 0x0000001836187224 */ /* 0x000fe400078e021d */
[----:B------:R-:W-:-:S04]  /*9f90*/  IMAD.WIDE R22, R23, 0x4, R12 ;  /* 0x0000000417167825 */ /* 0x000fc800078e020c */
[----:B------:R-:W-:Y:S01]  /*9fa0*/  IMAD R33, R24, 0x50, RZ ;  /* 0x0000005018217824 */ /* 0x000fe200078e02ff */
[----:B------:R-:W3:Y:S01]  /*9fb0*/  LDG.E.128 R40, desc[UR36][R22.64] ;  /* 0x0000002416287981 */ /* 0x000ee2000c1e1d00 */
[----:B------:R-:W-:-:S04]  /*9fc0*/  IMAD.WIDE R18, R25, 0x4, R12 ;  /* 0x0000000419127825 */ /* 0x000fc800078e020c */
[----:B------:R-:W-:Y:S01]  /*9fd0*/  IMAD.WIDE R24, R33, 0x4, R12 ;  /* 0x0000000421187825 */ /* 0x000fe200078e020c */
[----:B------:R-:W4:Y:S04]  /*9fe0*/  LDG.E.128 R44, desc[UR36][R18.64] ;  /* 0x00000024122c7981 */ /* 0x000f28000c1e1d00 */
[----:B------:R-:W4:Y:S04]  /*9ff0*/  LDG.E.128 R48, desc[UR36][R24.64] ;  /* 0x0000002418307981 */ /* 0x000f28000c1e1d00 */
[----:B------:R0:W2:Y:S01]  /*a000*/  LDS R33, [R32+-0x40] ;  /* 0xffffc00020217984 */ /* 0x0000a20000000800 */
[----:B------:R-:W-:-:S04]  /*a010*/  IADD3 R31, PT, PT, R31, 0x4, RZ ;  /* 0x000000041f1f7810 */ /* 0x000fc80007ffe0ff */
[----:B------:R-:W-:Y:S01]  /*a020*/  ISETP.NE.AND P0, PT, R31, RZ, PT ;  /* 0x000000ff1f00720c */ /* 0x000fe20003f05270 */
[----:B------:R-:W-:Y:S01]  /*a030*/  VIADD R27, R27, 0x20 ;  /* 0x000000201b1b7836 */ /* 0x000fe20000000000 */
[----:B------:R-:W-:Y:S01]  /*a040*/  IADD3 R28, PT, PT, R28, 0x20, RZ ;  /* 0x000000201c1c7810 */ /* 0x000fe20007ffe0ff */
[----:B0-----:R-:W-:Y:S01]  /*a050*/  VIADD R32, R32, 0x80 ;  /* 0x0000008020207836 */ /* 0x001fe20000000000 */
[----:B------:R-:W-:Y:S01]  /*a060*/  IADD3 R30, PT, PT, R30, 0x20, RZ ;  /* 0x000000201e1e7810 */ /* 0x000fe20007ffe0ff */
[----:B------:R-:W-:Y:S02]  /*a070*/  VIADD R29, R29, 0x20 ;  /* 0x000000201d1d7836 */ /* 0x000fe40000000000 */
[-C--:B--2---:R-:W-:Y:S01]  /*a080*/  FFMA.FTZ R21, R36, R33.reuse, R8 ;  /* 0x0000002124157223 */ /* 0x084fe20000010008 */
[-C--:B------:R-:W-:Y:S01]  /*a090*/  FFMA.FTZ R8, R37, R33.reuse, R9 ;  /* 0x0000002125087223 */ /* 0x080fe20000010009 */
[-C--:B------:R-:W-:Y:S01]  /*a0a0*/  FFMA.FTZ R9, R38, R33.reuse, R10 ;  /* 0x0000002126097223 */ /* 0x080fe2000001000a */
[----:B------:R-:W-:-:S03]  /*a0b0*/  FFMA.FTZ R10, R39, R33, R11 ;  /* 0x00000021270a7223 */ /* 0x000fc6000001000b */
        /* <DEDUP_REMOVED lines=13> */
.L_x_3308:
[----:B------:R-:W-:Y:S05]  /*a190*/  BSYNC.RECONVERGENT B2 ;  /* 0x0000000000027941 */ /* 0x000fea0003800200 */
.L_x_3307:
        /* <DEDUP_REMOVED lines=10> */
[----:B------:R-:W3:Y:S04]  /*a240*/  LDG.E R21, desc[UR36][R18.64] ;  /* 0x0000002412157981 */ /* 0x000ee8000c1e1900 */
[----:B------:R0:W4:Y:S01]  /*a250*/  LDG.E R23, desc[UR36][R18.64+0x20] ;  /* 0x0000202412177981 */ /* 0x000122000c1e1900 */
[----:B------:R-:W-:Y:S01]  /*a260*/  IMAD.MOV.U32 R20, RZ, RZ, 0x50 ;  /* 0x00000050ff147424 */ /* 0x000fe200078e00ff */
[----:B------:R-:W1:Y:S01]  /*a270*/  S2UR UR9, SR_CgaCtaId ;  /* 0x00000000000979c3 */ /* 0x000e620000008800 */
[----:B------:R-:W-:Y:S02]  /*a280*/  UMOV UR8, 0x400 ;  /* 0x0000040000087882 */ /* 0x000fe40000000000 */
[----:B------:R-:W-:Y:S01]  /*a290*/  UIADD3 UR8, UPT, UPT, UR8, 0x240, URZ ;  /* 0x0000024008087890 */ /* 0x000fe2000fffe0ff */
[----:B0-----:R-:W-:-:S03]  /*a2a0*/  IADD3 R18, PT, PT, R28, -UR5, RZ ;  /* 0x800000051c127c10 */ /* 0x001fc6000fffe0ff */
[----:B-1----:R-:W-:Y:S01]  /*a2b0*/  ULEA UR8, UR9, UR8, 0x18 ;  /* 0x0000000809087291 */ /* 0x002fe2000f8ec0ff */
[C-C-:B---3--:R-:W-:Y:S02]  /*a2c0*/  IMAD R21, R54.reuse, R21, R28.reuse ;  /* 0x0000001536157224 */ /* 0x148fe400078e021c */
[----:B----4-:R-:W-:Y:S02]  /*a2d0*/  IMAD R23, R54, R23, R28 ;  /* 0x0000001736177224 */ /* 0x010fe400078e021c */
[----:B------:R-:W-:Y:S02]  /*a2e0*/  IMAD R21, R21, 0x50, RZ ;  /* 0x0000005015157824 */ /* 0x000fe400078e02ff */
[----:B------:R-:W-:Y:S02]  /*a2f0*/  IMAD R23, R23, R20, 0x280 ;  /* 0x0000028017177424 */ /* 0x000fe400078e0214 */
[----:B------:R-:W-:-:S04]  /*a300*/  IMAD.WIDE R20, R21, 0x4, R12 ;  /* 0x0000000415147825 */ /* 0x000fc800078e020c */
[----:B------:R-:W-:Y:S01]  /*a310*/  IMAD.WIDE R22, R23, 0x4, R12 ;  /* 0x0000000417167825 */ /* 0x000fe200078e020c */
[----:B--2---:R-:W2:Y:S04]  /*a320*/  LDG.E.128 R32, desc[UR36][R20.64] ;  /* 0x0000002414207981 */ /* 0x004ea8000c1e1d00 */
[----:B------:R0:W3:Y:S01]  /*a330*/  LDG.E.128 R36, desc[UR36][R22.64] ;  /* 0x0000002416247981 */ /* 0x0000e2000c1e1d00 */
[----:B------:R-:W-:Y:S01]  /*a340*/  LEA R18, R18, UR8, 0x2 ;  /* 0x0000000812127c11 */ /* 0x000fe2000f8e10ff */
[----:B------:R-:W-:-:S04]  /*a350*/  VIADD R28, R28, 0x10 ;  /* 0x000000101c1c7836 */ /* 0x000fc80000000000 */
[----:B------:R-:W2:Y:S04]  /*a360*/  LDS R19, [R18] ;  /* 0x0000000012137984 */ /* 0x000ea80000000800 */
[----:B------:R-:W3:Y:S01]  /*a370*/  LDS R24, [R18+0x20] ;  /* 0x0000200012187984 */ /* 0x000ee20000000800 */
[-C--:B--2---:R-:W-:Y:S01]  /*a380*/  FFMA.FTZ R25, R32, R19.reuse, R8 ;  /* 0x0000001320197223 */ /* 0x084fe20000010008 */
[-C--:B------:R-:W-:Y:S01]  /*a390*/  FFMA.FTZ R20, R33, R19.reuse, R9 ;  /* 0x0000001321147223 */ /* 0x080fe20000010009 */
[-C--:B------:R-:W-:Y:S01]  /*a3a0*/  FFMA.FTZ R21, R34, R19.reuse, R10 ;  /* 0x0000001322157223 */ /* 0x080fe2000001000a */
[----:B0-----:R-:W-:Y:S01]  /*a3b0*/  FFMA.FTZ R22, R35, R19, R11 ;  /* 0x0000001323167223 */ /* 0x001fe2000001000b */
[-C--:B---3--:R-:W-:Y:S01]  /*a3c0*/  FFMA.FTZ R8, R36, R24.reuse, R25 ;  /* 0x0000001824087223 */ /* 0x088fe20000010019 */
[-C--:B------:R-:W-:Y:S01]  /*a3d0*/  FFMA.FTZ R9, R37, R24.reuse, R20 ;  /* 0x0000001825097223 */ /* 0x080fe20000010014 */
[-C--:B------:R-:W-:Y:S01]  /*a3e0*/  FFMA.FTZ R10, R38, R24.reuse, R21 ;  /* 0x00000018260a7223 */ /* 0x080fe20000010015 */
[----:B------:R-:W-:-:S07]  /*a3f0*/  FFMA.FTZ R11, R39, R24, R22 ;  /* 0x00000018270b7223 */ /* 0x000fce0000010016 */
.L_x_3311:
[----:B------:R-:W-:Y:S05]  /*a400*/  BSYNC.RECONVERGENT B2 ;  /* 0x0000000000027941 */ /* 0x000fea0003800200 */
.L_x_3310:
[----:B------:R-:W-:Y:S05]  /*a410*/  @P0 BRA `(.L_x_3306) ;  /* 0x0000000000540947 */ /* 0x000fea0003800000 */
[----:B------:R-:W0:Y:S01]  /*a420*/  LDCU.64 UR8, c[0x0][0x3c8] ;  /* 0x00007900ff0877ac */ /* 0x000e220008000a00 */
[----:B------:R-:W-:-:S04]  /*a430*/  IADD3 R18, P0, PT, R28, UR6, RZ ;  /* 0x000000061c127c10 */ /* 0x000fc8000ff1e0ff */
[----:B------:R-:W-:Y:S02]  /*a440*/  IADD3.X R19, PT, PT, RZ, UR15, RZ, P0, !PT ;  /* 0x0000000fff137c10 */ /* 0x000fe400087fe4ff */
[----:B0-----:R-:W-:-:S04]  /*a450*/  LEA R20, P0, R18, UR8, 0x2 ;  /* 0x0000000812147c11 */ /* 0x001fc8000f8010ff */
[----:B------:R-:W-:-:S06]  /*a460*/  LEA.HI.X R21, R18, UR9, R19, 0x2, P0 ;  /* 0x0000000912157c11 */ /* 0x000fcc00080f1413 */
[----:B------:R-:W3:Y:S01]  /*a470*/  LDG.E R21, desc[UR36][R20.64] ;  /* 0x0000002414157981 */ /* 0x000ee2000c1e1900 */
[----:B------:R-:W0:Y:S01]  /*a480*/  S2UR UR9, SR_CgaCtaId ;  /* 0x00000000000979c3 */ /* 0x000e220000008800 */
[----:B------:R-:W-:Y:S02]  /*a490*/  UMOV UR8, 0x400 ;  /* 0x0000040000087882 */ /* 0x000fe40000000000 */
[----:B------:R-:W-:Y:S01]  /*a4a0*/  UIADD3 UR8, UPT, UPT, UR8, 0x240, URZ ;  /* 0x0000024008087890 */ /* 0x000fe2000fffe0ff */
[----:B------:R-:W-:-:S03]  /*a4b0*/  VIADD R22, R28, -UR5 ;  /* 0x800000051c167c36 */ /* 0x000fc60008000000 */
[----:B0-----:R-:W-:-:S06]  /*a4c0*/  ULEA UR8, UR9, UR8, 0x18 ;  /* 0x0000000809087291 */ /* 0x001fcc000f8ec0ff */
[----:B------:R-:W-:-:S06]  /*a4d0*/  LEA R22, R22, UR8, 0x2 ;  /* 0x0000000816167c11 */ /* 0x000fcc000f8e10ff */
[----:B------:R-:W0:Y:S01]  /*a4e0*/  LDS R22, [R22] ;  /* 0x0000000016167984 */ /* 0x000e220000000800 */
[----:B---3--:R-:W-:-:S04]  /*a4f0*/  IMAD R18, R54, R21, R28 ;  /* 0x0000001536127224 */ /* 0x008fc800078e021c */
[----:B------:R-:W-:-:S04]  /*a500*/  IMAD R19, R18, 0x50, RZ ;  /* 0x0000005012137824 */ /* 0x000fc800078e02ff */
[----:B------:R-:W-:-:S05]  /*a510*/  IMAD.WIDE R18, R19, 0x4, R12 ;  /* 0x0000000413127825 */ /* 0x000fca00078e020c */
[----:B--2---:R-:W0:Y:S02]  /*a520*/  LDG.E.128 R32, desc[UR36][R18.64] ;  /* 0x0000002412207981 */ /* 0x004e24000c1e1d00 */
[-C--:B0-----:R-:W-:Y:S01]  /*a530*/  FFMA.FTZ R8, R32, R22.reuse, R8 ;  /* 0x0000001620087223 */ /* 0x081fe20000010008 */
[-C--:B------:R-:W-:Y:S01]  /*a540*/  FFMA.FTZ R9, R33, R22.reuse, R9 ;  /* 0x0000001621097223 */ /* 0x080fe20000010009 */
[-C--:B------:R-:W-:Y:S01]  /*a550*/  FFMA.FTZ R10, R34, R22.reuse, R10 ;  /* 0x00000016220a7223 */ /* 0x080fe2000001000a */
[----:B------:R-:W-:-:S07]  /*a560*/  FFMA.FTZ R11, R35, R22, R11 ;  /* 0x00000016230b7223 */ /* 0x000fce000001000b */
.L_x_3306:
[----:B------:R-:W-:Y:S05]  /*a570*/  BSYNC.RECONVERGENT B1 ;  /* 0x0000000000017941 */ /* 0x000fea0003800200 */
.L_x_3305:
[----:B------:R-:W-:Y:S01]  /*a580*/  ISETP.GE.AND P0, PT, R26, UR45, PT ;  /* 0x0000002d1a007c0c */ /* 0x000fe2000bf06270 */
[----:B------:R-:W-:-:S12]  /*a590*/  BSSY.RECONVERGENT B3, `(.L_x_3312) ;  /* 0x0000150000037945 */ /* 0x000fd80003800200 */
[----:B------:R-:W-:Y:S05]  /*a5a0*/  @P0 BRA `(.L_x_3313) ;  /* 0x0000001400380947 */ /* 0x000fea0003800000 */
[----:B------:R-:W-:Y:S01]  /*a5b0*/  MOV R19, 0x8 ;  /* 0x0000000800137802 */ /* 0x000fe20000000f00 */
[----:B------:R-:W-:Y:S01]  /*a5c0*/  ULOP3.LUT UR8, URZ, UR5, URZ, 0x33, !UPT ;  /* 0x00000005ff087292 */ /* 0x000fe2000f8e33ff */
[----:B------:R-:W-:Y:S01]  /*a5d0*/  BSSY.RECONVERGENT B2, `(.L_x_3314) ;  /* 0x00000bd000027945 */ /* 0x000fe20003800200 */
[----:B--2---:R-:W-:Y:S01]  /*a5e0*/  IMAD R33, R16, R17, RZ ;  /* 0x0000001110217224 */ /* 0x004fe200078e02ff */
[----:B------:R-:W-:-:S04]  /*a5f0*/  VIADDMNMX R19, R26, R19, UR45, !PT ;  /* 0x0000002d1a137e46 */ /* 0x000fc8000f800113 */
[----:B------:R-:W-:-:S04]  /*a600*/  IADD3 R25, PT, PT, -R2, UR8, R19 ;  /* 0x0000000802197c10 */ /* 0x000fc8000fffe113 */
[C---:B------:R-:W-:Y:S02]  /*a610*/  ISETP.GE.U32.AND P0, PT, R25.reuse, 0x18, PT ;  /* 0x000000181900780c */ /* 0x040fe40003f06070 */
[----:B------:R-:W-:-:S11]  /*a620*/  LEA.HI R27, R25, 0x1, RZ, 0x1d ;  /* 0x00000001191b7811 */ /* 0x000fd600078fe8ff */
[----:B------:R-:W-:Y:S05]  /*a630*/  @!P0 BRA `(.L_x_3315) ;  /* 0x0000000800d88947 */ /* 0x000fea0003800000 */
[----:B------:R-:W0:Y:S01]  /*a640*/  S2UR UR9, SR_CgaCtaId ;  /* 0x00000000000979c3 */ /* 0x000e220000008800 */
[----:B------:R-:W-:Y:S01]  /*a650*/  UMOV UR8, 0x400 ;  /* 0x0000040000087882 */ /* 0x000fe20000000000 */
[----:B------:R-:W-:Y:S01]  /*a660*/  LOP3.LUT R16, R27, 0x3ffffffc, RZ, 0xc0, !PT ;  /* 0x3ffffffc1b107812 */ /* 0x000fe200078ec0ff */
[----:B------:R-:W-:Y:S01]  /*a670*/  UIADD3 UR8, UPT, UPT, UR8, 0x240, URZ ;  /* 0x0000024008087890 */ /* 0x000fe2000fffe0ff */
[----:B------:R-:W-:Y:S01]  /*a680*/  BSSY.RECONVERGENT B1, `(.L_x_3316) ;  /* 0x00000b0000017945 */ /* 0x000fe20003800200 */
[----:B------:R-:W-:Y:S01]  /*a690*/  VIADD R26, R26, 0x10 ;  /* 0x000000101a1a7836 */ /* 0x000fe20000000000 */
[----:B------:R-:W-:Y:S02]  /*a6a0*/  IADD3 R22, PT, PT, -R16, RZ, RZ ;  /* 0x000000ff10167210 */ /* 0x000fe40007ffe1ff */
[----:B------:R-:W1:Y:S01]  /*a6b0*/  LDC R35, c[0x0][0x3f4] ;  /* 0x0000fd00ff237b82 */ /* 0x000e620000000800 */
[----:B0-----:R-:W-:-:S06]  /*a6c0*/  ULEA UR8, UR9, UR8, 0x18 ;  /* 0x0000000809087291 */ /* 0x001fcc000f8ec0ff */
[----:B------:R-:W-:-:S05]  /*a6d0*/  LEA R17, R2, UR8, 0x2 ;  /* 0x0000000802117c11 */ /* 0x000fca000f8e10ff */
[----:B------:R-:W-:-:S07]  /*a6e0*/  VIADD R16, R17, 0x40 ;  /* 0x0000004011107836 */ /* 0x000fce0000000000 */
.L_x_3325:
[C---:B------:R-:W-:Y:S01]  /*a6f0*/  VIADD R20, R26.reuse, 0xfffffff0 ;  /* 0xfffffff01a147836 */ /* 0x040fe20000000000 */
[----:B-1----:R-:W-:Y:S01]  /*a700*/  MOV R17, R35 ;  /* 0x0000002300117202 */ /* 0x002fe20000000f00 */
[----:B------:R-:W-:Y:S01]  /*a710*/  VIADD R32, R26, 0xfffffff8 ;  /* 0xfffffff81a207836 */ /* 0x000fe20000000000 */
[----:B------:R-:W-:Y:S01]  /*a720*/  IADD3 R22, PT, PT, R22, 0x4, RZ ;  /* 0x0000000416167810 */ /* 0x000fe20007ffe0ff */
[----:B------:R-:W-:Y:S01]  /*a730*/  BSSY.RECONVERGENT B4, `(.L_x_3317) ;  /* 0x000002c000047945 */ /* 0x000fe20003800200 */
[-C--:B------:R-:W-:Y:S02]  /*a740*/  ISETP.GE.AND P4, PT, R20, R17.reuse, PT ;  /* 0x000000111400720c */ /* 0x080fe40003f86270 */
[----:B------:R-:W-:Y:S02]  /*a750*/  IADD3 R34, PT, PT, R26, 0x8, RZ ;  /* 0x000000081a227810 */ /* 0x000fe40007ffe0ff */
[----:B------:R-:W-:Y:S02]  /*a760*/  ISETP.NE.AND P0, PT, R22, RZ, PT ;  /* 0x000000ff1600720c */ /* 0x000fe40003f05270 */
[----:B------:R-:W-:-:S02]  /*a770*/  ISETP.GE.AND P1, PT, R32, R17, PT ;  /* 0x000000112000720c */ /* 0x000fc40003f26270 */
[-C--:B------:R-:W-:Y:S02]  /*a780*/  ISETP.GE.AND P2, PT, R26, R17.reuse, PT ;  /* 0x000000111a00720c */ /* 0x080fe40003f46270 */
[----:B------:R-:W-:-:S03]  /*a790*/  ISETP.GE.AND P3, PT, R34, R17, PT ;  /* 0x000000112200720c */ /* 0x000fc60003f66270 */
[----:B------:R-:W-:Y:S10]  /*a7a0*/  @!P4 BRA `(.L_x_3318) ;  /* 0x000000000090c947 */ /* 0x000ff40003800000 */
[----:B------:R-:W-:Y:S02]  /*a7b0*/  IABS R21, R17 ;  /* 0x0000001100157213 */ /* 0x000fe40000000000 */
[----:B------:R-:W-:Y:S02]  /*a7c0*/  IABS R28, R20 ;  /* 0x00000014001c7213 */ /* 0x000fe40000000000 */
[----:B------:R-:W0:Y:S01]  /*a7d0*/  I2F.RP R23, R21 ;  /* 0x0000001500177306 */ /* 0x000e220000209400 */
[----:B------:R-:W-:Y:S02]  /*a7e0*/  ISETP.GE.AND P5, PT, R20, RZ, PT ;  /* 0x000000ff1400720c */ /* 0x000fe40003fa6270 */
[----:B------:R-:W-:-:S05]  /*a7f0*/  ISETP.NE.AND P6, PT, R17, RZ, PT ;  /* 0x000000ff1100720c */ /* 0x000fca0003fc5270 */
[----:B0-----:R-:W0:Y:S02]  /*a800*/  MUFU.RCP R23, R23 ;  /* 0x0000001700177308 */ /* 0x001e240000001000 */
[----:B0-----:R-:W-:Y:S02]  /*a810*/  VIADD R24, R23, 0xffffffe ;  /* 0x0ffffffe17187836 */ /* 0x001fe40000000000 */
[----:B------:R-:W0:Y:S04]  /*a820*/  LDS R23, [R16+-0x40] ;  /* 0xffffc00010177984 */ /* 0x000e280000000800 */
[----:B------:R-:W1:Y:S02]  /*a830*/  F2I.FTZ.U32.TRUNC.NTZ R19, R24 ;  /* 0x0000001800137305 */ /* 0x000e64000021f000 */
[----:B-1----:R-:W-:-:S05]  /*a840*/  IADD3 R18, PT, PT, RZ, -R19, RZ ;  /* 0x80000013ff127210 */ /* 0x002fca0007ffe0ff */
        /* <DEDUP_REMOVED lines=14> */
[----:B------:R-:W-:Y:S01]  /*a930*/  IMAD.X R24, RZ, RZ, UR15, P4 ;  /* 0x0000000fff187e24 */ /* 0x000fe2000a0e06ff */
[----:B------:R-:W-:-:S04]  /*a940*/  LEA R20, P4, R19, UR12, 0x2 ;  /* 0x0000000c13147c11 */ /* 0x000fc8000f8810ff */
[----:B------:R-:W-:-:S06]  /*a950*/  LEA.HI.X R21, R19, UR13, R24, 0x2, P4 ;  /* 0x0000000d13157c11 */ /* 0x000fcc000a0f1418 */
[----:B------:R-:W2:Y:S02]  /*a960*/  LDG.E R21, desc[UR36][R20.64] ;  /* 0x0000002414157981 */ /* 0x000ea4000c1e1900 */
[----:B--2---:R-:W-:-:S04]  /*a970*/  IMAD R18, R33, R21, R18 ;  /* 0x0000001521127224 */ /* 0x004fc800078e0212 */
[----:B------:R-:W-:-:S04]  /*a980*/  IMAD R19, R18, 0x50, RZ ;  /* 0x0000005012137824 */ /* 0x000fc800078e02ff */
[----:B------:R-:W-:-:S05]  /*a990*/  IMAD.WIDE R18, R19, 0x4, R12 ;  /* 0x0000000413127825 */ /* 0x000fca00078e020c */
[----:B------:R-:W0:Y:S02]  /*a9a0*/  LDG.E.128 R28, desc[UR36][R18.64] ;  /* 0x00000024121c7981 */ /* 0x000e24000c1e1d00 */
[-C--:B0-----:R-:W-:Y:S01]  /*a9b0*/  FFMA.FTZ R8, R28, R23.reuse, R8 ;  /* 0x000000171c087223 */ /* 0x081fe20000010008 */
[-C--:B------:R-:W-:Y:S01]  /*a9c0*/  FFMA.FTZ R9, R29, R23.reuse, R9 ;  /* 0x000000171d097223 */ /* 0x080fe20000010009 */
[-C--:B------:R-:W-:Y:S01]  /*a9d0*/  FFMA.FTZ R10, R30, R23.reuse, R10 ;  /* 0x000000171e0a7223 */ /* 0x080fe2000001000a */
[----:B------:R-:W-:-:S07]  /*a9e0*/  FFMA.FTZ R11, R31, R23, R11 ;  /* 0x000000171f0b7223 */ /* 0x000fce000001000b */
.L_x_3318:
[----:B------:R-:W-:Y:S05]  /*a9f0*/  BSYNC.RECONVERGENT B4 ;  /* 0x0000000000047941 */ /* 0x000fea0003800200 */
.L_x_3317:
        /* <DEDUP_REMOVED lines=10> */
[----:B0-----:R-:W0:Y:S01]  /*aaa0*/  LDS R23, [R16+-0x20] ;  /* 0xffffe00010177984 */ /* 0x001e220000000800 */
[----:B-1----:R-:W-:-:S04]  /*aab0*/  IMAD.MOV R18, RZ, RZ, -R19 ;  /* 0x000000ffff127224 */ /* 0x002fc800078e0a13 */
        /* <DEDUP_REMOVED lines=26> */
.L_x_3320:
[----:B------:R-:W-:Y:S05]  /*ac60*/  BSYNC.RECONVERGENT B4 ;  /* 0x0000000000047941 */ /* 0x000fea0003800200 */
.L_x_3319:
        /* <DEDUP_REMOVED lines=10> */
[----:B0-----:R-:W0:Y:S01]  /*ad10*/  LDS R23, [R16] ;  /* 0x0000000010177984 */ /* 0x001e220000000800 */
        /* <DEDUP_REMOVED lines=27> */
.L_x_3322:
[----:B------:R-:W-:Y:S05]  /*aed0*/  BSYNC.RECONVERGENT B4 ;  /* 0x0000000000047941 */ /* 0x000fea0003800200 */
.L_x_3321:
        /* <DEDUP_REMOVED lines=10> */
[----:B0-----:R-:W0:Y:S01]  /*af80*/  LDS R23, [R16+0x20] ;  /* 0x0000200010177984 */ /* 0x001e220000000800 */
        /* <DEDUP_REMOVED lines=27> */
.L_x_3324:
[----:B------:R-:W-:Y:S05]  /*b140*/  BSYNC.RECONVERGENT B4 ;  /* 0x0000000000047941 */ /* 0x000fea0003800200 */
.L_x_3323:
[----:B------:R-:W-:Y:S01]  /*b150*/  VIADD R26, R26, 0x20 ;  /* 0x000000201a1a7836 */ /* 0x000fe20000000000 */
[----:B------:R-:W-:Y:S01]  /*b160*/  IADD3 R16, PT, PT, R16, 0x80, RZ ;  /* 0x0000008010107810 */ /* 0x000fe20007ffe0ff */
[----:B------:R-:W-:Y:S06]  /*b170*/  @P0 BRA `(.L_x_3325) ;  /* 0xfffffff4005c0947 */ /* 0x000fec000383ffff */
[----:B------:R-:W-:Y:S05]  /*b180*/  BSYNC.RECONVERGENT B1 ;  /* 0x0000000000017941 */ /* 0x000fea0003800200 */
.L_x_3316:
[----:B------:R-:W-:-:S07]  /*b190*/  VIADD R26, R26, 0xfffffff0 ;  /* 0xfffffff01a1a7836 */ /* 0x000fce0000000000 */
.L_x_3315:
[----:B------:R-:W-:Y:S05]  /*b1a0*/  BSYNC.RECONVERGENT B2 ;  /* 0x0000000000027941 */ /* 0x000fea0003800200 */
.L_x_3314:
[----:B------:R-:W-:-:S13]  /*b1b0*/  LOP3.LUT P0, R27, R27, 0x3, RZ, 0xc0, !PT ;  /* 0x000000031b1b7812 */ /* 0x000fda000780c0ff */
[----:B------:R-:W-:Y:S05]  /*b1c0*/  @!P0 BRA `(.L_x_3313) ;  /* 0x0000000800308947 */ /* 0x000fea0003800000 */
[----:B------:R-:W-:Y:S01]  /*b1d0*/  ISETP.NE.AND P0, PT, R27, 0x1, PT ;  /* 0x000000011b00780c */ /* 0x000fe20003f05270 */
[----:B------:R-:W-:-:S12]  /*b1e0*/  BSSY.RECONVERGENT B1, `(.L_x_3326) ;  /* 0x000005c000017945 */ /* 0x000fd80003800200 */
[----:B------:R-:W-:Y:S05]  /*b1f0*/  @!P0 BRA `(.L_x_3327) ;  /* 0x0000000400688947 */ /* 0x000fea0003800000 */
[----:B------:R-:W0:Y:S01]  /*b200*/  S2UR UR9, SR_CgaCtaId ;  /* 0x00000000000979c3 */ /* 0x000e220000008800 */
[----:B------:R-:W-:Y:S01]  /*b210*/  UMOV UR8, 0x400 ;  /* 0x0000040000087882 */ /* 0x000fe20000000000 */
[CC--:B------:R-:W-:Y:S01]  /*b220*/  ISETP.GE.AND P1, PT, R26.reuse, R17.reuse, PT ;  /* 0x000000111a00720c */ /* 0x0c0fe20003f26270 */
[----:B------:R-:W-:Y:S01]  /*b230*/  UIADD3 UR8, UPT, UPT, UR8, 0x240, URZ ;  /* 0x0000024008087890 */ /* 0x000fe2000fffe0ff */
[C---:B------:R-:W-:Y:S01]  /*b240*/  VIADD R16, R26.reuse, -UR5 ;  /* 0x800000051a107c36 */ /* 0x040fe20008000000 */
[----:B------:R-:W-:Y:S01]  /*b250*/  IADD3 R24, PT, PT, R26, 0x8, RZ ;  /* 0x000000081a187810 */ /* 0x000fe20007ffe0ff */
[----:B------:R-:W-:Y:S03]  /*b260*/  BSSY.RECONVERGENT B2, `(.L_x_3328) ;  /* 0x000002a000027945 */ /* 0x000fe60003800200 */
[----:B------:R-:W-:Y:S01]  /*b270*/  ISETP.GE.AND P0, PT, R24, R17, PT ;  /* 0x000000111800720c */ /* 0x000fe20003f06270 */
[----:B0-----:R-:W-:-:S06]  /*b280*/  ULEA UR8, UR9, UR8, 0x18 ;  /* 0x0000000809087291 */ /* 0x001fcc000f8ec0ff */
[----:B------:R-:W-:Y:S01]  /*b290*/  LEA R22, R16, UR8, 0x2 ;  /* 0x0000000810167c11 */ /* 0x000fe2000f8e10ff */
[----:B------:R-:W-:Y:S06]  /*b2a0*/  @!P1 BRA `(.L_x_3329) ;  /* 0x0000000000949947 */ /* 0x000fec0003800000 */
[----:B------:R-:W-:Y:S01]  /*b2b0*/  IABS R21, R17 ;  /* 0x0000001100157213 */ /* 0x000fe20000000000 */
[----:B------:R-:W0:Y:S01]  /*b2c0*/  LDCU.64 UR8, c[0x0][0x3c8] ;  /* 0x00007900ff0877ac */ /* 0x000e220008000a00 */
[----:B------:R-:W-:Y:S02]  /*b2d0*/  MOV R18, RZ ;  /* 0x000000ff00127202 */ /* 0x000fe40000000f00 */
        /* <DEDUP_REMOVED lines=22> */
[----:B0-----:R-:W-:-:S04]  /*b440*/  LEA R20, P1, R18, UR8, 0x2 ;  /* 0x0000000812147c11 */ /* 0x001fc8000f8210ff */
[----:B------:R-:W-:-:S06]  /*b450*/  LEA.HI.X R21, R18, UR9, R19, 0x2, P1 ;  /* 0x0000000912157c11 */ /* 0x000fcc00088f1413 */
[----:B------:R-:W2:Y:S02]  /*b460*/  LDG.E R21, desc[UR36][R20.64] ;  /* 0x0000002414157981 */ /* 0x000ea4000c1e1900 */
[----:B--2---:R-:W-:-:S04]  /*b470*/  IMAD R16, R33, R21, R16 ;  /* 0x0000001521107224 */ /* 0x004fc800078e0210 */
[----:B------:R-:W-:Y:S02]  /*b480*/  IMAD R19, R16, 0x50, RZ ;  /* 0x0000005010137824 */ /* 0x000fe400078e02ff */
[----:B------:R-:W0:Y:S02]  /*b490*/  LDS R16, [R22] ;  /* 0x0000000016107984 */ /* 0x000e240000000800 */
[----:B------:R-:W-:-:S05]  /*b4a0*/  IMAD.WIDE R18, R19, 0x4, R12 ;  /* 0x0000000413127825 */ /* 0x000fca00078e020c */
[----:B------:R-:W0:Y:S02]  /*b4b0*/  LDG.E.128 R28, desc[UR36][R18.64] ;  /* 0x00000024121c7981 */ /* 0x000e24000c1e1d00 */
[-C--:B0-----:R-:W-:Y:S01]  /*b4c0*/  FFMA.FTZ R8, R28, R16.reuse, R8 ;  /* 0x000000101c087223 */ /* 0x081fe20000010008 */
[-C--:B------:R-:W-:Y:S01]  /*b4d0*/  FFMA.FTZ R9, R29, R16.reuse, R9 ;  /* 0x000000101d097223 */ /* 0x080fe20000010009 */
[-C--:B------:R-:W-:Y:S01]  /*b4e0*/  FFMA.FTZ R10, R30, R16.reuse, R10 ;  /* 0x000000101e0a7223 */ /* 0x080fe2000001000a */
[----:B------:R-:W-:-:S07]  /*b4f0*/  FFMA.FTZ R11, R31, R16, R11 ;  /* 0x000000101f0b7223 */ /* 0x000fce000001000b */
.L_x_3329:
[----:B------:R-:W-:Y:S05]  /*b500*/  BSYNC.RECONVERGENT B2 ;  /* 0x0000000000027941 */ /* 0x000fea0003800200 */
.L_x_3328:
[----:B------:R-:W-:Y:S04]  /*b510*/  BSSY.RECONVERGENT B2, `(.L_x_3330) ;  /* 0x0000027000027945 */ /* 0x000fe80003800200 */
[----:B------:R-:W-:Y:S05]  /*b520*/  @!P0 BRA `(.L_x_3331) ;  /* 0x0000000000948947 */ /* 0x000fea0003800000 */
[----:B------:R-:W-:Y:S01]  /*b530*/  IABS R21, R17 ;  /* 0x0000001100157213 */ /* 0x000fe20000000000 */
[----:B------:R-:W-:Y:S01]  /*b540*/  IMAD.MOV.U32 R18, RZ, RZ, RZ ;  /* 0x000000ffff127224 */ /* 0x000fe200078e00ff */
[----:B------:R-:W-:Y:S01]  /*b550*/  ISETP.GE.AND P1, PT, R24, RZ, PT ;  /* 0x000000ff1800720c */ /* 0x000fe20003f26270 */
[----:B------:R-:W0:Y:S01]  /*b560*/  LDCU.64 UR8, c[0x0][0x3c8] ;  /* 0x00007900ff0877ac */ /* 0x000e220008000a00 */
[----:B------:R-:W1:Y:S01]  /*b570*/  I2F.RP R20, R21 ;  /* 0x0000001500147306 */ /* 0x000e620000209400 */
[----:B------:R-:W-:-:S07]  /*b580*/  ISETP.NE.AND P2, PT, R17, RZ, PT ;  /* 0x000000ff1100720c */ /* 0x000fce0003f45270 */
[----:B-1----:R-:W1:Y:S02]  /*b590*/  MUFU.RCP R20, R20 ;  /* 0x0000001400147308 */ /* 0x002e640000001000 */
[----:B-1----:R-:W-:-:S06]  /*b5a0*/  VIADD R23, R20, 0xffffffe ;  /* 0x0ffffffe14177836 */ /* 0x002fcc0000000000 */
[----:B------:R-:W1:Y:S02]  /*b5b0*/  F2I.FTZ.U32.TRUNC.NTZ R19, R23 ;  /* 0x0000001700137305 */ /* 0x000e64000021f000 */
[----:B-1----:R-:W-:-:S05]  /*b5c0*/  IADD3 R16, PT, PT, RZ, -R19, RZ ;  /* 0x80000013ff107210 */ /* 0x002fca0007ffe0ff */
[----:B------:R-:W-:Y:S01]  /*b5d0*/  IMAD R27, R16, R21, RZ ;  /* 0x00000015101b7224 */ /* 0x000fe200078e02ff */
[----:B------:R-:W-:-:S03]  /*b5e0*/  IABS R16, R24 ;  /* 0x0000001800107213 */ /* 0x000fc60000000000 */
        /* <DEDUP_REMOVED lines=15> */
[----:B------:R-:W2:Y:S02]  /*b6e0*/  LDG.E R21, desc[UR36][R20.64] ;  /* 0x0000002414157981 */ /* 0x000ea4000c1e1900 */
[----:B--2---:R-:W-:-:S04]  /*b6f0*/  IMAD R16, R33, R21, R16 ;  /* 0x0000001521107224 */ /* 0x004fc800078e0210 */
[----:B------:R-:W-:Y:S02]  /*b700*/  IMAD R19, R16, 0x50, RZ ;  /* 0x0000005010137824 */ /* 0x000fe400078e02ff */
[----:B------:R-:W0:Y:S02]  /*b710*/  LDS R16, [R22+0x20] ;  /* 0x0000200016107984 */ /* 0x000e240000000800 */
[----:B------:R-:W-:-:S05]  /*b720*/  IMAD.WIDE R18, R19, 0x4, R12 ;  /* 0x0000000413127825 */ /* 0x000fca00078e020c */
[----:B------:R-:W0:Y:S02]  /*b730*/  LDG.E.128 R28, desc[UR36][R18.64] ;  /* 0x00000024121c7981 */ /* 0x000e24000c1e1d00 */
[-C--:B0-----:R-:W-:Y:S01]  /*b740*/  FFMA.FTZ R8, R28, R16.reuse, R8 ;  /* 0x000000101c087223 */ /* 0x081fe20000010008 */
[-C--:B------:R-:W-:Y:S01]  /*b750*/  FFMA.FTZ R9, R29, R16.reuse, R9 ;  /* 0x000000101d097223 */ /* 0x080fe20000010009 */
[-C--:B------:R-:W-:Y:S01]  /*b760*/  FFMA.FTZ R10, R30, R16.reuse, R10 ;  /* 0x000000101e0a7223 */ /* 0x080fe2000001000a */
[----:B------:R-:W-:-:S07]  /*b770*/  FFMA.FTZ R11, R31, R16, R11 ;  /* 0x000000101f0b7223 */ /* 0x000fce000001000b */
.L_x_3331:
[----:B------:R-:W-:Y:S05]  /*b780*/  BSYNC.RECONVERGENT B2 ;  /* 0x0000000000027941 */ /* 0x000fea0003800200 */
.L_x_3330:
[----:B------:R-:W-:-:S07]  /*b790*/  IADD3 R26, PT, PT, R26, 0x10, RZ ;  /* 0x000000101a1a7810 */ /* 0x000fce0007ffe0ff */
.L_x_3327:
[----:B------:R-:W-:Y:S05]  /*b7a0*/  BSYNC.RECONVERGENT B1 ;  /* 0x0000000000017941 */ /* 0x000fea0003800200 */
.L_x_3326:
[----:B------:R-:W-:-:S04]  /*b7b0*/  LOP3.LUT P0, RZ, R25, 0x8, RZ, 0xc0, !PT ;  /* 0x0000000819ff7812 */ /* 0x000fc8000780c0ff */
[----:B------:R-:W-:-:S13]  /*b7c0*/  ISETP.LT.OR P0, PT, R26, R17, P0 ;  /* 0x000000111a00720c */ /* 0x000fda0000701670 */
[----:B------:R-:W-:Y:S05]  /*b7d0*/  @P0 BRA `(.L_x_3313) ;  /* 0x0000000000ac0947 */ /* 0x000fea0003800000 */
        /* <DEDUP_REMOVED lines=27> */
[----:B------:R-:W2:Y:S01]  /*b990*/  LDG.E R19, desc[UR36][R18.64] ;  /* 0x0000002412137981 */ /* 0x000ea2000c1e1900 */
[----:B------:R-:W0:Y:S01]  /*b9a0*/  S2UR UR9, SR_CgaCtaId ;  /* 0x00000000000979c3 */ /* 0x000e220000008800 */
[----:B------:R-:W-:Y:S02]  /*b9b0*/  UMOV UR8, 0x400 ;  /* 0x0000040000087882 */ /* 0x000fe40000000000 */
[----:B------:R-:W-:Y:S01]  /*b9c0*/  UIADD3 UR8, UPT, UPT, UR8, 0x240, URZ ;  /* 0x0000024008087890 */ /* 0x000fe2000fffe0ff */
[----:B------:R-:W-:-:S03]  /*b9d0*/  IADD3 R26, PT, PT, R26, -UR5, RZ ;  /* 0x800000051a1a7c10 */ /* 0x000fc6000fffe0ff */
[----:B0-----:R-:W-:-:S06]  /*b9e0*/  ULEA UR8, UR9, UR8, 0x18 ;  /* 0x0000000809087291 */ /* 0x001fcc000f8ec0ff */
[----:B------:R-:W-:-:S06]  /*b9f0*/  LEA R26, R26, UR8, 0x2 ;  /* 0x000000081a1a7c11 */ /* 0x000fcc000f8e10ff */
[----:B------:R-:W0:Y:S01]  /*ba00*/  LDS R26, [R26] ;  /* 0x000000001a1a7984 */ /* 0x000e220000000800 */
        /* <DEDUP_REMOVED lines=8> */
.L_x_3313:
[----:B------:R-:W-:Y:S05]  /*ba90*/  BSYNC.RECONVERGENT B3 ;  /* 0x0000000000037941 */ /* 0x000fea0003800200 */
.L_x_3312:
[----:B------:R-:W-:-:S13]  /*baa0*/  ISETP.NE.AND P0, PT, R2, UR7, PT ;  /* 0x0000000702007c0c */ /* 0x000fda000bf05270 */
[----:B------:R-:W-:Y:S05]  /*bab0*/  @P0 BRA `(.L_x_3304) ;  /* 0x0000000000e80947 */ /* 0x000fea0003800000 */
[----:B------:R-:W0:Y:S01]  /*bac0*/  LDC R12, c[0x0][0x478] ;  /* 0x00011e00ff0c7b82 */ /* 0x000e220000000800 */
[----:B--2---:R-:W-:Y:S01]  /*bad0*/  IADD3 R33, PT, PT, R14, UR43, RZ ;  /* 0x0000002b0e217c10 */ /* 0x004fe2000fffe0ff */
[----:B------:R-:W1:Y:S01]  /*bae0*/  LDCU.64 UR8, c[0x0][0x460] ;  /* 0x00008c00ff0877ac */ /* 0x000e620008000a00 */
[----:B------:R-:W2:Y:S01]  /*baf0*/  LDCU.64 UR16, c[0x0][0x3c0] ;  /* 0x00007800ff1077ac */ /* 0x000ea20008000a00 */
[----:B0-----:R-:W-:-:S13]  /*bb00*/  ISETP.NE.AND P1, PT, R12, 0x2, PT ;  /* 0x000000020c00780c */ /* 0x001fda0003f25270 */
[----:B------:R-:W0:Y:S08]  /*bb10*/  @!P1 LDC.64 R12, c[0x0][0x3a8] ;  /* 0x0000ea00ff0c9b82 */ /* 0x000e300000000a00 */
[----:B------:R-:W3:Y:S08]  /*bb20*/  @!P1 LDC.64 R22, c[0x0][0x468] ;  /* 0x00011a00ff169b82 */ /* 0x000ef00000000a00 */
[----:B------:R-:W4:Y:S01]  /*bb30*/  @P1 LDC.64 R18, c[0x0][0x3a8] ;  /* 0x0000ea00ff121b82 */ /* 0x000f220000000a00 */
[----:B0-----:R-:W-:-:S04]  /*bb40*/  @!P1 IADD3 R12, P0, PT, R33, R12, RZ ;  /* 0x0000000c210c9210 */ /* 0x001fc80007f1e0ff */
[----:B------:R-:W-:Y:S01]  /*bb50*/  @!P1 LEA.HI.X.SX32 R13, R33, R13, 0x1, P0 ;  /* 0x0000000d210d9211 */ /* 0x000fe200000f0eff */
[----:B---3--:R-:W3:Y:S04]  /*bb60*/  @!P1 LDG.E R22, desc[UR36][R22.64+0x8] ;  /* 0x0000082416169981 */ /* 0x008ee8000c1e1900 */
[----:B------:R-:W2:Y:S01]  /*bb70*/  @!P1 LDG.E R16, desc[UR36][R12.64] ;  /* 0x000000240c109981 */ /* 0x000ea2000c1e1900 */
[----:B-1----:R-:W-:-:S04]  /*bb80*/  ISETP.NE.U32.AND P0, PT, RZ, UR8, PT ;  /* 0x00000008ff007c0c */ /* 0x002fc8000bf05070 */
[----:B------:R-:W-:-:S13]  /*bb90*/  ISETP.NE.AND.EX P0, PT, RZ, UR9, PT, P0 ;  /* 0x00000009ff007c0c */ /* 0x000fda000bf05300 */
[----:B------:R-:W0:Y:S08]  /*bba0*/  @P0 LDC R24, c[0x0][0x3f8] ;  /* 0x0000fe00ff180b82 */ /* 0x000e300000000800 */
[----:B------:R-:W1:Y:S01]  /*bbb0*/  @P0 LDC.64 R20, c[0x0][0x458] ;  /* 0x00011600ff140b82 */ /* 0x000e620000000a00 */
[----:B----4-:R-:W-:-:S04]  /*bbc0*/  @P1 IMAD.WIDE R12, R33, 0x4, R18 ;  /* 0x00000004210c1825 */ /* 0x010fc800078e0212 */
[----:B0-----:R-:W-:-:S04]  /*bbd0*/  @P0 IMAD R3, R24, UR38, R3 ;  /* 0x0000002618030c24 */ /* 0x001fc8000f8e0203 */
[----:B------:R-:W-:-:S04]  /*bbe0*/  @P0 IMAD R3, R3, 0x50, R14 ;  /* 0x0000005003030824 */ /* 0x000fc800078e020e */
[----:B-1----:R-:W-:Y:S01]  /*bbf0*/  @P0 IMAD.WIDE R18, R3, 0x4, R20 ;  /* 0x0000000403120825 */ /* 0x002fe200078e0214 */
[----:B--2---:R-:W3:Y:S08]  /*bc00*/  @!P1 I2F.S8 R25, R16 ;  /* 0x0000001000199306 */ /* 0x004ef00000001400 */
[----:B------:R-:W0:Y:S08]  /*bc10*/  @!P1 I2F.S8 R27, R16.B1 ;  /* 0x10000010001b9306 */ /* 0x000e300000001400 */
[----:B------:R-:W1:Y:S08]  /*bc20*/  @!P1 I2F.S8 R29, R16.B2 ;  /* 0x20000010001d9306 */ /* 0x000e700000001400 */
[----:B------:R-:W2:Y:S01]  /*bc30*/  @!P1 I2F.S8 R31, R16.B3 ;  /* 0x30000010001f9306 */ /* 0x000ea20000001400 */
[C---:B---3--:R-:W-:Y:S01]  /*bc40*/  @!P1 FMUL.FTZ R24, R22.reuse, R25 ;  /* 0x0000001916189220 */ /* 0x048fe20000410000 */
[C---:B0-----:R-:W-:Y:S01]  /*bc50*/  @!P1 FMUL.FTZ R25, R22.reuse, R27 ;  /* 0x0000001b16199220 */ /* 0x041fe20000410000 */
[C---:B-1----:R-:W-:Y:S01]  /*bc60*/  @!P1 FMUL.FTZ R26, R22.reuse, R29 ;  /* 0x0000001d161a9220 */ /* 0x042fe20000410000 */
[----:B--2---:R-:W-:-:S02]  /*bc70*/  @!P1 FMUL.FTZ R27, R22, R31 ;  /* 0x0000001f161b9220 */ /* 0x004fc40000410000 */
[----:B------:R-:W2:Y:S04]  /*bc80*/  @P0 LDG.E.128 R20, desc[UR36][R18.64] ;  /* 0x0000002412140981 */ /* 0x000ea8000c1e1d00 */
[----:B------:R0:W3:Y:S01]  /*bc90*/  @P1 LDG.E.128 R24, desc[UR36][R12.64] ;  /* 0x000000240c181981 */ /* 0x0000e2000c1e1d00 */
[----:B------:R-:W1:Y:S01]  /*bca0*/  S2UR UR14, SR_CgaCtaId ;  /* 0x00000000000e79c3 */ /* 0x000e620000008800 */
[----:B------:R-:W-:Y:S02]  /*bcb0*/  UMOV UR8, 0x400 ;  /* 0x0000040000087882 */ /* 0x000fe40000000000 */
[----:B------:R-:W-:Y:S02]  /*bcc0*/  UIADD3 UR9, UPT, UPT, UR8, 0x240, URZ ;  /* 0x0000024008097890 */ /* 0x000fe4000fffe0ff */
[----:B------:R-:W-:Y:S01]  /*bcd0*/  UIADD3 UR8, UPT, UPT, -UR5, UR45, URZ ;  /* 0x0000002d05087290 */ /* 0x000fe2000fffe1ff */
[----:B------:R-:W-:Y:S01]  /*bce0*/  IMAD R17, R15, R17, R14 ;  /* 0x000000110f117224 */ /* 0x000fe200078e020e */
[----:B-1----:R-:W-:-:S04]  /*bcf0*/  ULEA UR9, UR14, UR9, 0x18 ;  /* 0x000000090e097291 */ /* 0x002fc8000f8ec0ff */
[----:B------:R-:W-:Y:S01]  /*bd00*/  ULEA UR8, UR8, UR9, 0x2 ;  /* 0x0000000908087291 */ /* 0x000fe2000f8e10ff */
[----:B0-----:R-:W-:-:S08]  /*bd10*/  SHF.R.S32.HI R12, RZ, 0x1f, R17 ;  /* 0x0000001fff0c7819 */ /* 0x001fd00000011411 */
[----:B------:R-:W0:Y:S01]  /*bd20*/  LDS R3, [UR8] ;  /* 0x00000008ff037984 */ /* 0x000e220008000800 */
[----:B------:R-:W-:-:S06]  /*bd30*/  UIMAD UR8, UR40, 0x50, URZ ;  /* 0x00000050280878a4 */ /* 0x000fcc000f8e02ff */
[----:B------:R-:W-:Y:S01]  /*bd40*/  IMAD.U32 R13, RZ, RZ, UR8 ;  /* 0x00000008ff0d7e24 */ /* 0x000fe2000f8e00ff */
[----:B------:R-:W-:-:S04]  /*bd50*/  IADD3 R17, P1, PT, R17, UR8, RZ ;  /* 0x0000000811117c10 */ /* 0x000fc8000ff3e0ff */
[----:B------:R-:W-:Y:S02]  /*bd60*/  LEA.HI.X.SX32 R16, R13, R12, 0x1, P1 ;  /* 0x0000000c0d107211 */ /* 0x000fe400008f0eff */
[----:B------:R-:W-:-:S04]  /*bd70*/  LEA R12, P1, R17, UR16, 0x2 ;  /* 0x00000010110c7c11 */ /* 0x000fc8000f8210ff */
[----:B------:R-:W-:Y:S01]  /*bd80*/  LEA.HI.X R13, R17, UR17, R16, 0x2, P1 ;  /* 0x00000011110d7c11 */ /* 0x000fe200088f1410 */
[----:B---3-5:R-:W-:Y:S01]  /*bd90*/  FADD.FTZ R4, R24, R4 ;  /* 0x0000000418047221 */ /* 0x028fe20000010000 */
[----:B------:R-:W-:Y:S01]  /*bda0*/  FADD.FTZ R5, R25, R5 ;  /* 0x0000000519057221 */ /* 0x000fe20000010000 */
[----:B------:R-:W-:Y:S01]  /*bdb0*/  FADD.FTZ R6, R26, R6 ;  /* 0x000000061a067221 */ /* 0x000fe20000010000 */
[----:B------:R-:W-:Y:S01]  /*bdc0*/  FADD.FTZ R7, R27, R7 ;  /* 0x000000071b077221 */ /* 0x000fe20000010000 */
[----:B--2---:R-:W-:Y:S01]  /*bdd0*/  @P0 FMUL.FTZ R4, R4, R20 ;  /* 0x0000001404040220 */ /* 0x004fe20000410000 */
[----:B------:R-:W-:Y:S01]  /*bde0*/  @P0 FMUL.FTZ R5, R5, R21 ;  /* 0x0000001505050220 */ /* 0x000fe20000410000 */
[----:B------:R-:W-:Y:S01]  /*bdf0*/  @P0 FMUL.FTZ R6, R6, R22 ;  /* 0x0000001606060220 */ /* 0x000fe20000410000 */
[----:B------:R-:W-:-:S05]  /*be00*/  @P0 FMUL.FTZ R7, R7, R23 ;  /* 0x0000001707070220 */ /* 0x000fca0000410000 */
[----:B------:R3:W-:Y:S01]  /*be10*/  STG.E.128 desc[UR36][R12.64], R4 ;  /* 0x000000040c007986 */ /* 0x0007e2000c101d24 */
[C---:B0-----:R-:W-:Y:S01]  /*be20*/  FFMA.FTZ R8, R3.reuse, R4, R8 ;  /* 0x0000000403087223 */ /* 0x041fe20000010008 */
[C---:B------:R-:W-:Y:S01]  /*be30*/  FFMA.FTZ R9, R3.reuse, R5, R9 ;  /* 0x0000000503097223 */ /* 0x040fe20000010009 */
[C---:B------:R-:W-:Y:S01]  /*be40*/  FFMA.FTZ R10, R3.reuse, R6, R10 ;  /* 0x00000006030a7223 */ /* 0x040fe2000001000a */
[----:B------:R-:W-:-:S07]  /*be50*/  FFMA.FTZ R11, R3, R7, R11 ;  /* 0x00000007030b7223 */ /* 0x000fce000001000b */
.L_x_3304:
[----:B------:R-:W-:Y:S05]  /*be60*/  BSYNC.RECONVERGENT B0 ;  /* 0x0000000000007941 */ /* 0x000fea0003800200 */
.L_x_3303:
[----:B------:R-:W-:Y:S01]  /*be70*/  BAR.SYNC.DEFER_BLOCKING 0x0 ;  /* 0x0000000000007b1d */ /* 0x000fe20000010000 */
[----:B------:R-:W-:-:S04]  /*be80*/  ISETP.GT.U32.AND P1, PT, R14, 0x4f, PT ;  /* 0x0000004f0e00780c */ /* 0x000fc80003f24070 */
[----:B------:R-:W-:-:S09]  /*be90*/  ISETP.GT.U32.OR P0, PT, R0, 0x1f, P1 ;  /* 0x0000001f0000780c */ /* 0x000fd20000f04470 */
[----:B------:R-:W-:Y:S05]  /*bea0*/  @P1 BRA `(.L_x_3332) ;  /* 0x0000000000a01947 */ /* 0x000fea0003800000 */
        /* <DEDUP_REMOVED lines=10> */
[----:B------:R-:W-:Y:S01]  /*bf50*/  LEA R2, R2, UR4, 0x2 ;  /* 0x0000000402027c11 */ /* 0x000fe2000f8e10ff */
[----:B------:R-:W-:Y:S05]  /*bf60*/  WARPSYNC.ALL ;  /* 0x0000000000007948 */ /* 0x000fea0003800000 */
[----:B------:R-:W-:Y:S01]  /*bf70*/  @!P1 STS.128 [R2+-0x500], R8 ;  /* 0xfffb000802009388 */ /* 0x000fe20000000c00 */
[----:B------:R-:W-:Y:S01]  /*bf80*/  BAR.SYNC.DEFER_BLOCKING 0x0 ;  /* 0x0000000000007b1d */ /* 0x000fe20000010000 */
[----:B------:R-:W-:Y:S02]  /*bf90*/  ISETP.NE.AND P1, PT, R3, 0x40, PT ;  /* 0x000000400300780c */ /* 0x000fe40003f25270 */
[----:B------:R-:W-:-:S03]  /*bfa0*/  LOP3.LUT R3, R0, 0x3e0, RZ, 0xc0, !PT ;  /* 0x000003e000037812 */ /* 0x000fc600078ec0ff */
[----:B---3-5:R-:W0:Y:S02]  /*bfb0*/  @!P2 LDS.128 R4, [R2] ;  /* 0x000000000204a984 */ /* 0x028e240000000c00 */
        /* <DEDUP_REMOVED lines=15> */
[----:B------:R-:W-:Y:S02]  /*c0b0*/  @!P1 STS.128 [R2+-0x140], R8 ;  /* 0xfffec00802009388 */ /* 0x000fe40000000c00 */
[----:B------:R-:W-:Y:S06]  /*c0c0*/  BAR.SYNC.DEFER_BLOCKING 0x0 ;  /* 0x0000000000007b1d */ /* 0x000fec0000010000 */
[----:B------:R-:W0:Y:S02]  /*c0d0*/  @!P2 LDS.128 R4, [R2] ;  /* 0x000000000204a984 */ /* 0x000e240000000c00 */
[----:B0-----:R-:W-:Y:S01]  /*c0e0*/  @!P2 FADD.FTZ R8, R8, R4 ;  /* 0x000000040808a221 */ /* 0x001fe20000010000 */
[----:B------:R-:W-:Y:S01]  /*c0f0*/  @!P2 FADD.FTZ R9, R9, R5 ;  /* 0x000000050909a221 */ /* 0x000fe20000010000 */
[----:B------:R-:W-:Y:S01]  /*c100*/  @!P2 FADD.FTZ R10, R10, R6 ;  /* 0x000000060a0aa221 */ /* 0x000fe20000010000 */
[----:B------:R-:W-:Y:S01]  /*c110*/  @!P2 FADD.FTZ R11, R11, R7 ;  /* 0x000000070b0ba221 */ /* 0x000fe20000010000 */
[----:B------:R-:W-:Y:S06]  /*c120*/  BAR.SYNC.DEFER_BLOCKING 0x0 ;  /* 0x0000000000007b1d */ /* 0x000fec0000010000 */
.L_x_3332:
[----:B------:R-:W-:Y:S05]  /*c130*/  @P0 EXIT ;  /* 0x000000000000094d */ /* 0x000fea0003800000 */
[----:B------:R-:W0:Y:S02]  /*c140*/  LDCU UR4, c[0x0][0x478] ;  /* 0x00008f00ff0477ac */ /* 0x000e240008000800 */
[----:B0-----:R-:W-:-:S09]  /*c150*/  UISETP.NE.AND UP0, UPT, UR4, 0x2, UPT ;  /* 0x000000020400788c */ /* 0x001fd2000bf05270 */
[----:B------:R-:W-:Y:S05]  /*c160*/  BRA.U UP0, `(.L_x_3333) ;  /* 0x00000001007c7547 */ /* 0x000fea000b800000 */
[----:B------:R-:W0:Y:S01]  /*c170*/  LDC.64 R2, c[0x0][0x470] ;  /* 0x00011c00ff027b82 */ /* 0x000e220000000a00 */
[----:B------:R-:W4:Y:S01]  /*c180*/  LDCU.64 UR4, c[0x0][0x380] ;  /* 0x00007000ff0477ac */ /* 0x000f220008000a00 */
[----:B0-----:R-:W2:Y:S01]  /*c190*/  LDG.E R2, desc[UR36][R2.64] ;  /* 0x0000002402027981 */ /* 0x001ea2000c1e1900 */
[----:B------:R-:W-:Y:S01]  /*c1a0*/  IADD3 R14, PT, PT, R15, R14, RZ ;  /* 0x0000000e0f0e7210 */ /* 0x000fe20007ffe0ff */
        /* <DEDUP_REMOVED lines=10> */
[----:B------:R-:W3:Y:S01]  /*c250*/  F2I.S8.NTZ R8, R8 ;  /* 0x0000000800087305 */ /* 0x000ee20000202100 */
[----:B------:R-:W-:Y:S02]  /*c260*/  SHF.L.U32 R2, R0, 0x10, RZ ;  /* 0x0000001000027819 */ /* 0x000fe400000006ff */
[----:B------:R-:W-:Y:S02]  /*c270*/  PRMT R0, R3, 0x7710, RZ ;  /* 0x0000771003007816 */ /* 0x000fe400000000ff */
[----:B------:R-:W-:Y:S02]  /*c280*/  LOP3.LUT R3, R2, 0xff0000, RZ, 0xc0, !PT ;  /* 0x00ff000002037812 */ /* 0x000fe400078ec0ff */
[----:B0-----:R-:W-:-:S03]  /*c290*/  PRMT R9, R9, 0x8880, RZ ;  /* 0x0000888009097816 */ /* 0x001fc600000000ff */
[----:B------:R-:W-:Y:S01]  /*c2a0*/  IMAD R3, R0, 0x1000000, R3 ;  /* 0x0100000000037824 */ /* 0x000fe200078e0203 */
[----:B------:R-:W-:Y:S02]  /*c2b0*/  PRMT R2, R9, 0x7710, RZ ;  /* 0x0000771009027816 */ /* 0x000fe400000000ff */
[----:B---3-5:R-:W-:-:S04]  /*c2c0*/  PRMT R4, R8, 0x8880, RZ ;  /* 0x0000888008047816 */ /* 0x028fc800000000ff */
[----:B------:R-:W-:Y:S02]  /*c2d0*/  PRMT R0, R4, 0x7710, RZ ;  /* 0x0000771004007816 */ /* 0x000fe400000000ff */
[----:B------:R-:W-:Y:S02]  /*c2e0*/  LOP3.LUT R4, R2, 0xff, RZ, 0xc0, !PT ;  /* 0x000000ff02047812 */ /* 0x000fe400078ec0ff */
[----:B----4-:R-:W-:Y:S02]  /*c2f0*/  IADD3 R2, P0, PT, R14, UR4, RZ ;  /* 0x000000040e027c10 */ /* 0x010fe4000ff1e0ff */
[----:B------:R-:W-:Y:S02]  /*c300*/  LOP3.LUT R5, R0, 0xff, RZ, 0xc0, !PT ;  /* 0x000000ff00057812 */ /* 0x000fe400078ec0ff */
[----:B------:R-:W-:Y:S02]  /*c310*/  LEA R4, R4, R3, 0x8 ;  /* 0x0000000304047211 */ /* 0x000fe400078e40ff */
[----:B------:R-:W-:-:S02]  /*c320*/  LEA.HI.X.SX32 R3, R14, UR5, 0x1, P0 ;  /* 0x000000050e037c11 */ /* 0x000fc400080f0eff */
[----:B------:R-:W-:-:S05]  /*c330*/  IADD3 R5, PT, PT, R4, R5, RZ ;  /* 0x0000000504057210 */ /* 0x000fca0007ffe0ff */
[----:B------:R-:W-:Y:S01]  /*c340*/  STG.E desc[UR36][R2.64], R5 ;  /* 0x0000000502007986 */ /* 0x000fe2000c101924 */
[----:B------:R-:W-:Y:S05]  /*c350*/  EXIT ;  /* 0x000000000000794d */ /* 0x000fea0003800000 */
.L_x_3333:
[----:B------:R-:W0:Y:S01]  /*c360*/  LDC.64 R2, c[0x0][0x380] ;  /* 0x0000e000ff027b82 */ /* 0x000e220000000a00 */
[----:B------:R-:W-:-:S04]  /*c370*/  IMAD.IADD R15, R15, 0x1, R14 ;  /* 0x000000010f0f7824 */ /* 0x000fc800078e020e */
[----:B0-----:R-:W-:-:S05]  /*c380*/  IMAD.WIDE R2, R15, 0x4, R2 ;  /* 0x000000040f027825 */ /* 0x001fca00078e0202 */
[----:B------:R-:W-:Y:S01]  /*c390*/  STG.E.128 desc[UR36][R2.64], R8 ;  /* 0x0000000802007986 */ /* 0x000fe2000c101d24 */
[----:B------:R-:W-:Y:S05]  /*c3a0*/  EXIT ;  /* 0x000000000000794d */ /* 0x000fea0003800000 */
.L_x_3197:
[----:B------:R-:W-:Y:S01]  /*c3b0*/  HFMA2 R12, -RZ, RZ, 0, 9.5367431640625e-07 ;  /* 0x00000010ff0c7431 */ /* 0x000fe200000001ff */
[----:B------:R-:W-:Y:S01]  /*c3c0*/  MOV R11, 0x1f ;  /* 0x0000001f000b7802 */ /* 0x000fe20000000f00 */
[----:B------:R-:W-:-:S07]  /*c3d0*/  IMAD.MOV.U32 R15, RZ, RZ, -0x1 ;  /* 0xffffffffff0f7424 */ /* 0x000fce00078e00ff */
[----:B0-----:R-:W-:Y:S05]  /*c3e0*/  WARPSYNC.COLLECTIVE R15, `(.L_x_3334) ;  /* 0x000000000f087348 */ /* 0x001fea0003c00000 */
[----:B------:R1:W2:Y:S02]  /*c3f0*/  SHFL.BFLY P6, R14, R13, R12, R11 ;  /* 0x0c00000c0d0e7389 */ /* 0x0002a400000c000b */
[----:B012---:R-:W-:Y:S05]  /*c400*/  ENDCOLLECTIVE ;  /* 0x000000000000791b */ /* 0x007fea0003800000 */
.L_x_3334:
[----:B------:R-:W-:Y:S02]  /*c410*/  HFMA2 R12, -RZ, RZ, 0, 4.76837158203125e-07 ;  /* 0x00000008ff0c7431 */ /* 0x000fe400000001ff */
[----:B------:R-:W-:-:S05]  /*c420*/  FADD.FTZ R0, R13, R14 ;  /* 0x0000000e0d007221 */ /* 0x000fca0000010000 */
[----:B------:R-:W-:-:S07]  /*c430*/  MOV R13, R0 ;  /* 0x00000000000d7202 */ /* 0x000fce0000000f00 */
[----:B------:R-:W-:Y:S05]  /*c440*/  WARPSYNC.COLLECTIVE R15, `(.L_x_3335) ;  /* 0x000000000f087348 */ /* 0x000fea0003c00000 */
[----:B------:R0:W1:Y:S02]  /*c450*/  SHFL.BFLY P6, R14, R13, R12, R11 ;  /* 0x0c00000c0d0e7389 */ /* 0x00006400000c000b */
[----:B01----:R-:W-:Y:S05]  /*c460*/  ENDCOLLECTIVE ;  /* 0x000000000000791b */ /* 0x003fea0003800000 */
.L_x_3335:
[----:B------:R-:W-:Y:S01]  /*c470*/  MOV R12, 0x4 ;  /* 0x00000004000c7802 */ /* 0x000fe20000000f00 */
[----:B------:R-:W-:-:S04]  /*c480*/  FADD.FTZ R2, R0, R14 ;  /* 0x0000000e00027221 */ /* 0x000fc80000010000 */
[----:B------:R-:W-:-:S07]  /*c490*/  IMAD.MOV.U32 R13, RZ, RZ, R2 ;  /* 0x000000ffff0d7224 */ /* 0x000fce00078e0002 */
[----:B------:R-:W-:Y:S05]  /*c4a0*/  WARPSYNC.COLLECTIVE R15, `(.L_x_3336) ;  /* 0x000000000f087348 */ /* 0x000fea0003c00000 */
[----:B------:R0:W1:Y:S02]  /*c4b0*/  SHFL.BFLY P6, R14, R13, R12, R11 ;  /* 0x0c00000c0d0e7389 */ /* 0x00006400000c000b */
[----:B01----:R-:W-:Y:S05]  /*c4c0*/  ENDCOLLECTIVE ;  /* 0x000000000000791b */ /* 0x003fea0003800000 */
.L_x_3336:
[----:B------:R-:W-:Y:S02]  /*c4d0*/  IMAD.MOV.U32 R12, RZ, RZ, 0x2 ;  /* 0x00000002ff0c7424 */ /* 0x000fe400078e00ff */
[----:B------:R-:W-:-:S05]  /*c4e0*/  FADD.FTZ R3, R2, R14 ;  /* 0x0000000e02037221 */ /* 0x000fca0000010000 */
[----:B------:R-:W-:-:S07]  /*c4f0*/  MOV R13, R3 ;  /* 0x00000003000d7202 */ /* 0x000fce0000000f00 */
[----:B------:R-:W-:Y:S05]  /*c500*/  WARPSYNC.COLLECTIVE R15, `(.L_x_3337) ;  /* 0x000000000f087348 */ /* 0x000fea0003c00000 */
[----:B------:R0:W1:Y:S02]  /*c510*/  SHFL.BFLY P6, R14, R13, R12, R11 ;  /* 0x0c00000c0d0e7389 */ /* 0x00006400000c000b */
[----:B01----:R-:W-:Y:S05]  /*c520*/  ENDCOLLECTIVE ;  /* 0x000000000000791b */ /* 0x003fea0003800000 */
.L_x_3337:
[----:B------:R-:W-:Y:S02]  /*c530*/  HFMA2 R12, -RZ, RZ, 0, 5.9604644775390625e-08 ;  /* 0x00000001ff0c7431 */ /* 0x000fe400000001ff */
[----:B------:R-:W-:-:S05]  /*c540*/  FADD.FTZ R4, R3, R14 ;  /* 0x0000000e03047221 */ /* 0x000fca0000010000 */
[----:B------:R-:W-:-:S07]  /*c550*/  MOV R13, R4 ;  /* 0x00000004000d7202 */ /* 0x000fce0000000f00 */
[----:B------:R-:W-:Y:S05]  /*c560*/  WARPSYNC.COLLECTIVE R15, `(.L_x_3338) ;  /* 0x000000000f087348 */ /* 0x000fea0003c00000 */
[----:B------:R0:W1:Y:S02]  /*c570*/  SHFL.BFLY P6, R14, R13, R12, R11 ;  /* 0x0c00000c0d0e7389 */ /* 0x00006400000c000b */
[----:B01----:R-:W-:Y:S05]  /*c580*/  ENDCOLLECTIVE ;  /* 0x000000000000791b */ /* 0x003fea0003800000 */
.L_x_3338:
[----:B------:R-:W-:Y:S05]  /*c590*/  BRA `(.L_x_3339) ;  /* 0xffffff5400ac7947 */ /* 0x000fea000383ffff */
.L_x_3340:
        /* <DEDUP_REMOVED lines=14> */
.L_x_4071:


//--------------------- .text._ZN4mmha33masked_multihead_attention_kernelIfLi80ELi128ELi2ELi32ELi128ELb0ELb1EEEv26Multihead_attention_paramsIT_XT5_EE --------------------------
	.section	.text._ZN4mmha33masked_multihead_attention_kernelIfLi80ELi128ELi2ELi32ELi128ELb0ELb1EEEv26Multihead_attention_paramsIT_XT5_EE,"ax",@progbits
	.align	128
        .global         _ZN4mmha33masked_multihead_attention_kernelIfLi80ELi128ELi2ELi32ELi128ELb0ELb1EEEv26Multihead_attention_paramsIT_XT5_EE
        .type           _ZN4mmha33masked_multihead_attention_kernelIfLi80ELi128ELi2ELi32ELi128ELb0ELb1EEEv26Multihead_attention_paramsIT_XT5_EE,@function
        .size           _ZN4mmha33masked_multihead_attention_kernelIfLi80ELi128ELi2ELi32ELi128ELb0ELb1EEEv26Multihead_attention_paramsIT_XT5_EE,(.L_x_4072 - _ZN4mmha33masked_multihead_attention_kernelIfLi80ELi128ELi2ELi32ELi128ELb0ELb1EEEv26Multihead_attention_paramsIT_XT5_EE)
        .other          _ZN4mmha33masked_multihead_attention_kernelIfLi80ELi128ELi2ELi32ELi128ELb0ELb1EEEv26Multihead_attention_paramsIT_XT5_EE,@"STO_CUDA_ENTRY STV_DEFAULT"
_ZN4mmha33masked_multihead_attention_kernelIfLi80ELi128ELi2ELi32ELi128ELb0ELb1EEEv26Multihead_attention_paramsIT_XT5_EE:
.text._ZN4mmha33masked_multihead_attention_kernelIfLi80ELi128ELi2ELi32ELi128ELb0ELb1EEEv26Multihead_attention_paramsIT_XT5_EE:
        /* <DEDUP_REMOVED lines=12> */
.L_x_3341:
[----:B------:R-:W1:Y:S01]  /*00c0*/  LDC R10, c[0x0][0x3f0] ;  /* 0x0000fc00ff0a7b82 */ /* 0x000e620000000800 */
[----:B------:R-:W3:Y:S01]  /*00d0*/  S2R R87, SR_CTAID.X ;  /* 0x0000000000577919 */ /* 0x000ee20000002500 */
[----:B------:R-:W4:Y:S06]  /*00e0*/  S2R R22, SR_TID.X ;  /* 0x0000000000167919 */ /* 0x000f2c0000002100 */
[----:B------:R-:W0:Y:S08]  /*00f0*/  LDC R7, c[0x0][0x478] ;  /* 0x00011e00ff077b82 */ /* 0x000e300000000800 */
[----:B------:R-:W3:Y:S01]  /*0100*/  LDC R4, c[0x0][0x3e8] ;  /* 0x0000fa00ff047b82 */ /* 0x000ee20000000800 */
[----:B-1----:R-:W-:-:S07]  /*0110*/  IABS R6, R10 ;  /* 0x0000000a00067213 */ /* 0x002fce0000000000 */
[----:B------:R-:W1:Y:S01]  /*0120*/  LDC R36, c[0x0][0x3f8] ;  /* 0x0000fe00ff247b82 */ /* 0x000e620000000800 */
[----:B--2---:R-:W-:Y:S01]  /*0130*/  LOP3.LUT R11, R33, R10, RZ, 0x3c, !PT ;  /* 0x0000000a210b7212 */ /* 0x004fe200078e3cff */
[----:B------:R-:W2:Y:S01]  /*0140*/  I2F.RP R0, R6 ;  /* 0x0000000600007306 */ /* 0x000ea20000209400 */
[----:B0-----:R-:W-:-:S05]  /*0150*/  ISETP.NE.AND P1, PT, R7, 0x2, PT ;  /* 0x000000020700780c */ /* 0x001fca0003f25270 */
[----:B------:R-:W0:Y:S01]  /*0160*/  LDC.64 R26, c[0x0][0x460] ;  /* 0x00011800ff1a7b82 */ /* 0x000e220000000a00 */
[----:B---3--:R-:W-:Y:S01]  /*0170*/  ISETP.NE.AND P0, PT, R4, RZ, PT ;  /* 0x000000ff0400720c */ /* 0x008fe20003f05270 */
[----:B--2---:R-:W2:Y:S06]  /*0180*/  MUFU.RCP R0, R0 ;  /* 0x0000000000007308 */ /* 0x004eac0000001000 */
[----:B------:R-:W3:Y:S01]  /*0190*/  @!P1 LDC.64 R12, c[0x0][0x398] ;  /* 0x0000e600ff0c9b82 */ /* 0x000ee20000000a00 */
[----:B-1----:R-:W-:-:S07]  /*01a0*/  IMAD R32, R33, R36, R87 ;  /* 0x0000002421207224 */ /* 0x002fce00078e0257 */
[----:B------:R-:W1:Y:S01]  /*01b0*/  @!P1 LDC.64 R8, c[0x0][0x468] ;  /* 0x00011a00ff089b82 */ /* 0x000e620000000a00 */
[----:B--2---:R-:W-:Y:S01]  /*01c0*/  VIADD R2, R0, 0xffffffe ;  /* 0x0ffffffe00027836 */ /* 0x004fe20000000000 */
[----:B------:R-:W-:-:S03]  /*01d0*/  IABS R0, R33 ;  /* 0x0000002100007213 */ /* 0x000fc60000000000 */
[----:B------:R2:W4:Y:S02]  /*01e0*/  F2I.FTZ.U32.TRUNC.NTZ R3, R2 ;  /* 0x0000000200037305 */ /* 0x000524000021f000 */
[----:B--2---:R-:W-:Y:S01]  /*01f0*/  IMAD.MOV.U32 R2, RZ, RZ, RZ ;  /* 0x000000ffff027224 */ /* 0x004fe200078e00ff */
[----:B-1----:R-:W2:Y:S01]  /*0200*/  @!P1 LDG.E R8, desc[UR36][R8.64+0x4] ;  /* 0x0000042408089981 */ /* 0x002ea2000c1e1900 */
[----:B----4-:R-:W-:-:S05]  /*0210*/  IADD3 R5, PT, PT, RZ, -R3, RZ ;  /* 0x80000003ff057210 */ /* 0x010fca0007ffe0ff */
[----:B------:R-:W-:-:S04]  /*0220*/  IMAD R5, R5, R6, RZ ;  /* 0x0000000605057224 */ /* 0x000fc800078e02ff */
[----:B------:R-:W-:-:S04]  /*0230*/  IMAD.HI.U32 R2, R3, R5, R2 ;  /* 0x0000000503027227 */ /* 0x000fc800078e0002 */
[----:B------:R-:W-:-:S04]  /*0240*/  IMAD.MOV.U32 R5, RZ, RZ, R0 ;  /* 0x000000ffff057224 */ /* 0x000fc800078e0000 */
[----:B------:R-:W-:-:S04]  /*0250*/  IMAD.HI.U32 R3, R2, R5, RZ ;  /* 0x0000000502037227 */ /* 0x000fc800078e00ff */
[----:B------:R-:W-:Y:S01]  /*0260*/  @!P0 IMAD R2, R32, 0x50, RZ ;  /* 0x0000005020028824 */ /* 0x000fe200078e02ff */
[----:B------:R-:W-:-:S05]  /*0270*/  IADD3 R0, PT, PT, -R3, RZ, RZ ;  /* 0x000000ff03007210 */ /* 0x000fca0007ffe1ff */
[----:B------:R-:W-:Y:S02]  /*0280*/  IMAD R5, R6, R0, R5 ;  /* 0x0000000006057224 */ /* 0x000fe400078e0205 */
[----:B------:R-:W-:-:S03]  /*0290*/  @P0 IMAD R0, R33, R4, RZ ;  /* 0x0000000421000224 */ /* 0x000fc600078e02ff */
[----:B------:R-:W-:Y:S01]  /*02a0*/  ISETP.GT.U32.AND P2, PT, R6, R5, PT ;  /* 0x000000050600720c */ /* 0x000fe20003f44070 */
[----:B------:R-:W-:Y:S01]  /*02b0*/  @P0 IMAD R2, R87, 0x50, R0 ;  /* 0x0000005057020824 */ /* 0x000fe200078e0200 */
[----:B0-----:R-:W-:Y:S01]  /*02c0*/  ISETP.NE.U32.AND P0, PT, R26, RZ, PT ;  /* 0x000000ff1a00720c */ /* 0x001fe20003f05070 */
[----:B------:R-:W-:-:S03]  /*02d0*/  IMAD.SHL.U32 R0, R22, 0x4, RZ ;  /* 0x0000000416007824 */ /* 0x000fc600078e00ff */
[----:B------:R-:W-:Y:S01]  /*02e0*/  ISETP.NE.AND.EX P0, PT, R27, RZ, PT, P0 ;  /* 0x000000ff1b00720c */ /* 0x000fe20003f05300 */
[----:B------:R-:W-:-:S05]  /*02f0*/  IMAD.IADD R25, R0, 0x1, R2 ;  /* 0x0000000100197824 */ /* 0x000fca00078e0202 */
[----:B---3--:R-:W-:Y:S02]  /*0300*/  @!P1 IADD3 R4, P4, PT, R25, R12, RZ ;  /* 0x0000000c19049210 */ /* 0x008fe40007f9e0ff */
[----:B------:R-:W-:-:S04]  /*0310*/  @!P2 IADD3 R5, PT, PT, R5, -R6, RZ ;  /* 0x800000060505a210 */ /* 0x000fc80007ffe0ff */
[----:B------:R-:W-:Y:S02]  /*0320*/  ISETP.GE.U32.AND P3, PT, R5, R6, PT ;  /* 0x000000060500720c */ /* 0x000fe40003f66070 */
[----:B------:R-:W-:Y:S01]  /*0330*/  @!P1 LEA.HI.X.SX32 R5, R25, R13, 0x1, P4 ;  /* 0x0000000d19059211 */ /* 0x000fe200020f0eff */
[----:B------:R-:W0:Y:S04]  /*0340*/  @P0 LDC.64 R6, c[0x0][0x460] ;  /* 0x00011800ff060b82 */ /* 0x000e280000000a00 */
[----:B------:R1:W3:Y:S01]  /*0350*/  @!P1 LDG.E R12, desc[UR36][R4.64] ;  /* 0x00000024040c9981 */ /* 0x0002e2000c1e1900 */
[----:B------:R-:W-:Y:S01]  /*0360*/  @!P2 VIADD R3, R3, 0x1 ;  /* 0x000000010303a836 */ /* 0x000fe20000000000 */
[----:B------:R-:W-:Y:S02]  /*0370*/  ISETP.GE.AND P4, PT, R11, RZ, PT ;  /* 0x000000ff0b00720c */ /* 0x000fe40003f86270 */
[----:B------:R-:W-:-:S02]  /*0380*/  ISETP.NE.AND P2, PT, R10, RZ, PT ;  /* 0x000000ff0a00720c */ /* 0x000fc40003f45270 */
[----:B------:R-:W-:Y:S01]  /*0390*/  @P3 VIADD R3, R3, 0x1 ;  /* 0x0000000103033836 */ /* 0x000fe20000000000 */
[----:B-1----:R-:W1:Y:S04]  /*03a0*/  LDC.64 R4, c[0x0][0x4a0] ;  /* 0x00012800ff047b82 */ /* 0x002e680000000a00 */
[----:B------:R-:W-:-:S05]  /*03b0*/  MOV R37, R3 ;  /* 0x0000000300257202 */ /* 0x000fca0000000f00 */
[----:B------:R-:W-:Y:S01]  /*03c0*/  @!P4 IMAD.MOV R37, RZ, RZ, -R37 ;  /* 0x000000ffff25c224 */ /* 0x000fe200078e0a25 */
[----:B------:R-:W-:Y:S01]  /*03d0*/  @!P2 LOP3.LUT R37, RZ, R10, RZ, 0x33, !PT ;  /* 0x0000000aff25a212 */ /* 0x000fe200078e33ff */
[----:B------:R-:W-:-:S04]  /*03e0*/  IMAD.MOV.U32 R16, RZ, RZ, RZ ;  /* 0x000000ffff107224 */ /* 0x000fc800078e00ff */
[----:B0-----:R-:W-:-:S05]  /*03f0*/  @P0 IMAD.WIDE R6, R37, 0x4, R6 ;  /* 0x0000000425060825 */ /* 0x001fca00078e0206 */
[----:B------:R0:W5:Y:S01]  /*0400*/  @P0 LDG.E R16, desc[UR36][R6.64] ;  /* 0x0000002406100981 */ /* 0x000162000c1e1900 */
[----:B-1----:R-:W-:-:S04]  /*0410*/  ISETP.NE.U32.AND P0, PT, R4, RZ, PT ;  /* 0x000000ff0400720c */ /* 0x002fc80003f05070 */
[----:B------:R-:W-:Y:S02]  /*0420*/  ISETP.NE.AND.EX P0, PT, R5, RZ, PT, P0 ;  /* 0x000000ff0500720c */ /* 0x000fe40003f05300 */
[----:B------:R-:W-:-:S11]  /*0430*/  ISETP.GT.U32.AND P2, PT, R22, 0x13, PT ;  /* 0x000000131600780c */ /* 0x000fd60003f44070 */
[----:B------:R-:W1:Y:S01]  /*0440*/  @P0 LDC.64 R18, c[0x0][0x4a0] ;  /* 0x00012800ff120b82 */ /* 0x000e620000000a00 */
[----:B------:R-:W-:Y:S01]  /*0450*/  BSSY.RECONVERGENT B0, `(.L_x_3342) ;  /* 0x000001f000007945 */ /* 0x000fe20003800200 */
[----:B---3--:R-:W2:Y:S08]  /*0460*/  @!P1 I2F.S8 R3, R12 ;  /* 0x0000000c00039306 */ /* 0x008eb00000001400 */
[----:B------:R-:W3:Y:S08]  /*0470*/  @!P1 I2F.S8 R5, R12.B1 ;  /* 0x1000000c00059306 */ /* 0x000ef00000001400 */
[----:B------:R-:W0:Y:S08]  /*0480*/  @!P1 I2F.S8 R11, R12.B2 ;  /* 0x2000000c000b9306 */ /* 0x000e300000001400 */
[----:B------:R-:W4:Y:S01]  /*0490*/  @!P1 I2F.S8 R9, R12.B3 ;  /* 0x3000000c00099306 */ /* 0x000f220000001400 */
[C---:B--2---:R-:W-:Y:S01]  /*04a0*/  @!P1 FMUL.FTZ R4, R8.reuse, R3 ;  /* 0x0000000308049220 */ /* 0x044fe20000410000 */
[C---:B---3--:R-:W-:Y:S01]  /*04b0*/  @!P1 FMUL.FTZ R5, R8.reuse, R5 ;  /* 0x0000000508059220 */ /* 0x048fe20000410000 */
[C---:B0-----:R-:W-:Y:S01]  /*04c0*/  @!P1 FMUL.FTZ R6, R8.reuse, R11 ;  /* 0x0000000b08069220 */ /* 0x041fe20000410000 */
[----:B------:R-:W-:Y:S01]  /*04d0*/  CS2R R10, SRZ ;  /* 0x00000000000a7805 */ /* 0x000fe2000001ff00 */
[----:B----4-:R-:W-:Y:S01]  /*04e0*/  @!P1 FMUL.FTZ R7, R8, R9 ;  /* 0x0000000908079220 */ /* 0x010fe20000410000 */
[----:B------:R-:W-:Y:S01]  /*04f0*/  CS2R R8, SRZ ;  /* 0x0000000000087805 */ /* 0x000fe2000001ff00 */
[----:B-1----:R-:W-:Y:S06]  /*0500*/  @P2 BRA `(.L_x_3343) ;  /* 0x00000000004c2947 */ /* 0x002fec0003800000 */
        /* <DEDUP_REMOVED lines=19> */
.L_x_3343:
[----:B------:R-:W-:Y:S05]  /*0640*/  BSYNC.RECONVERGENT B0 ;  /* 0x0000000000007941 */ /* 0x000fea0003800200 */
.L_x_3342:
[----:B------:R-:W-:Y:S05]  /*0650*/  @!P1 BRA `(.L_x_3344) ;  /* 0x0000000000209947 */ /* 0x000fea0003800000 */
[----:B------:R-:W-:Y:S01]  /*0660*/  BSSY.RECONVERGENT B0, `(.L_x_3344) ;  /* 0x0000007000007945 */ /* 0x000fe20003800200 */
[----:B------:R-:W-:Y:S02]  /*0670*/  CS2R R6, SRZ ;  /* 0x0000000000067805 */ /* 0x000fe4000001ff00 */
[----:B------:R-:W-:Y:S01]  /*0680*/  CS2R R4, SRZ ;  /* 0x0000000000047805 */ /* 0x000fe2000001ff00 */
[----:B------:R-:W-:Y:S06]  /*0690*/  @P2 BRA `(.L_x_3345) ;  /* 0x00000000000c2947 */ /* 0x000fec0003800000 */
[----:B------:R-:W1:Y:S02]  /*06a0*/  LDC.64 R4, c[0x0][0x398] ;  /* 0x0000e600ff047b82 */ /* 0x000e640000000a00 */
[----:B-1----:R-:W-:-:S06]  /*06b0*/  IMAD.WIDE R4, R25, 0x4, R4 ;  /* 0x0000000419047825 */ /* 0x002fcc00078e0204 */
[----:B------:R-:W5:Y:S02]  /*06c0*/  LDG.E.128 R4, desc[UR36][R4.64] ;  /* 0x0000002404047981 */ /* 0x000f64000c1e1d00 */
.L_x_3345:
[----:B------:R-:W-:Y:S05]  /*06d0*/  BSYNC.RECONVERGENT B0 ;  /* 0x0000000000007941 */ /* 0x000fea0003800200 */
.L_x_3344:
[----:B------:R-:W-:Y:S01]  /*06e0*/  @P0 IMAD.WIDE.U32 R12, R33, 0x4, R18 ;  /* 0x00000004210c0825 */ /* 0x000fe200078e0012 */
[----:B------:R-:W1:Y:S01]  /*06f0*/  LDCU.64 UR6, c[0x0][0x3a0] ;  /* 0x00007400ff0677ac */ /* 0x000e620008000a00 */
[----:B------:R-:W2:Y:S03]  /*0700*/  LDCU.64 UR4, c[0x0][0x390] ;  /* 0x00007200ff0477ac */ /* 0x000ea60008000a00 */
[----:B------:R3:W4:Y:S01]  /*0710*/  @P0 LDG.E R3, desc[UR36][R12.64] ;  /* 0x000000240c030981 */ /* 0x000722000c1e1900 */
[----:B------:R-:W-:Y:S01]  /*0720*/  ISETP.EQ.U32.AND P4, PT, R26, RZ, PT ;  /* 0x000000ff1a00720c */ /* 0x000fe20003f82070 */
[----:B0-----:R-:W0:Y:S01]  /*0730*/  LDC.64 R14, c[0x0][0x418] ;  /* 0x00010600ff0e7b82 */ /* 0x001e220000000a00 */
[----:B------:R-:W-:Y:S02]  /*0740*/  ISETP.GT.U32.AND P2, PT, R22, 0x1f, PT ;  /* 0x0000001f1600780c */ /* 0x000fe40003f44070 */
[----:B------:R-:W-:-:S02]  /*0750*/  CS2R R24, SRZ ;  /* 0x0000000000187805 */ /* 0x000fc4000001ff00 */
[----:B------:R-:W-:Y:S02]  /*0760*/  ISETP.EQ.OR.EX P2, PT, R27, RZ, P2, P4 ;  /* 0x000000ff1b00720c */ /* 0x000fe40001742740 */
[----:B------:R-:W-:Y:S02]  /*0770*/  CS2R R30, SRZ ;  /* 0x00000000001e7805 */ /* 0x000fe4000001ff00 */
[----:B------:R-:W-:Y:S02]  /*0780*/  CS2R R28, SRZ ;  /* 0x00000000001c7805 */ /* 0x000fe4000001ff00 */
[----:B------:R-:W-:Y:S01]  /*0790*/  CS2R R26, SRZ ;  /* 0x00000000001a7805 */ /* 0x000fe2000001ff00 */
[----:B------:R-:W0:Y:S01]  /*07a0*/  LDC R23, c[0x0][0x3f4] ;  /* 0x0000fd00ff177b82 */ /* 0x000e220000000800 */
[----:B-1----:R-:W-:Y:S02]  /*07b0*/  ISETP.NE.U32.AND P3, PT, RZ, UR6, PT ;  /* 0x00000006ff007c0c */ /* 0x002fe4000bf65070 */
[----:B--2---:R-:W-:Y:S01]  /*07c0*/  ISETP.NE.U32.AND P1, PT, RZ, UR4, PT ;  /* 0x00000004ff007c0c */ /* 0x004fe2000bf25070 */
[----:B------:R-:W1:Y:S01]  /*07d0*/  LDCU.U8 UR4, c[0x0][0x404] ;  /* 0x00008080ff0477ac */ /* 0x000e620008000000 */
[----:B------:R-:W-:-:S03]  /*07e0*/  ISETP.NE.AND.EX P3, PT, RZ, UR7, PT, P3 ;  /* 0x00000007ff007c0c */ /* 0x000fc6000bf65330 */
[----:B---3--:R-:W2:Y:S01]  /*07f0*/  @!P2 LDC.64 R12, c[0x0][0x450] ;  /* 0x00011400ff0cab82 */ /* 0x008ea20000000a00 */
[----:B------:R-:W-:Y:S02]  /*0800*/  ISETP.NE.AND.EX P1, PT, RZ, UR5, PT, P1 ;  /* 0x00000005ff007c0c */ /* 0x000fe4000bf25310 */
[C---:B------:R-:W-:Y:S02]  /*0810*/  ISETP.GT.U32.OR P3, PT, R22.reuse, 0x13, !P3 ;  /* 0x000000131600780c */ /* 0x040fe40005f64470 */
[----:B------:R-:W-:Y:S02]  /*0820*/  ISETP.GT.U32.OR P1, PT, R22, 0x13, !P1 ;  /* 0x000000131600780c */ /* 0x000fe40004f24470 */
[----:B0-----:R-:W-:Y:S01]  /*0830*/  ISETP.NE.U32.AND P4, PT, R14, RZ, PT ;  /* 0x000000ff0e00720c */ /* 0x001fe20003f85070 */
[----:B-----5:R-:W-:Y:S01]  /*0840*/  @!P2 IMAD R14, R16, R36, RZ ;  /* 0x00000024100ea224 */ /* 0x020fe200078e02ff */
[----:B------:R-:W4:Y:S02]  /*0850*/  @P0 LDC R38, c[0x0][0x430] ;  /* 0x00010c00ff260b82 */ /* 0x000f240000000800 */
[----:B------:R-:W-:Y:S01]  /*0860*/  ISETP.NE.AND.EX P4, PT, R15, RZ, PT, P4 ;  /* 0x000000ff0f00720c */ /* 0x000fe20003f85340 */
[----:B------:R-:W-:-:S04]  /*0870*/  IMAD R15, R87, 0x50, R0 ;  /* 0x00000050570f7824 */ /* 0x000fc800078e0200 */
[----:B------:R-:W-:Y:S01]  /*0880*/  @!P2 IMAD R17, R14, 0x50, R15 ;  /* 0x000000500e11a824 */ /* 0x000fe200078e020f */
[----:B------:R-:W0:Y:S08]  /*0890*/  @!P3 LDC.64 R20, c[0x0][0x3a0] ;  /* 0x0000e800ff14bb82 */ /* 0x000e300000000a00 */
[----:B------:R-:W3:Y:S01]  /*08a0*/  @!P1 LDC.64 R18, c[0x0][0x390] ;  /* 0x0000e400ff129b82 */ /* 0x000ee20000000a00 */
[----:B--2---:R-:W-:Y:S01]  /*08b0*/  @!P2 IMAD.WIDE R12, R17, 0x4, R12 ;  /* 0x00000004110ca825 */ /* 0x004fe200078e020c */
[----:B------:R-:W-:-:S06]  /*08c0*/  IABS R40, R23 ;  /* 0x0000001700287213 */ /* 0x000fcc0000000000 */
[----:B------:R-:W2:Y:S01]  /*08d0*/  @P4 LDC.64 R34, c[0x0][0x418] ;  /* 0x00010600ff224b82 */ /* 0x000ea20000000a00 */
[----:B0-----:R-:W-:-:S05]  /*08e0*/  @!P3 IMAD.WIDE.U32 R20, R15, 0x4, R20 ;  /* 0x000000040f14b825 */ /* 0x001fca00078e0014 */
[----:B------:R-:W4:Y:S01]  /*08f0*/  @!P3 LDG.E.128 R28, desc[UR36][R20.64] ;  /* 0x00000024141cb981 */ /* 0x000f22000c1e1d00 */
[----:B---3--:R-:W-:-:S03]  /*0900*/  @!P1 IMAD.WIDE.U32 R18, R15, 0x4, R18 ;  /* 0x000000040f129825 */ /* 0x008fc600078e0012 */
[----:B------:R-:W3:Y:S04]  /*0910*/  @!P2 LDG.E.128 R12, desc[UR36][R12.64] ;  /* 0x000000240c0ca981 */ /* 0x000ee8000c1e1d00 */
[----:B------:R0:W3:Y:S02]  /*0920*/  @!P1 LDG.E.128 R24, desc[UR36][R18.64] ;  /* 0x0000002412189981 */ /* 0x0000e4000c1e1d00 */
[----:B0-----:R-:W0:Y:S08]  /*0930*/  I2F.RP R19, R40 ;  /* 0x0000002800137306 */ /* 0x001e300000209400 */
[----:B0-----:R-:W0:Y:S01]  /*0940*/  MUFU.RCP R19, R19 ;  /* 0x0000001300137308 */ /* 0x001e220000001000 */
[----:B------:R-:W1:Y:S01]  /*0950*/  @!P0 LDC R18, c[0x0][0x40c] ;  /* 0x00010300ff128b82 */ /* 0x000e620000000800 */
[----:B------:R-:W-:-:S02]  /*0960*/  HFMA2 R17, -RZ, RZ, 0, 0 ;  /* 0x00000000ff117431 */ /* 0x000fc400000001ff */
[----:B--2---:R-:W-:-:S05]  /*0970*/  @P4 IMAD.WIDE.U32 R34, R33, 0x4, R34 ;  /* 0x0000000421224825 */ /* 0x004fca00078e0022 */
[----:B------:R2:W5:Y:S01]  /*0980*/  @P4 LDG.E R17, desc[UR36][R34.64] ;  /* 0x0000002422114981 */ /* 0x000562000c1e1900 */
[----:B0-----:R-:W-:-:S04]  /*0990*/  VIADD R20, R19, 0xffffffe ;  /* 0x0ffffffe13147836 */ /* 0x001fc80000000000 */
[----:B------:R0:W2:Y:S02]  /*09a0*/  F2I.FTZ.U32.TRUNC.NTZ R21, R20 ;  /* 0x0000001400157305 */ /* 0x0000a4000021f000 */
[----:B0-----:R-:W-:Y:S02]  /*09b0*/  IMAD.MOV.U32 R20, RZ, RZ, RZ ;  /* 0x000000ffff147224 */ /* 0x001fe400078e00ff */
[----:B--2---:R-:W-:Y:S01]  /*09c0*/  IMAD.MOV R35, RZ, RZ, -R21 ;  /* 0x000000ffff237224 */ /* 0x004fe200078e0a15 */
[----:B------:R-:W-:Y:S01]  /*09d0*/  ISETP.NE.AND P1, PT, R23, RZ, PT ;  /* 0x000000ff1700720c */ /* 0x000fe20003f25270 */
[----:B------:R-:W-:Y:S01]  /*09e0*/  IMAD R88, R33, R23, RZ ;  /* 0x0000001721587224 */ /* 0x000fe200078e02ff */
[----:B------:R-:W-:Y:S01]  /*09f0*/  BSSY.RECONVERGENT B6, `(.L_x_3346) ;  /* 0x00000e3000067945 */ /* 0x000fe20003800200 */
[----:B------:R-:W-:-:S03]  /*0a00*/  IMAD R34, R37, R36, RZ ;  /* 0x0000002425227224 */ /* 0x000fc600078e02ff */
[----:B------:R-:W-:Y:S02]  /*0a10*/  SHF.R.S32.HI R86, RZ, 0x1f, R88 ;  /* 0x0000001fff567819 */ /* 0x000fe40000011458 */
[----:B----4-:R-:W-:Y:S01]  /*0a20*/  @P0 IADD3 R18, PT, PT, R3, R38, RZ ;  /* 0x0000002603120210 */ /* 0x010fe20007ffe0ff */
[----:B------:R-:W-:-:S03]  /*0a30*/  IMAD R3, R35, R40, RZ ;  /* 0x0000002823037224 */ /* 0x000fc600078e02ff */
[----:B-1----:R-:W-:Y:S01]  /*0a40*/  IABS R19, R18 ;  /* 0x0000001200137213 */ /* 0x002fe20000000000 */
[----:B------:R-:W-:-:S06]  /*0a50*/  IMAD.HI.U32 R21, R21, R3, R20 ;  /* 0x0000000315157227 */ /* 0x000fcc00078e0014 */
[----:B------:R-:W-:-:S04]  /*0a60*/  IMAD.HI.U32 R21, R21, R19, RZ ;  /* 0x0000001315157227 */ /* 0x000fc800078e00ff */
[----:B------:R-:W-:-:S04]  /*0a70*/  IMAD.MOV R21, RZ, RZ, -R21 ;  /* 0x000000ffff157224 */ /* 0x000fc800078e0a15 */
[C---:B------:R-:W-:Y:S02]  /*0a80*/  IMAD R19, R40.reuse, R21, R19 ;  /* 0x0000001528137224 */ /* 0x040fe400078e0213 */
[----:B------:R-:W0:Y:S03]  /*0a90*/  LDC R21, c[0x0][0x400] ;  /* 0x00010000ff157b82 */ /* 0x000e260000000800 */
[----:B------:R-:W-:-:S13]  /*0aa0*/  ISETP.GT.U32.AND P0, PT, R40, R19, PT ;  /* 0x000000132800720c */ /* 0x000fda0003f04070 */
[----:B------:R-:W-:-:S04]  /*0ab0*/  @!P0 IADD3 R19, PT, PT, R19, -R40, RZ ;  /* 0x8000002813138210 */ /* 0x000fc80007ffe0ff */
[----:B------:R-:W-:Y:S02]  /*0ac0*/  ISETP.GT.U32.AND P0, PT, R40, R19, PT ;  /* 0x000000132800720c */ /* 0x000fe40003f04070 */
[----:B------:R-:W-:-:S11]  /*0ad0*/  ISETP.GE.AND P3, PT, R18, RZ, PT ;  /* 0x000000ff1200720c */ /* 0x000fd60003f66270 */
[----:B------:R-:W-:Y:S01]  /*0ae0*/  @!P0 IMAD.IADD R19, R19, 0x1, -R40 ;  /* 0x0000000113138824 */ /* 0x000fe200078e0a28 */
[----:B------:R-:W-:-:S04]  /*0af0*/  ISETP.NE.AND P0, PT, RZ, UR4, PT ;  /* 0x00000004ff007c0c */ /* 0x000fc8000bf05270 */
[----:B0-----:R-:W-:Y:S01]  /*0b00*/  ISETP.LT.OR P0, PT, R21, 0x1, P0 ;  /* 0x000000011500780c */ /* 0x001fe20000701670 */
[----:B------:R-:W-:Y:S01]  /*0b10*/  @!P3 IMAD.MOV R19, RZ, RZ, -R19 ;  /* 0x000000ffff13b224 */ /* 0x000fe200078e0a13 */
[----:B------:R-:W-:Y:S02]  /*0b20*/  @!P1 LOP3.LUT R19, RZ, R23, RZ, 0x33, !PT ;  /* 0x00000017ff139212 */ /* 0x000fe400078e33ff */
[----:B------:R-:W-:Y:S01]  /*0b30*/  IADD3 R23, PT, PT, R18, 0x1, -R23 ;  /* 0x0000000112177810 */ /* 0x000fe20007ffe817 */
[----:B------:R-:W-:Y:S01]  /*0b40*/  FADD.FTZ R28, R28, R4 ;  /* 0x000000041c1c7221 */ /* 0x000fe20000010000 */
[----:B------:R-:W-:Y:S01]  /*0b50*/  FADD.FTZ R29, R29, R5 ;  /* 0x000000051d1d7221 */ /* 0x000fe20000010000 */
[----:B------:R-:W-:Y:S01]  /*0b60*/  FADD.FTZ R30, R30, R6 ;  /* 0x000000061e1e7221 */ /* 0x000fe20000010000 */
[----:B------:R-:W-:Y:S01]  /*0b70*/  FADD.FTZ R31, R31, R7 ;  /* 0x000000071f1f7221 */ /* 0x000fe20000010000 */
[----:B------:R-:W-:Y:S01]  /*0b80*/  VIMNMX R23, PT, PT, RZ, R23, !PT ;  /* 0x00000017ff177248 */ /* 0x000fe20007fe0100 */
[----:B---3--:R-:W-:Y:S01]  /*0b90*/  @!P2 FMUL.FTZ R28, R28, R12 ;  /* 0x0000000c1c1ca220 */ /* 0x008fe20000410000 */
        /* <DEDUP_REMOVED lines=8> */
[----:B------:R-:W-:-:S13]  /*0c20*/  ISETP.GE.AND P0, PT, R0, R21, PT ;  /* 0x000000150000720c */ /* 0x000fda0003f06270 */
[----:B------:R-:W-:Y:S05]  /*0c30*/  @P0 BRA `(.L_x_3348) ;  /* 0x0000000800f80947 */ /* 0x000fea0003800000 */
[----:B------:R-:W-:Y:S01]  /*0c40*/  I2FP.F32.U32 R3, R21 ;  /* 0x0000001500037245 */ /* 0x000fe20000201000 */
[----:B------:R-:W0:Y:S01]  /*0c50*/  LDCU UR4, c[0x0][0x40c] ;  /* 0x00008180ff0477ac */ /* 0x000e220008000800 */
[----:B------:R-:W-:Y:S02]  /*0c60*/  IADD3 R4, PT, PT, R0, 0x2, RZ ;  /* 0x0000000200047810 */ /* 0x000fe40007ffe0ff */
[----:B------:R-:W-:Y:S02]  /*0c70*/  I2FP.F32.U32 R0, R0 ;  /* 0x0000000000007245 */ /* 0x000fe40000201000 */
[----:B------:R-:W1:Y:S01]  /*0c80*/  MUFU.RCP R3, R3 ;  /* 0x0000000300037308 */ /* 0x000e620000001000 */
[----:B------:R-:W-:-:S05]  /*0c90*/  I2FP.F32.U32 R4, R4 ;  /* 0x0000000400047245 */ /* 0x000fca0000201000 */
[----:B-1----:R-:W-:-:S04]  /*0ca0*/  FMUL.FTZ R4, R4, R3 ;  /* 0x0000000304047220 */ /* 0x002fc80000410000 */
[----:B------:R-:W-:Y:S01]  /*0cb0*/  FMUL.FTZ R5, R4, 13.28771209716796875 ;  /* 0x41549a7804057820 */ /* 0x000fe20000410000 */
[----:B------:R-:W-:Y:S01]  /*0cc0*/  FMUL.FTZ R4, R0, R3 ;  /* 0x0000000300047220 */ /* 0x000fe20000410000 */
[----:B0----5:R-:W-:-:S03]  /*0cd0*/  IADD3 R0, PT, PT, -R17, UR4, RZ ;  /* 0x0000000411007c10 */ /* 0x021fc6000fffe1ff */
        /* <DEDUP_REMOVED lines=31> */
.L_x_3347:
        /* <DEDUP_REMOVED lines=49> */
[----:B----4-:R-:W-:Y:S01]  /*11e0*/  IMAD.U32 R10, RZ, RZ, UR8 ;  /* 0x00000008ff0a7e24 */ /* 0x010fe2000f8e00ff */
[----:B-1----:R-:W-:-:S07]  /*11f0*/  MOV R11, UR9 ;  /* 0x00000009000b7c02 */ /* 0x002fce0008000f00 */
[----:B------:R-:W-:-:S07]  /*1200*/  LEPC R20, `(.L_x_3349) ;  /* 0x000000001014794e */ /* 0x000fce0000000000 */
[----:B--2--5:R-:W-:Y:S05]  /*1210*/  CALL.ABS.NOINC R14 ;  /* 0x000000000e007343 */ /* 0x024fea0003c00000 */
.L_x_3349:
        /* <DEDUP_REMOVED lines=8> */
[----:B------:R-:W-:Y:S01]  /*12a0*/  @!P6 LEA R5, R4, R0, 0x2 ;  /* 0x000000000405e211 */ /* 0x000fe200078e10ff */
[----:B-1----:R-:W-:-:S04]  /*12b0*/  IMAD R3, R9, 0x4, R0 ;  /* 0x0000000409037824 */ /* 0x002fc800078e0200 */
[----:B------:R-:W-:Y:S01]  /*12c0*/  @!P6 IMAD R4, R4, 0x4, R3 ;  /* 0x000000040404e824 */ /* 0x000fe200078e0203 */
        /* <DEDUP_REMOVED lines=29> */
[----:B------:R-:W-:Y:S01]  /*14a0*/  VIADD R4, R7, 0x2 ;  /* 0x0000000207047836 */ /* 0x000fe20000000000 */
[----:B------:R-:W1:Y:S04]  /*14b0*/  LDCU UR4, c[0x0][0x40c] ;  /* 0x00008180ff0477ac */ /* 0x000e680008000800 */
[----:B------:R-:W2:Y:S01]  /*14c0*/  MUFU.RCP R5, R5 ;  /* 0x0000000500057308 */ /* 0x000ea20000001000 */
[----:B------:R-:W-:-:S05]  /*14d0*/  I2FP.F32.S32 R4, R4 ;  /* 0x0000000400047245 */ /* 0x000fca0000201400 */
[----:B--2---:R-:W-:Y:S01]  /*14e0*/  FMUL.FTZ R6, R4, R5 ;  /* 0x0000000504067220 */ /* 0x004fe20000410000 */
[----:B------:R-:W-:Y:S02]  /*14f0*/  I2FP.F32.S32 R4, R7 ;  /* 0x0000000700047245 */ /* 0x000fe40000201400 */
[----:B-1---5:R-:W-:Y:S01]  /*1500*/  IADD3 R7, PT, PT, -R17, UR4, RZ ;  /* 0x0000000411077c10 */ /* 0x022fe2000fffe1ff */
[----:B------:R-:W-:Y:S02]  /*1510*/  FMUL.FTZ R6, R6, 13.28771209716796875 ;  /* 0x41549a7806067820 */ /* 0x000fe40000410000 */
[----:B------:R-:W-:Y:S01]  /*1520*/  FMUL.FTZ R4, R4, R5 ;  /* 0x0000000504047220 */ /* 0x000fe20000410000 */
[----:B------:R-:W-:-:S03]  /*1530*/  I2FP.F32.S32 R7, R7 ;  /* 0x0000000700077245 */ /* 0x000fc60000201400 */
[----:B------:R-:W-:Y:S01]  /*1540*/  FMUL.FTZ R4, R4, 13.28771209716796875 ;  /* 0x41549a7804047820 */ /* 0x000fe20000410000 */
[----:B------:R-:W1:Y:S05]  /*1550*/  MUFU.EX2 R6, -R6 ;  /* 0x8000000600067308 */ /* 0x000e6a0000000800 */
[----:B------:R-:W2:Y:S01]  /*1560*/  MUFU.EX2 R4, -R4 ;  /* 0x8000000400047308 */ /* 0x000ea20000000800 */
[----:B-1----:R-:W-:-:S04]  /*1570*/  FMUL.FTZ R5, R7, R6 ;  /* 0x0000000607057220 */ /* 0x002fc80000410000 */
[----:B------:R-:W-:Y:S01]  /*1580*/  FMUL.RZ R15, R5, 0.15915493667125701904 ;  /* 0x3e22f983050f7820 */ /* 0x000fe2000040c000 */
[----:B--2---:R-:W-:-:S03]  /*1590*/  FMUL.FTZ R5, R7, R4 ;  /* 0x0000000407057220 */ /* 0x004fc60000410000 */
[----:B------:R-:W0:Y:S01]  /*15a0*/  MUFU.SIN R9, R15 ;  /* 0x0000000f00097308 */ /* 0x000e220000000400 */
[----:B------:R-:W-:-:S07]  /*15b0*/  FMUL.RZ R13, R5, 0.15915493667125701904 ;  /* 0x3e22f983050d7820 */ /* 0x000fce000040c000 */
[----:B------:R-:W1:Y:S08]  /*15c0*/  MUFU.COS R8, R15 ;  /* 0x0000000f00087308 */ /* 0x000e700000000000 */
[----:B------:R-:W2:Y:S01]  /*15d0*/  MUFU.SIN R6, R13 ;  /* 0x0000000d00067308 */ /* 0x000ea20000000400 */
[-C--:B0-----:R-:W-:Y:S01]  /*15e0*/  FMUL.FTZ R7, R27, R9.reuse ;  /* 0x000000091b077220 */ /* 0x081fe20000410000 */
[-C--:B------:R-:W-:Y:S01]  /*15f0*/  FMUL.FTZ R11, R31, R9.reuse ;  /* 0x000000091f0b7220 */ /* 0x080fe20000410000 */
[-C--:B------:R-:W-:Y:S01]  /*1600*/  FMUL.FTZ R12, R26, R9.reuse ;  /* 0x000000091a0c7220 */ /* 0x080fe20000410000 */
[----:B----4-:R-:W-:-:S04]  /*1610*/  FMUL.FTZ R14, R30, R9 ;  /* 0x000000091e0e7220 */ /* 0x010fc80000410000 */
        /* <DEDUP_REMOVED lines=9> */
[----:B---3--:R-:W-:Y:S01]  /*16b0*/  FMUL.FTZ R6, R28, R6 ;  /* 0x000000061c067220 */ /* 0x008fe20000410000 */
[-C--:B0-----:R-:W-:Y:S01]  /*16c0*/  FFMA.FTZ R7, R24, R5.reuse, -R7 ;  /* 0x0000000518077223 */ /* 0x081fe20000010807 */
[-C--:B------:R-:W-:Y:S01]  /*16d0*/  FFMA.FTZ R28, R28, R5.reuse, -R9 ;  /* 0x000000051c1c7223 */ /* 0x080fe20000010809 */
[-C--:B------:R-:W-:Y:S01]  /*16e0*/  FFMA.FTZ R25, R25, R5.reuse, R4 ;  /* 0x0000000519197223 */ /* 0x080fe20000010004 */
[----:B------:R-:W-:-:S02]  /*16f0*/  FFMA.FTZ R29, R29, R5, R6 ;  /* 0x000000051d1d7223 */ /* 0x000fc40000010006 */
[----:B------:R-:W-:-:S07]  /*1700*/  MOV R24, R7 ;  /* 0x0000000700187202 */ /* 0x000fce0000000f00 */
.L_x_3353:
[----:B------:R-:W-:Y:S05]  /*1710*/  BSYNC.RECONVERGENT B1 ;  /* 0x0000000000017941 */ /* 0x000fea0003800200 */
.L_x_3352:
        /* <DEDUP_REMOVED lines=8> */
.L_x_3351:
[----:B------:R-:W-:Y:S05]  /*17a0*/  BSYNC.RECONVERGENT B0 ;  /* 0x0000000000007941 */ /* 0x000fea0003800200 */
.L_x_3350:
[----:B------:R-:W-:Y:S01]  /*17b0*/  BAR.SYNC.DEFER_BLOCKING 0x0 ;  /* 0x0000000000007b1d */ /* 0x000fe20000010000 */
[----:B------:R-:W-:-:S04]  /*17c0*/  @!P6 IMAD R33, R33, R36, R35 ;  /* 0x000000242121e224 */ /* 0x000fc800078e0223 */
[C---:B------:R-:W-:Y:S02]  /*17d0*/  @!P6 IMAD R0, R33.reuse, 0x4, R0 ;  /* 0x000000042100e824 */ /* 0x040fe400078e0200 */
[----:B------:R-:W-:-:S03]  /*17e0*/  @!P6 IMAD R3, R33, 0x4, R3 ;  /* 0x000000042103e824 */ /* 0x000fc600078e0203 */
[----:B---3--:R0:W1:Y:S04]  /*17f0*/  @!P6 LDS.128 R24, [R0] ;  /* 0x000000000018e984 */ /* 0x0080680000000c00 */
[----:B------:R0:W2:Y:S01]  /*1800*/  @!P6 LDS.128 R28, [R3] ;  /* 0x00000000031ce984 */ /* 0x0000a20000000c00 */
[----:B------:R-:W-:Y:S06]  /*1810*/  BAR.SYNC.DEFER_BLOCKING 0x0 ;  /* 0x0000000000007b1d */ /* 0x000fec0000010000 */
.L_x_3348:
[----:B------:R-:W-:Y:S05]  /*1820*/  BSYNC.RECONVERGENT B6 ;  /* 0x0000000000067941 */ /* 0x000fea0003800200 */
.L_x_3346:
[----:B------:R-:W3:Y:S01]  /*1830*/  S2UR UR6, SR_CgaCtaId ;  /* 0x00000000000679c3 */ /* 0x000ee20000008800 */
[----:B------:R-:W-:Y:S01]  /*1840*/  ISETP.GT.U32.AND P0, PT, R22, 0x1f, PT ;  /* 0x0000001f1600780c */ /* 0x000fe20003f04070 */
[----:B------:R-:W-:Y:S01]  /*1850*/  UMOV UR5, 0x400 ;  /* 0x0000040000057882 */ /* 0x000fe20000000000 */
[----:B------:R-:W-:Y:S01]  /*1860*/  IADD3 R8, PT, PT, -R23, R18, RZ ;  /* 0x0000001217087210 */ /* 0x000fe20007ffe1ff */
[----:B------:R-:W-:Y:S01]  /*1870*/  UIADD3 UR4, UPT, UPT, UR5, 0x220, URZ ;  /* 0x0000022005047890 */ /* 0x000fe2000fffe0ff */
[----:B0-----:R-:W-:-:S03]  /*1880*/  IMAD.MOV.U32 R0, RZ, RZ, -0x800001 ;  /* 0xff7fffffff007424 */ /* 0x001fc600078e00ff */
[----:B---3--:R-:W-:-:S06]  /*1890*/  ULEA UR7, UR6, UR4, 0x18 ;  /* 0x0000000406077291 */ /* 0x008fcc000f8ec0ff */
[----:B------:R-:W-:Y:S01]  /*18a0*/  LEA R151, R8, UR7, 0x2 ;  /* 0x0000000708977c11 */ /* 0x000fe2000f8e10ff */
[----:B------:R-:W-:Y:S06]  /*18b0*/  @P0 BRA `(.L_x_3354) ;  /* 0x0000000000b80947 */ /* 0x000fec0003800000 */
[----:B------:R-:W-:Y:S01]  /*18c0*/  ISETP.GT.U32.AND P0, PT, R22, 0x13, PT ;  /* 0x000000131600780c */ /* 0x000fe20003f04070 */
[----:B------:R-:W-:Y:S01]  /*18d0*/  UIADD3 UR4, UPT, UPT, UR5, 0x20, URZ ;  /* 0x0000002005047890 */ /* 0x000fe2000fffe0ff */
[----:B-12---:R-:W-:-:S03]  /*18e0*/  FMUL.FTZ R6, R28, R24 ;  /* 0x000000181c067220 */ /* 0x006fc60000410000 */
[----:B------:R-:W-:-:S08]  /*18f0*/  ULEA UR4, UR6, UR4, 0x18 ;  /* 0x0000000406047291 */ /* 0x000fd0000f8ec0ff */
[----:B------:R-:W0:Y:S08]  /*1900*/  @!P0 LDC R3, c[0x0][0x3f4] ;  /* 0x0000fd00ff038b82 */ /* 0x000e300000000800 */
[----:B------:R-:W1:Y:S01]  /*1910*/  @!P0 LDC.64 R4, c[0x0][0x3b8] ;  /* 0x0000ee00ff048b82 */ /* 0x000e620000000a00 */
[-C--:B0-----:R-:W-:Y:S02]  /*1920*/  @!P0 IMAD R32, R32, R3.reuse, RZ ;  /* 0x0000000320208224 */ /* 0x081fe400078e02ff */
[----:B------:R-:W-:-:S04]  /*1930*/  @!P0 IMAD R3, R22, R3, R19 ;  /* 0x0000000316038224 */ /* 0x000fc800078e0213 */
[----:B------:R-:W-:-:S04]  /*1940*/  @!P0 IMAD R3, R32, 0x14, R3 ;  /* 0x0000001420038824 */ /* 0x000fc800078e0203 */
[----:B------:R-:W-:Y:S01]  /*1950*/  @!P0 IMAD.SHL.U32 R7, R3, 0x4, RZ ;  /* 0x0000000403078824 */ /* 0x000fe200078e00ff */
[----:B------:R-:W-:Y:S01]  /*1960*/  LEA R3, R22, UR4, 0x4 ;  /* 0x0000000416037c11 */ /* 0x000fe2000f8e20ff */
[----:B------:R-:W-:Y:S02]  /*1970*/  UMOV UR4, 0xffffffff ;  /* 0xffffffff00047882 */ /* 0x000fe40000000000 */
[----:B-1----:R-:W-:-:S04]  /*1980*/  @!P0 IMAD.WIDE R4, R7, 0x4, R4 ;  /* 0x0000000407048825 */ /* 0x002fc800078e0204 */
[----:B------:R-:W-:Y:S01]  /*1990*/  FFMA.FTZ R7, R29, R25, R6 ;  /* 0x000000191d077223 */ /* 0x000fe20000010006 */
[----:B------:R0:W-:Y:S03]  /*19a0*/  STS.128 [R3], R24 ;  /* 0x0000001803007388 */ /* 0x0001e60000000c00 */
        /* <DEDUP_REMOVED lines=13> */
.L_x_3499:
        /* <DEDUP_REMOVED lines=11> */
[----:B0----5:R-:W-:-:S05]  /*1b30*/  IADD3 R6, PT, PT, -R17, R18, RZ ;  /* 0x0000001211067210 */ /* 0x021fca0007ffe1ff */
[----:B-1----:R-:W-:-:S04]  /*1b40*/  IMAD R3, R87, UR4, R6 ;  /* 0x0000000457037c24 */ /* 0x002fc8000f8e0206 */
[----:B------:R-:W-:-:S04]  /*1b50*/  IMAD R3, R3, UR4, R6 ;  /* 0x0000000403037c24 */ /* 0x000fc8000f8e0206 */
[----:B--2---:R-:W-:-:S06]  /*1b60*/  IMAD.WIDE R4, R3, 0x4, R4 ;  /* 0x0000000403047825 */ /* 0x004fcc00078e0204 */
[----:B------:R-:W2:Y:S02]  /*1b70*/  LDG.E R5, desc[UR36][R4.64] ;  /* 0x0000002404057981 */ /* 0x000ea4000c1e1900 */
[----:B--2---:R-:W-:-:S07]  /*1b80*/  FADD.FTZ R0, R0, R5 ;  /* 0x0000000500007221 */ /* 0x004fce0000010000 */
.L_x_3356:
[----:B------:R3:W-:Y:S02]  /*1b90*/  STS [R151], R0 ;  /* 0x0000000097007388 */ /* 0x0007e40000000800 */
.L_x_3354:
[----:B------:R-:W-:Y:S05]  /*1ba0*/  WARPSYNC.ALL ;  /* 0x0000000000007948 */ /* 0x000fea0003800000 */
[----:B------:R-:W-:Y:S01]  /*1bb0*/  VIADD R3, R8, 0xf ;  /* 0x0000000f08037836 */ /* 0x000fe20000000000 */
[----:B------:R-:W4:Y:S01]  /*1bc0*/  LDCU UR4, c[0x0][0x3f0] ;  /* 0x00007e00ff0477ac */ /* 0x000f220008000800 */
[----:B------:R-:W-:Y:S03]  /*1bd0*/  BSSY B0, `(.L_x_3357) ;  /* 0x000045d000007945 */ /* 0x000fe60003800000 */
[----:B------:R-:W-:Y:S01]  /*1be0*/  SHF.R.S32.HI R4, RZ, 0x1f, R3 ;  /* 0x0000001fff047819 */ /* 0x000fe20000011403 */
[----:B------:R-:W-:Y:S01]  /*1bf0*/  UIADD3 UR5, UPT, UPT, UR5, 0x20, URZ ;  /* 0x0000002005057890 */ /* 0x000fe2000fffe0ff */
[----:B------:R-:W0:Y:S02]  /*1c00*/  LDCU UR18, c[0x0][0x3f8] ;  /* 0x00007f00ff1277ac */ /* 0x000e240008000800 */
[----:B------:R-:W-:-:S02]  /*1c10*/  LEA.HI R3, R4, R3, RZ, 0x4 ;  /* 0x0000000304037211 */ /* 0x000fc400078f20ff */
[----:B------:R-:W-:Y:S01]  /*1c20*/  SHF.R.U32.HI R4, RZ, 0x1, R22 ;  /* 0x00000001ff047819 */ /* 0x000fe20000011616 */
[----:B------:R-:W-:Y:S01]  /*1c30*/  IMAD.SHL.U32 R22, R22, 0x8, RZ ;  /* 0x0000000816167824 */ /* 0x000fe200078e00ff */
[----:B------:R-:W-:Y:S01]  /*1c40*/  LOP3.LUT R5, R3, 0xfffffff0, RZ, 0xc0, !PT ;  /* 0xfffffff003057812 */ /* 0x000fe200078ec0ff */
[----:B------:R-:W0:Y:S03]  /*1c50*/  LDCU UR19, c[0x0][0x410] ;  /* 0x00008200ff1377ac */ /* 0x000e260008000800 */
[----:B------:R-:W-:Y:S01]  /*1c60*/  ISETP.GE.AND P0, PT, R4, R5, PT ;  /* 0x000000050400720c */ /* 0x000fe20003f06270 */
[----:B------:R-:W0:Y:S01]  /*1c70*/  LDCU.64 UR8, c[0x0][0x3c8] ;  /* 0x00007900ff0877ac */ /* 0x000e220008000a00 */
[----:B----4-:R-:W-:Y:S01]  /*1c80*/  IMAD R34, R34, UR4, R87 ;  /* 0x0000000422227c24 */ /* 0x010fe2000f8e0257 */
[----:B------:R-:W-:Y:S01]  /*1c90*/  LOP3.LUT R3, R22, 0x8, RZ, 0xc0, !PT ;  /* 0x0000000816037812 */ /* 0x000fe200078ec0ff */
[----:B------:R-:W4:Y:S02]  /*1ca0*/  LDCU.64 UR10, c[0x0][0x3b8] ;  /* 0x00007700ff0a77ac */ /* 0x000f240008000a00 */
[----:B------:R-:W-:Y:S01]  /*1cb0*/  IMAD R22, R34, 0x50, RZ ;  /* 0x0000005022167824 */ /* 0x000fe200078e02ff */
[----:B------:R-:W0:Y:S01]  /*1cc0*/  LDCU.64 UR12, c[0x0][0x438] ;  /* 0x00008700ff0c77ac */ /* 0x000e220008000a00 */
[----:B------:R-:W0:Y:S01]  /*1cd0*/  LDCU.64 UR14, c[0x0][0x448] ;  /* 0x00008900ff0e77ac */ /* 0x000e220008000a00 */
[----:B------:R-:W-:Y:S01]  /*1ce0*/  ULEA UR5, UR6, UR5, 0x18 ;  /* 0x0000000506057291 */ /* 0x000fe2000f8ec0ff */
[----:B------:R-:W-:Y:S06]  /*1cf0*/  BAR.SYNC.DEFER_BLOCKING 0x0 ;  /* 0x0000000000007b1d */ /* 0x000fec0000010000 */
[----:B------:R-:W-:Y:S05]  /*1d00*/  @P0 BRA `(.L_x_3358) ;  /* 0x0000004400240947 */ /* 0x000fea0003800000 */
[----:B0-----:R-:W0:Y:S01]  /*1d10*/  LDC R6, c[0x0][0x3f4] ;  /* 0x0000fd00ff067b82 */ /* 0x001e220000000800 */
[----:B------:R-:W3:Y:S01]  /*1d20*/  LDCU.64 UR16, c[0x0][0x420] ;  /* 0x00008400ff1077ac */ /* 0x000ee20008000a00 */
[C---:B------:R-:W-:Y:S01]  /*1d30*/  IMAD.IADD R9, R23.reuse, 0x1, R4 ;  /* 0x0000000117097824 */ /* 0x040fe200078e0204 */
[----:B------:R-:W0:Y:S01]  /*1d40*/  LDS.64 R20, [R3+UR5] ;  /* 0x0000000503147984 */ /* 0x000e220008000a00 */
[----:B------:R-:W-:Y:S01]  /*1d50*/  IMAD.IADD R5, R23, 0x1, R5 ;  /* 0x0000000117057824 */ /* 0x000fe200078e0205 */
[----:B------:R-:W4:Y:S01]  /*1d60*/  LDCU UR4, c[0x0][0x440] ;  /* 0x00008800ff0477ac */ /* 0x000f220008000800 */
[----:B------:R-:W-:Y:S01]  /*1d70*/  LEA R4, R4, UR7, 0x2 ;  /* 0x0000000704047c11 */ /* 0x000fe2000f8e10ff */
[----:B-1----:R-:W1:Y:S04]  /*1d80*/  LDS.64 R24, [R3+UR5+0x10] ;  /* 0x0000100503187984 */ /* 0x002e680008000a00 */
[----:B------:R-:W1:Y:S04]  /*1d90*/  LDS.64 R26, [R3+UR5+0x20] ;  /* 0x00002005031a7984 */ /* 0x000e680008000a00 */
[----:B--2---:R-:W2:Y:S01]  /*1da0*/  LDS.64 R28, [R3+UR5+0x30] ;  /* 0x00003005031c7984 */ /* 0x004ea20008000a00 */
[----:B---3--:R-:W-:-:S03]  /*1db0*/  ISETP.NE.U32.AND P0, PT, RZ, UR16, PT ;  /* 0x00000010ff007c0c */ /* 0x008fc6000bf05070 */
[----:B------:R-:W3:Y:S01]  /*1dc0*/  LDS.64 R30, [R3+UR5+0x40] ;  /* 0x00004005031e7984 */ /* 0x000ee20008000a00 */
[----:B------:R-:W-:Y:S01]  /*1dd0*/  IADD3 R8, P1, P2, R88, UR16, R9 ;  /* 0x0000001058087c10 */ /* 0x000fe2000fa3e009 */
[----:B----4-:R-:W-:Y:S01]  /*1de0*/  IMAD R12, R87, UR4, R18 ;  /* 0x00000004570c7c24 */ /* 0x010fe2000f8e0212 */
[----:B0-----:R-:W-:Y:S01]  /*1df0*/  IABS R10, R6 ;  /* 0x00000006000a7213 */ /* 0x001fe20000000000 */
[----:B------:R-:W0:Y:S01]  /*1e00*/  LDS.64 R32, [R3+UR5+0x50] ;  /* 0x0000500503207984 */ /* 0x000e220008000a00 */
[----:B------:R-:W-:Y:S02]  /*1e10*/  ISETP.NE.AND.EX P0, PT, RZ, UR17, PT, P0 ;  /* 0x00000011ff007c0c */ /* 0x000fe4000bf05300 */
[----:B------:R-:W4:Y:S01]  /*1e20*/  I2F.RP R6, R10 ;  /* 0x0000000a00067306 */ /* 0x000f220000209400 */
[----:B------:R-:W0:Y:S04]  /*1e30*/  LDS.64 R34, [R3+UR5+0x60] ;  /* 0x0000600503227984 */ /* 0x000e280008000a00 */
[----:B------:R-:W0:Y:S04]  /*1e40*/  LDS.64 R36, [R3+UR5+0x70] ;  /* 0x0000700503247984 */ /* 0x000e280008000a00 */
[----:B------:R-:W0:Y:S04]  /*1e50*/  LDS.64 R38, [R3+UR5+0x80] ;  /* 0x0000800503267984 */ /* 0x000e280008000a00 */
[----:B------:R-:W0:Y:S01]  /*1e60*/  LDS.64 R40, [R3+UR5+0x90] ;  /* 0x0000900503287984 */ /* 0x000e220008000a00 */
[----:B----4-:R-:W4:Y:S03]  /*1e70*/  MUFU.RCP R6, R6 ;  /* 0x0000000600067308 */ /* 0x010f260000001000 */
[----:B------:R-:W0:Y:S04]  /*1e80*/  LDS.64 R42, [R3+UR5+0xa0] ;  /* 0x0000a005032a7984 */ /* 0x000e280008000a00 */
[----:B------:R-:W0:Y:S04]  /*1e90*/  LDS.64 R44, [R3+UR5+0xb0] ;  /* 0x0000b005032c7984 */ /* 0x000e280008000a00 */
[----:B------:R-:W0:Y:S04]  /*1ea0*/  LDS.64 R46, [R3+UR5+0xc0] ;  /* 0x0000c005032e7984 */ /* 0x000e280008000a00 */
[----:B------:R-:W0:Y:S01]  /*1eb0*/  LDS.64 R48, [R3+UR5+0xd0] ;  /* 0x0000d00503307984 */ /* 0x000e220008000a00 */
[----:B----4-:R-:W-:-:S03]  /*1ec0*/  IADD3 R6, PT, PT, R6, 0xffffffe, RZ ;  /* 0x0ffffffe06067810 */ /* 0x010fc60007ffe0ff */
[----:B------:R-:W4:Y:S01]  /*1ed0*/  LDS.64 R50, [R3+UR5+0xe0] ;  /* 0x0000e00503327984 */ /* 0x000f220008000a00 */
[----:B------:R1:W2:Y:S03]  /*1ee0*/  F2I.FTZ.U32.TRUNC.NTZ R7, R6 ;  /* 0x0000000600077305 */ /* 0x0002a6000021f000 */
[----:B------:R-:W0:Y:S04]  /*1ef0*/  LDS.64 R52, [R3+UR5+0xf0] ;  /* 0x0000f00503347984 */ /* 0x000e280008000a00 */
[----:B------:R-:W0:Y:S01]  /*1f00*/  LDS.64 R54, [R3+UR5+0x100] ;  /* 0x0001000503367984 */ /* 0x000e220008000a00 */
[----:B-1----:R-:W-:-:S03]  /*1f10*/  HFMA2 R6, -RZ, RZ, 0, 0 ;  /* 0x00000000ff067431 */ /* 0x002fc600000001ff */
[----:B------:R-:W1:Y:S04]  /*1f20*/  LDS.64 R56, [R3+UR5+0x110] ;  /* 0x0001100503387984 */ /* 0x000e680008000a00 */
[----:B------:R-:W0:Y:S01]  /*1f30*/  LDS.64 R58, [R3+UR5+0x120] ;  /* 0x00012005033a7984 */ /* 0x000e220008000a00 */
[----:B--2---:R-:W-:-:S03]  /*1f40*/  IMAD.MOV R11, RZ, RZ, -R7 ;  /* 0x000000ffff0b7224 */ /* 0x004fc600078e0a07 */
[----:B------:R-:W2:Y:S01]  /*1f50*/  LDS.64 R60, [R3+UR5+0x130] ;  /* 0x00013005033c7984 */ /* 0x000ea20008000a00 */
[----:B------:R-:W-:-:S03]  /*1f60*/  IMAD R11, R11, R10, RZ ;  /* 0x0000000a0b0b7224 */ /* 0x000fc600078e02ff */
[----:B------:R-:W0:Y:S01]  /*1f70*/  LDS.64 R62, [R3+UR5+0x140] ;  /* 0x00014005033e7984 */ /* 0x000e220008000a00 */
[----:B------:R-:W-:Y:S01]  /*1f80*/  IMAD.HI.U32 R6, R7, R11, R6 ;  /* 0x0000000b07067227 */ /* 0x000fe200078e0006 */
[----:B------:R-:W-:Y:S02]  /*1f90*/  IADD3.X R7, PT, PT, R86, UR17, RZ, P1, P2 ;  /* 0x0000001156077c10 */ /* 0x000fe40008fe44ff */
[----:B------:R-:W0:Y:S04]  /*1fa0*/  LDS.64 R64, [R3+UR5+0x150] ;  /* 0x0001500503407984 */ /* 0x000e280008000a00 */
        /* <DEDUP_REMOVED lines=9> */
[----:B------:R3:W0:Y:S02]  /*2040*/  LDS.64 R84, [R3+UR5+0x1f0] ;  /* 0x0001f00503547984 */ /* 0x0006240008000a00 */
[----:B-1234-:R-:W-:-:S07]  /*2050*/  IMAD R3, R12, UR4, R9 ;  /* 0x000000040c037c24 */ /* 0x01efce000f8e0209 */
.L_x_3426:
        /* <DEDUP_REMOVED lines=9> */
[----:B-1----:R-:W-:Y:S01]  /*20f0*/  IABS R155, R15 ;  /* 0x0000000f009b7213 */ /* 0x002fe20000000000 */
[C---:B------:R-:W-:Y:S01]  /*2100*/  IMAD R150, R15.reuse, 0x50, RZ ;  /* 0x000000500f967824 */ /* 0x040fe200078e02ff */
[----:B------:R-:W-:-:S03]  /*2110*/  ISETP.NE.AND P3, PT, R15, RZ, PT ;  /* 0x000000ff0f00720c */ /* 0x000fc60003f65270 */
[----:B------:R-:W-:-:S05]  /*2120*/  IMAD R14, R155, R14, R153 ;  /* 0x0000000e9b0e7224 */ /* 0x000fca00078e0299 */
[----:B------:R-:W-:-:S13]  /*2130*/  ISETP.GT.U32.AND P1, PT, R10, R14, PT ;  /* 0x0000000e0a00720c */ /* 0x000fda0003f24070 */
[----:B------:R-:W-:-:S05]  /*2140*/  @!P1 IMAD.IADD R14, R14, 0x1, -R155 ;  /* 0x000000010e0e9824 */ /* 0x000fca00078e0a9b */
[----:B------:R-:W-:-:S13]  /*2150*/  ISETP.GT.U32.AND P1, PT, R10, R14, PT ;  /* 0x0000000e0a00720c */ /* 0x000fda0003f24070 */
[----:B------:R-:W-:Y:S02]  /*2160*/  @!P1 IADD3 R14, PT, PT, R14, -R155, RZ ;  /* 0x8000009b0e0e9210 */ /* 0x000fe40007ffe0ff */
[----:B------:R-:W-:-:S03]  /*2170*/  ISETP.GE.AND P1, PT, R9, R18, PT ;  /* 0x000000120900720c */ /* 0x000fc60003f26270 */
[----:B------:R-:W-:Y:S01]  /*2180*/  @!P2 IMAD.MOV R14, RZ, RZ, -R14 ;  /* 0x000000ffff0ea224 */ /* 0x000fe200078e0a0e */
[----:B------:R-:W-:Y:S02]  /*2190*/  @!P3 LOP3.LUT R14, RZ, R15, RZ, 0x33, !PT ;  /* 0x0000000fff0eb212 */ /* 0x000fe400078e33ff */
[----:B------:R-:W-:-:S03]  /*21a0*/  ISETP.GE.AND P2, PT, R9, R18, PT ;  /* 0x000000120900720c */ /* 0x000fc60003f46270 */
[C---:B------:R-:W-:Y:S01]  /*21b0*/  IMAD.SHL.U32 R152, R14.reuse, 0x4, RZ ;  /* 0x000000040e987824 */ /* 0x040fe200078e00ff */
[----:B------:R-:W-:Y:S01]  /*21c0*/  FSEL R91, R91, RZ, P2 ;  /* 0x000000ff5b5b7208 */ /* 0x000fe20001000000 */
[----:B------:R-:W-:Y:S01]  /*21d0*/  IMAD.IADD R154, R14, 0x1, R15 ;  /* 0x000000010e9a7824 */ /* 0x000fe200078e020f */
[----:B------:R-:W-:Y:S01]  /*21e0*/  FSEL R89, R89, RZ, P2 ;  /* 0x000000ff59597208 */ /* 0x000fe20001000000 */
[C---:B------:R-:W-:Y:S01]  /*21f0*/  IMAD R155, R15.reuse, 0x8, R152 ;  /* 0x000000080f9b7824 */ /* 0x040fe200078e0298 */
[----:B------:R-:W-:Y:S02]  /*2200*/  ISETP.GE.OR P5, PT, R152, R150, P1 ;  /* 0x000000969800720c */ /* 0x000fe40000fa6670 */
[----:B------:R-:W-:Y:S02]  /*2210*/  LEA R153, R15, R154, 0x1 ;  /* 0x0000009a0f997211 */ /* 0x000fe400078e08ff */
[----:B--2---:R-:W-:Y:S02]  /*2220*/  SHF.L.U32 R13, R154, 0x2, RZ ;  /* 0x000000029a0d7819 */ /* 0x004fe400000006ff */
[-C--:B------:R-:W-:Y:S01]  /*2230*/  ISETP.GE.OR P4, PT, R155, R150.reuse, P1 ;  /* 0x000000969b00720c */ /* 0x080fe20000f86670 */
[----:B------:R-:W-:Y:S01]  /*2240*/  IMAD.SHL.U32 R153, R153, 0x4, RZ ;  /* 0x0000000499997824 */ /* 0x000fe200078e00ff */
[----:B------:R-:W-:-:S02]  /*2250*/  ISETP.GE.OR P3, PT, R13, R150, P1 ;  /* 0x000000960d00720c */ /* 0x000fc40000f66670 */
[----:B------:R-:W-:Y:S02]  /*2260*/  FSEL R88, R88, RZ, P2 ;  /* 0x000000ff58587208 */ /* 0x000fe40001000000 */
[----:B------:R-:W-:Y:S02]  /*2270*/  FSEL R87, R87, RZ, P2 ;  /* 0x000000ff57577208 */ /* 0x000fe40001000000 */
[----:B------:R-:W-:Y:S02]  /*2280*/  FSEL R86, R86, RZ, P2 ;  /* 0x000000ff56567208 */ /* 0x000fe40001000000 */
[----:B------:R-:W-:Y:S01]  /*2290*/  FSEL R90, R90, RZ, P2 ;  /* 0x000000ff5a5a7208 */ /* 0x000fe20001000000 */
        /* <DEDUP_REMOVED lines=12> */
[----:B------:R-:W-:-:S05]  /*2360*/  IMAD R90, R22, R15, R90 ;  /* 0x0000000f165a7224 */ /* 0x000fca00078e025a */
[----:B------:R-:W-:Y:S01]  /*2370*/  SHF.R.S32.HI R156, RZ, 0x1f, R90 ;  /* 0x0000001fff9c7819 */ /* 0x000fe2000001145a */
[----:B--2---:R-:W-:-:S04]  /*2380*/  IMAD R91, R12, R91, RZ ;  /* 0x0000005b0c5b7224 */ /* 0x004fc800078e02ff */
[----:B------:R-:W-:-:S05]  /*2390*/  IMAD R91, R91, 0x50, R152 ;  /* 0x000000505b5b7824 */ /* 0x000fca00078e0298 */
[----:B------:R-:W-:-:S04]  /*23a0*/  IADD3 R157, P5, PT, R91, R90, RZ ;  /* 0x0000005a5b9d7210 */ /* 0x000fc80007fbe0ff */
[----:B------:R-:W-:Y:S02]  /*23b0*/  LEA.HI.X.SX32 R156, R91, R156, 0x1, P5 ;  /* 0x0000009c5b9c7211 */ /* 0x000fe400028f0eff */
[----:B------:R-:W-:-:S04]  /*23c0*/  LEA R90, P5, R157, UR10, 0x2 ;  /* 0x0000000a9d5a7c11 */ /* 0x000fc8000f8a10ff */
[----:B------:R-:W-:-:S06]  /*23d0*/  LEA.HI.X R91, R157, UR11, R156, 0x2, P5 ;  /* 0x0000000b9d5b7c11 */ /* 0x000fcc000a8f149c */
[----:B------:R-:W5:Y:S03]  /*23e0*/  LDG.E.64 R90, desc[UR36][R90.64] ;  /* 0x000000245a5a7981 */ /* 0x000f66000c1e1b00 */
.L_x_3360:
[----:B------:R-:W-:Y:S05]  /*23f0*/  BSYNC.RECONVERGENT B1 ;  /* 0x0000000000017941 */ /* 0x000fea0003800200 */
.L_x_3359:
        /* <DEDUP_REMOVED lines=23> */
.L_x_3362:
[----:B------:R-:W-:Y:S05]  /*2570*/  BSYNC.RECONVERGENT B1 ;  /* 0x0000000000017941 */ /* 0x000fea0003800200 */
.L_x_3361:
        /* <DEDUP_REMOVED lines=22> */
.L_x_3364:
[----:B------:R-:W-:Y:S05]  /*26e0*/  BSYNC.RECONVERGENT B1 ;  /* 0x0000000000017941 */ /* 0x000fea0003800200 */
.L_x_3363:
[----:B------:R-:W-:Y:S01]  /*26f0*/  ISETP.GE.OR P3, PT, R153, R150, P1 ;  /* 0x000000969900720c */ /* 0x000fe20000f66670 */
[----:B------:R-:W-:Y:S01]  /*2700*/  BSSY.RECONVERGENT B1, `(.L_x_3365) ;  /* 0x0000018000017945 */ /* 0x000fe20003800200 */
[----:B------:R-:W-:Y:S02]  /*2710*/  FSEL R93, R93, RZ, P2 ;  /* 0x000000ff5d5d7208 */ /* 0x000fe40001000000 */
[----:B------:R-:W-:-:S09]  /*2720*/  FSEL R92, R92, RZ, P2 ;  /* 0x000000ff5c5c7208 */ /* 0x000fd20001000000 */
        /* <DEDUP_REMOVED lines=21> */
.L_x_3366:
[----:B------:R-:W-:Y:S05]  /*2880*/  BSYNC.RECONVERGENT B1 ;  /* 0x0000000000017941 */ /* 0x000fea0003800200 */
.L_x_3365:
[C---:B------:R-:W-:Y:S01]  /*2890*/  IMAD R156, R15.reuse, 0x4, R154 ;  /* 0x000000040f9c7824 */ /* 0x040fe200078e029a */
[----:B------:R-:W-:Y:S01]  /*28a0*/  BSSY.RECONVERGENT B1, `(.L_x_3367) ;  /* 0x0000023000017945 */ /* 0x000fe20003800200 */
[----:B------:R-:W-:Y:S01]  /*28b0*/  IMAD R157, R15, 0x10, R152 ;  /* 0x000000100f9d7824 */ /* 0x000fe200078e0298 */
[----:B------:R-:W-:Y:S01]  /*28c0*/  FSEL R95, R95, RZ, P2 ;  /* 0x000000ff5f5f7208 */ /* 0x000fe20001000000 */
[----:B------:R-:W-:Y:S01]  /*28d0*/  IMAD R154, R15, 0x4, R154 ;  /* 0x000000040f9a7824 */ /* 0x000fe200078e029a */
[----:B------:R-:W-:Y:S02]  /*28e0*/  SHF.L.U32 R13, R156, 0x2, RZ ;  /* 0x000000029c0d7819 */ /* 0x000fe400000006ff */
[-C--:B------:R-:W-:Y:S01]  /*28f0*/  ISETP.GE.OR P6, PT, R157, R150.reuse, P1 ;  /* 0x000000969d00720c */ /* 0x080fe20000fc6670 */
[----:B------:R-:W-:Y:S01]  /*2900*/  IMAD.IADD R155, R154, 0x1, R15 ;  /* 0x000000019a9b7824 */ /* 0x000fe200078e020f */
[----:B------:R-:W-:Y:S02]  /*2910*/  ISETP.GE.OR P3, PT, R13, R150, P1 ;  /* 0x000000960d00720c */ /* 0x000fe40000f66670 */
[----:B------:R-:W-:Y:S01]  /*2920*/  LEA R153, R15, R154, 0x1 ;  /* 0x0000009a0f997211 */ /* 0x000fe200078e08ff */
[----:B------:R-:W-:Y:S01]  /*2930*/  IMAD.SHL.U32 R13, R155, 0x4, RZ ;  /* 0x000000049b0d7824 */ /* 0x000fe200078e00ff */
[----:B------:R-:W-:-:S04]  /*2940*/  FSEL R94, R94, RZ, P2 ;  /* 0x000000ff5e5e7208 */ /* 0x000fc80001000000 */
[----:B------:R-:W-:Y:S01]  /*2950*/  ISETP.GE.OR P4, PT, R13, R150, P1 ;  /* 0x000000960d00720c */ /* 0x000fe20000f86670 */
[----:B------:R-:W-:-:S05]  /*2960*/  IMAD.SHL.U32 R13, R153, 0x4, RZ ;  /* 0x00000004990d7824 */ /* 0x000fca00078e00ff */
        /* <DEDUP_REMOVED lines=22> */
.L_x_3368:
[----:B------:R-:W-:Y:S05]  /*2ad0*/  BSYNC.RECONVERGENT B1 ;  /* 0x0000000000017941 */ /* 0x000fea0003800200 */
.L_x_3367:
[----:B------:R-:W-:Y:S01]  /*2ae0*/  BSSY.RECONVERGENT B1, `(.L_x_3369) ;  /* 0x0000019000017945 */ /* 0x000fe20003800200 */
        /* <DEDUP_REMOVED lines=24> */
.L_x_3370:
[----:B------:R-:W-:Y:S05]  /*2c70*/  BSYNC.RECONVERGENT B1 ;  /* 0x0000000000017941 */ /* 0x000fea0003800200 */
.L_x_3369:
        /* <DEDUP_REMOVED lines=25> */
.L_x_3372:
[----:B------:R-:W-:Y:S05]  /*2e10*/  BSYNC.RECONVERGENT B1 ;  /* 0x0000000000017941 */ /* 0x000fea0003800200 */
.L_x_3371:
        /* <DEDUP_REMOVED lines=25> */
.L_x_3374:
[----:B------:R-:W-:Y:S05]  /*2fb0*/  BSYNC.RECONVERGENT B1 ;  /* 0x0000000000017941 */ /* 0x000fea0003800200 */
.L_x_3373:
[C---:B------:R-:W-:Y:S01]  /*2fc0*/  IMAD R153, R15.reuse, 0x20, R152 ;  /* 0x000000200f997824 */ /* 0x040fe200078e0298 */
[----:B------:R-:W-:Y:S01]  /*2fd0*/  BSSY.RECONVERGENT B1, `(.L_x_3375) ;  /* 0x000001b000017945 */ /* 0x000fe20003800200 */
[----:B------:R-:W-:Y:S01]  /*2fe0*/  IMAD R154, R15, 0x2, R154 ;  /* 0x000000020f9a7824 */ /* 0x000fe200078e029a */
[----:B------:R-:W-:Y:S02]  /*2ff0*/  FSEL R103, R103, RZ, P2 ;  /* 0x000000ff67677208 */ /* 0x000fe40001000000 */
[----:B------:R-:W-:Y:S02]  /*3000*/  ISETP.GE.OR P3, PT, R153, R150, P1 ;  /* 0x000000969900720c */ /* 0x000fe40000f66670 */
[----:B------:R-:W-:Y:S02]  /*3010*/  LEA R154, R15, R154, 0x1 ;  /* 0x0000009a0f9a7211 */ /* 0x000fe400078e08ff */
        /* <DEDUP_REMOVED lines=22> */
.L_x_3376:
[----:B------:R-:W-:Y:S05]  /*3180*/  BSYNC.RECONVERGENT B1 ;  /* 0x0000000000017941 */ /* 0x000fea0003800200 */
.L_x_3375:
[C---:B------:R-:W-:Y:S01]  /*3190*/  IMAD.SHL.U32 R13, R154.reuse, 0x4, RZ ;  /* 0x000000049a0d7824 */ /* 0x040fe200078e00ff */
[----:B------:R-:W-:Y:S01]  /*31a0*/  IADD3 R153, PT, PT, R154, R15, RZ ;  /* 0x0000000f9a997210 */ /* 0x000fe20007ffe0ff */
[----:B------:R-:W-:Y:S01]  /*31b0*/  BSSY.RECONVERGENT B1, `(.L_x_3377) ;  /* 0x000001d000017945 */ /* 0x000fe20003800200 */
[----:B------:R-:W-:Y:S02]  /*31c0*/  FSEL R105, R105, RZ, P2 ;  /* 0x000000ff69697208 */ /* 0x000fe40001000000 */
[-C--:B------:R-:W-:Y:S01]  /*31d0*/  ISETP.GE.OR P4, PT, R13, R150.reuse, P1 ;  /* 0x000000960d00720c */ /* 0x080fe20000f86670 */
[----:B------:R-:W-:Y:S01]  /*31e0*/  IMAD.SHL.U32 R13, R153, 0x4, RZ ;  /* 0x00000004990d7824 */ /* 0x000fe200078e00ff */
[----:B------:R-:W-:Y:S02]  /*31f0*/  FSEL R107, R107, RZ, P2 ;  /* 0x000000ff6b6b7208 */ /* 0x000fe40001000000 */
[----:B------:R-:W-:Y:S02]  /*3200*/  FSEL R104, R104, RZ, P2 ;  /* 0x000000ff68687208 */ /* 0x000fe40001000000 */
[----:B------:R-:W-:-:S07]  /*3210*/  ISETP.GE.OR P3, PT, R13, R150, P1 ;  /* 0x000000960d00720c */ /* 0x000fce0000f66670 */
        /* <DEDUP_REMOVED lines=22> */
.L_x_3378:
[----:B------:R-:W-:Y:S05]  /*3380*/  BSYNC.RECONVERGENT B1 ;  /* 0x0000000000017941 */ /* 0x000fea0003800200 */
.L_x_3377:
[----:B------:R-:W-:Y:S01]  /*3390*/  BSSY.RECONVERGENT B1, `(.L_x_3379) ;  /* 0x0000019000017945 */ /* 0x000fe20003800200 */
[----:B------:R-:W-:Y:S01]  /*33a0*/  IMAD R158, R15, 0x2, R154 ;  /* 0x000000020f9e7824 */ /* 0x000fe200078e029a */
[----:B------:R-:W-:Y:S02]  /*33b0*/  FSEL R106, R106, RZ, P2 ;  /* 0x000000ff6a6a7208 */ /* 0x000fe40001000000 */
        /* <DEDUP_REMOVED lines=22> */
.L_x_3380:
[----:B------:R-:W-:Y:S05]  /*3520*/  BSYNC.RECONVERGENT B1 ;  /* 0x0000000000017941 */ /* 0x000fea0003800200 */
.L_x_3379:
[C---:B------:R-:W-:Y:S01]  /*3530*/  IMAD.SHL.U32 R13, R158.reuse, 0x4, RZ ;  /* 0x000000049e0d7824 */ /* 0x040fe200078e00ff */
[----:B------:R-:W-:Y:S01]  /*3540*/  BSSY.RECONVERGENT B1, `(.L_x_3381) ;  /* 0x0000023000017945 */ /* 0x000fe20003800200 */
[--C-:B------:R-:W-:Y:S01]  /*3550*/  IMAD.IADD R160, R158, 0x1, R15.reuse ;  /* 0x000000019ea07824 */ /* 0x100fe200078e020f */
[----:B------:R-:W-:Y:S02]  /*3560*/  FSEL R109, R109, RZ, P2 ;  /* 0x000000ff6d6d7208 */ /* 0x000fe40001000000 */
[-C--:B------:R-:W-:Y:S01]  /*3570*/  ISETP.GE.OR P6, PT, R13, R150.reuse, P1 ;  /* 0x000000960d00720c */ /* 0x080fe20000fc6670 */
[C---:B------:R-:W-:Y:S01]  /*3580*/  IMAD.IADD R156, R160.reuse, 0x1, R15 ;  /* 0x00000001a09c7824 */ /* 0x040fe200078e020f */
[----:B------:R-:W-:Y:S02]  /*3590*/  SHF.L.U32 R13, R160, 0x2, RZ ;  /* 0x00000002a00d7819 */ /* 0x000fe400000006ff */
[----:B------:R-:W-:Y:S02]  /*35a0*/  FSEL R108, R108, RZ, P2 ;  /* 0x000000ff6c6c7208 */ /* 0x000fe40001000000 */
[----:B------:R-:W-:Y:S01]  /*35b0*/  ISETP.GE.OR P3, PT, R13, R150, P1 ;  /* 0x000000960d00720c */ /* 0x000fe20000f66670 */
[C---:B------:R-:W-:Y:S01]  /*35c0*/  IMAD.SHL.U32 R13, R156.reuse, 0x4, RZ ;  /* 0x000000049c0d7824 */ /* 0x040fe200078e00ff */
[----:B------:R-:W-:-:S04]  /*35d0*/  IADD3 R154, PT, PT, R156, R15, RZ ;  /* 0x0000000f9c9a7210 */ /* 0x000fc80007ffe0ff */
        /* <DEDUP_REMOVED lines=25> */
.L_x_3382:
[----:B------:R-:W-:Y:S05]  /*3770*/  BSYNC.RECONVERGENT B1 ;  /* 0x0000000000017941 */ /* 0x000fea0003800200 */
.L_x_3381:
        /* <DEDUP_REMOVED lines=25> */
.L_x_3384:
[----:B------:R-:W-:Y:S05]  /*3910*/  BSYNC.RECONVERGENT B1 ;  /* 0x0000000000017941 */ /* 0x000fea0003800200 */
.L_x_3383:
        /* <DEDUP_REMOVED lines=25> */
.L_x_3386:
[----:B------:R-:W-:Y:S05]  /*3ab0*/  BSYNC.RECONVERGENT B1 ;  /* 0x0000000000017941 */ /* 0x000fea0003800200 */
.L_x_3385:
        /* <DEDUP_REMOVED lines=25> */
.L_x_3388:
[----:B------:R-:W-:Y:S05]  /*3c50*/  BSYNC.RECONVERGENT B1 ;  /* 0x0000000000017941 */ /* 0x000fea0003800200 */
.L_x_3387:
[----:B------:R-:W-:Y:S01]  /*3c60*/  IMAD.IADD R154, R154, 0x1, R15 ;  /* 0x000000019a9a7824 */ /* 0x000fe200078e020f */
[----:B------:R-:W-:Y:S01]  /*3c70*/  BSSY.RECONVERGENT B1, `(.L_x_3389) ;  /* 0x000001e000017945 */ /* 0x000fe20003800200 */
[----:B------:R-:W-:Y:S01]  /*3c80*/  IMAD R153, R15, 0x40, R152 ;  /* 0x000000400f997824 */ /* 0x000fe200078e0298 */
[----:B------:R-:W-:Y:S02]  /*3c90*/  FSEL R117, R117, RZ, P2 ;  /* 0x000000ff75757208 */ /* 0x000fe40001000000 */
[----:B------:R-:W-:Y:S02]  /*3ca0*/  SHF.L.U32 R13, R154, 0x2, RZ ;  /* 0x000000029a0d7819 */ /* 0x000fe400000006ff */
[-C--:B------:R-:W-:Y:S02]  /*3cb0*/  ISETP.GE.OR P3, PT, R153, R150.reuse, P1 ;  /* 0x000000969900720c */ /* 0x080fe40000f66670 */
[----:B------:R-:W-:Y:S02]  /*3cc0*/  ISETP.GE.OR P4, PT, R13, R150, P1 ;  /* 0x000000960d00720c */ /* 0x000fe40000f86670 */
[----:B------:R-:W-:-:S02]  /*3cd0*/  FSEL R119, R119, RZ, P2 ;  /* 0x000000ff77777208 */ /* 0x000fc40001000000 */
        /* <DEDUP_REMOVED lines=23> */
.L_x_3390:
[----:B------:R-:W-:Y:S05]  /*3e50*/  BSYNC.RECONVERGENT B1 ;  /* 0x0000000000017941 */ /* 0x000fea0003800200 */
.L_x_3389:
[----:B------:R-:W-:Y:S01]  /*3e60*/  BSSY.RECONVERGENT B1, `(.L_x_3391) ;  /* 0x0000018000017945 */ /* 0x000fe20003800200 */
[----:B------:R-:W-:Y:S02]  /*3e70*/  LEA R152, R15, R154, 0x1 ;  /* 0x0000009a0f987211 */ /* 0x000fe400078e08ff */
        /* <DEDUP_REMOVED lines=22> */
.L_x_3392:
[----:B------:R-:W-:Y:S05]  /*3fe0*/  BSYNC.RECONVERGENT B1 ;  /* 0x0000000000017941 */ /* 0x000fea0003800200 */
.L_x_3391:
[----:B------:R-:W-:Y:S01]  /*3ff0*/  IMAD.SHL.U32 R13, R152, 0x4, RZ ;  /* 0x00000004980d7824 */ /* 0x000fe200078e00ff */
[----:B------:R-:W-:Y:S01]  /*4000*/  BSSY.RECONVERGENT B1, `(.L_x_3393) ;  /* 0x000001b000017945 */ /* 0x000fe20003800200 */
[----:B------:R-:W-:Y:S02]  /*4010*/  FSEL R121, R121, RZ, P2 ;  /* 0x000000ff79797208 */ /* 0x000fe40001000000 */
[----:B------:R-:W-:Y:S02]  /*4020*/  FSEL R120, R120, RZ, P2 ;  /* 0x000000ff78787208 */ /* 0x000fe40001000000 */
[----:B------:R-:W-:Y:S02]  /*4030*/  ISETP.GE.OR P3, PT, R13, R150, P1 ;  /* 0x000000960d00720c */ /* 0x000fe40000f66670 */
[----:B------:R-:W-:-:S11]  /*4040*/  IADD3 R154, PT, PT, R152, R15, RZ ;  /* 0x0000000f989a7210 */ /* 0x000fd60007ffe0ff */
        /* <DEDUP_REMOVED lines=22> */
.L_x_3394:
[----:B------:R-:W-:Y:S05]  /*41b0*/  BSYNC.RECONVERGENT B1 ;  /* 0x0000000000017941 */ /* 0x000fea0003800200 */
.L_x_3393:
[C---:B------:R-:W-:Y:S01]  /*41c0*/  SHF.L.U32 R13, R154.reuse, 0x2, RZ ;  /* 0x000000029a0d7819 */ /* 0x040fe200000006ff */
[----:B------:R-:W-:Y:S01]  /*41d0*/  BSSY.RECONVERGENT B1, `(.L_x_3395) ;  /* 0x000001b000017945 */ /* 0x000fe20003800200 */
[----:B------:R-:W-:Y:S01]  /*41e0*/  FSEL R123, R123, RZ, P2 ;  /* 0x000000ff7b7b7208 */ /* 0x000fe20001000000 */
[----:B------:R-:W-:Y:S01]  /*41f0*/  IMAD.IADD R152, R154, 0x1, R15 ;  /* 0x000000019a987824 */ /* 0x000fe200078e020f */
[----:B------:R-:W-:Y:S02]  /*4200*/  ISETP.GE.OR P3, PT, R13, R150, P1 ;  /* 0x000000960d00720c */ /* 0x000fe40000f66670 */
[----:B------:R-:W-:-:S11]  /*4210*/  FSEL R122, R122, RZ, P2 ;  /* 0x000000ff7a7a7208 */ /* 0x000fd60001000000 */
        /* <DEDUP_REMOVED lines=11> */
[----:B------:R-:W-:Y:S01]  /*42d0*/  LOP3.LUT R153, R153, 0x2, RZ, 0xc0, !PT ;  /* 0x0000000299997812 */ /* 0x000fe200078ec0ff */
[----:B--2---:R-:W-:-:S04]  /*42e0*/  IMAD R123, R12, R123, RZ ;  /* 0x0000007b0c7b7224 */ /* 0x004fc800078e02ff */
[----:B------:R-:W-:Y:S02]  /*42f0*/  IMAD R122, R123, 0x14, R154 ;  /* 0x000000147b7a7824 */ /* 0x000fe400078e029a */
[----:B------:R-:W-:-:S03]  /*4300*/  IMAD R154, R22, R15, R153 ;  /* 0x0000000f169a7224 */ /* 0x000fc600078e0299 */
[----:B------:R-:W-:-:S04]  /*4310*/  SHF.L.U32 R122, R122, 0x2, RZ ;  /* 0x000000027a7a7819 */ /* 0x000fc800000006ff */
[----:B------:R-:W-:Y:S02]  /*4320*/  SHF.R.S32.HI R123, RZ, 0x1f, R122 ;  /* 0x0000001fff7b7819 */ /* 0x000fe4000001147a */
[----:B------:R-:W-:-:S04]  /*4330*/  IADD3 R153, P3, PT, R154, R122, RZ ;  /* 0x0000007a9a997210 */ /* 0x000fc80007f7e0ff */
[----:B------:R-:W-:Y:S02]  /*4340*/  LEA.HI.X.SX32 R12, R154, R123, 0x1, P3 ;  /* 0x0000007b9a0c7211 */ /* 0x000fe400018f0eff */
[----:B------:R-:W-:-:S04]  /*4350*/  LEA R122, P3, R153, UR10, 0x2 ;  /* 0x0000000a997a7c11 */ /* 0x000fc8000f8610ff */
[----:B------:R-:W-:-:S06]  /*4360*/  LEA.HI.X R123, R153, UR11, R12, 0x2, P3 ;  /* 0x0000000b997b7c11 */ /* 0x000fcc00098f140c */
[----:B------:R-:W5:Y:S03]  /*4370*/  LDG.E.64 R122, desc[UR36][R122.64] ;  /* 0x000000247a7a7981 */ /* 0x000f66000c1e1b00 */
.L_x_3396:
[----:B------:R-:W-:Y:S05]  /*4380*/  BSYNC.RECONVERGENT B1 ;  /* 0x0000000000017941 */ /* 0x000fea0003800200 */
.L_x_3395:
[C---:B------:R-:W-:Y:S01]  /*4390*/  IMAD.SHL.U32 R13, R152.reuse, 0x4, RZ ;  /* 0x00000004980d7824 */ /* 0x040fe200078e00ff */
[----:B------:R-:W-:Y:S01]  /*43a0*/  BSSY.RECONVERGENT B1, `(.L_x_3397) ;  /* 0x000001b000017945 */ /* 0x000fe20003800200 */
[----:B------:R-:W-:Y:S01]  /*43b0*/  FSEL R125, R125, RZ, P2 ;  /* 0x000000ff7d7d7208 */ /* 0x000fe20001000000 */
[----:B------:R-:W-:Y:S01]  /*43c0*/  IMAD.IADD R154, R152, 0x1, R15 ;  /* 0x00000001989a7824 */ /* 0x000fe200078e020f */
[----:B------:R-:W-:Y:S02]  /*43d0*/  FSEL R124, R124, RZ, P2 ;  /* 0x000000ff7c7c7208 */ /* 0x000fe40001000000 */
[----:B------:R-:W-:-:S13]  /*43e0*/  ISETP.GE.OR P3, PT, R13, R150, P1 ;  /* 0x000000960d00720c */ /* 0x000fda0000f66670 */
        /* <DEDUP_REMOVED lines=22> */
.L_x_3398:
[----:B------:R-:W-:Y:S05]  /*4550*/  BSYNC.RECONVERGENT B1 ;  /* 0x0000000000017941 */ /* 0x000fea0003800200 */
.L_x_3397:
        /* <DEDUP_REMOVED lines=20> */
[----:B------:R-:W-:Y:S02]  /*46a0*/  IMAD R154, R22, R15, R153 ;  /* 0x0000000f169a7224 */ /* 0x000fe400078e0299 */
[----:B------:R-:W-:-:S05]  /*46b0*/  IMAD.SHL.U32 R126, R126, 0x4, RZ ;  /* 0x000000047e7e7824 */ /* 0x000fca00078e00ff */
[----:B------:R-:W-:Y:S02]  /*46c0*/  SHF.R.S32.HI R127, RZ, 0x1f, R126 ;  /* 0x0000001fff7f7819 */ /* 0x000fe4000001147e */
[----:B------:R-:W-:-:S04]  /*46d0*/  IADD3 R153, P3, PT, R154, R126, RZ ;  /* 0x0000007e9a997210 */ /* 0x000fc80007f7e0ff */
[----:B------:R-:W-:Y:S02]  /*46e0*/  LEA.HI.X.SX32 R12, R154, R127, 0x1, P3 ;  /* 0x0000007f9a0c7211 */ /* 0x000fe400018f0eff */
[----:B------:R-:W-:-:S04]  /*46f0*/  LEA R126, P3, R153, UR10, 0x2 ;  /* 0x0000000a997e7c11 */ /* 0x000fc8000f8610ff */
[----:B------:R-:W-:-:S06]  /*4700*/  LEA.HI.X R127, R153, UR11, R12, 0x2, P3 ;  /* 0x0000000b997f7c11 */ /* 0x000fcc00098f140c */
[----:B------:R-:W5:Y:S03]  /*4710*/  LDG.E.64 R126, desc[UR36][R126.64] ;  /* 0x000000247e7e7981 */ /* 0x000f66000c1e1b00 */
.L_x_3400:
[----:B------:R-:W-:Y:S05]  /*4720*/  BSYNC.RECONVERGENT B1 ;  /* 0x0000000000017941 */ /* 0x000fea0003800200 */
.L_x_3399:
        /* <DEDUP_REMOVED lines=28> */
.L_x_3402:
[----:B------:R-:W-:Y:S05]  /*48f0*/  BSYNC.RECONVERGENT B1 ;  /* 0x0000000000017941 */ /* 0x000fea0003800200 */
.L_x_3401:
        /* <DEDUP_REMOVED lines=28> */
.L_x_3404:
[----:B------:R-:W-:Y:S05]  /*4ac0*/  BSYNC.RECONVERGENT B1 ;  /* 0x0000000000017941 */ /* 0x000fea0003800200 */
.L_x_3403:
        /* <DEDUP_REMOVED lines=28> */
.L_x_3406:
[----:B------:R-:W-:Y:S05]  /*4c90*/  BSYNC.RECONVERGENT B1 ;  /* 0x0000000000017941 */ /* 0x000fea0003800200 */
.L_x_3405:
        /* <DEDUP_REMOVED lines=28> */
.L_x_3408:
[----:B------:R-:W-:Y:S05]  /*4e60*/  BSYNC.RECONVERGENT B1 ;  /* 0x0000000000017941 */ /* 0x000fea0003800200 */
.L_x_3407:
        /* <DEDUP_REMOVED lines=28> */
.L_x_3410:
[----:B------:R-:W-:Y:S05]  /*5030*/  BSYNC.RECONVERGENT B1 ;  /* 0x0000000000017941 */ /* 0x000fea0003800200 */
.L_x_3409:
        /* <DEDUP_REMOVED lines=28> */
.L_x_3412:
[----:B------:R-:W-:Y:S05]  /*5200*/  BSYNC.RECONVERGENT B1 ;  /* 0x0000000000017941 */ /* 0x000fea0003800200 */
.L_x_3411:
        /* <DEDUP_REMOVED lines=28> */
.L_x_3414:
[----:B------:R-:W-:Y:S05]  /*53d0*/  BSYNC.RECONVERGENT B1 ;  /* 0x0000000000017941 */ /* 0x000fea0003800200 */
.L_x_3413:
[C---:B------:R-:W-:Y:S01]  /*53e0*/  IMAD.SHL.U32 R13, R154.reuse, 0x4, RZ ;  /* 0x000000049a0d7824 */ /* 0x040fe200078e00ff */
[----:B------:R-:W-:Y:S01]  /*53f0*/  BSSY.RECONVERGENT B1, `(.L_x_3415) ;  /* 0x0000023000017945 */ /* 0x000fe20003800200 */
[--C-:B------:R-:W-:Y:S01]  /*5400*/  IMAD.IADD R156, R154, 0x1, R15.reuse ;  /* 0x000000019a9c7824 */ /* 0x100fe200078e020f */
[----:B------:R-:W-:Y:S02]  /*5410*/  FSEL R143, R143, RZ, P2 ;  /* 0x000000ff8f8f7208 */ /* 0x000fe40001000000 */
[-C--:B------:R-:W-:Y:S01]  /*5420*/  ISETP.GE.OR P6, PT, R13, R150.reuse, P1 ;  /* 0x000000960d00720c */ /* 0x080fe20000fc6670 */
[C-C-:B------:R-:W-:Y:S01]  /*5430*/  IMAD.IADD R152, R156.reuse, 0x1, R15.reuse ;  /* 0x000000019c987824 */ /* 0x140fe200078e020f */
[----:B------:R-:W-:Y:S02]  /*5440*/  SHF.L.U32 R13, R156, 0x2, RZ ;  /* 0x000000029c0d7819 */ /* 0x000fe400000006ff */
[----:B------:R-:W-:Y:S01]  /*5450*/  FSEL R142, R142, RZ, P2 ;  /* 0x000000ff8e8e7208 */ /* 0x000fe20001000000 */
[C---:B------:R-:W-:Y:S01]  /*5460*/  IMAD.IADD R153, R152.reuse, 0x1, R15 ;  /* 0x0000000198997824 */ /* 0x040fe200078e020f */
[----:B------:R-:W-:Y:S01]  /*5470*/  ISETP.GE.OR P3, PT, R13, R150, P1 ;  /* 0x000000960d00720c */ /* 0x000fe20000f66670 */
[----:B------:R-:W-:-:S03]  /*5480*/  IMAD.SHL.U32 R13, R152, 0x4, RZ ;  /* 0x00000004980d7824 */ /* 0x000fc600078e00ff */
[----:B------:R-:W-:Y:S02]  /*5490*/  SHF.L.U32 R153, R153, 0x2, RZ ;  /* 0x0000000299997819 */ /* 0x000fe400000006ff */
        /* <DEDUP_REMOVED lines=24> */
.L_x_3416:
[----:B------:R-:W-:Y:S05]  /*5620*/  BSYNC.RECONVERGENT B1 ;  /* 0x0000000000017941 */ /* 0x000fea0003800200 */
.L_x_3415:
        /* <DEDUP_REMOVED lines=25> */
.L_x_3418:
[----:B------:R-:W-:Y:S05]  /*57c0*/  BSYNC.RECONVERGENT B1 ;  /* 0x0000000000017941 */ /* 0x000fea0003800200 */
.L_x_3417:
        /* <DEDUP_REMOVED lines=25> */
.L_x_3420:
[----:B------:R-:W-:Y:S05]  /*5960*/  BSYNC.RECONVERGENT B1 ;  /* 0x0000000000017941 */ /* 0x000fea0003800200 */
.L_x_3419:
        /* <DEDUP_REMOVED lines=24> */
.L_x_3422:
[----:B------:R-:W-:Y:S05]  /*5af0*/  BSYNC.RECONVERGENT B1 ;  /* 0x0000000000017941 */ /* 0x000fea0003800200 */
.L_x_3421:
[----:B-----5:R-:W-:Y:S01]  /*5b00*/  FMUL.FTZ R13, R24, R88 ;  /* 0x00000058180d7220 */ /* 0x020fe20000410000 */
[----:B------:R-:W-:Y:S01]  /*5b10*/  FMUL.FTZ R12, R25, R89 ;  /* 0x00000059190c7220 */ /* 0x000fe20000410000 */
[----:B------:R-:W1:Y:S01]  /*5b20*/  S2R R150, SR_TID.X ;  /* 0x0000000000967919 */ /* 0x000e620000002100 */
[----:B------:R-:W-:Y:S01]  /*5b30*/  UMOV UR4, 0xffffffff ;  /* 0xffffffff00047882 */ /* 0x000fe20000000000 */
[----:B------:R-:W-:Y:S01]  /*5b40*/  FFMA.FTZ R13, R20, R90, R13 ;  /* 0x0000005a140d7223 */ /* 0x000fe2000001000d */
[----:B------:R-:W-:Y:S01]  /*5b50*/  FFMA.FTZ R12, R21, R91, R12 ;  /* 0x0000005b150c7223 */ /* 0x000fe2000001000c */
[----:B------:R-:W-:Y:S02]  /*5b60*/  ISETP.NE.AND P2, PT, R11, RZ, P0 ;  /* 0x000000ff0b00720c */ /* 0x000fe40000745270 */
[----:B------:R-:W-:Y:S01]  /*5b70*/  FFMA.FTZ R13, R26, R86, R13 ;  /* 0x000000561a0d7223 */ /* 0x000fe2000001000d */
[----:B------:R-:W-:-:S03]  /*5b80*/  FFMA.FTZ R12, R27, R87, R12 ;  /* 0x000000571b0c7223 */ /* 0x000fc6000001000c */
[----:B------:R-:W-:Y:S01]  /*5b90*/  FFMA.FTZ R13, R28, R92, R13 ;  /* 0x0000005c1c0d7223 */ /* 0x000fe2000001000d */
[----:B------:R-:W-:-:S03]  /*5ba0*/  FFMA.FTZ R12, R29, R93, R12 ;  /* 0x0000005d1d0c7223 */ /* 0x000fc6000001000c */
[----:B------:R-:W-:Y:S01]  /*5bb0*/  FFMA.FTZ R13, R30, R94, R13 ;  /* 0x0000005e1e0d7223 */ /* 0x000fe2000001000d */
[----:B------:R-:W-:-:S03]  /*5bc0*/  FFMA.FTZ R12, R31, R95, R12 ;  /* 0x0000005f1f0c7223 */ /* 0x000fc6000001000c */
[----:B0-----:R-:W-:Y:S01]  /*5bd0*/  FFMA.FTZ R13, R32, R96, R13 ;  /* 0x00000060200d7223 */ /* 0x001fe2000001000d */
[----:B------:R-:W-:-:S03]  /*5be0*/  FFMA.FTZ R12, R33, R97, R12 ;  /* 0x00000061210c7223 */ /* 0x000fc6000001000c */
[----:B------:R-:W-:Y:S01]  /*5bf0*/  FFMA.FTZ R13, R34, R98, R13 ;  /* 0x00000062220d7223 */ /* 0x000fe2000001000d */
[----:B------:R-:W-:-:S03]  /*5c00*/  FFMA.FTZ R12, R35, R99, R12 ;  /* 0x00000063230c7223 */ /* 0x000fc6000001000c */
[----:B------:R-:W-:Y:S01]  /*5c10*/  FFMA.FTZ R13, R36, R100, R13 ;  /* 0x00000064240d7223 */ /* 0x000fe2000001000d */
[----:B------:R-:W-:-:S03]  /*5c20*/  FFMA.FTZ R12, R37, R101, R12 ;  /* 0x00000065250c7223 */ /* 0x000fc6000001000c */
[----:B------:R-:W-:Y:S01]  /*5c30*/  FFMA.FTZ R13, R38, R102, R13 ;  /* 0x00000066260d7223 */ /* 0x000fe2000001000d */
[----:B------:R-:W-:Y:S01]  /*5c40*/  FFMA.FTZ R12, R39, R103, R12 ;  /* 0x00000067270c7223 */ /* 0x000fe2000001000c */
[----:B-1----:R-:W-:Y:S02]  /*5c50*/  LOP3.LUT R150, R150, 0x1, RZ, 0xc0, !PT ;  /* 0x0000000196967812 */ /* 0x002fe400078ec0ff */
        /* <DEDUP_REMOVED lines=49> */
.L_x_3502:
        /* <DEDUP_REMOVED lines=16> */
[----:B------:R-:W3:Y:S05]  /*6070*/  @P1 LDG.E R14, desc[UR36][R14.64] ;  /* 0x000000240e0e1981 */ /* 0x000eea000c1e1900 */
[----:B------:R-:W4:Y:S01]  /*6080*/  @P3 LDG.E R12, desc[UR36][R12.64] ;  /* 0x000000240c0c3981 */ /* 0x000f22000c1e1900 */
[----:B--2---:R-:W-:-:S04]  /*6090*/  @P1 IADD3 R150, PT, PT, R153, R150, RZ ;  /* 0x0000009699961210 */ /* 0x004fc80007ffe0ff */
[----:B------:R-:W-:-:S04]  /*60a0*/  @P1 ISETP.GE.AND P4, PT, R9, R150, PT ;  /* 0x000000960900120c */ /* 0x000fc80003f86270 */
[----:B------:R-:W-:-:S04]  /*60b0*/  @P1 SEL R150, R17, RZ, !P4 ;  /* 0x000000ff11961207 */ /* 0x000fc80006000000 */
[----:B------:R-:W-:-:S04]  /*60c0*/  @P1 IADD3 R150, PT, PT, R9, R150, -R18 ;  /* 0x0000009609961210 */ /* 0x000fc80007ffe812 */
[----:B------:R-:W-:Y:S01]  /*60d0*/  @P1 I2FP.F32.S32 R150, R150 ;  /* 0x0000009600961245 */ /* 0x000fe20000201400 */
[----:B----4-:R-:W-:-:S04]  /*60e0*/  @P3 FADD.FTZ R11, R11, R12 ;  /* 0x0000000c0b0b3221 */ /* 0x010fc80000010000 */
[----:B---3--:R-:W-:-:S05]  /*60f0*/  @P1 FFMA.FTZ R11, R150, R14, R11 ;  /* 0x0000000e960b1223 */ /* 0x008fca000001000b */
[----:B------:R1:W-:Y:S01]  /*6100*/  STS [R4], R11 ;  /* 0x0000000b04007388 */ /* 0x0003e20000000800 */
[----:B------:R-:W-:-:S07]  /*6110*/  @!P2 FMNMX.FTZ R0, R0, R11, !PT ;  /* 0x0000000b0000a209 */ /* 0x000fce0007810000 */
.L_x_3425:
[----:B------:R-:W-:Y:S05]  /*6120*/  BSYNC.RECONVERGENT B1 ;  /* 0x0000000000017941 */ /* 0x000fea0003800200 */
.L_x_3424:
[----:B------:R-:W-:Y:S01]  /*6130*/  VIADD R9, R9, 0x40 ;  /* 0x0000004009097836 */ /* 0x000fe20000000000 */
[----:B------:R-:W-:Y:S01]  /*6140*/  IADD3 R8, P2, PT, R8, 0x40, RZ ;  /* 0x0000004008087810 */ /* 0x000fe20007f5e0ff */
[----:B-1----:R-:W-:Y:S01]  /*6150*/  VIADD R4, R4, 0x100 ;  /* 0x0000010004047836 */ /* 0x002fe20000000000 */
[----:B------:R-:W-:Y:S02]  /*6160*/  IADD3 R3, PT, PT, R3, 0x40, RZ ;  /* 0x0000004003037810 */ /* 0x000fe40007ffe0ff */
[----:B------:R-:W-:Y:S01]  /*6170*/  ISETP.GE.AND P1, PT, R9, R5, PT ;  /* 0x000000050900720c */ /* 0x000fe20003f26270 */
[----:B------:R-:W-:-:S12]  /*6180*/  IMAD.X R7, RZ, RZ, R7, P2 ;  /* 0x000000ffff077224 */ /* 0x000fd800010e0607 */
[----:B------:R-:W-:Y:S05]  /*6190*/  @!P1 BRA `(.L_x_3426) ;  /* 0xffffffbc00b09947 */ /* 0x000fea000383ffff */
.L_x_3358:
[----:B0---4-:R-:W-:Y:S05]  /*61a0*/  BSYNC B0 ;  /* 0x0000000000007941 */ /* 0x011fea0003800000 */
.L_x_3357:
        /* <DEDUP_REMOVED lines=8> */
[----:B------:R0:W4:Y:S02]  /*6230*/  SHFL.BFLY PT, R14, R4, 0x2, 0x1f ;  /* 0x0c401f00040e7f89 */ /* 0x00012400000e0000 */
.L_x_3508:
[----:B---3--:R-:W3:Y:S01]  /*6240*/  S2R R0, SR_TID.X ;  /* 0x0000000000007919 */ /* 0x008ee20000002100 */
[----:B-----5:R-:W-:Y:S01]  /*6250*/  MOV R17, 0x400 ;  /* 0x0000040000117802 */ /* 0x020fe20000000f00 */
[----:B------:R-:W-:Y:S05]  /*6260*/  WARPSYNC.ALL ;  /* 0x0000000000007948 */ /* 0x000fea0003800000 */
[----:B------:R-:W1:Y:S01]  /*6270*/  S2R R20, SR_CgaCtaId ;  /* 0x0000000000147919 */ /* 0x000e620000008800 */
[----:B----4-:R-:W-:Y:S02]  /*6280*/  FMNMX.FTZ R5, R4, R14, !PT ;  /* 0x0000000e04057209 */ /* 0x010fe40007810000 */
[----:B---3--:R-:W-:-:S02]  /*6290*/  LOP3.LUT P0, R6, R0, 0x1f, RZ, 0xc0, !PT ;  /* 0x0000001f00067812 */ /* 0x008fc4000780c0ff */
[----:B-1----:R-:W-:-:S11]  /*62a0*/  LEA R3, R20, R17, 0x18 ;  /* 0x0000001114037211 */ /* 0x002fd600078ec0ff */
[----:B0-----:R-:W-:-:S05]  /*62b0*/  @!P0 LEA.HI R4, R0, R3, RZ, 0x1d ;  /* 0x0000000300048211 */ /* 0x001fca00078fe8ff */
[----:B------:R0:W-:Y:S01]  /*62c0*/  @!P0 STS [R4], R5 ;  /* 0x0000000504008388 */ /* 0x0001e20000000800 */
[----:B------:R-:W-:Y:S01]  /*62d0*/  BAR.SYNC.DEFER_BLOCKING 0x0 ;  /* 0x0000000000007b1d */ /* 0x000fe20000010000 */
[C---:B------:R-:W-:Y:S01]  /*62e0*/  ISETP.GT.U32.AND P0, PT, R6.reuse, 0x3, PT ;  /* 0x000000030600780c */ /* 0x040fe20003f04070 */
[----:B------:R-:W-:Y:S01]  /*62f0*/  IMAD R7, R6, 0x4, R3 ;  /* 0x0000000406077824 */ /* 0x000fe200078e0203 */
[----:B0-----:R-:W-:Y:S01]  /*6300*/  MOV R4, 0xff7fffff ;  /* 0xff7fffff00047802 */ /* 0x001fe20000000f00 */
[----:B------:R-:W-:-:S04]  /*6310*/  IMAD.SHL.U32 R13, R0, 0x4, RZ ;  /* 0x00000004000d7824 */ /* 0x000fc800078e00ff */
        /* <DEDUP_REMOVED lines=8> */
[----:B------:R-:W-:Y:S01]  /*63a0*/  IMAD.IADD R5, R23, 0x1, R0 ;  /* 0x0000000117057824 */ /* 0x000fe200078e0200 */
[----:B------:R-:W-:-:S03]  /*63b0*/  IADD3 R4, PT, PT, R18, 0x1, RZ ;  /* 0x0000000112047810 */ /* 0x000fc60007ffe0ff */
[----:B------:R-:W0:Y:S01]  /*63c0*/  SHFL.BFLY PT, R8, R9, 0x1, 0x1f ;  /* 0x0c201f0009087f89 */ /* 0x000e2200000e0000 */
[----:B------:R-:W-:Y:S02]  /*63d0*/  ISETP.GT.AND P0, PT, R5, R18, PT ;  /* 0x000000120500720c */ /* 0x000fe40003f04270 */
[----:B0-----:R-:W-:Y:S01]  /*63e0*/  FMNMX.FTZ R8, R9, R8, !PT ;  /* 0x0000000809087209 */ /* 0x001fe20007810000 */
[----:B------:R-:W-:-:S05]  /*63f0*/  IMAD.MOV.U32 R9, RZ, RZ, RZ ;  /* 0x000000ffff097224 */ /* 0x000fca00078e00ff */
        /* <DEDUP_REMOVED lines=16> */
[----:B------:R-:W-:Y:S01]  /*6500*/  VIADD R15, R17, 0x220 ;  /* 0x00000220110f7836 */ /* 0x000fe20000000000 */
[----:B------:R-:W-:Y:S02]  /*6510*/  LEA.HI R9, R11, 0x1, RZ, 0x19 ;  /* 0x000000010b097811 */ /* 0x000fe400078fc8ff */
[----:B------:R-:W-:Y:S02]  /*6520*/  MOV R10, R5 ;  /* 0x00000005000a7202 */ /* 0x000fe40000000f00 */
[----:B------:R-:W-:Y:S02]  /*6530*/  LEA R12, R20, R15, 0x18 ;  /* 0x0000000f140c7211 */ /* 0x000fe400078ec0ff */
[----:B------:R-:W-:Y:S01]  /*6540*/  LOP3.LUT R11, R9, 0x3, RZ, 0xc0, !PT ;  /* 0x00000003090b7812 */ /* 0x000fe200078ec0ff */
[----:B------:R-:W-:Y:S02]  /*6550*/  IMAD.MOV.U32 R9, RZ, RZ, RZ ;  /* 0x000000ffff097224 */ /* 0x000fe400078e00ff */
[----:B------:R-:W-:-:S02]  /*6560*/  IMAD.IADD R12, R13, 0x1, R12 ;  /* 0x000000010d0c7824 */ /* 0x000fc400078e020c */
[----:B------:R-:W-:-:S07]  /*6570*/  IMAD.MOV R11, RZ, RZ, -R11 ;  /* 0x000000ffff0b7224 */ /* 0x000fce00078e0a0b */
.L_x_3433:
        /* <DEDUP_REMOVED lines=11> */
.L_x_3432:
[----:B------:R-:W-:Y:S05]  /*6630*/  BSYNC.RECONVERGENT B1 ;  /* 0x0000000000017941 */ /* 0x000fea0003800200 */
.L_x_3431:
[----:B------:R-:W-:Y:S05]  /*6640*/  @!P1 BRA `(.L_x_3429) ;  /* 0x0000001000f89947 */ /* 0x000fea0003800000 */
[----:B------:R-:W-:Y:S01]  /*6650*/  IMAD.SHL.U32 R11, R23, 0x4, RZ ;  /* 0x00000004170b7824 */ /* 0x000fe200078e00ff */
[----:B------:R-:W-:-:S03]  /*6660*/  IADD3 R17, PT, PT, R17, 0x220, RZ ;  /* 0x0000022011117810 */ /* 0x000fc60007ffe0ff */
[----:B------:R-:W-:Y:S01]  /*6670*/  IMAD R11, R10, 0x4, -R11 ;  /* 0x000000040a0b7824 */ /* 0x000fe200078e0a0b */
[----:B------:R-:W-:-:S04]  /*6680*/  LEA R20, R20, R17, 0x18 ;  /* 0x0000001114147211 */ /* 0x000fc800078ec0ff */
[----:B------:R-:W-:-:S05]  /*6690*/  IADD3 R11, PT, PT, R20, R11, RZ ;  /* 0x0000000b140b7210 */ /* 0x000fca0007ffe0ff */
[----:B------:R-:W0:Y:S04]  /*66a0*/  LDS R15, [R11] ;  /* 0x000000000b0f7984 */ /* 0x000e280000000800 */
[----:B------:R-:W1:Y:S04]  /*66b0*/  LDS R17, [R11+0x200] ;  /* 0x000200000b117984 */ /* 0x000e680000000800 */
[----:B------:R-:W3:Y:S04]  /*66c0*/  LDS R21, [R11+0x400] ;  /* 0x000400000b157984 */ /* 0x000ee80000000800 */
[----:B------:R-:W4:Y:S01]  /*66d0*/  LDS R25, [R11+0x600] ;  /* 0x000600000b197984 */ /* 0x000f220000000800 */
[C---:B0-----:R-:W-:Y:S01]  /*66e0*/  FADD.FTZ R15, -R8.reuse, R15 ;  /* 0x0000000f080f7221 */ /* 0x041fe20000010100 */
[----:B-1----:R-:W-:-:S03]  /*66f0*/  FADD.FTZ R17, -R8, R17 ;  /* 0x0000001108117221 */ /* 0x002fc60000010100 */
[----:B------:R-:W-:Y:S01]  /*6700*/  FMUL.FTZ R15, R15, 1.4426950216293334961 ;  /* 0x3fb8aa3b0f0f7820 */ /* 0x000fe20000410000 */
[C---:B---3--:R-:W-:Y:S01]  /*6710*/  FADD.FTZ R21, -R8.reuse, R21 ;  /* 0x0000001508157221 */ /* 0x048fe20000010100 */
[----:B------:R-:W-:Y:S02]  /*6720*/  FMUL.FTZ R17, R17, 1.4426950216293334961 ;  /* 0x3fb8aa3b11117820 */ /* 0x000fe40000410000 */
[----:B------:R0:W1:Y:S01]  /*6730*/  MUFU.EX2 R12, R15 ;  /* 0x0000000f000c7308 */ /* 0x0000620000000800 */
[----:B----4-:R-:W-:Y:S01]  /*6740*/  FADD.FTZ R25, -R8, R25 ;  /* 0x0000001908197221 */ /* 0x010fe20000010100 */
[----:B------:R-:W-:Y:S02]  /*6750*/  FMUL.FTZ R21, R21, 1.4426950216293334961 ;  /* 0x3fb8aa3b15157820 */ /* 0x000fe40000410000 */
[----:B------:R-:W3:Y:S01]  /*6760*/  MUFU.EX2 R14, R17 ;  /* 0x00000011000e7308 */ /* 0x000ee20000000800 */
[----:B------:R-:W-:-:S03]  /*6770*/  FMUL.FTZ R25, R25, 1.4426950216293334961 ;  /* 0x3fb8aa3b19197820 */ /* 0x000fc60000410000 */
[----:B------:R-:W4:Y:S01]  /*6780*/  MUFU.EX2 R20, R21 ;  /* 0x0000001500147308 */ /* 0x000f220000000800 */
[----:B0-----:R-:W-:-:S03]  /*6790*/  VIADD R15, R10, 0x200 ;  /* 0x000002000a0f7836 */ /* 0x001fc60000000000 */
[----:B------:R-:W0:Y:S01]  /*67a0*/  MUFU.EX2 R24, R25 ;  /* 0x0000001900187308 */ /* 0x000e220000000800 */
[----:B-1----:R1:W-:Y:S01]  /*67b0*/  STS [R11], R12 ;  /* 0x0000000c0b007388 */ /* 0x0023e20000000800 */
[----:B------:R-:W-:Y:S01]  /*67c0*/  ISETP.GT.AND P0, PT, R15, R18, PT ;  /* 0x000000120f00720c */ /* 0x000fe20003f04270 */
[----:B------:R-:W-:Y:S02]  /*67d0*/  FADD.FTZ R9, R9, R12 ;  /* 0x0000000c09097221 */ /* 0x000fe40000010000 */
[----:B---3--:R1:W-:Y:S02]  /*67e0*/  STS [R11+0x200], R14 ;  /* 0x0002000e0b007388 */ /* 0x0083e40000000800 */
[----:B------:R-:W-:Y:S02]  /*67f0*/  FADD.FTZ R9, R9, R14 ;  /* 0x0000000e09097221 */ /* 0x000fe40000010000 */
[----:B----4-:R1:W-:Y:S02]  /*6800*/  STS [R11+0x400], R20 ;  /* 0x000400140b007388 */ /* 0x0103e40000000800 */
[----:B------:R-:W-:-:S02]  /*6810*/  FADD.FTZ R9, R9, R20 ;  /* 0x0000001409097221 */ /* 0x000fc40000010000 */
[----:B0-----:R1:W-:Y:S02]  /*6820*/  STS [R11+0x600], R24 ;  /* 0x000600180b007388 */ /* 0x0013e40000000800 */
[----:B------:R-:W-:Y:S01]  /*6830*/  FADD.FTZ R9, R9, R24 ;  /* 0x0000001809097221 */ /* 0x000fe20000010000 */
[----:B------:R-:W-:Y:S06]  /*6840*/  @P0 BRA `(.L_x_3429) ;  /* 0x0000001000780947 */ /* 0x000fec0003800000 */
[----:B------:R-:W-:Y:S01]  /*6850*/  IMAD.IADD R10, R18, 0x1, -R15 ;  /* 0x00000001120a7824 */ /* 0x000fe200078e0a0f */
[----:B------:R-:W-:Y:S01]  /*6860*/  BSSY.RECONVERGENT B1, `(.L_x_3434) ;  /* 0x000006b000017945 */ /* 0x000fe20003800200 */
[----:B-1----:R-:W-:Y:S02]  /*6870*/  IADD3 R11, PT, PT, R11, 0xc00, RZ ;  /* 0x00000c000b0b7810 */ /* 0x002fe40007ffe0ff */
[----:B------:R-:W-:Y:S02]  /*6880*/  PLOP3.LUT P0, PT, PT, PT, PT, 0x80, 0x8 ;  /* 0x000000000008781c */ /* 0x000fe40003f0f070 */
[----:B------:R-:W-:-:S13]  /*6890*/  ISETP.GT.AND P1, PT, R10, 0x5ff, PT ;  /* 0x000005ff0a00780c */ /* 0x000fda0003f24270 */
[----:B------:R-:W-:Y:S05]  /*68a0*/  @!P1 BRA `(.L_x_3435) ;  /* 0x0000000400989947 */ /* 0x000fea0003800000 */
[----:B------:R-:W-:Y:S01]  /*68b0*/  PLOP3.LUT P0, PT, PT, PT, PT, 0x8, 0x80 ;  /* 0x000000000080781c */ /* 0x000fe20003f0e170 */
[----:B------:R-:W-:-:S12]  /*68c0*/  VIADD R44, R18, 0xfffffa01 ;  /* 0xfffffa01122c7836 */ /* 0x000fd80000000000 */
.L_x_3436:
[----:B------:R-:W0:Y:S01]  /*68d0*/  LDS R17, [R11+-0x400] ;  /* 0xfffc00000b117984 */ /* 0x000e220000000800 */
[----:B------:R-:W-:-:S03]  /*68e0*/  VIADD R15, R15, 0x800 ;  /* 0x000008000f0f7836 */ /* 0x000fc60000000000 */
[----:B------:R-:W1:Y:S02]  /*68f0*/  LDS R21, [R11+-0x200] ;  /* 0xfffe00000b157984 */ /* 0x000e640000000800 */
[----:B------:R-:W-:Y:S02]  /*6900*/  ISETP.GE.AND P1, PT, R15, R44, PT ;  /* 0x0000002c0f00720c */ /* 0x000fe40003f26270 */
[----:B------:R-:W3:Y:S04]  /*6910*/  LDS R25, [R11] ;  /* 0x000000000b197984 */ /* 0x000ee80000000800 */
[----:B------:R-:W4:Y:S04]  /*6920*/  LDS R27, [R11+0x200] ;  /* 0x000200000b1b7984 */ /* 0x000f280000000800 */
[----:B--2---:R-:W2:Y:S04]  /*6930*/  LDS R29, [R11+0x400] ;  /* 0x000400000b1d7984 */ /* 0x004ea80000000800 */
        /* <DEDUP_REMOVED lines=11> */
[C---:B---3--:R-:W-:Y:S01]  /*69f0*/  FADD.FTZ R25, -R8.reuse, R25 ;  /* 0x0000001908197221 */ /* 0x048fe20000010100 */
[----:B------:R-:W-:Y:S01]  /*6a00*/  FMUL.FTZ R21, R21, 1.4426950216293334961 ;  /* 0x3fb8aa3b15157820 */ /* 0x000fe20000410000 */
[----:B------:R-:W3:Y:S01]  /*6a10*/  MUFU.EX2 R10, R17 ;  /* 0x00000011000a7308 */ /* 0x000ee20000000800 */
[----:B------:R-:W1:Y:S01]  /*6a20*/  LDS R47, [R11+0x1600] ;  /* 0x001600000b2f7984 */ /* 0x000e620000000800 */
[C---:B----4-:R-:W-:Y:S01]  /*6a30*/  FADD.FTZ R27, -R8.reuse, R27 ;  /* 0x0000001b081b7221 */ /* 0x050fe20000010100 */
[----:B------:R-:W-:Y:S01]  /*6a40*/  FMUL.FTZ R25, R25, 1.4426950216293334961 ;  /* 0x3fb8aa3b19197820 */ /* 0x000fe20000410000 */
[----:B------:R-:W4:Y:S01]  /*6a50*/  MUFU.EX2 R12, R21 ;  /* 0x00000015000c7308 */ /* 0x000f220000000800 */
[----:B------:R-:W1:Y:S01]  /*6a60*/  LDS R49, [R11+0x1800] ;  /* 0x001800000b317984 */ /* 0x000e620000000800 */
[C---:B--2---:R-:W-:Y:S01]  /*6a70*/  FADD.FTZ R29, -R8.reuse, R29 ;  /* 0x0000001d081d7221 */ /* 0x044fe20000010100 */
[----:B------:R-:W-:Y:S01]  /*6a80*/  FMUL.FTZ R27, R27, 1.4426950216293334961 ;  /* 0x3fb8aa3b1b1b7820 */ /* 0x000fe20000410000 */
[----:B------:R-:W2:Y:S01]  /*6a90*/  MUFU.EX2 R14, R25 ;  /* 0x00000019000e7308 */ /* 0x000ea20000000800 */
[----:B------:R-:W1:Y:S01]  /*6aa0*/  LDS R51, [R11+0x1a00] ;  /* 0x001a00000b337984 */ /* 0x000e620000000800 */
[C---:B-----5:R-:W-:Y:S01]  /*6ab0*/  FADD.FTZ R31, -R8.reuse, R31 ;  /* 0x0000001f081f7221 */ /* 0x060fe20000010100 */
[----:B------:R-:W-:Y:S01]  /*6ac0*/  FMUL.FTZ R29, R29, 1.4426950216293334961 ;  /* 0x3fb8aa3b1d1d7820 */ /* 0x000fe20000410000 */
[----:B------:R-:W5:Y:S01]  /*6ad0*/  MUFU.EX2 R20, R27 ;  /* 0x0000001b00147308 */ /* 0x000f620000000800 */
[----:B------:R-:W-:Y:S01]  /*6ae0*/  FADD.FTZ R33, -R8, R33 ;  /* 0x0000002108217221 */ /* 0x000fe20000010100 */
[----:B---3--:R-:W-:Y:S01]  /*6af0*/  FADD.FTZ R9, R10, R9 ;  /* 0x000000090a097221 */ /* 0x008fe20000010000 */
[----:B------:R-:W-:Y:S01]  /*6b00*/  FMUL.FTZ R31, R31, 1.4426950216293334961 ;  /* 0x3fb8aa3b1f1f7820 */ /* 0x000fe20000410000 */
[----:B------:R-:W3:Y:S01]  /*6b10*/  MUFU.EX2 R24, R29 ;  /* 0x0000001d00187308 */ /* 0x000ee20000000800 */
[C---:B------:R-:W-:Y:S01]  /*6b20*/  FADD.FTZ R35, -R8.reuse, R35 ;  /* 0x0000002308237221 */ /* 0x040fe20000010100 */
[----:B----4-:R-:W-:Y:S01]  /*6b30*/  FADD.FTZ R9, R9, R12 ;  /* 0x0000000c09097221 */ /* 0x010fe20000010000 */
[----:B------:R-:W-:Y:S01]  /*6b40*/  FMUL.FTZ R33, R33, 1.4426950216293334961 ;  /* 0x3fb8aa3b21217820 */ /* 0x000fe20000410000 */
[----:B------:R-:W4:Y:S01]  /*6b50*/  MUFU.EX2 R26, R31 ;  /* 0x0000001f001a7308 */ /* 0x000f220000000800 */
[C---:B------:R-:W-:Y:S01]  /*6b60*/  FADD.FTZ R37, -R8.reuse, R37 ;  /* 0x0000002508257221 */ /* 0x040fe20000010100 */
[----:B--2---:R-:W-:Y:S01]  /*6b70*/  FADD.FTZ R9, R9, R14 ;  /* 0x0000000e09097221 */ /* 0x004fe20000010000 */
[----:B------:R-:W-:Y:S01]  /*6b80*/  FMUL.FTZ R35, R35, 1.4426950216293334961 ;  /* 0x3fb8aa3b23237820 */ /* 0x000fe20000410000 */
[----:B------:R-:W2:Y:S01]  /*6b90*/  MUFU.EX2 R28, R33 ;  /* 0x00000021001c7308 */ /* 0x000ea20000000800 */
[C---:B------:R-:W-:Y:S01]  /*6ba0*/  FADD.FTZ R39, -R8.reuse, R39 ;  /* 0x0000002708277221 */ /* 0x040fe20000010100 */
[----:B-----5:R-:W-:Y:S01]  /*6bb0*/  FADD.FTZ R9, R9, R20 ;  /* 0x0000001409097221 */ /* 0x020fe20000010000 */
[----:B------:R-:W-:Y:S01]  /*6bc0*/  FMUL.FTZ R37, R37, 1.4426950216293334961 ;  /* 0x3fb8aa3b25257820 */ /* 0x000fe20000410000 */
[----:B------:R-:W5:Y:S01]  /*6bd0*/  MUFU.EX2 R30, R35 ;  /* 0x00000023001e7308 */ /* 0x000f620000000800 */
[C---:B------:R-:W-:Y:S01]  /*6be0*/  FADD.FTZ R41, -R8.reuse, R41 ;  /* 0x0000002908297221 */ /* 0x040fe20000010100 */
[----:B---3--:R-:W-:Y:S01]  /*6bf0*/  FADD.FTZ R9, R9, R24 ;  /* 0x0000001809097221 */ /* 0x008fe20000010000 */
[----:B------:R-:W-:Y:S01]  /*6c00*/  FMUL.FTZ R39, R39, 1.4426950216293334961 ;  /* 0x3fb8aa3b27277820 */ /* 0x000fe20000410000 */
[----:B------:R-:W3:Y:S01]  /*6c10*/  MUFU.EX2 R32, R37 ;  /* 0x0000002500207308 */ /* 0x000ee20000000800 */
[C---:B0-----:R-:W-:Y:S01]  /*6c20*/  FADD.FTZ R43, -R8.reuse, R43 ;  /* 0x0000002b082b7221 */ /* 0x041fe20000010100 */
[----:B----4-:R-:W-:Y:S01]  /*6c30*/  FADD.FTZ R9, R9, R26 ;  /* 0x0000001a09097221 */ /* 0x010fe20000010000 */
[----:B------:R-:W-:Y:S01]  /*6c40*/  FMUL.FTZ R41, R41, 1.4426950216293334961 ;  /* 0x3fb8aa3b29297820 */ /* 0x000fe20000410000 */
[----:B------:R-:W0:Y:S01]  /*6c50*/  MUFU.EX2 R34, R39 ;  /* 0x0000002700227308 */ /* 0x000e220000000800 */
[----:B------:R4:W-:Y:S01]  /*6c60*/  STS [R11+-0x400], R10 ;  /* 0xfffc000a0b007388 */ /* 0x0009e20000000800 */
[----:B--2---:R-:W-:Y:S01]  /*6c70*/  FADD.FTZ R9, R9, R28 ;  /* 0x0000001c09097221 */ /* 0x004fe20000010000 */
[C---:B-1----:R-:W-:Y:S01]  /*6c80*/  FADD.FTZ R45, -R8.reuse, R45 ;  /* 0x0000002d082d7221 */ /* 0x042fe20000010100 */
[----:B------:R-:W-:Y:S01]  /*6c90*/  FMUL.FTZ R43, R43, 1.4426950216293334961 ;  /* 0x3fb8aa3b2b2b7820 */ /* 0x000fe20000410000 */
[----:B------:R1:W-:Y:S01]  /*6ca0*/  STS [R11+-0x200], R12 ;  /* 0xfffe000c0b007388 */ /* 0x0003e20000000800 */
[----:B-----5:R-:W-:Y:S01]  /*6cb0*/  FADD.FTZ R9, R9, R30 ;  /* 0x0000001e09097221 */ /* 0x020fe20000010000 */
[C---:B------:R-:W-:Y:S01]  /*6cc0*/  FADD.FTZ R47, -R8.reuse, R47 ;  /* 0x0000002f082f7221 */ /* 0x040fe20000010100 */
[----:B------:R-:W-:Y:S01]  /*6cd0*/  FMUL.FTZ R45, R45, 1.4426950216293334961 ;  /* 0x3fb8aa3b2d2d7820 */ /* 0x000fe20000410000 */
[C---:B------:R-:W-:Y:S01]  /*6ce0*/  FADD.FTZ R49, -R8.reuse, R49 ;  /* 0x0000003108317221 */ /* 0x040fe20000010100 */
[----:B---3--:R-:W-:Y:S01]  /*6cf0*/  FADD.FTZ R9, R9, R32 ;  /* 0x0000002009097221 */ /* 0x008fe20000010000 */
[----:B----4-:R-:W2:Y:S01]  /*6d00*/  MUFU.EX2 R10, R41 ;  /* 0x00000029000a7308 */ /* 0x010ea20000000800 */
[----:B------:R-:W-:Y:S01]  /*6d10*/  FMUL.FTZ R47, R47, 1.4426950216293334961 ;  /* 0x3fb8aa3b2f2f7820 */ /* 0x000fe20000410000 */
[----:B------:R-:W-:Y:S01]  /*6d20*/  FADD.FTZ R51, -R8, R51 ;  /* 0x0000003308337221 */ /* 0x000fe20000010100 */
[----:B0-----:R-:W-:Y:S01]  /*6d30*/  FADD.FTZ R9, R9, R34 ;  /* 0x0000002209097221 */ /* 0x001fe20000010000 */
[----:B-1----:R-:W0:Y:S01]  /*6d40*/  MUFU.EX2 R12, R43 ;  /* 0x0000002b000c7308 */ /* 0x002e220000000800 */
[----:B------:R-:W-:Y:S01]  /*6d50*/  FMUL.FTZ R49, R49, 1.4426950216293334961 ;  /* 0x3fb8aa3b31317820 */ /* 0x000fe20000410000 */
[----:B------:R-:W-:Y:S01]  /*6d60*/  FMUL.FTZ R51, R51, 1.4426950216293334961 ;  /* 0x3fb8aa3b33337820 */ /* 0x000fe20000410000 */
[----:B------:R-:W-:Y:S01]  /*6d70*/  STS [R11], R14 ;  /* 0x0000000e0b007388 */ /* 0x000fe20000000800 */
[----:B------:R-:W1:Y:S03]  /*6d80*/  MUFU.EX2 R36, R45 ;  /* 0x0000002d00247308 */ /* 0x000e660000000800 */
[----:B------:R-:W-:Y:S01]  /*6d90*/  STS [R11+0x200], R20 ;  /* 0x000200140b007388 */ /* 0x000fe20000000800 */
[----:B------:R-:W3:Y:S01]  /*6da0*/  MUFU.EX2 R38, R47 ;  /* 0x0000002f00267308 */ /* 0x000ee20000000800 */
[----:B--2---:R-:W-:-:S02]  /*6db0*/  FADD.FTZ R9, R9, R10 ;  /* 0x0000000a09097221 */ /* 0x004fc40000010000 */
[----:B------:R-:W-:Y:S01]  /*6dc0*/  STS [R11+0x400], R24 ;  /* 0x000400180b007388 */ /* 0x000fe20000000800 */
[----:B------:R-:W2:Y:S01]  /*6dd0*/  MUFU.EX2 R40, R49 ;  /* 0x0000003100287308 */ /* 0x000ea20000000800 */
[----:B0-----:R-:W-:Y:S02]  /*6de0*/  FADD.FTZ R9, R9, R12 ;  /* 0x0000000c09097221 */ /* 0x001fe40000010000 */
[----:B------:R-:W-:Y:S01]  /*6df0*/  STS [R11+0x600], R26 ;  /* 0x0006001a0b007388 */ /* 0x000fe20000000800 */
[----:B------:R-:W0:Y:S01]  /*6e00*/  MUFU.EX2 R42, R51 ;  /* 0x00000033002a7308 */ /* 0x000e220000000800 */
[----:B-1----:R-:W-:Y:S02]  /*6e10*/  FADD.FTZ R9, R9, R36 ;  /* 0x0000002409097221 */ /* 0x002fe40000010000 */
[----:B------:R-:W-:Y:S02]  /*6e20*/  STS [R11+0x800], R28 ;  /* 0x0008001c0b007388 */ /* 0x000fe40000000800 */
[----:B---3--:R-:W-:-:S02]  /*6e30*/  FADD.FTZ R9, R9, R38 ;  /* 0x0000002609097221 */ /* 0x008fc40000010000 */
[----:B------:R-:W-:Y:S02]  /*6e40*/  STS [R11+0xa00], R30 ;  /* 0x000a001e0b007388 */ /* 0x000fe40000000800 */
[----:B--2---:R-:W-:Y:S02]  /*6e50*/  FADD.FTZ R9, R9, R40 ;  /* 0x0000002809097221 */ /* 0x004fe40000010000 */
[----:B------:R-:W-:Y:S02]  /*6e60*/  STS [R11+0xc00], R32 ;  /* 0x000c00200b007388 */ /* 0x000fe40000000800 */
[----:B0-----:R-:W-:Y:S02]  /*6e70*/  FADD.FTZ R9, R9, R42 ;  /* 0x0000002a09097221 */ /* 0x001fe40000010000 */
        /* <DEDUP_REMOVED lines=9> */
.L_x_3435:
[----:B------:R-:W-:Y:S05]  /*6f10*/  BSYNC.RECONVERGENT B1 ;  /* 0x0000000000017941 */ /* 0x000fea0003800200 */
.L_x_3434:
[----:B------:R-:W-:Y:S01]  /*6f20*/  IMAD.IADD R10, R18, 0x1, -R15 ;  /* 0x00000001120a7824 */ /* 0x000fe200078e0a0f */
[----:B------:R-:W-:Y:S04]  /*6f30*/  BSSY.RECONVERGENT B1, `(.L_x_3437) ;  /* 0x0000036000017945 */ /* 0x000fe80003800200 */
        /* <DEDUP_REMOVED lines=8> */
[----:B--2---:R-:W2:Y:S04]  /*6fc0*/  LDS R29, [R11+0x400] ;  /* 0x000400000b1d7984 */ /* 0x004ea80000000800 */
[----:B------:R-:W5:Y:S04]  /*6fd0*/  LDS R31, [R11+0x600] ;  /* 0x000600000b1f7984 */ /* 0x000f680000000800 */
[----:B------:R-:W5:Y:S04]  /*6fe0*/  LDS R33, [R11+0x800] ;  /* 0x000800000b217984 */ /* 0x000f680000000800 */
[----:B------:R-:W5:Y:S01]  /*6ff0*/  LDS R35, [R11+0xa00] ;  /* 0x000a00000b237984 */ /* 0x000f620000000800 */
[C---:B0-----:R-:W-:Y:S01]  /*7000*/  FADD.FTZ R17, -R8.reuse, R17 ;  /* 0x0000001108117221 */ /* 0x041fe20000010100 */
[----:B-1----:R-:W-:-:S03]  /*7010*/  FADD.FTZ R21, -R8, R21 ;  /* 0x0000001508157221 */ /* 0x002fc60000010100 */
[----:B------:R-:W-:Y:S01]  /*7020*/  FMUL.FTZ R17, R17, 1.4426950216293334961 ;  /* 0x3fb8aa3b11117820 */ /* 0x000fe20000410000 */
[C---:B---3--:R-:W-:Y:S01]  /*7030*/  FADD.FTZ R25, -R8.reuse, R25 ;  /* 0x0000001908197221 */ /* 0x048fe20000010100 */
[----:B------:R-:W-:Y:S02]  /*7040*/  FMUL.FTZ R21, R21, 1.4426950216293334961 ;  /* 0x3fb8aa3b15157820 */ /* 0x000fe40000410000 */
[----:B------:R-:W0:Y:S01]  /*7050*/  MUFU.EX2 R10, R17 ;  /* 0x00000011000a7308 */ /* 0x000e220000000800 */
[C---:B----4-:R-:W-:Y:S01]  /*7060*/  FADD.FTZ R27, -R8.reuse, R27 ;  /* 0x0000001b081b7221 */ /* 0x050fe20000010100 */
[----:B------:R-:W-:Y:S02]  /*7070*/  FMUL.FTZ R25, R25, 1.4426950216293334961 ;  /* 0x3fb8aa3b19197820 */ /* 0x000fe40000410000 */
[----:B------:R-:W1:Y:S01]  /*7080*/  MUFU.EX2 R12, R21 ;  /* 0x00000015000c7308 */ /* 0x000e620000000800 */
[----:B--2---:R-:W-:Y:S01]  /*7090*/  FADD.FTZ R29, -R8, R29 ;  /* 0x0000001d081d7221 */ /* 0x004fe20000010100 */
[----:B------:R-:W-:-:S02]  /*70a0*/  FMUL.FTZ R27, R27, 1.4426950216293334961 ;  /* 0x3fb8aa3b1b1b7820 */ /* 0x000fc40000410000 */
[----:B------:R-:W2:Y:S01]  /*70b0*/  MUFU.EX2 R14, R25 ;  /* 0x00000019000e7308 */ /* 0x000ea20000000800 */
[C---:B-----5:R-:W-:Y:S01]  /*70c0*/  FADD.FTZ R31, -R8.reuse, R31 ;  /* 0x0000001f081f7221 */ /* 0x060fe20000010100 */
[----:B------:R-:W-:Y:S02]  /*70d0*/  FMUL.FTZ R29, R29, 1.4426950216293334961 ;  /* 0x3fb8aa3b1d1d7820 */ /* 0x000fe40000410000 */
[----:B------:R-:W3:Y:S01]  /*70e0*/  MUFU.EX2 R20, R27 ;  /* 0x0000001b00147308 */ /* 0x000ee20000000800 */
[----:B0-----:R-:W-:Y:S01]  /*70f0*/  FADD.FTZ R9, R9, R10 ;  /* 0x0000000a09097221 */ /* 0x001fe20000010000 */
[C---:B------:R-:W-:Y:S01]  /*7100*/  FADD.FTZ R33, -R8.reuse, R33 ;  /* 0x0000002108217221 */ /* 0x040fe20000010100 */
[----:B------:R-:W-:Y:S01]  /*7110*/  FMUL.FTZ R31, R31, 1.4426950216293334961 ;  /* 0x3fb8aa3b1f1f7820 */ /* 0x000fe20000410000 */
[----:B------:R-:W0:Y:S01]  /*7120*/  MUFU.EX2 R24, R29 ;  /* 0x0000001d00187308 */ /* 0x000e220000000800 */
[----:B-1----:R-:W-:Y:S01]  /*7130*/  FADD.FTZ R9, R9, R12 ;  /* 0x0000000c09097221 */ /* 0x002fe20000010000 */
[----:B------:R-:W-:Y:S01]  /*7140*/  FADD.FTZ R35, -R8, R35 ;  /* 0x0000002308237221 */ /* 0x000fe20000010100 */
[----:B------:R-:W-:Y:S01]  /*7150*/  FMUL.FTZ R33, R33, 1.4426950216293334961 ;  /* 0x3fb8aa3b21217820 */ /* 0x000fe20000410000 */
[----:B------:R-:W1:Y:S01]  /*7160*/  MUFU.EX2 R26, R31 ;  /* 0x0000001f001a7308 */ /* 0x000e620000000800 */
[----:B--2---:R-:W-:Y:S01]  /*7170*/  FADD.FTZ R9, R9, R14 ;  /* 0x0000000e09097221 */ /* 0x004fe20000010000 */
[----:B------:R-:W-:Y:S01]  /*7180*/  FMUL.FTZ R35, R35, 1.4426950216293334961 ;  /* 0x3fb8aa3b23237820 */ /* 0x000fe20000410000 */
[----:B------:R-:W-:Y:S01]  /*7190*/  STS [R11+-0x400], R10 ;  /* 0xfffc000a0b007388 */ /* 0x000fe20000000800 */
[----:B------:R-:W2:Y:S01]  /*71a0*/  MUFU.EX2 R28, R33 ;  /* 0x00000021001c7308 */ /* 0x000ea20000000800 */
[----:B---3--:R-:W-:-:S02]  /*71b0*/  FADD.FTZ R9, R9, R20 ;  /* 0x0000001409097221 */ /* 0x008fc40000010000 */
[----:B------:R-:W-:Y:S01]  /*71c0*/  STS [R11+-0x200], R12 ;  /* 0xfffe000c0b007388 */ /* 0x000fe20000000800 */
[----:B------:R-:W3:Y:S01]  /*71d0*/  MUFU.EX2 R30, R35 ;  /* 0x00000023001e7308 */ /* 0x000ee20000000800 */
[----:B0-----:R-:W-:Y:S02]  /*71e0*/  FADD.FTZ R9, R9, R24 ;  /* 0x0000001809097221 */ /* 0x001fe40000010000 */
[----:B------:R-:W-:Y:S02]  /*71f0*/  STS [R11], R14 ;  /* 0x0000000e0b007388 */ /* 0x000fe40000000800 */
[----:B-1----:R-:W-:Y:S02]  /*7200*/  FADD.FTZ R9, R9, R26 ;  /* 0x0000001a09097221 */ /* 0x002fe40000010000 */
[----:B------:R-:W-:Y:S02]  /*7210*/  STS [R11+0x200], R20 ;  /* 0x000200140b007388 */ /* 0x000fe40000000800 */
[----:B--2---:R-:W-:-:S02]  /*7220*/  FADD.FTZ R9, R9, R28 ;  /* 0x0000001c09097221 */ /* 0x004fc40000010000 */
[----:B------:R-:W-:Y:S02]  /*7230*/  STS [R11+0x400], R24 ;  /* 0x000400180b007388 */ /* 0x000fe40000000800 */
[----:B---3--:R-:W-:Y:S02]  /*7240*/  FADD.FTZ R9, R9, R30 ;  /* 0x0000001e09097221 */ /* 0x008fe40000010000 */
[----:B------:R-:W-:Y:S04]  /*7250*/  STS [R11+0x600], R26 ;  /* 0x0006001a0b007388 */ /* 0x000fe80000000800 */
[----:B------:R-:W-:Y:S04]  /*7260*/  STS [R11+0x800], R28 ;  /* 0x0008001c0b007388 */ /* 0x000fe80000000800 */
[----:B------:R0:W-:Y:S02]  /*7270*/  STS [R11+0xa00], R30 ;  /* 0x000a001e0b007388 */ /* 0x0001e40000000800 */
[----:B0-----:R-:W-:-:S07]  /*7280*/  IADD3 R11, PT, PT, R11, 0x1000, RZ ;  /* 0x000010000b0b7810 */ /* 0x001fce0007ffe0ff */
.L_x_3438:
[----:B------:R-:W-:Y:S05]  /*7290*/  BSYNC.RECONVERGENT B1 ;  /* 0x0000000000017941 */ /* 0x000fea0003800200 */
.L_x_3437:
        /* <DEDUP_REMOVED lines=9> */
[C---:B---3--:R-:W-:Y:S01]  /*7330*/  FADD.FTZ R21, -R8.reuse, R21 ;  /* 0x0000001508157221 */ /* 0x048fe20000010100 */
[----:B------:R-:W-:Y:S02]  /*7340*/  FMUL.FTZ R17, R17, 1.4426950216293334961 ;  /* 0x3fb8aa3b11117820 */ /* 0x000fe40000410000 */
        /* <DEDUP_REMOVED lines=16> */
.L_x_3430:
        /* <DEDUP_REMOVED lines=8> */
[----:B------:R-:W-:-:S12]  /*74d0*/  IMAD.MOV.U32 R9, RZ, RZ, RZ ;  /* 0x000000ffff097224 */ /* 0x000fd800078e00ff */
[----:B------:R-:W-:Y:S05]  /*74e0*/  @!P0 BRA `(.L_x_3440) ;  /* 0x00000000006c8947 */ /* 0x000fea0003800000 */
[----:B------:R-:W-:Y:S01]  /*74f0*/  LEA.HI R9, R12, 0x1, RZ, 0x19 ;  /* 0x000000010c097811 */ /* 0x000fe200078fc8ff */
[--C-:B------:R-:W-:Y:S01]  /*7500*/  IMAD.MOV.U32 R15, RZ, RZ, R5.reuse ;  /* 0x000000ffff0f7224 */ /* 0x100fe200078e0005 */
[----:B------:R-:W-:Y:S02]  /*7510*/  IADD3 R17, PT, PT, R17, 0x220, RZ ;  /* 0x0000022011117810 */ /* 0x000fe40007ffe0ff */
[----:B------:R-:W-:Y:S02]  /*7520*/  IADD3 R21, P0, P2, R10, UR4, R5 ;  /* 0x000000040a157c10 */ /* 0x000fe4000fa1e005 */
[----:B------:R-:W-:Y:S01]  /*7530*/  LOP3.LUT R10, R9, 0x3, RZ, 0xc0, !PT ;  /* 0x00000003090a7812 */ /* 0x000fe200078ec0ff */
[----:B------:R-:W-:Y:S01]  /*7540*/  IMAD.MOV.U32 R9, RZ, RZ, RZ ;  /* 0x000000ffff097224 */ /* 0x000fe200078e00ff */
[----:B------:R-:W-:Y:S02]  /*7550*/  LEA R12, R20, R17, 0x18 ;  /* 0x00000011140c7211 */ /* 0x000fe400078ec0ff */
[----:B------:R-:W-:Y:S01]  /*7560*/  IADD3.X R11, PT, PT, R11, UR10, RZ, P0, P2 ;  /* 0x0000000a0b0b7c10 */ /* 0x000fe200087e44ff */
[----:B------:R-:W-:Y:S01]  /*7570*/  IMAD.MOV R14, RZ, RZ, -R10 ;  /* 0x000000ffff0e7224 */ /* 0x000fe200078e0a0a */
[----:B------:R-:W-:-:S07]  /*7580*/  IADD3 R12, PT, PT, R13, R12, RZ ;  /* 0x0000000c0d0c7210 */ /* 0x000fce0007ffe0ff */
.L_x_3441:
[----:B------:R-:W-:-:S06]  /*7590*/  IMAD.MOV.U32 R10, RZ, RZ, R21 ;  /* 0x000000ffff0a7224 */ /* 0x000fcc00078e0015 */
[----:B------:R1:W3:Y:S01]  /*75a0*/  LDG.E.U8 R10, desc[UR36][R10.64] ;  /* 0x000000240a0a7981 */ /* 0x0002e2000c1e1100 */
[----:B------:R-:W-:Y:S01]  /*75b0*/  VIADD R14, R14, 0x1 ;  /* 0x000000010e0e7836 */ /* 0x000fe20000000000 */
[----:B------:R-:W-:Y:S01]  /*75c0*/  IADD3 R21, P2, PT, R21, 0x80, RZ ;  /* 0x0000008015157810 */ /* 0x000fe20007f5e0ff */
[----:B------:R-:W-:-:S03]  /*75d0*/  VIADD R15, R15, 0x80 ;  /* 0x000000800f0f7836 */ /* 0x000fc60000000000 */
[----:B-1----:R-:W-:Y:S02]  /*75e0*/  IADD3.X R11, PT, PT, RZ, R11, RZ, P2, !PT ;  /* 0x0000000bff0b7210 */ /* 0x002fe400017fe4ff */
[----:B---3--:R-:W-:-:S13]  /*75f0*/  ISETP.NE.AND P0, PT, R10, RZ, PT ;  /* 0x000000ff0a00720c */ /* 0x008fda0003f05270 */
        /* <DEDUP_REMOVED lines=10> */
.L_x_3440:
[----:B------:R-:W-:Y:S05]  /*76a0*/  BSYNC.RECONVERGENT B1 ;  /* 0x0000000000017941 */ /* 0x000fea0003800200 */
.L_x_3439:
[----:B------:R-:W-:Y:S05]  /*76b0*/  @!P1 BRA `(.L_x_3429) ;  /* 0x0000000000dc9947 */ /* 0x000fea0003800000 */
[----:B------:R-:W1:Y:S01]  /*76c0*/  S2R R12, SR_CgaCtaId ;  /* 0x00000000000c7919 */ /* 0x000e620000008800 */
[----:B------:R-:W3:Y:S01]  /*76d0*/  LDC.64 R24, c[0x0][0x420] ;  /* 0x00010800ff187b82 */ /* 0x000ee20000000a00 */
[----:B------:R-:W-:Y:S01]  /*76e0*/  MOV R11, 0x400 ;  /* 0x00000400000b7802 */ /* 0x000fe20000000f00 */
[----:B------:R-:W-:-:S03]  /*76f0*/  IMAD.SHL.U32 R10, R23, 0x4, RZ ;  /* 0x00000004170a7824 */ /* 0x000fc600078e00ff */
[----:B------:R-:W-:Y:S01]  /*7700*/  IADD3 R11, PT, PT, R11, 0x220, RZ ;  /* 0x000002200b0b7810 */ /* 0x000fe20007ffe0ff */
[----:B------:R-:W-:Y:S01]  /*7710*/  IMAD R10, R15, 0x4, -R10 ;  /* 0x000000040f0a7824 */ /* 0x000fe200078e0a0a */
[----:B---3--:R-:W-:-:S04]  /*7720*/  IADD3 R17, P0, P1, R24, UR4, R15 ;  /* 0x0000000418117c10 */ /* 0x008fc8000f91e00f */
[----:B------:R-:W-:Y:S02]  /*7730*/  IADD3 R17, P2, PT, R17, 0x100, RZ ;  /* 0x0000010011117810 */ /* 0x000fe40007f5e0ff */
[----:B-1----:R-:W-:Y:S02]  /*7740*/  LEA R21, R12, R11, 0x18 ;  /* 0x0000000b0c157211 */ /* 0x002fe400078ec0ff */
[----:B------:R-:W-:Y:S02]  /*7750*/  IADD3.X R11, PT, PT, R25, UR10, RZ, P0, P1 ;  /* 0x0000000a190b7c10 */ /* 0x000fe400087e24ff */
[----:B------:R-:W-:-:S03]  /*7760*/  IADD3 R12, PT, PT, R10, 0x400, R21 ;  /* 0x000004000a0c7810 */ /* 0x000fc60007ffe015 */
[----:B------:R-:W-:-:S07]  /*7770*/  IMAD.X R11, RZ, RZ, R11, P2 ;  /* 0x000000ffff0b7224 */ /* 0x000fce00010e060b */
.L_x_3442:
[----:B------:R-:W-:-:S05]  /*7780*/  MOV R10, R17 ;  /* 0x00000011000a7202 */ /* 0x000fca0000000f00 */
[----:B------:R-:W3:Y:S04]  /*7790*/  LDG.E.U8 R21, desc[UR36][R10.64+-0x100] ;  /* 0xffff00240a157981 */ /* 0x000ee8000c1e1100 */
[----:B------:R-:W4:Y:S04]  /*77a0*/  LDG.E.U8 R14, desc[UR36][R10.64+-0x80] ;  /* 0xffff80240a0e7981 */ /* 0x000f28000c1e1100 */
[----:B------:R-:W5:Y:S04]  /*77b0*/  LDG.E.U8 R17, desc[UR36][R10.64] ;  /* 0x000000240a117981 */ /* 0x000f68000c1e1100 */
[----:B------:R-:W2:Y:S01]  /*77c0*/  LDG.E.U8 R20, desc[UR36][R10.64+0x80] ;  /* 0x000080240a147981 */ /* 0x000ea2000c1e1100 */
[----:B------:R-:W-:Y:S01]  /*77d0*/  VIADD R15, R15, 0x200 ;  /* 0x000002000f0f7836 */ /* 0x000fe20000000000 */
[----:B---3--:R-:W-:-:S02]  /*77e0*/  ISETP.NE.AND P0, PT, R21, RZ, PT ;  /* 0x000000ff1500720c */ /* 0x008fc40003f05270 */
[----:B----4-:R-:W-:Y:S01]  /*77f0*/  ISETP.NE.AND P1, PT, R14, RZ, PT ;  /* 0x000000ff0e00720c */ /* 0x010fe20003f25270 */
[----:B------:R-:W-:Y:S01]  /*7800*/  IMAD.MOV.U32 R14, RZ, RZ, RZ ;  /* 0x000000ffff0e7224 */ /* 0x000fe200078e00ff */
[----:B-----5:R-:W-:Y:S02]  /*7810*/  ISETP.NE.AND P2, PT, R17, RZ, PT ;  /* 0x000000ff1100720c */ /* 0x020fe40003f45270 */
[----:B--2---:R-:W-:-:S07]  /*7820*/  ISETP.NE.AND P3, PT, R20, RZ, PT ;  /* 0x000000ff1400720c */ /* 0x004fce0003f65270 */
[----:B------:R-:W0:Y:S04]  /*7830*/  @!P0 LDS R17, [R12+-0x400] ;  /* 0xfffc00000c118984 */ /* 0x000e280000000800 */
[----:B------:R-:W1:Y:S04]  /*7840*/  @!P1 LDS R21, [R12+-0x200] ;  /* 0xfffe00000c159984 */ /* 0x000e680000000800 */
[----:B------:R-:W2:Y:S04]  /*7850*/  @!P2 LDS R25, [R12] ;  /* 0x000000000c19a984 */ /* 0x000ea80000000800 */
[----:B------:R-:W3:Y:S01]  /*7860*/  @!P3 LDS R27, [R12+0x200] ;  /* 0x000200000c1bb984 */ /* 0x000ee20000000800 */
[----:B0-----:R-:W-:-:S04]  /*7870*/  @!P0 FADD.FTZ R17, -R8, R17 ;  /* 0x0000001108118221 */ /* 0x001fc80000010100 */
[----:B------:R-:W-:Y:S01]  /*7880*/  @!P0 FMUL.FTZ R17, R17, 1.4426950216293334961 ;  /* 0x3fb8aa3b11118820 */ /* 0x000fe20000410000 */
[----:B-1----:R-:W-:Y:S01]  /*7890*/  @!P1 FADD.FTZ R20, -R8, R21 ;  /* 0x0000001508149221 */ /* 0x002fe20000010100 */
[----:B------:R-:W-:Y:S02]  /*78a0*/  IMAD.MOV.U32 R21, RZ, RZ, RZ ;  /* 0x000000ffff157224 */ /* 0x000fe400078e00ff */
[----:B------:R0:W1:Y:S01]  /*78b0*/  @!P0 MUFU.EX2 R14, R17 ;  /* 0x00000011000e8308 */ /* 0x0000620000000800 */
[----:B------:R-:W-:Y:S01]  /*78c0*/  @!P1 FMUL.FTZ R20, R20, 1.4426950216293334961 ;  /* 0x3fb8aa3b14149820 */ /* 0x000fe20000410000 */
[C---:B--2---:R-:W-:Y:S01]  /*78d0*/  @!P2 FADD.FTZ R24, -R8.reuse, R25 ;  /* 0x000000190818a221 */ /* 0x044fe20000010100 */
[----:B------:R-:W-:Y:S02]  /*78e0*/  HFMA2 R25, -RZ, RZ, 0, 0 ;  /* 0x00000000ff197431 */ /* 0x000fe400000001ff */
        /* <DEDUP_REMOVED lines=20> */
.L_x_3429:
[----:B------:R-:W-:Y:S05]  /*7a30*/  BSYNC.RECONVERGENT B0 ;  /* 0x0000000000007941 */ /* 0x000fea0003800200 */
.L_x_3428:
[----:B0-----:R-:W0:Y:S01]  /*7a40*/  SHFL.BFLY PT, R8, R9, 0x10, 0x1f ;  /* 0x0e001f0009087f89 */ /* 0x001e2200000e0000 */
[C---:B------:R-:W-:Y:S01]  /*7a50*/  ISETP.NE.AND P0, PT, R6.reuse, RZ, PT ;  /* 0x000000ff0600720c */ /* 0x040fe20003f05270 */
[----:B------:R-:W3:Y:S01]  /*7a60*/  LDCU.U8 UR7, c[0x0][0x48c] ;  /* 0x00009180ff0777ac */ /* 0x000ee20008000000 */
[----:B-1----:R-:W-:Y:S01]  /*7a70*/  SHF.R.U32.HI R12, RZ, 0x5, R0 ;  /* 0x00000005ff0c7819 */ /* 0x002fe20000011600 */
[----:B------:R-:W1:Y:S01]  /*7a80*/  LDC R20, c[0x0][0x3f8] ;  /* 0x0000fe00ff147b82 */ /* 0x000e620000000800 */
[----:B------:R-:W-:Y:S01]  /*7a90*/  ISETP.GT.U32.AND P1, PT, R6, 0x3, PT ;  /* 0x000000030600780c */ /* 0x000fe20003f24070 */
[----:B---3--:R-:W-:Y:S01]  /*7aa0*/  UISETP.NE.AND UP0, UPT, UR7, URZ, UPT ;  /* 0x000000ff0700728c */ /* 0x008fe2000bf05270 */
        /* <DEDUP_REMOVED lines=10> */
[----:B------:R0:W-:Y:S01]  /*7b50*/  @!P0 STS [R9+0x10], R14 ;  /* 0x0000100e09008388 */ /* 0x0001e20000000800 */
[----:B------:R-:W-:Y:S01]  /*7b60*/  BAR.SYNC.DEFER_BLOCKING 0x0 ;  /* 0x0000000000007b1d */ /* 0x000fe20000010000 */
[----:B------:R-:W-:Y:S02]  /*7b70*/  ISETP.GT.AND P0, PT, R5, R18, PT ;  /* 0x000000120500720c */ /* 0x000fe40003f04270 */
[----:B0-----:R-:W-:-:S03]  /*7b80*/  CS2R R8, SRZ ;  /* 0x0000000000087805 */ /* 0x001fc6000001ff00 */
[----:B------:R-:W0:Y:S04]  /*7b90*/  @!P1 LDS R14, [R7+0x10] ;  /* 0x00001000070e9984 */ /* 0x000e280000000800 */
[----:B0-----:R-:W0:Y:S02]  /*7ba0*/  SHFL.BFLY PT, R3, R14, 0x2, 0x1f ;  /* 0x0c401f000e037f89 */ /* 0x001e2400000e0000 */
[----:B0-----:R-:W-:-:S05]  /*7bb0*/  FADD.FTZ R10, R3, R14 ;  /* 0x0000000e030a7221 */ /* 0x001fca0000010000 */
[----:B------:R-:W0:Y:S02]  /*7bc0*/  SHFL.BFLY PT, R3, R10, 0x1, 0x1f ;  /* 0x0c201f000a037f89 */ /* 0x000e2400000e0000 */
[----:B0-----:R-:W-:Y:S02]  /*7bd0*/  FADD.FTZ R11, R10, R3 ;  /* 0x000000030a0b7221 */ /* 0x001fe40000010000 */
[----:B------:R-:W1:Y:S04]  /*7be0*/  S2R R3, SR_CTAID.X ;  /* 0x0000000000037919 */ /* 0x000e680000002500 */
[----:B------:R-:W0:Y:S02]  /*7bf0*/  SHFL.IDX PT, R11, R11, RZ, 0x1f ;  /* 0x00001fff0b0b7589 */ /* 0x000e2400000e0000 */
[----:B0-----:R-:W-:Y:S01]  /*7c00*/  FADD.FTZ R6, R11, 9.9999999747524270788e-07 ;  /* 0x358637bd0b067421 */ /* 0x001fe20000010000 */
[----:B-1----:R-:W-:-:S05]  /*7c10*/  IMAD R36, R20, UR5, R3 ;  /* 0x0000000514247c24 */ /* 0x002fca000f8e0203 */
[----:B------:R-:W0:Y:S01]  /*7c20*/  MUFU.RCP R6, R6 ;  /* 0x0000000600067308 */ /* 0x000e220000001000 */
[----:B------:R-:W-:Y:S05]  /*7c30*/  BRA.U !UP0, `(.L_x_3443) ;  /* 0x0000000108187547 */ /* 0x000fea000b800000 */
[----:B------:R-:W1:Y:S08]  /*7c40*/  LDC R7, c[0x0][0x488] ;  /* 0x00012200ff077b82 */ /* 0x000e700000000800 */
[----:B------:R-:W1:Y:S08]  /*7c50*/  LDC R8, c[0x0][0x40c] ;  /* 0x00010300ff087b82 */ /* 0x000e700000000800 */
[----:B------:R-:W3:Y:S01]  /*7c60*/  LDC R10, c[0x0][0x3f4] ;  /* 0x0000fd00ff0a7b82 */ /* 0x000ee20000000800 */
[----:B-1----:R-:W-:-:S04]  /*7c70*/  IMAD R7, R36, R7, R8 ;  /* 0x0000000724077224 */ /* 0x002fc800078e0208 */
[----:B---3--:R-:W-:-:S05]  /*7c80*/  IMAD R8, R7, R10, RZ ;  /* 0x0000000a07087224 */ /* 0x008fca00078e02ff */
[----:B------:R-:W-:-:S07]  /*7c90*/  SHF.R.S32.HI R9, RZ, 0x1f, R8 ;  /* 0x0000001fff097819 */ /* 0x000fce0000011408 */
.L_x_3443:
        /* <DEDUP_REMOVED lines=13> */
[----:B------:R-:W-:Y:S01]  /*7d70*/  LEA.HI R4, R4, 0x1, RZ, 0x19 ;  /* 0x0000000104047811 */ /* 0x000fe200078fc8ff */
[----:B------:R-:W-:Y:S02]  /*7d80*/  UMOV UR5, 0x400 ;  /* 0x0000040000057882 */ /* 0x000fe40000000000 */
[----:B------:R-:W-:Y:S01]  /*7d90*/  UIADD3 UR5, UPT, UPT, UR5, 0x220, URZ ;  /* 0x0000022005057890 */ /* 0x000fe2000fffe0ff */
[C---:B------:R-:W-:Y:S02]  /*7da0*/  SHF.L.U32 R7, R4.reuse, 0x7, RZ ;  /* 0x0000000704077819 */ /* 0x040fe400000006ff */
[----:B------:R-:W-:Y:S02]  /*7db0*/  LOP3.LUT R4, R4, 0x3, RZ, 0xc0, !PT ;  /* 0x0000000304047812 */ /* 0x000fe400078ec0ff */
[----:B------:R-:W-:-:S03]  /*7dc0*/  LOP3.LUT R8, R7, 0x180, RZ, 0xc0, !PT ;  /* 0x0000018007087812 */ /* 0x000fc600078ec0ff */
[----:B------:R-:W-:Y:S02]  /*7dd0*/  IMAD.MOV R7, RZ, RZ, -R4 ;  /* 0x000000ffff077224 */ /* 0x000fe400078e0a04 */
[----:B------:R-:W-:Y:S01]  /*7de0*/  IMAD.IADD R5, R5, 0x1, R8 ;  /* 0x0000000105057824 */ /* 0x000fe200078e0208 */
[----:B-1----:R-:W-:-:S06]  /*7df0*/  ULEA UR5, UR6, UR5, 0x18 ;  /* 0x0000000506057291 */ /* 0x002fcc000f8ec0ff */
[----:B------:R-:W-:-:S07]  /*7e00*/  IADD3 R4, PT, PT, R13, UR5, RZ ;  /* 0x000000050d047c10 */ /* 0x000fce000fffe0ff */
.L_x_3449:
[----:B------:R-:W0:Y:S01]  /*7e10*/  LDS R9, [R4] ;  /* 0x0000000004097984 */ /* 0x000e220000000800 */
[----:B------:R-:W-:-:S05]  /*7e20*/  VIADD R7, R7, 0x1 ;  /* 0x0000000107077836 */ /* 0x000fca0000000000 */
[----:B------:R-:W-:Y:S01]  /*7e30*/  ISETP.NE.AND P0, PT, R7, RZ, PT ;  /* 0x000000ff0700720c */ /* 0x000fe20003f05270 */
[----:B0-----:R-:W-:-:S05]  /*7e40*/  FMUL.FTZ R9, R9, R6 ;  /* 0x0000000609097220 */ /* 0x001fca0000410000 */
[----:B------:R0:W-:Y:S02]  /*7e50*/  STS [R4], R9 ;  /* 0x0000000904007388 */ /* 0x0001e40000000800 */
[----:B0-----:R-:W-:-:S05]  /*7e60*/  VIADD R4, R4, 0x200 ;  /* 0x0000020004047836 */ /* 0x001fca0000000000 */
[----:B------:R-:W-:Y:S05]  /*7e70*/  @P0 BRA `(.L_x_3449) ;  /* 0xfffffffc00e40947 */ /* 0x000fea000383ffff */
.L_x_3448:
[----:B------:R-:W-:Y:S05]  /*7e80*/  BSYNC.RECONVERGENT B1 ;  /* 0x0000000000017941 */ /* 0x000fea0003800200 */
.L_x_3447:
[----:B------:R-:W-:Y:S05]  /*7e90*/  @!P1 BRA `(.L_x_3445) ;  /* 0x0000001400109947 */ /* 0x000fea0003800000 */
[----:B------:R-:W1:Y:S01]  /*7ea0*/  S2UR UR6, SR_CgaCtaId ;  /* 0x00000000000679c3 */ /* 0x000e620000008800 */
[----:B------:R-:W-:Y:S01]  /*7eb0*/  UMOV UR5, 0x400 ;  /* 0x0000040000057882 */ /* 0x000fe20000000000 */
[----:B------:R-:W-:Y:S01]  /*7ec0*/  SHF.L.U32 R4, R23, 0x2, RZ ;  /* 0x0000000217047819 */ /* 0x000fe200000006ff */
[----:B------:R-:W-:Y:S01]  /*7ed0*/  UIADD3 UR5, UPT, UPT, UR5, 0x220, URZ ;  /* 0x0000022005057890 */ /* 0x000fe2000fffe0ff */
[----:B------:R-:W-:-:S03]  /*7ee0*/  VIADD R17, R5, 0x200 ;  /* 0x0000020005117836 */ /* 0x000fc60000000000 */
[----:B------:R-:W-:Y:S02]  /*7ef0*/  IMAD R4, R5, 0x4, -R4 ;  /* 0x0000000405047824 */ /* 0x000fe400078e0a04 */
[----:B------:R-:W-:Y:S01]  /*7f00*/  ISETP.GT.AND P0, PT, R17, R18, PT ;  /* 0x000000121100720c */ /* 0x000fe20003f04270 */
[----:B-1----:R-:W-:-:S06]  /*7f10*/  ULEA UR5, UR6, UR5, 0x18 ;  /* 0x0000000506057291 */ /* 0x002fcc000f8ec0ff */
[----:B------:R-:W-:-:S03]  /*7f20*/  IADD3 R5, PT, PT, R4, UR5, RZ ;  /* 0x0000000504057c10 */ /* 0x000fc6000fffe0ff */
[----:B------:R-:W0:Y:S04]  /*7f30*/  LDS R7, [R4+UR5] ;  /* 0x0000000504077984 */ /* 0x000e280008000800 */
[----:B------:R-:W1:Y:S04]  /*7f40*/  LDS R9, [R4+UR5+0x200] ;  /* 0x0002000504097984 */ /* 0x000e680008000800 */
[----:B------:R-:W3:Y:S04]  /*7f50*/  LDS R11, [R4+UR5+0x400] ;  /* 0x00040005040b7984 */ /* 0x000ee80008000800 */
[----:B------:R-:W4:Y:S01]  /*7f60*/  LDS R15, [R4+UR5+0x600] ;  /* 0x00060005040f7984 */ /* 0x000f220008000800 */
[-C--:B0-----:R-:W-:Y:S01]  /*7f70*/  FMUL.FTZ R7, R7, R6.reuse ;  /* 0x0000000607077220 */ /* 0x081fe20000410000 */
[----:B-1----:R-:W-:-:S04]  /*7f80*/  FMUL.FTZ R9, R9, R6 ;  /* 0x0000000609097220 */ /* 0x002fc80000410000 */
[----:B------:R1:W-:Y:S01]  /*7f90*/  STS [R4+UR5], R7 ;  /* 0x0000000704007988 */ /* 0x0003e20008000805 */
[----:B---3--:R-:W-:-:S03]  /*7fa0*/  FMUL.FTZ R11, R11, R6 ;  /* 0x000000060b0b7220 */ /* 0x008fc60000410000 */
[----:B------:R1:W-:Y:S01]  /*7fb0*/  STS [R4+UR5+0x200], R9 ;  /* 0x0002000904007988 */ /* 0x0003e20008000805 */
[----:B----4-:R-:W-:-:S03]  /*7fc0*/  FMUL.FTZ R15, R15, R6 ;  /* 0x000000060f0f7220 */ /* 0x010fc60000410000 */
[----:B------:R1:W-:Y:S04]  /*7fd0*/  STS [R4+UR5+0x400], R11 ;  /* 0x0004000b04007988 */ /* 0x0003e80008000805 */
[----:B------:R1:W-:Y:S01]  /*7fe0*/  STS [R4+UR5+0x600], R15 ;  /* 0x0006000f04007988 */ /* 0x0003e20008000805 */
[----:B------:R-:W-:Y:S05]  /*7ff0*/  @P0 BRA `(.L_x_3445) ;  /* 0x0000001000b80947 */ /* 0x000fea0003800000 */
[----:B-1----:R-:W-:Y:S01]  /*8000*/  IMAD.IADD R4, R18, 0x1, -R17 ;  /* 0x0000000112047824 */ /* 0x002fe200078e0a11 */
[----:B------:R-:W-:Y:S01]  /*8010*/  BSSY.RECONVERGENT B1, `(.L_x_3450) ;  /* 0x000003b000017945 */ /* 0x000fe20003800200 */
[----:B------:R-:W-:Y:S01]  /*8020*/  VIADD R5, R5, 0xc00 ;  /* 0x00000c0005057836 */ /* 0x000fe20000000000 */
[----:B------:R-:W-:Y:S02]  /*8030*/  PLOP3.LUT P0, PT, PT, PT, PT, 0x80, 0x8 ;  /* 0x000000000008781c */ /* 0x000fe40003f0f070 */
[----:B------:R-:W-:-:S13]  /*8040*/  ISETP.GT.AND P1, PT, R4, 0x5ff, PT ;  /* 0x000005ff0400780c */ /* 0x000fda0003f24270 */
[----:B------:R-:W-:Y:S05]  /*8050*/  @!P1 BRA `(.L_x_3451) ;  /* 0x0000000000d89947 */ /* 0x000fea0003800000 */
[----:B------:R-:W-:Y:S02]  /*8060*/  PLOP3.LUT P0, PT, PT, PT, PT, 0x8, 0x80 ;  /* 0x000000000080781c */ /* 0x000fe40003f0e170 */
[----:B------:R-:W-:-:S11]  /*8070*/  IADD3 R38, PT, PT, R18, -0x5ff, RZ ;  /* 0xfffffa0112267810 */ /* 0x000fd60007ffe0ff */
.L_x_3452:
[----:B------:R-:W0:Y:S01]  /*8080*/  LDS R7, [R5+-0x400] ;  /* 0xfffc000005077984 */ /* 0x000e220000000800 */
[----:B------:R-:W-:-:S03]  /*8090*/  VIADD R17, R17, 0x800 ;  /* 0x0000080011117836 */ /* 0x000fc60000000000 */
[----:B------:R-:W1:Y:S02]  /*80a0*/  LDS R9, [R5+-0x200] ;  /* 0xfffe000005097984 */ /* 0x000e640000000800 */
[----:B------:R-:W-:Y:S02]  /*80b0*/  ISETP.GE.AND P1, PT, R17, R38, PT ;  /* 0x000000261100720c */ /* 0x000fe40003f26270 */
[----:B------:R-:W3:Y:S04]  /*80c0*/  LDS R11, [R5] ;  /* 0x00000000050b7984 */ /* 0x000ee80000000800 */
[----:B------:R-:W4:Y:S04]  /*80d0*/  LDS R15, [R5+0x200] ;  /* 0x00020000050f7984 */ /* 0x000f280000000800 */
[----:B------:R-:W5:Y:S04]  /*80e0*/  LDS R21, [R5+0x400] ;  /* 0x0004000005157984 */ /* 0x000f680000000800 */
[----:B------:R-:W5:Y:S04]  /*80f0*/  LDS R25, [R5+0x600] ;  /* 0x0006000005197984 */ /* 0x000f680000000800 */
[----:B------:R-:W-:Y:S04]  /*8100*/  LDS R27, [R5+0x800] ;  /* 0x00080000051b7984 */ /* 0x000fe80000000800 */
[----:B--2---:R-:W2:Y:S04]  /*8110*/  LDS R29, [R5+0xa00] ;  /* 0x000a0000051d7984 */ /* 0x004ea80000000800 */
[----:B------:R-:W2:Y:S04]  /*8120*/  LDS R31, [R5+0xc00] ;  /* 0x000c0000051f7984 */ /* 0x000ea80000000800 */
[----:B------:R-:W2:Y:S04]  /*8130*/  LDS R33, [R5+0xe00] ;  /* 0x000e000005217984 */ /* 0x000ea80000000800 */
[----:B------:R-:W2:Y:S01]  /*8140*/  LDS R35, [R5+0x1000] ;  /* 0x0010000005237984 */ /* 0x000ea20000000800 */
[----:B0-----:R-:W-:-:S03]  /*8150*/  FMUL.FTZ R4, R6, R7 ;  /* 0x0000000706047220 */ /* 0x001fc60000410000 */
[----:B------:R-:W0:Y:S01]  /*8160*/  LDS R37, [R5+0x1200] ;  /* 0x0012000005257984 */ /* 0x000e220000000800 */
[----:B-1----:R-:W-:-:S03]  /*8170*/  FMUL.FTZ R8, R6, R9 ;  /* 0x0000000906087220 */ /* 0x002fc60000410000 */
[----:B------:R-:W1:Y:S01]  /*8180*/  LDS R39, [R5+0x1400] ;  /* 0x0014000005277984 */ /* 0x000e620000000800 */
[----:B---3--:R-:W-:-:S03]  /*8190*/  FMUL.FTZ R10, R6, R11 ;  /* 0x0000000b060a7220 */ /* 0x008fc60000410000 */
[----:B------:R-:W3:Y:S01]  /*81a0*/  LDS R41, [R5+0x1600] ;  /* 0x0016000005297984 */ /* 0x000ee20000000800 */
[----:B----4-:R-:W-:-:S03]  /*81b0*/  FMUL.FTZ R14, R6, R15 ;  /* 0x0000000f060e7220 */ /* 0x010fc60000410000 */
[----:B------:R-:W4:Y:S01]  /*81c0*/  LDS R43, [R5+0x1800] ;  /* 0x00180000052b7984 */ /* 0x000f220000000800 */
[----:B-----5:R-:W-:-:S03]  /*81d0*/  FMUL.FTZ R24, R6, R21 ;  /* 0x0000001506187220 */ /* 0x020fc60000410000 */
[----:B------:R-:W5:Y:S01]  /*81e0*/  LDS R45, [R5+0x1a00] ;  /* 0x001a0000052d7984 */ /* 0x000f620000000800 */
[----:B------:R-:W-:-:S03]  /*81f0*/  FMUL.FTZ R26, R6, R25 ;  /* 0x00000019061a7220 */ /* 0x000fc60000410000 */
[----:B------:R2:W-:Y:S04]  /*8200*/  STS [R5+-0x400], R4 ;  /* 0xfffc000405007388 */ /* 0x0005e80000000800 */
[----:B------:R0:W-:Y:S01]  /*8210*/  STS [R5+-0x200], R8 ;  /* 0xfffe000805007388 */ /* 0x0001e20000000800 */
[----:B--2---:R-:W-:-:S03]  /*8220*/  FMUL.FTZ R28, R6, R29 ;  /* 0x0000001d061c7220 */ /* 0x004fc60000410000 */
[----:B------:R1:W-:Y:S01]  /*8230*/  STS [R5], R10 ;  /* 0x0000000a05007388 */ /* 0x0003e20000000800 */
[C---:B------:R-:W-:Y:S01]  /*8240*/  FMUL.FTZ R30, R6.reuse, R31 ;  /* 0x0000001f061e7220 */ /* 0x040fe20000410000 */
[C---:B------:R-:W-:Y:S02]  /*8250*/  FMUL.FTZ R4, R6.reuse, R27 ;  /* 0x0000001b06047220 */ /* 0x040fe40000410000 */
[----:B------:R3:W-:Y:S01]  /*8260*/  STS [R5+0x200], R14 ;  /* 0x0002000e05007388 */ /* 0x0007e20000000800 */
[----:B------:R-:W-:-:S03]  /*8270*/  FMUL.FTZ R32, R6, R33 ;  /* 0x0000002106207220 */ /* 0x000fc60000410000 */
[----:B------:R4:W-:Y:S01]  /*8280*/  STS [R5+0x400], R24 ;  /* 0x0004001805007388 */ /* 0x0009e20000000800 */
[----:B------:R-:W-:-:S03]  /*8290*/  FMUL.FTZ R34, R6, R35 ;  /* 0x0000002306227220 */ /* 0x000fc60000410000 */
[----:B------:R5:W-:Y:S01]  /*82a0*/  STS [R5+0x600], R26 ;  /* 0x0006001a05007388 */ /* 0x000be20000000800 */
[C---:B0-----:R-:W-:Y:S01]  /*82b0*/  FMUL.FTZ R8, R6.reuse, R37 ;  /* 0x0000002506087220 */ /* 0x041fe20000410000 */
[C---:B-1----:R-:W-:Y:S02]  /*82c0*/  FMUL.FTZ R10, R6.reuse, R39 ;  /* 0x00000027060a7220 */ /* 0x042fe40000410000 */
        /* <DEDUP_REMOVED lines=15> */
.L_x_3451:
[----:B------:R-:W-:Y:S05]  /*83c0*/  BSYNC.RECONVERGENT B1 ;  /* 0x0000000000017941 */ /* 0x000fea0003800200 */
.L_x_3450:
        /* <DEDUP_REMOVED lines=11> */
[----:B------:R-:W5:Y:S04]  /*8480*/  LDS R25, [R5+0x600] ;  /* 0x0006000005197984 */ /* 0x000f680000000800 */
[----:B------:R-:W5:Y:S04]  /*8490*/  LDS R27, [R5+0x800] ;  /* 0x00080000051b7984 */ /* 0x000f680000000800 */
[----:B--2---:R-:W2:Y:S01]  /*84a0*/  LDS R29, [R5+0xa00] ;  /* 0x000a0000051d7984 */ /* 0x004ea20000000800 */
[C---:B0-----:R-:W-:Y:S01]  /*84b0*/  FMUL.FTZ R4, R6.reuse, R7 ;  /* 0x0000000706047220 */ /* 0x041fe20000410000 */
[----:B-1----:R-:W-:-:S04]  /*84c0*/  FMUL.FTZ R8, R6, R9 ;  /* 0x0000000906087220 */ /* 0x002fc80000410000 */
[----:B------:R-:W-:Y:S01]  /*84d0*/  STS [R5+-0x400], R4 ;  /* 0xfffc000405007388 */ /* 0x000fe20000000800 */
[----:B---3--:R-:W-:-:S03]  /*84e0*/  FMUL.FTZ R10, R6, R11 ;  /* 0x0000000b060a7220 */ /* 0x008fc60000410000 */
[----:B------:R-:W-:Y:S01]  /*84f0*/  STS [R5+-0x200], R8 ;  /* 0xfffe000805007388 */ /* 0x000fe20000000800 */
[----:B----4-:R-:W-:-:S03]  /*8500*/  FMUL.FTZ R14, R6, R15 ;  /* 0x0000000f060e7220 */ /* 0x010fc60000410000 */
[----:B------:R-:W-:Y:S01]  /*8510*/  STS [R5], R10 ;  /* 0x0000000a05007388 */ /* 0x000fe20000000800 */
[----:B-----5:R-:W-:-:S03]  /*8520*/  FMUL.FTZ R24, R6, R21 ;  /* 0x0000001506187220 */ /* 0x020fc60000410000 */
[----:B------:R-:W-:Y:S01]  /*8530*/  STS [R5+0x200], R14 ;  /* 0x0002000e05007388 */ /* 0x000fe20000000800 */
[----:B------:R-:W-:-:S03]  /*8540*/  FMUL.FTZ R26, R6, R25 ;  /* 0x00000019061a7220 */ /* 0x000fc60000410000 */
[----:B------:R-:W-:Y:S01]  /*8550*/  STS [R5+0x400], R24 ;  /* 0x0004001805007388 */ /* 0x000fe20000000800 */
[----:B------:R-:W-:-:S03]  /*8560*/  FMUL.FTZ R28, R6, R27 ;  /* 0x0000001b061c7220 */ /* 0x000fc60000410000 */
[----:B------:R-:W-:Y:S01]  /*8570*/  STS [R5+0x600], R26 ;  /* 0x0006001a05007388 */ /* 0x000fe20000000800 */
[----:B--2---:R-:W-:-:S03]  /*8580*/  FMUL.FTZ R30, R6, R29 ;  /* 0x0000001d061e7220 */ /* 0x004fc60000410000 */
[----:B------:R-:W-:Y:S04]  /*8590*/  STS [R5+0x800], R28 ;  /* 0x0008001c05007388 */ /* 0x000fe80000000800 */
[----:B------:R0:W-:Y:S02]  /*85a0*/  STS [R5+0xa00], R30 ;  /* 0x000a001e05007388 */ /* 0x0001e40000000800 */
[----:B0-----:R-:W-:-:S07]  /*85b0*/  VIADD R5, R5, 0x1000 ;  /* 0x0000100005057836 */ /* 0x001fce0000000000 */
.L_x_3454:
[----:B------:R-:W-:Y:S05]  /*85c0*/  BSYNC.RECONVERGENT B1 ;  /* 0x0000000000017941 */ /* 0x000fea0003800200 */
.L_x_3453:
[----:B------:R-:W-:-:S13]  /*85d0*/  ISETP.GT.AND P1, PT, R17, R18, PT ;  /* 0x000000121100720c */ /* 0x000fda0003f24270 */
[----:B------:R-:W-:Y:S05]  /*85e0*/  @!P0 BRA P1, `(.L_x_3445) ;  /* 0x0000000c003c8947 */ /* 0x000fea0000800000 */
[----:B------:R-:W0:Y:S04]  /*85f0*/  LDS R7, [R5+-0x400] ;  /* 0xfffc000005077984 */ /* 0x000e280000000800 */
[----:B------:R-:W1:Y:S04]  /*8600*/  LDS R9, [R5+-0x200] ;  /* 0xfffe000005097984 */ /* 0x000e680000000800 */
[----:B------:R-:W3:Y:S04]  /*8610*/  LDS R11, [R5] ;  /* 0x00000000050b7984 */ /* 0x000ee80000000800 */
[----:B------:R-:W4:Y:S01]  /*8620*/  LDS R15, [R5+0x200] ;  /* 0x00020000050f7984 */ /* 0x000f220000000800 */
[C---:B0-----:R-:W-:Y:S01]  /*8630*/  FMUL.FTZ R4, R6.reuse, R7 ;  /* 0x0000000706047220 */ /* 0x041fe20000410000 */
[----:B-1----:R-:W-:-:S04]  /*8640*/  FMUL.FTZ R8, R6, R9 ;  /* 0x0000000906087220 */ /* 0x002fc80000410000 */
[----:B------:R0:W-:Y:S01]  /*8650*/  STS [R5+-0x400], R4 ;  /* 0xfffc000405007388 */ /* 0x0001e20000000800 */
[----:B---3--:R-:W-:-:S03]  /*8660*/  FMUL.FTZ R10, R6, R11 ;  /* 0x0000000b060a7220 */ /* 0x008fc60000410000 */
[----:B------:R0:W-:Y:S01]  /*8670*/  STS [R5+-0x200], R8 ;  /* 0xfffe000805007388 */ /* 0x0001e20000000800 */
[----:B----4-:R-:W-:-:S03]  /*8680*/  FMUL.FTZ R6, R6, R15 ;  /* 0x0000000f06067220 */ /* 0x010fc60000410000 */
[----:B------:R0:W-:Y:S04]  /*8690*/  STS [R5], R10 ;  /* 0x0000000a05007388 */ /* 0x0001e80000000800 */
[----:B------:R0:W-:Y:S01]  /*86a0*/  STS [R5+0x200], R6 ;  /* 0x0002000605007388 */ /* 0x0001e20000000800 */
[----:B------:R-:W-:Y:S05]  /*86b0*/  BRA `(.L_x_3445) ;  /* 0x0000000c00087947 */ /* 0x000fea0003800000 */
.L_x_3446:
        /* <DEDUP_REMOVED lines=18> */
[----:B------:R-:W-:-:S03]  /*87e0*/  IADD3 R7, PT, PT, -R4, RZ, RZ ;  /* 0x000000ff04077210 */ /* 0x000fc60007ffe1ff */
[----:B------:R-:W-:Y:S01]  /*87f0*/  IMAD.IADD R5, R5, 0x1, R10 ;  /* 0x0000000105057824 */ /* 0x000fe200078e020a */
[----:B---3--:R-:W-:-:S04]  /*8800*/  LEA R14, P0, R17, UR8, 0x2 ;  /* 0x00000008110e7c11 */ /* 0x008fc8000f8010ff */
[----:B------:R-:W-:Y:S01]  /*8810*/  LEA.HI.X R17, R17, UR9, R24, 0x2, P0 ;  /* 0x0000000911117c11 */ /* 0x000fe200080f1418 */
[----:B-1----:R-:W-:-:S06]  /*8820*/  ULEA UR5, UR6, UR5, 0x18 ;  /* 0x0000000506057291 */ /* 0x002fcc000f8ec0ff */
[----:B------:R-:W-:-:S07]  /*8830*/  VIADD R4, R13, UR5 ;  /* 0x000000050d047c36 */ /* 0x000fce0008000000 */
.L_x_3457:
[----:B-1----:R-:W0:Y:S01]  /*8840*/  LDS R11, [R4] ;  /* 0x00000000040b7984 */ /* 0x002e220000000800 */
[----:B------:R-:W-:Y:S01]  /*8850*/  IMAD.MOV.U32 R10, RZ, RZ, R14 ;  /* 0x000000ffff0a7224 */ /* 0x000fe200078e000e */
[----:B------:R-:W-:Y:S01]  /*8860*/  IADD3 R14, P2, PT, R14, 0x200, RZ ;  /* 0x000002000e0e7810 */ /* 0x000fe20007f5e0ff */
[----:B------:R-:W-:-:S05]  /*8870*/  VIADD R7, R7, 0x1 ;  /* 0x0000000107077836 */ /* 0x000fca0000000000 */
[----:B------:R-:W-:Y:S01]  /*8880*/  ISETP.NE.AND P0, PT, R7, RZ, PT ;  /* 0x000000ff0700720c */ /* 0x000fe20003f05270 */
[----:B0-----:R-:W-:Y:S01]  /*8890*/  FMUL.FTZ R15, R11, R6 ;  /* 0x000000060b0f7220 */ /* 0x001fe20000410000 */
[----:B------:R-:W-:Y:S01]  /*88a0*/  MOV R11, R17 ;  /* 0x00000011000b7202 */ /* 0x000fe20000000f00 */
[----:B------:R-:W-:-:S03]  /*88b0*/  IMAD.X R17, RZ, RZ, R17, P2 ;  /* 0x000000ffff117224 */ /* 0x000fc600010e0611 */
[----:B------:R0:W-:Y:S04]  /*88c0*/  STS [R4], R15 ;  /* 0x0000000f04007388 */ /* 0x0001e80000000800 */
[----:B------:R1:W-:Y:S01]  /*88d0*/  STG.E desc[UR36][R10.64], R15 ;  /* 0x0000000f0a007986 */ /* 0x0003e2000c101924 */
[----:B0-----:R-:W-:Y:S02]  /*88e0*/  IADD3 R4, PT, PT, R4, 0x200, RZ ;  /* 0x0000020004047810 */ /* 0x001fe40007ffe0ff */
[----:B------:R-:W-:Y:S05]  /*88f0*/  @P0 BRA `(.L_x_3457) ;  /* 0xfffffffc00d00947 */ /* 0x000fea000383ffff */
.L_x_3456:
[----:B------:R-:W-:Y:S05]  /*8900*/  BSYNC.RECONVERGENT B1 ;  /* 0x0000000000017941 */ /* 0x000fea0003800200 */
.L_x_3455:
[----:B------:R-:W-:Y:S05]  /*8910*/  @!P1 BRA `(.L_x_3445) ;  /* 0x0000000800709947 */ /* 0x000fea0003800000 */
[----:B-1----:R-:W1:Y:S01]  /*8920*/  S2R R10, SR_CgaCtaId ;  /* 0x00000000000a7919 */ /* 0x002e620000008800 */
[----:B------:R-:W3:Y:S01]  /*8930*/  LDCU.64 UR8, c[0x0][0x480] ;  /* 0x00009000ff0877ac */ /* 0x000ee20008000a00 */
[----:B------:R-:W-:Y:S01]  /*8940*/  IADD3 R7, P0, PT, R5, R8, RZ ;  /* 0x0000000805077210 */ /* 0x000fe20007f1e0ff */
[----:B------:R-:W-:Y:S01]  /*8950*/  IMAD.IADD R14, R18, 0x1, -R5 ;  /* 0x00000001120e7824 */ /* 0x000fe200078e0a05 */
[----:B------:R-:W-:Y:S01]  /*8960*/  MOV R4, 0x400 ;  /* 0x0000040000047802 */ /* 0x000fe20000000f00 */
[----:B------:R-:W-:Y:S02]  /*8970*/  BSSY.RECONVERGENT B1, `(.L_x_3458) ;  /* 0x0000058000017945 */ /* 0x000fe40003800200 */
[----:B------:R-:W-:Y:S01]  /*8980*/  IMAD.X R8, RZ, RZ, R9, P0 ;  /* 0x000000ffff087224 */ /* 0x000fe200000e0609 */
[----:B------:R-:W-:Y:S02]  /*8990*/  ISETP.GT.AND P1, PT, R14, 0x5ff, PT ;  /* 0x000005ff0e00780c */ /* 0x000fe40003f24270 */
[----:B---3--:R-:W-:-:S04]  /*89a0*/  LEA R9, P0, R7, UR8, 0x2 ;  /* 0x0000000807097c11 */ /* 0x008fc8000f8010ff */
[----:B------:R-:W-:Y:S02]  /*89b0*/  LEA.HI.X R11, R7, UR9, R8, 0x2, P0 ;  /* 0x00000009070b7c11 */ /* 0x000fe400080f1408 */
[----:B------:R-:W-:Y:S01]  /*89c0*/  IADD3 R7, PT, PT, R4, 0x220, RZ ;  /* 0x0000022004077810 */ /* 0x000fe20007ffe0ff */
[----:B------:R-:W-:Y:S01]  /*89d0*/  IMAD.SHL.U32 R4, R23, 0x4, RZ ;  /* 0x0000000417047824 */ /* 0x000fe200078e00ff */
[----:B------:R-:W-:-:S03]  /*89e0*/  IADD3 R8, P0, PT, R9, 0x400, RZ ;  /* 0x0000040009087810 */ /* 0x000fc60007f1e0ff */
[----:B------:R-:W-:Y:S01]  /*89f0*/  IMAD R4, R5, 0x4, -R4 ;  /* 0x0000000405047824 */ /* 0x000fe200078e0a04 */
[----:B------:R-:W-:Y:S02]  /*8a00*/  IADD3.X R9, PT, PT, RZ, R11, RZ, P0, !PT ;  /* 0x0000000bff097210 */ /* 0x000fe400007fe4ff */
[----:B-1----:R-:W-:Y:S02]  /*8a10*/  LEA R7, R10, R7, 0x18 ;  /* 0x000000070a077211 */ /* 0x002fe400078ec0ff */
[----:B------:R-:W-:Y:S02]  /*8a20*/  PLOP3.LUT P0, PT, PT, PT, PT, 0x80, 0x8 ;  /* 0x000000000008781c */ /* 0x000fe40003f0f070 */
[----:B------:R-:W-:Y:S01]  /*8a30*/  IADD3 R4, PT, PT, R4, 0x400, R7 ;  /* 0x0000040004047810 */ /* 0x000fe20007ffe007 */
[----:B------:R-:W-:Y:S10]  /*8a40*/  @!P1 BRA `(.L_x_3459) ;  /* 0x0000000400289947 */ /* 0x000ff40003800000 */
[----:B------:R-:W-:Y:S01]  /*8a50*/  PLOP3.LUT P0, PT, PT, PT, PT, 0x8, 0x80 ;  /* 0x000000000080781c */ /* 0x000fe20003f0e170 */
[----:B------:R-:W-:-:S12]  /*8a60*/  VIADD R14, R18, 0xfffffa01 ;  /* 0xfffffa01120e7836 */ /* 0x000fd80000000000 */
.L_x_3460:
        /* <DEDUP_REMOVED lines=8> */
[----:B------:R-:W5:Y:S04]  /*8af0*/  LDS R27, [R4+0x800] ;  /* 0x00080000041b7984 */ /* 0x000f680000000800 */
        /* <DEDUP_REMOVED lines=15> */
[----:B------:R-:W-:Y:S01]  /*8bf0*/  STG.E desc[UR36][R8.64+-0x400], R7 ;  /* 0xfffc000708007986 */ /* 0x000fe2000c101924 */
[----:B------:R-:W-:-:S03]  /*8c00*/  FMUL.FTZ R27, R6, R27 ;  /* 0x0000001b061b7220 */ /* 0x000fc60000410000 */
[----:B------:R0:W-:Y:S01]  /*8c10*/  STS [R4+-0x400], R7 ;  /* 0xfffc000704007388 */ /* 0x0001e20000000800 */
[C---:B--2---:R-:W-:Y:S01]  /*8c20*/  FMUL.FTZ R29, R6.reuse, R29 ;  /* 0x0000001d061d7220 */ /* 0x044fe20000410000 */
[C---:B------:R-:W-:Y:S02]  /*8c30*/  FMUL.FTZ R31, R6.reuse, R31 ;  /* 0x0000001f061f7220 */ /* 0x040fe40000410000 */
[----:B------:R-:W-:Y:S01]  /*8c40*/  STG.E desc[UR36][R8.64+-0x200], R11 ;  /* 0xfffe000b08007986 */ /* 0x000fe2000c101924 */
[----:B------:R-:W-:-:S03]  /*8c50*/  FMUL.FTZ R33, R6, R33 ;  /* 0x0000002106217220 */ /* 0x000fc60000410000 */
[----:B------:R-:W-:Y:S01]  /*8c60*/  STS [R4+-0x200], R11 ;  /* 0xfffe000b04007388 */ /* 0x000fe20000000800 */
[----:B0-----:R-:W-:Y:S01]  /*8c70*/  IADD3 R7, P2, PT, R8, 0x2000, RZ ;  /* 0x0000200008077810 */ /* 0x001fe20007f5e0ff */
[C---:B------:R-:W-:Y:S02]  /*8c80*/  FMUL.FTZ R35, R6.reuse, R35 ;  /* 0x0000002306237220 */ /* 0x040fe40000410000 */
[----:B------:R-:W-:Y:S01]  /*8c90*/  STG.E desc[UR36][R8.64], R15 ;  /* 0x0000000f08007986 */ /* 0x000fe2000c101924 */
[----:B------:R-:W-:Y:S01]  /*8ca0*/  IADD3.X R10, PT, PT, RZ, R9, RZ, P2, !PT ;  /* 0x00000009ff0a7210 */ /* 0x000fe200017fe4ff */
[C---:B------:R-:W-:Y:S02]  /*8cb0*/  FMUL.FTZ R37, R6.reuse, R37 ;  /* 0x0000002506257220 */ /* 0x040fe40000410000 */
[----:B------:R-:W-:Y:S01]  /*8cc0*/  STS [R4], R15 ;  /* 0x0000000f04007388 */ /* 0x000fe20000000800 */
[----:B-1----:R-:W-:-:S03]  /*8cd0*/  FMUL.FTZ R39, R6, R39 ;  /* 0x0000002706277220 */ /* 0x002fc60000410000 */
[----:B------:R-:W-:Y:S01]  /*8ce0*/  STG.E desc[UR36][R8.64+0x200], R17 ;  /* 0x0002001108007986 */ /* 0x000fe2000c101924 */
[----:B---3--:R-:W-:-:S03]  /*8cf0*/  FMUL.FTZ R41, R6, R41 ;  /* 0x0000002906297220 */ /* 0x008fc60000410000 */
[----:B------:R-:W-:Y:S01]  /*8d00*/  STS [R4+0x200], R17 ;  /* 0x0002001104007388 */ /* 0x000fe20000000800 */
[----:B----4-:R-:W-:-:S03]  /*8d10*/  FMUL.FTZ R43, R6, R43 ;  /* 0x0000002b062b7220 */ /* 0x010fc60000410000 */
[----:B------:R-:W-:Y:S01]  /*8d20*/  STG.E desc[UR36][R8.64+0x400], R21 ;  /* 0x0004001508007986 */ /* 0x000fe2000c101924 */
[----:B-----5:R-:W-:-:S03]  /*8d30*/  FMUL.FTZ R45, R6, R45 ;  /* 0x0000002d062d7220 */ /* 0x020fc60000410000 */
        /* <DEDUP_REMOVED lines=24> */
[----:B------:R-:W-:Y:S01]  /*8ec0*/  MOV R9, R10 ;  /* 0x0000000a00097202 */ /* 0x000fe20000000f00 */
[----:B-1----:R-:W-:Y:S01]  /*8ed0*/  VIADD R4, R4, 0x2000 ;  /* 0x0000200004047836 */ /* 0x002fe20000000000 */
[----:B------:R-:W-:Y:S06]  /*8ee0*/  @!P1 BRA `(.L_x_3460) ;  /* 0xfffffff800e09947 */ /* 0x000fec000383ffff */
.L_x_3459:
[----:B------:R-:W-:Y:S05]  /*8ef0*/  BSYNC.RECONVERGENT B1 ;  /* 0x0000000000017941 */ /* 0x000fea0003800200 */
.L_x_3458:
        /* <DEDUP_REMOVED lines=16> */
[----:B------:R-:W-:Y:S01]  /*9000*/  STG.E desc[UR36][R8.64+-0x400], R7 ;  /* 0xfffc000708007986 */ /* 0x000fe2000c101924 */
[----:B---3--:R-:W-:-:S03]  /*9010*/  FMUL.FTZ R15, R6, R15 ;  /* 0x0000000f060f7220 */ /* 0x008fc60000410000 */
[----:B------:R0:W-:Y:S01]  /*9020*/  STS [R4+-0x400], R7 ;  /* 0xfffc000704007388 */ /* 0x0001e20000000800 */
[----:B----4-:R-:W-:-:S03]  /*9030*/  FMUL.FTZ R17, R6, R17 ;  /* 0x0000001106117220 */ /* 0x010fc60000410000 */
[----:B------:R-:W-:Y:S01]  /*9040*/  STG.E desc[UR36][R8.64+-0x200], R11 ;  /* 0xfffe000b08007986 */ /* 0x000fe2000c101924 */
[----:B-----5:R-:W-:-:S03]  /*9050*/  FMUL.FTZ R21, R6, R21 ;  /* 0x0000001506157220 */ /* 0x020fc60000410000 */
[----:B------:R-:W-:Y:S01]  /*9060*/  STS [R4+-0x200], R11 ;  /* 0xfffe000b04007388 */ /* 0x000fe20000000800 */
[----:B0-----:R-:W-:Y:S01]  /*9070*/  IADD3 R7, P1, PT, R8, 0x1000, RZ ;  /* 0x0000100008077810 */ /* 0x001fe20007f3e0ff */
[C---:B------:R-:W-:Y:S02]  /*9080*/  FMUL.FTZ R25, R6.reuse, R25 ;  /* 0x0000001906197220 */ /* 0x040fe40000410000 */
[----:B------:R-:W-:Y:S01]  /*9090*/  STG.E desc[UR36][R8.64], R15 ;  /* 0x0000000f08007986 */ /* 0x000fe2000c101924 */
[C---:B------:R-:W-:Y:S01]  /*90a0*/  FMUL.FTZ R27, R6.reuse, R27 ;  /* 0x0000001b061b7220 */ /* 0x040fe20000410000 */
[----:B------:R-:W-:Y:S02]  /*90b0*/  IMAD.X R10, RZ, RZ, R9, P1 ;  /* 0x000000ffff0a7224 */ /* 0x000fe400008e0609 */
[----:B------:R-:W-:Y:S01]  /*90c0*/  STS [R4], R15 ;  /* 0x0000000f04007388 */ /* 0x000fe20000000800 */
[----:B--2---:R-:W-:-:S03]  /*90d0*/  FMUL.FTZ R29, R6, R29 ;  /* 0x0000001d061d7220 */ /* 0x004fc60000410000 */
        /* <DEDUP_REMOVED lines=12> */
[----:B-1----:R-:W-:-:S07]  /*91a0*/  VIADD R4, R4, 0x1000 ;  /* 0x0000100004047836 */ /* 0x002fce0000000000 */
.L_x_3462:
[----:B------:R-:W-:Y:S05]  /*91b0*/  BSYNC.RECONVERGENT B1 ;  /* 0x0000000000017941 */ /* 0x000fea0003800200 */
.L_x_3461:
[----:B------:R-:W-:-:S13]  /*91c0*/  ISETP.LE.OR P0, PT, R5, R18, P0 ;  /* 0x000000120500720c */ /* 0x000fda0000703670 */
[----:B------:R-:W-:Y:S05]  /*91d0*/  @!P0 BRA `(.L_x_3445) ;  /* 0x0000000000408947 */ /* 0x000fea0003800000 */
[----:B------:R-:W0:Y:S04]  /*91e0*/  LDS R5, [R4+-0x400] ;  /* 0xfffc000004057984 */ /* 0x000e280000000800 */
[----:B------:R-:W1:Y:S04]  /*91f0*/  LDS R7, [R4+-0x200] ;  /* 0xfffe000004077984 */ /* 0x000e680000000800 */
[----:B------:R-:W3:Y:S04]  /*9200*/  LDS R11, [R4] ;  /* 0x00000000040b7984 */ /* 0x000ee80000000800 */
[----:B------:R-:W4:Y:S01]  /*9210*/  LDS R15, [R4+0x200] ;  /* 0x00020000040f7984 */ /* 0x000f220000000800 */
[-C--:B0-----:R-:W-:Y:S01]  /*9220*/  FMUL.FTZ R5, R5, R6.reuse ;  /* 0x0000000605057220 */ /* 0x081fe20000410000 */
[----:B-1----:R-:W-:-:S04]  /*9230*/  FMUL.FTZ R7, R7, R6 ;  /* 0x0000000607077220 */ /* 0x002fc80000410000 */
        /* <DEDUP_REMOVED lines=10> */
.L_x_3445:
[----:B------:R-:W-:Y:S05]  /*92e0*/  BSYNC.RECONVERGENT B0 ;  /* 0x0000000000007941 */ /* 0x000fea0003800200 */
.L_x_3444:
[----:B0-----:R-:W-:Y:S01]  /*92f0*/  SHF.R.S32.HI R5, RZ, 0x1f, R18 ;  /* 0x0000001fff057819 */ /* 0x001fe20000011412 */
[----:B------:R-:W0:Y:S01]  /*9300*/  LDCU.64 UR6, c[0x0][0x3b0] ;  /* 0x00007600ff0677ac */ /* 0x000e220008000a00 */
[----:B------:R-:W-:Y:S02]  /*9310*/  LOP3.LUT R13, R13, 0x7c, RZ, 0xc0, !PT ;  /* 0x0000007c0d0d7812 */ /* 0x000fe400078ec0ff */
[----:B-1----:R-:W-:Y:S02]  /*9320*/  CS2R R6, SRZ ;  /* 0x0000000000067805 */ /* 0x002fe4000001ff00 */
[----:B------:R-:W-:Y:S01]  /*9330*/  LEA.HI R5, R5, R18, RZ, 0x2 ;  /* 0x0000001205057211 */ /* 0x000fe200078f10ff */
[----:B------:R-:W1:Y:S03]  /*9340*/  LDCU.64 UR8, c[0x0][0x3c8] ;  /* 0x00007900ff0877ac */ /* 0x000e660008000a00 */
[----:B------:R-:W-:Y:S01]  /*9350*/  LOP3.LUT R5, R5, 0xfffffffc, RZ, 0xc0, !PT ;  /* 0xfffffffc05057812 */ /* 0x000fe200078ec0ff */
[----:B------:R-:W3:Y:S04]  /*9360*/  LDCU.64 UR12, c[0x0][0x3c8] ;  /* 0x00007900ff0c77ac */ /* 0x000ee80008000a00 */
[----:B------:R-:W-:-:S05]  /*9370*/  IMAD.IADD R21, R18, 0x1, -R5 ;  /* 0x0000000112157824 */ /* 0x000fca00078e0a05 */
[----:B------:R-:W-:Y:S02]  /*9380*/  ISETP.NE.AND P0, PT, R12, R21, PT ;  /* 0x000000150c00720c */ /* 0x000fe40003f05270 */
[----:B0-----:R-:W-:Y:S02]  /*9390*/  ISETP.EQ.U32.AND P1, PT, RZ, UR6, PT ;  /* 0x00000006ff007c0c */ /* 0x001fe4000bf22070 */
[----:B------:R-:W-:-:S04]  /*93a0*/  ISETP.GT.U32.OR P0, PT, R13, 0x4f, P0 ;  /* 0x0000004f0d00780c */ /* 0x000fc80000704470 */
[----:B------:R-:W-:-:S13]  /*93b0*/  ISETP.EQ.OR.EX P0, PT, RZ, UR7, P0, P1 ;  /* 0x00000007ff007c0c */ /* 0x000fda0008702710 */
[----:B------:R-:W0:Y:S01]  /*93c0*/  @!P0 LDC.64 R14, c[0x0][0x3b0] ;  /* 0x0000ec00ff0e8b82 */ /* 0x000e220000000a00 */
[----:B------:R-:W-:Y:S01]  /*93d0*/  @!P0 IMAD R5, R3, 0x50, R13 ;  /* 0x0000005003058824 */ /* 0x000fe200078e020d */
[----:B------:R-:W-:Y:S03]  /*93e0*/  BSSY.RECONVERGENT B0, `(.L_x_3463) ;  /* 0x0000226000007945 */ /* 0x000fe60003800200 */
[----:B0-----:R-:W-:Y:S01]  /*93f0*/  @!P0 IMAD.WIDE.U32 R14, R5, 0x4, R14 ;  /* 0x00000004050e8825 */ /* 0x001fe200078e000e */
[----:B------:R-:W-:-:S06]  /*9400*/  CS2R R4, SRZ ;  /* 0x0000000000047805 */ /* 0x000fcc000001ff00 */
[----:B------:R0:W5:Y:S01]  /*9410*/  @!P0 LDG.E.128 R4, desc[UR36][R14.64] ;  /* 0x000000240e048981 */ /* 0x000162000c1e1d00 */
[----:B------:R-:W-:Y:S01]  /*9420*/  BAR.SYNC.DEFER_BLOCKING 0x0 ;  /* 0x0000000000007b1d */ /* 0x000fe20000010000 */
[----:B------:R-:W-:Y:S01]  /*9430*/  ISETP.GT.U32.AND P0, PT, R13, 0x4f, PT ;  /* 0x0000004f0d00780c */ /* 0x000fe20003f04070 */
[----:B------:R-:W-:Y:S01]  /*9440*/  IMAD R36, R36, 0x50, RZ ;  /* 0x0000005024247824 */ /* 0x000fe200078e02ff */
[----:B------:R-:W-:Y:S02]  /*9450*/  CS2R R10, SRZ ;  /* 0x00000000000a7805 */ /* 0x000fe4000001ff00 */
[----:B------:R-:W-:-:S09]  /*9460*/  CS2R R8, SRZ ;  /* 0x0000000000087805 */ /* 0x000fd2000001ff00 */
[----:B01-3--:R-:W-:Y:S05]  /*9470*/  @P0 BRA `(.L_x_3464) ;  /* 0x0000002000700947 */ /* 0x00bfea0003800000 */
[----:B------:R-:W0:Y:S01]  /*9480*/  LDCU UR5, c[0x0][0x3f4] ;  /* 0x00007e80ff0577ac */ /* 0x000e220008000800 */
[----:B------:R-:W1:Y:S01]  /*9490*/  LDC.64 R14, c[0x0][0x3c0] ;  /* 0x0000f000ff0e7b82 */ /* 0x000e620000000a00 */
[----:B------:R-:W-:Y:S01]  /*94a0*/  IADD3 R38, PT, PT, R23, R12, RZ ;  /* 0x0000000c17267210 */ /* 0x000fe20007ffe0ff */
[----:B------:R-:W-:Y:S01]  /*94b0*/  BSSY.RECONVERGENT B1, `(.L_x_3465) ;  /* 0x0000093000017945 */ /* 0x000fe20003800200 */
[----:B------:R-:W-:Y:S02]  /*94c0*/  IMAD.MOV.U32 R11, RZ, RZ, RZ ;  /* 0x000000ffff0b7224 */ /* 0x000fe400078e00ff */
[----:B0-----:R-:W-:-:S04]  /*94d0*/  IMAD.U32 R17, RZ, RZ, UR5 ;  /* 0x00000005ff117e24 */ /* 0x001fc8000f8e00ff */
[-C--:B------:R-:W-:Y:S01]  /*94e0*/  IMAD R25, R22, R17.reuse, R13 ;  /* 0x0000001116197224 */ /* 0x080fe200078e020d */
[----:B------:R-:W-:-:S03]  /*94f0*/  VIMNMX R27, PT, PT, R18, R17, PT ;  /* 0x00000011121b7248 */ /* 0x000fc60003fe0100 */
[----:B-1----:R-:W-:Y:S01]  /*9500*/  IMAD.WIDE R14, R25, 0x4, R14 ;  /* 0x00000004190e7825 */ /* 0x002fe200078e020e */
[----:B------:R-:W-:-:S13]  /*9510*/  ISETP.GE.AND P0, PT, R38, R27, PT ;  /* 0x0000001b2600720c */ /* 0x000fda0003f06270 */
[----:B------:R-:W-:Y:S05]  /*9520*/  @P0 BRA `(.L_x_3466) ;  /* 0x00000008002c0947 */ /* 0x000fea0003800000 */
[----:B------:R-:W-:Y:S01]  /*9530*/  VIADD R22, R38, 0x4 ;  /* 0x0000000426167836 */ /* 0x000fe20000000000 */
[----:B------:R-:W-:Y:S01]  /*9540*/  LOP3.LUT R8, RZ, R23, RZ, 0x33, !PT ;  /* 0x00000017ff087212 */ /* 0x000fe200078e33ff */
[----:B------:R-:W-:Y:S01]  /*9550*/  BSSY.RECONVERGENT B2, `(.L_x_3467) ;  /* 0x000004b000027945 */ /* 0x000fe20003800200 */
[----:B------:R-:W-:Y:S01]  /*9560*/  IMAD R53, R20, R17, RZ ;  /* 0x0000001114357224 */ /* 0x000fe200078e02ff */
[----:B------:R-:W-:Y:S02]  /*9570*/  MOV R44, R38 ;  /* 0x00000026002c7202 */ /* 0x000fe40000000f00 */
[----:B------:R-:W-:Y:S02]  /*9580*/  CS2R R10, SRZ ;  /* 0x00000000000a7805 */ /* 0x000fe4000001ff00 */
[----:B------:R-:W-:-:S04]  /*9590*/  VIMNMX R9, PT, PT, R27, R22, !PT ;  /* 0x000000161b097248 */ /* 0x000fc80007fe0100 */
[----:B------:R-:W-:Y:S02]  /*95a0*/  IADD3 R52, PT, PT, -R12, R9, R8 ;  /* 0x000000090c347210 */ /* 0x000fe40007ffe108 */
[----:B------:R-:W-:Y:S02]  /*95b0*/  CS2R R8, SRZ ;  /* 0x0000000000087805 */ /* 0x000fe4000001ff00 */
[C---:B------:R-:W-:Y:S02]  /*95c0*/  ISETP.GE.U32.AND P0, PT, R52.reuse, 0xc, PT ;  /* 0x0000000c3400780c */ /* 0x040fe40003f06070 */
[----:B------:R-:W-:-:S04]  /*95d0*/  LEA.HI R24, R52, 0x1, RZ, 0x1e ;  /* 0x0000000134187811 */ /* 0x000fc800078ff0ff */
[----:B------:R-:W-:-:S07]  /*95e0*/  LOP3.LUT P1, R54, R24, 0x3, RZ, 0xc0, !PT ;  /* 0x0000000318367812 */ /* 0x000fce000782c0ff */
[----:B------:R-:W-:Y:S06]  /*95f0*/  @!P0 BRA `(.L_x_3468) ;  /* 0x0000000400008947 */ /* 0x000fec0003800000 */
[----:B------:R-:W0:Y:S01]  /*9600*/  S2UR UR6, SR_CgaCtaId ;  /* 0x00000000000679c3 */ /* 0x000e220000008800 */
[----:B------:R-:W-:Y:S01]  /*9610*/  UMOV UR5, 0x400 ;  /* 0x0000040000057882 */ /* 0x000fe20000000000 */
[----:B------:R-:W-:Y:S01]  /*9620*/  LOP3.LUT R24, R24, 0x7ffffffc, RZ, 0xc0, !PT ;  /* 0x7ffffffc18187812 */ /* 0x000fe200078ec0ff */
[----:B------:R-:W-:Y:S01]  /*9630*/  UIADD3 UR5, UPT, UPT, UR5, 0x220, URZ ;  /* 0x0000022005057890 */ /* 0x000fe2000fffe0ff */
[C---:B------:R-:W-:Y:S01]  /*9640*/  VIADD R37, R38.reuse, 0xc ;  /* 0x0000000c26257836 */ /* 0x040fe20000000000 */
[----:B------:R-:W-:Y:S01]  /*9650*/  MOV R44, R38 ;  /* 0x00000026002c7202 */ /* 0x000fe20000000f00 */
[----:B------:R-:W-:Y:S02]  /*9660*/  VIADD R39, R38, 0x8 ;  /* 0x0000000826277836 */ /* 0x000fe40000000000 */
[----:B------:R-:W-:Y:S02]  /*9670*/  IMAD.MOV.U32 R8, RZ, RZ, RZ ;  /* 0x000000ffff087224 */ /* 0x000fe400078e00ff */
[----:B------:R-:W-:Y:S01]  /*9680*/  IMAD.MOV R45, RZ, RZ, -R24 ;  /* 0x000000ffff2d7224 */ /* 0x000fe200078e0a18 */
[----:B0-----:R-:W-:-:S06]  /*9690*/  ULEA UR5, UR6, UR5, 0x18 ;  /* 0x0000000506057291 */ /* 0x001fcc000f8ec0ff */
[----:B------:R-:W-:-:S04]  /*96a0*/  LEA R25, R12, UR5, 0x2 ;  /* 0x000000050c197c11 */ /* 0x000fc8000f8e10ff */
[----:B------:R-:W-:-:S07]  /*96b0*/  IADD3 R46, PT, PT, R25, 0x20, RZ ;  /* 0x00000020192e7810 */ /* 0x000fce0007ffe0ff */
.L_x_3469:
[----:B------:R-:W-:Y:S01]  /*96c0*/  IADD3 R25, P0, PT, R44, UR4, RZ ;  /* 0x000000042c197c10 */ /* 0x000fe2000ff1e0ff */
[----:B------:R-:W0:Y:S04]  /*96d0*/  LDS R47, [R46+-0x20] ;  /* 0xffffe0002e2f7984 */ /* 0x000e280000000800 */
[----:B------:R-:W-:Y:S01]  /*96e0*/  IMAD.X R26, RZ, RZ, UR10, P0 ;  /* 0x0000000aff1a7e24 */ /* 0x000fe200080e06ff */
[C---:B------:R-:W-:Y:S01]  /*96f0*/  LEA R24, P0, R25.reuse, UR8, 0x2 ;  /* 0x0000000819187c11 */ /* 0x040fe2000f8010ff */
[----:B------:R-:W1:Y:S03]  /*9700*/  LDS R48, [R46+-0x10] ;  /* 0xfffff0002e307984 */ /* 0x000e660000000800 */
[----:B------:R-:W-:Y:S01]  /*9710*/  LEA.HI.X R25, R25, UR9, R26, 0x2, P0 ;  /* 0x0000000919197c11 */ /* 0x000fe200080f141a */
[----:B------:R-:W3:Y:S04]  /*9720*/  LDS R50, [R46] ;  /* 0x000000002e327984 */ /* 0x000ee80000000800 */
[----:B------:R-:W4:Y:S04]  /*9730*/  LDG.E R27, desc[UR36][R24.64] ;  /* 0x00000024181b7981 */ /* 0x000f28000c1e1900 */
[----:B--2---:R-:W2:Y:S04]  /*9740*/  LDG.E R29, desc[UR36][R24.64+0x10] ;  /* 0x00001024181d7981 */ /* 0x004ea8000c1e1900 */
[----:B------:R-:W3:Y:S04]  /*9750*/  LDG.E R26, desc[UR36][R24.64+0x20] ;  /* 0x00002024181a7981 */ /* 0x000ee8000c1e1900 */
[----:B------:R-:W3:Y:S04]  /*9760*/  LDG.E R28, desc[UR36][R24.64+0x30] ;  /* 0x00003024181c7981 */ /* 0x000ee8000c1e1900 */
[----:B------:R0:W1:Y:S01]  /*9770*/  LDS R51, [R46+0x10] ;  /* 0x000010002e337984 */ /* 0x0000620000000800 */
[----:B----4-:R-:W-:-:S04]  /*9780*/  IMAD R27, R53, R27, R44 ;  /* 0x0000001b351b7224 */ /* 0x010fc800078e022c */
[----:B------:R-:W-:Y:S02]  /*9790*/  IMAD R27, R27, 0x50, RZ ;  /* 0x000000501b1b7824 */ /* 0x000fe400078e02ff */
[----:B--2---:R-:W-:Y:S02]  /*97a0*/  IMAD R29, R53, R29, R22 ;  /* 0x0000001d351d7224 */ /* 0x004fe400078e0216 */
[----:B------:R-:W-:-:S04]  /*97b0*/  IMAD.WIDE R40, R27, 0x4, R14 ;  /* 0x000000041b287825 */ /* 0x000fc800078e020e */
[----:B---3--:R-:W-:Y:S02]  /*97c0*/  IMAD R26, R53, R26, R39 ;  /* 0x0000001a351a7224 */ /* 0x008fe400078e0227 */
[----:B------:R-:W-:Y:S01]  /*97d0*/  IMAD R29, R29, 0x50, RZ ;  /* 0x000000501d1d7824 */ /* 0x000fe200078e02ff */
[----:B------:R-:W2:Y:S01]  /*97e0*/  LDG.E.128 R40, desc[UR36][R40.64] ;  /* 0x0000002428287981 */ /* 0x000ea2000c1e1d00 */
[----:B------:R-:W-:Y:S02]  /*97f0*/  IMAD R27, R26, 0x50, RZ ;  /* 0x000000501a1b7824 */ /* 0x000fe400078e02ff */
[----:B------:R-:W-:-:S04]  /*9800*/  IMAD.WIDE R32, R29, 0x4, R14 ;  /* 0x000000041d207825 */ /* 0x000fc800078e020e */
[----:B------:R-:W-:Y:S02]  /*9810*/  IMAD R28, R53, R28, R37 ;  /* 0x0000001c351c7224 */ /* 0x000fe400078e0225 */
[--C-:B------:R-:W-:Y:S01]  /*9820*/  IMAD.WIDE R24, R27, 0x4, R14.reuse ;  /* 0x000000041b187825 */ /* 0x100fe200078e020e */
[----:B------:R-:W1:Y:S03]  /*9830*/  LDG.E.128 R32, desc[UR36][R32.64] ;  /* 0x0000002420207981 */ /* 0x000e66000c1e1d00 */
[----:B------:R-:W-:Y:S02]  /*9840*/  IMAD R29, R28, 0x50, RZ ;  /* 0x000000501c1d7824 */ /* 0x000fe400078e02ff */
[----:B------:R-:W3:Y:S02]  /*9850*/  LDG.E.128 R24, desc[UR36][R24.64] ;  /* 0x0000002418187981 */ /* 0x000ee4000c1e1d00 */
[----:B------:R-:W-:-:S06]  /*9860*/  IMAD.WIDE R28, R29, 0x4, R14 ;  /* 0x000000041d1c7825 */ /* 0x000fcc00078e020e */
[----:B------:R-:W4:Y:S01]  /*9870*/  LDG.E.128 R28, desc[UR36][R28.64] ;  /* 0x000000241c1c7981 */ /* 0x000f22000c1e1d00 */
[----:B------:R-:W-:-:S05]  /*9880*/  VIADD R45, R45, 0x4 ;  /* 0x000000042d2d7836 */ /* 0x000fca0000000000 */
[----:B------:R-:W-:Y:S01]  /*9890*/  ISETP.NE.AND P0, PT, R45, RZ, PT ;  /* 0x000000ff2d00720c */ /* 0x000fe20003f05270 */
[----:B------:R-:W-:Y:S01]  /*98a0*/  VIADD R44, R44, 0x10 ;  /* 0x000000102c2c7836 */ /* 0x000fe20000000000 */
[----:B0-----:R-:W-:Y:S01]  /*98b0*/  IADD3 R46, PT, PT, R46, 0x40, RZ ;  /* 0x000000402e2e7810 */ /* 0x001fe20007ffe0ff */
[----:B------:R-:W-:Y:S01]  /*98c0*/  VIADD R22, R22, 0x10 ;  /* 0x0000001016167836 */ /* 0x000fe20000000000 */
[----:B------:R-:W-:Y:S01]  /*98d0*/  IADD3 R39, PT, PT, R39, 0x10, RZ ;  /* 0x0000001027277810 */ /* 0x000fe20007ffe0ff */
[----:B------:R-:W-:Y:S02]  /*98e0*/  VIADD R37, R37, 0x10 ;  /* 0x0000001025257836 */ /* 0x000fe40000000000 */
[-C--:B--2---:R-:W-:Y:S01]  /*98f0*/  FFMA.FTZ R49, R40, R47.reuse, R8 ;  /* 0x0000002f28317223 */ /* 0x084fe20000010008 */
[-C--:B------:R-:W-:Y:S01]  /*9900*/  FFMA.FTZ R8, R41, R47.reuse, R9 ;  /* 0x0000002f29087223 */ /* 0x080fe20000010009 */
[-C--:B------:R-:W-:Y:S01]  /*9910*/  FFMA.FTZ R9, R42, R47.reuse, R10 ;  /* 0x0000002f2a097223 */ /* 0x080fe2000001000a */
[----:B------:R-:W-:Y:S01]  /*9920*/  FFMA.FTZ R10, R43, R47, R11 ;  /* 0x0000002f2b0a7223 */ /* 0x000fe2000001000b */
[-C--:B-1----:R-:W-:Y:S01]  /*9930*/  FFMA.FTZ R49, R32, R48.reuse, R49 ;  /* 0x0000003020317223 */ /* 0x082fe20000010031 */
[-C--:B------:R-:W-:Y:S01]  /*9940*/  FFMA.FTZ R8, R33, R48.reuse, R8 ;  /* 0x0000003021087223 */ /* 0x080fe20000010008 */
[-C--:B------:R-:W-:Y:S01]  /*9950*/  FFMA.FTZ R9, R34, R48.reuse, R9 ;  /* 0x0000003022097223 */ /* 0x080fe20000010009 */
[----:B------:R-:W-:Y:S01]  /*9960*/  FFMA.FTZ R10, R35, R48, R10 ;  /* 0x00000030230a7223 */ /* 0x000fe2000001000a */
[-C--:B---3--:R-:W-:Y:S01]  /*9970*/  FFMA.FTZ R49, R24, R50.reuse, R49 ;  /* 0x0000003218317223 */ /* 0x088fe20000010031 */
[-C--:B------:R-:W-:Y:S01]  /*9980*/  FFMA.FTZ R24, R25, R50.reuse, R8 ;  /* 0x0000003219187223 */ /* 0x080fe20000010008 */
[-C--:B------:R-:W-:Y:S01]  /*9990*/  FFMA.FTZ R11, R26, R50.reuse, R9 ;  /* 0x000000321a0b7223 */ /* 0x080fe20000010009 */
[----:B------:R-:W-:-:S03]  /*99a0*/  FFMA.FTZ R50, R27, R50, R10 ;  /* 0x000000321b327223 */ /* 0x000fc6000001000a */
[-C--:B----4-:R-:W-:Y:S01]  /*99b0*/  FFMA.FTZ R10, R30, R51.reuse, R11 ;  /* 0x000000331e0a7223 */ /* 0x090fe2000001000b */
[-C--:B------:R-:W-:Y:S01]  /*99c0*/  FFMA.FTZ R8, R28, R51.reuse, R49 ;  /* 0x000000331c087223 */ /* 0x080fe20000010031 */
[-C--:B------:R-:W-:Y:S01]  /*99d0*/  FFMA.FTZ R9, R29, R51.reuse, R24 ;  /* 0x000000331d097223 */ /* 0x080fe20000010018 */
[----:B------:R-:W-:Y:S01]  /*99e0*/  FFMA.FTZ R11, R31, R51, R50 ;  /* 0x000000331f0b7223 */ /* 0x000fe20000010032 */
[----:B------:R-:W-:Y:S06]  /*99f0*/  @P0 BRA `(.L_x_3469) ;  /* 0xfffffffc00300947 */ /* 0x000fec000383ffff */
.L_x_3468:
[----:B------:R-:W-:Y:S05]  /*9a00*/  BSYNC.RECONVERGENT B2 ;  /* 0x0000000000027941 */ /* 0x000fea0003800200 */
.L_x_3467:
        /* <DEDUP_REMOVED lines=11> */
[----:B--2---:R-:W2:Y:S01]  /*9ac0*/  LDG.E R29, desc[UR36][R24.64+0x10] ;  /* 0x00001024181d7981 */ /* 0x004ea2000c1e1900 */
[----:B------:R-:W-:Y:S01]  /*9ad0*/  IMAD.MOV.U32 R22, RZ, RZ, 0x50 ;  /* 0x00000050ff167424 */ /* 0x000fe200078e00ff */
[----:B------:R-:W0:Y:S01]  /*9ae0*/  S2UR UR6, SR_CgaCtaId ;  /* 0x00000000000679c3 */ /* 0x000e220000008800 */
[----:B------:R-:W-:Y:S02]  /*9af0*/  UMOV UR5, 0x400 ;  /* 0x0000040000057882 */ /* 0x000fe40000000000 */
[----:B------:R-:W-:-:S04]  /*9b00*/  UIADD3 UR5, UPT, UPT, UR5, 0x220, URZ ;  /* 0x0000022005057890 */ /* 0x000fc8000fffe0ff */
[----:B0-----:R-:W-:Y:S01]  /*9b10*/  ULEA UR5, UR6, UR5, 0x18 ;  /* 0x0000000506057291 */ /* 0x001fe2000f8ec0ff */
[C-C-:B---3--:R-:W-:Y:S02]  /*9b20*/  IMAD R27, R53.reuse, R27, R44.reuse ;  /* 0x0000001b351b7224 */ /* 0x148fe400078e022c */
[----:B--2---:R-:W-:Y:S02]  /*9b30*/  IMAD R29, R53, R29, R44 ;  /* 0x0000001d351d7224 */ /* 0x004fe400078e022c */
[----:B------:R-:W-:Y:S02]  /*9b40*/  IMAD R27, R27, 0x50, RZ ;  /* 0x000000501b1b7824 */ /* 0x000fe400078e02ff */
[----:B------:R-:W-:Y:S02]  /*9b50*/  IMAD R29, R29, R22, 0x140 ;  /* 0x000001401d1d7424 */ /* 0x000fe400078e0216 */
[----:B------:R-:W-:-:S04]  /*9b60*/  IMAD.WIDE R26, R27, 0x4, R14 ;  /* 0x000000041b1a7825 */ /* 0x000fc800078e020e */
[----:B------:R-:W-:Y:S01]  /*9b70*/  IMAD.WIDE R28, R29, 0x4, R14 ;  /* 0x000000041d1c7825 */ /* 0x000fe200078e020e */
[----:B------:R-:W2:Y:S05]  /*9b80*/  LDG.E.128 R32, desc[UR36][R26.64] ;  /* 0x000000241a207981 */ /* 0x000eaa000c1e1d00 */
[----:B------:R-:W3:Y:S01]  /*9b90*/  LDG.E.128 R28, desc[UR36][R28.64] ;  /* 0x000000241c1c7981 */ /* 0x000ee2000c1e1d00 */
[----:B------:R-:W-:Y:S01]  /*9ba0*/  IADD3 R22, PT, PT, -R23, R44, RZ ;  /* 0x0000002c17167210 */ /* 0x000fe20007ffe1ff */
[----:B------:R-:W-:-:S03]  /*9bb0*/  VIADD R44, R44, 0x8 ;  /* 0x000000082c2c7836 */ /* 0x000fc60000000000 */
[----:B------:R-:W-:-:S05]  /*9bc0*/  LEA R22, R22, UR5, 0x2 ;  /* 0x0000000516167c11 */ /* 0x000fca000f8e10ff */
        /* <DEDUP_REMOVED lines=10> */
.L_x_3471:
[----:B------:R-:W-:Y:S05]  /*9c70*/  BSYNC.RECONVERGENT B2 ;  /* 0x0000000000027941 */ /* 0x000fea0003800200 */
.L_x_3470:
        /* <DEDUP_REMOVED lines=9> */
[----:B------:R-:W-:-:S04]  /*9d10*/  UIADD3 UR5, UPT, UPT, UR5, 0x220, URZ ;  /* 0x0000022005057890 */ /* 0x000fc8000fffe0ff */
[----:B0-----:R-:W-:Y:S01]  /*9d20*/  ULEA UR5, UR6, UR5, 0x18 ;  /* 0x0000000506057291 */ /* 0x001fe2000f8ec0ff */
[----:B---3--:R-:W-:-:S04]  /*9d30*/  IMAD R22, R53, R27, R44 ;  /* 0x0000001b35167224 */ /* 0x008fc800078e022c */
[----:B------:R-:W-:-:S04]  /*9d40*/  IMAD R25, R22, 0x50, RZ ;  /* 0x0000005016197824 */ /* 0x000fc800078e02ff */
[----:B------:R-:W-:-:S05]  /*9d50*/  IMAD.WIDE R24, R25, 0x4, R14 ;  /* 0x0000000419187825 */ /* 0x000fca00078e020e */
[----:B--2---:R-:W2:Y:S01]  /*9d60*/  LDG.E.128 R28, desc[UR36][R24.64] ;  /* 0x00000024181c7981 */ /* 0x004ea2000c1e1d00 */
[----:B------:R-:W-:-:S05]  /*9d70*/  IMAD.IADD R22, R44, 0x1, -R23 ;  /* 0x000000012c167824 */ /* 0x000fca00078e0a17 */
[----:B------:R-:W-:-:S06]  /*9d80*/  LEA R22, R22, UR5, 0x2 ;  /* 0x0000000516167c11 */ /* 0x000fcc000f8e10ff */
[----:B------:R-:W2:Y:S02]  /*9d90*/  LDS R22, [R22] ;  /* 0x0000000016167984 */ /* 0x000ea40000000800 */
[-C--:B--2---:R-:W-:Y:S01]  /*9da0*/  FFMA.FTZ R8, R28, R22.reuse, R8 ;  /* 0x000000161c087223 */ /* 0x084fe20000010008 */
[-C--:B------:R-:W-:Y:S01]  /*9db0*/  FFMA.FTZ R9, R29, R22.reuse, R9 ;  /* 0x000000161d097223 */ /* 0x080fe20000010009 */
[-C--:B------:R-:W-:Y:S01]  /*9dc0*/  FFMA.FTZ R10, R30, R22.reuse, R10 ;  /* 0x000000161e0a7223 */ /* 0x080fe2000001000a */
[----:B------:R-:W-:-:S07]  /*9dd0*/  FFMA.FTZ R11, R31, R22, R11 ;  /* 0x000000161f0b7223 */ /* 0x000fce000001000b */
.L_x_3466:
[----:B------:R-:W-:Y:S05]  /*9de0*/  BSYNC.RECONVERGENT B1 ;  /* 0x0000000000017941 */ /* 0x000fea0003800200 */
.L_x_3465:
[----:B------:R-:W-:Y:S01]  /*9df0*/  ISETP.GE.AND P0, PT, R38, R18, PT ;  /* 0x000000122600720c */ /* 0x000fe20003f06270 */
[----:B------:R-:W-:-:S12]  /*9e00*/  BSSY.RECONVERGENT B3, `(.L_x_3472) ;  /* 0x000014e000037945 */ /* 0x000fd80003800200 */
[----:B------:R-:W-:Y:S05]  /*9e10*/  @P0 BRA `(.L_x_3473) ;  /* 0x0000001400300947 */ /* 0x000fea0003800000 */
[----:B------:R-:W-:Y:S01]  /*9e20*/  VIADDMNMX R25, R38, 0x4, R18, !PT ;  /* 0x0000000426197846 */ /* 0x000fe20007800112 */
[----:B------:R-:W-:Y:S01]  /*9e30*/  BSSY.RECONVERGENT B2, `(.L_x_3474) ;  /* 0x00000bd000027945 */ /* 0x000fe20003800200 */
[----:B------:R-:W-:Y:S01]  /*9e40*/  LOP3.LUT R18, RZ, R23, RZ, 0x33, !PT ;  /* 0x00000017ff127212 */ /* 0x000fe200078e33ff */
[----:B------:R-:W-:-:S03]  /*9e50*/  IMAD R20, R20, R17, RZ ;  /* 0x0000001114147224 */ /* 0x000fc600078e02ff */
[----:B------:R-:W-:-:S04]  /*9e60*/  IADD3 R18, PT, PT, -R12, R25, R18 ;  /* 0x000000190c127210 */ /* 0x000fc80007ffe112 */
[C---:B------:R-:W-:Y:S02]  /*9e70*/  ISETP.GE.U32.AND P0, PT, R18.reuse, 0xc, PT ;  /* 0x0000000c1200780c */ /* 0x040fe40003f06070 */
[----:B--2---:R-:W-:-:S11]  /*9e80*/  LEA.HI R31, R18, 0x1, RZ, 0x1e ;  /* 0x00000001121f7811 */ /* 0x004fd600078ff0ff */
[----:B------:R-:W-:Y:S05]  /*9e90*/  @!P0 BRA `(.L_x_3475) ;  /* 0x0000000800d88947 */ /* 0x000fea0003800000 */
[----:B------:R-:W0:Y:S01]  /*9ea0*/  S2UR UR6, SR_CgaCtaId ;  /* 0x00000000000679c3 */ /* 0x000e220000008800 */
[----:B------:R-:W-:Y:S01]  /*9eb0*/  UMOV UR5, 0x400 ;  /* 0x0000040000057882 */ /* 0x000fe20000000000 */
[----:B------:R-:W-:Y:S01]  /*9ec0*/  LOP3.LUT R17, R31, 0x7ffffffc, RZ, 0xc0, !PT ;  /* 0x7ffffffc1f117812 */ /* 0x000fe200078ec0ff */
[----:B------:R-:W-:Y:S01]  /*9ed0*/  UIADD3 UR5, UPT, UPT, UR5, 0x220, URZ ;  /* 0x0000022005057890 */ /* 0x000fe2000fffe0ff */
[----:B------:R-:W-:Y:S01]  /*9ee0*/  BSSY.RECONVERGENT B1, `(.L_x_3476) ;  /* 0x00000b0000017945 */ /* 0x000fe20003800200 */
[----:B------:R-:W-:Y:S02]  /*9ef0*/  IADD3 R38, PT, PT, R38, 0x8, RZ ;  /* 0x0000000826267810 */ /* 0x000fe40007ffe0ff */
[----:B------:R-:W-:Y:S01]  /*9f00*/  IMAD.MOV R28, RZ, RZ, -R17 ;  /* 0x000000ffff1c7224 */ /* 0x000fe200078e0a11 */
[----:B------:R-:W1:Y:S01]  /*9f10*/  LDC R37, c[0x0][0x3f4] ;  /* 0x0000fd00ff257b82 */ /* 0x000e620000000800 */
[----:B0-----:R-:W-:-:S06]  /*9f20*/  ULEA UR5, UR6, UR5, 0x18 ;  /* 0x0000000506057291 */ /* 0x001fcc000f8ec0ff */
[----:B------:R-:W-:-:S04]  /*9f30*/  LEA R22, R12, UR5, 0x2 ;  /* 0x000000050c167c11 */ /* 0x000fc8000f8e10ff */
[----:B------:R-:W-:-:S07]  /*9f40*/  IADD3 R22, PT, PT, R22, 0x20, RZ ;  /* 0x0000002016167810 */ /* 0x000fce0007ffe0ff */
.L_x_3485:
[----:B-1----:R-:W-:Y:S01]  /*9f50*/  IMAD.MOV.U32 R17, RZ, RZ, R37 ;  /* 0x000000ffff117224 */ /* 0x002fe200078e0025 */
[----:B------:R-:W-:Y:S01]  /*9f60*/  IADD3 R26, PT, PT, R38, -0x8, RZ ;  /* 0xfffffff8261a7810 */ /* 0x000fe20007ffe0ff */
[----:B------:R-:W-:Y:S01]  /*9f70*/  VIADD R28, R28, 0x4 ;  /* 0x000000041c1c7836 */ /* 0x000fe20000000000 */
[C---:B------:R-:W-:Y:S01]  /*9f80*/  IADD3 R40, PT, PT, R38.reuse, -0x4, RZ ;  /* 0xfffffffc26287810 */ /* 0x040fe20007ffe0ff */
[----:B------:R-:W-:Y:S01]  /*9f90*/  VIADD R42, R38, 0x4 ;  /* 0x00000004262a7836 */ /* 0x000fe20000000000 */
[-C--:B------:R-:W-:Y:S01]  /*9fa0*/  ISETP.GE.AND P4, PT, R26, R17.reuse, PT ;  /* 0x000000111a00720c */ /* 0x080fe20003f86270 */
[----:B------:R-:W-:Y:S01]  /*9fb0*/  BSSY.RECONVERGENT B4, `(.L_x_3477) ;  /* 0x000002a000047945 */ /* 0x000fe20003800200 */
[----:B------:R-:W-:Y:S02]  /*9fc0*/  ISETP.NE.AND P0, PT, R28, RZ, PT ;  /* 0x000000ff1c00720c */ /* 0x000fe40003f05270 */
[-C--:B------:R-:W-:Y:S02]  /*9fd0*/  ISETP.GE.AND P1, PT, R40, R17.reuse, PT ;  /* 0x000000112800720c */ /* 0x080fe40003f26270 */
[----:B------:R-:W-:-:S02]  /*9fe0*/  ISETP.GE.AND P2, PT, R38, R17, PT ;  /* 0x000000112600720c */ /* 0x000fc40003f46270 */
[----:B------:R-:W-:-:S05]  /*9ff0*/  ISETP.GE.AND P3, PT, R42, R17, PT ;  /* 0x000000112a00720c */ /* 0x000fca0003f66270 */
[----:B------:R-:W-:Y:S08]  /*a000*/  @!P4 BRA `(.L_x_3478) ;  /* 0x000000000090c947 */ /* 0x000ff00003800000 */
[----:B------:R-:W-:Y:S02]  /*a010*/  IABS R27, R17 ;  /* 0x00000011001b7213 */ /* 0x000fe40000000000 */
[----:B------:R-:W-:Y:S02]  /*a020*/  IABS R32, R26 ;  /* 0x0000001a00207213 */ /* 0x000fe40000000000 */
[----:B------:R-:W0:Y:S01]  /*a030*/  I2F.RP R29, R27 ;  /* 0x0000001b001d7306 */ /* 0x000e220000209400 */
[----:B------:R-:W-:Y:S02]  /*a040*/  ISETP.GE.AND P5, PT, R26, RZ, PT ;  /* 0x000000ff1a00720c */ /* 0x000fe40003fa6270 */
[----:B------:R-:W-:-:S05]  /*a050*/  ISETP.NE.AND P6, PT, R17, RZ, PT ;  /* 0x000000ff1100720c */ /* 0x000fca0003fc5270 */
[----:B0-----:R-:W0:Y:S02]  /*a060*/  MUFU.RCP R29, R29 ;  /* 0x0000001d001d7308 */ /* 0x001e240000001000 */
[----:B0-----:R-:W-:Y:S02]  /*a070*/  IADD3 R30, PT, PT, R29, 0xffffffe, RZ ;  /* 0x0ffffffe1d1e7810 */ /* 0x001fe40007ffe0ff */
[----:B------:R-:W0:Y:S04]  /*a080*/  LDS R29, [R22+-0x20] ;  /* 0xffffe000161d7984 */ /* 0x000e280000000800 */
[----:B------:R-:W1:Y:S02]  /*a090*/  F2I.FTZ.U32.TRUNC.NTZ R25, R30 ;  /* 0x0000001e00197305 */ /* 0x000e64000021f000 */
        /* <DEDUP_REMOVED lines=27> */
.L_x_3478:
[----:B------:R-:W-:Y:S05]  /*a250*/  BSYNC.RECONVERGENT B4 ;  /* 0x0000000000047941 */ /* 0x000fea0003800200 */
.L_x_3477:
        /* <DEDUP_REMOVED lines=10> */
[----:B0-----:R-:W0:Y:S01]  /*a300*/  LDS R29, [R22+-0x10] ;  /* 0xfffff000161d7984 */ /* 0x001e220000000800 */
        /* <DEDUP_REMOVED lines=27> */
.L_x_3480:
[----:B------:R-:W-:Y:S05]  /*a4c0*/  BSYNC.RECONVERGENT B4 ;  /* 0x0000000000047941 */ /* 0x000fea0003800200 */
.L_x_3479:
        /* <DEDUP_REMOVED lines=10> */
[----:B0-----:R-:W0:Y:S01]  /*a570*/  LDS R29, [R22] ;  /* 0x00000000161d7984 */ /* 0x001e220000000800 */
        /* <DEDUP_REMOVED lines=27> */
.L_x_3482:
[----:B------:R-:W-:Y:S05]  /*a730*/  BSYNC.RECONVERGENT B4 ;  /* 0x0000000000047941 */ /* 0x000fea0003800200 */
.L_x_3481:
        /* <DEDUP_REMOVED lines=10> */
[----:B0-----:R-:W0:Y:S01]  /*a7e0*/  LDS R29, [R22+0x10] ;  /* 0x00001000161d7984 */ /* 0x001e220000000800 */
        /* <DEDUP_REMOVED lines=27> */
.L_x_3484:
[----:B------:R-:W-:Y:S05]  /*a9a0*/  BSYNC.RECONVERGENT B4 ;  /* 0x0000000000047941 */ /* 0x000fea0003800200 */
.L_x_3483:
[----:B------:R-:W-:Y:S01]  /*a9b0*/  IADD3 R38, PT, PT, R38, 0x10, RZ ;  /* 0x0000001026267810 */ /* 0x000fe20007ffe0ff */
[----:B------:R-:W-:Y:S01]  /*a9c0*/  VIADD R22, R22, 0x40 ;  /* 0x0000004016167836 */ /* 0x000fe20000000000 */
[----:B------:R-:W-:Y:S06]  /*a9d0*/  @P0 BRA `(.L_x_3485) ;  /* 0xfffffff4005c0947 */ /* 0x000fec000383ffff */
[----:B------:R-:W-:Y:S05]  /*a9e0*/  BSYNC.RECONVERGENT B1 ;  /* 0x0000000000017941 */ /* 0x000fea0003800200 */
.L_x_3476:
[----:B------:R-:W-:-:S07]  /*a9f0*/  IADD3 R38, PT, PT, R38, -0x8, RZ ;  /* 0xfffffff826267810 */ /* 0x000fce0007ffe0ff */
.L_x_3475:
[----:B------:R-:W-:Y:S05]  /*aa00*/  BSYNC.RECONVERGENT B2 ;  /* 0x0000000000027941 */ /* 0x000fea0003800200 */
.L_x_3474:
        /* <DEDUP_REMOVED lines=9> */
[----:B------:R-:W-:Y:S01]  /*aaa0*/  IADD3 R22, PT, PT, -R23, R38, RZ ;  /* 0x0000002617167210 */ /* 0x000fe20007ffe1ff */
[----:B------:R-:W-:Y:S01]  /*aab0*/  VIADD R34, R38, 0x4 ;  /* 0x0000000426227836 */ /* 0x000fe20000000000 */
[----:B------:R-:W-:Y:S04]  /*aac0*/  BSSY.RECONVERGENT B2, `(.L_x_3488) ;  /* 0x000002a000027945 */ /* 0x000fe80003800200 */
[----:B------:R-:W-:Y:S01]  /*aad0*/  ISETP.GE.AND P0, PT, R34, R17, PT ;  /* 0x000000112200720c */ /* 0x000fe20003f06270 */
[----:B0-----:R-:W-:-:S06]  /*aae0*/  ULEA UR5, UR6, UR5, 0x18 ;  /* 0x0000000506057291 */ /* 0x001fcc000f8ec0ff */
[----:B------:R-:W-:Y:S01]  /*aaf0*/  LEA R32, R22, UR5, 0x2 ;  /* 0x0000000516207c11 */ /* 0x000fe2000f8e10ff */
[----:B------:R-:W-:Y:S06]  /*ab00*/  @!P1 BRA `(.L_x_3489) ;  /* 0x0000000000949947 */ /* 0x000fec0003800000 */
        /* <DEDUP_REMOVED lines=37> */
.L_x_3489:
[----:B------:R-:W-:Y:S05]  /*ad60*/  BSYNC.RECONVERGENT B2 ;  /* 0x0000000000027941 */ /* 0x000fea0003800200 */
.L_x_3488:
[----:B------:R-:W-:Y:S04]  /*ad70*/  BSSY.RECONVERGENT B2, `(.L_x_3490) ;  /* 0x0000027000027945 */ /* 0x000fe80003800200 */
[----:B------:R-:W-:Y:S05]  /*ad80*/  @!P0 BRA `(.L_x_3491) ;  /* 0x0000000000948947 */ /* 0x000fea0003800000 */
[----:B------:R-:W-:Y:S01]  /*ad90*/  IABS R27, R17 ;  /* 0x00000011001b7213 */ /* 0x000fe20000000000 */
[----:B------:R-:W-:Y:S01]  /*ada0*/  HFMA2 R24, -RZ, RZ, 0, 0 ;  /* 0x00000000ff187431 */ /* 0x000fe200000001ff */
[----:B------:R-:W-:Y:S01]  /*adb0*/  ISETP.GE.AND P1, PT, R34, RZ, PT ;  /* 0x000000ff2200720c */ /* 0x000fe20003f26270 */
[----:B------:R-:W0:Y:S01]  /*adc0*/  LDCU.64 UR6, c[0x0][0x3c8] ;  /* 0x00007900ff0677ac */ /* 0x000e220008000a00 */
[----:B------:R-:W1:Y:S01]  /*add0*/  I2F.RP R26, R27 ;  /* 0x0000001b001a7306 */ /* 0x000e620000209400 */
[----:B------:R-:W-:-:S07]  /*ade0*/  ISETP.NE.AND P2, PT, R17, RZ, PT ;  /* 0x000000ff1100720c */ /* 0x000fce0003f45270 */
        /* <DEDUP_REMOVED lines=31> */
.L_x_3491:
[----:B------:R-:W-:Y:S05]  /*afe0*/  BSYNC.RECONVERGENT B2 ;  /* 0x0000000000027941 */ /* 0x000fea0003800200 */
.L_x_3490:
[----:B------:R-:W-:-:S07]  /*aff0*/  VIADD R38, R38, 0x8 ;  /* 0x0000000826267836 */ /* 0x000fce0000000000 */
.L_x_3487:
[----:B------:R-:W-:Y:S05]  /*b000*/  BSYNC.RECONVERGENT B1 ;  /* 0x0000000000017941 */ /* 0x000fea0003800200 */
.L_x_3486:
[----:B------:R-:W-:-:S04]  /*b010*/  LOP3.LUT P0, RZ, R18, 0x4, RZ, 0xc0, !PT ;  /* 0x0000000412ff7812 */ /* 0x000fc8000780c0ff */
[----:B------:R-:W-:-:S13]  /*b020*/  ISETP.LT.OR P0, PT, R38, R17, P0 ;  /* 0x000000112600720c */ /* 0x000fda0000701670 */
[----:B------:R-:W-:Y:S05]  /*b030*/  @P0 BRA `(.L_x_3473) ;  /* 0x0000000000a80947 */ /* 0x000fea0003800000 */
        /* <DEDUP_REMOVED lines=9> */
[----:B-1----:R-:W-:Y:S01]  /*b0d0*/  MOV R24, RZ ;  /* 0x000000ff00187202 */ /* 0x002fe20000000f00 */
        /* <DEDUP_REMOVED lines=20> */
[----:B------:R-:W-:-:S03]  /*b220*/  IADD3 R23, PT, PT, -R23, R38, RZ ;  /* 0x0000002617177210 */ /* 0x000fc60007ffe1ff */
        /* <DEDUP_REMOVED lines=11> */
.L_x_3473:
[----:B------:R-:W-:Y:S05]  /*b2e0*/  BSYNC.RECONVERGENT B3 ;  /* 0x0000000000037941 */ /* 0x000fea0003800200 */
.L_x_3472:
[----:B------:R-:W-:-:S13]  /*b2f0*/  ISETP.NE.AND P0, PT, R12, R21, PT ;  /* 0x000000150c00720c */ /* 0x000fda0003f05270 */
[----:B------:R-:W-:Y:S05]  /*b300*/  @P0 BRA `(.L_x_3464) ;  /* 0x0000000000cc0947 */ /* 0x000fea0003800000 */
[----:B------:R-:W0:Y:S01]  /*b310*/  LDC R14, c[0x0][0x478] ;  /* 0x00011e00ff0e7b82 */ /* 0x000e220000000800 */
[----:B------:R-:W-:Y:S01]  /*b320*/  IMAD.IADD R35, R13, 0x1, R2 ;  /* 0x000000010d237824 */ /* 0x000fe200078e0202 */
[----:B------:R-:W1:Y:S01]  /*b330*/  LDCU.64 UR6, c[0x0][0x460] ;  /* 0x00008c00ff0677ac */ /* 0x000e620008000a00 */
[----:B------:R-:W3:Y:S01]  /*b340*/  LDS R151, [R151] ;  /* 0x0000000097977984 */ /* 0x000ee20000000800 */
[----:B0-----:R-:W-:-:S13]  /*b350*/  ISETP.NE.AND P1, PT, R14, 0x2, PT ;  /* 0x000000020e00780c */ /* 0x001fda0003f25270 */
[----:B------:R-:W0:Y:S08]  /*b360*/  @!P1 LDC.64 R14, c[0x0][0x3a8] ;  /* 0x0000ea00ff0e9b82 */ /* 0x000e300000000a00 */
[----:B------:R-:W4:Y:S08]  /*b370*/  @!P1 LDC.64 R24, c[0x0][0x468] ;  /* 0x00011a00ff189b82 */ /* 0x000f300000000a00 */
[----:B------:R-:W2:Y:S01]  /*b380*/  @P1 LDC.64 R20, c[0x0][0x3a8] ;  /* 0x0000ea00ff141b82 */ /* 0x000ea20000000a00 */
[----:B0-----:R-:W-:-:S04]  /*b390*/  @!P1 IADD3 R14, P0, PT, R35, R14, RZ ;  /* 0x0000000e230e9210 */ /* 0x001fc80007f1e0ff */
[----:B------:R-:W-:Y:S01]  /*b3a0*/  @!P1 LEA.HI.X.SX32 R15, R35, R15, 0x1, P0 ;  /* 0x0000000f230f9211 */ /* 0x000fe200000f0eff */
[----:B----4-:R-:W4:Y:S04]  /*b3b0*/  @!P1 LDG.E R24, desc[UR36][R24.64+0x8] ;  /* 0x0000082418189981 */ /* 0x010f28000c1e1900 */
[----:B------:R-:W3:Y:S01]  /*b3c0*/  @!P1 LDG.E R18, desc[UR36][R14.64] ;  /* 0x000000240e129981 */ /* 0x000ee2000c1e1900 */
[----:B-1----:R-:W-:-:S04]  /*b3d0*/  ISETP.NE.U32.AND P0, PT, RZ, UR6, PT ;  /* 0x00000006ff007c0c */ /* 0x002fc8000bf05070 */
[----:B------:R-:W-:Y:S01]  /*b3e0*/  ISETP.NE.AND.EX P0, PT, RZ, UR7, PT, P0 ;  /* 0x00000007ff007c0c */ /* 0x000fe2000bf05300 */
[----:B------:R-:W0:-:S12]  /*b3f0*/  LDCU.64 UR6, c[0x0][0x3c0] ;  /* 0x00007800ff0677ac */ /* 0x000e180008000a00 */
[----:B------:R-:W1:Y:S08]  /*b400*/  @P0 LDC R2, c[0x0][0x3f8] ;  /* 0x0000fe00ff020b82 */ /* 0x000e700000000800 */
[----:B------:R-:W0:Y:S01]  /*b410*/  @P0 LDC.64 R22, c[0x0][0x458] ;  /* 0x00011600ff160b82 */ /* 0x000e220000000a00 */
[----:B--2---:R-:W-:-:S04]  /*b420*/  @P1 IMAD.WIDE R14, R35, 0x4, R20 ;  /* 0x00000004230e1825 */ /* 0x004fc800078e0214 */
[----:B-1----:R-:W-:-:S04]  /*b430*/  @P0 IMAD R16, R16, R2, R3 ;  /* 0x0000000210100224 */ /* 0x002fc800078e0203 */
[----:B------:R-:W-:-:S04]  /*b440*/  @P0 IMAD R3, R16, 0x50, R13 ;  /* 0x0000005010030824 */ /* 0x000fc800078e020d */
[----:B0-----:R-:W-:-:S05]  /*b450*/  @P0 IMAD.WIDE R2, R3, 0x4, R22 ;  /* 0x0000000403020825 */ /* 0x001fca00078e0216 */
[----:B------:R-:W2:Y:S01]  /*b460*/  @P0 LDG.E.128 R20, desc[UR36][R2.64] ;  /* 0x0000002402140981 */ /* 0x000ea2000c1e1d00 */
[----:B---3--:R-:W4:Y:S08]  /*b470*/  @!P1 I2F.S8 R31, R18.B2 ;  /* 0x20000012001f9306 */ /* 0x008f300000001400 */
[----:B------:R-:W0:Y:S08]  /*b480*/  @!P1 I2F.S8 R27, R18 ;  /* 0x00000012001b9306 */ /* 0x000e300000001400 */
[----:B------:R-:W1:Y:S08]  /*b490*/  @!P1 I2F.S8 R29, R18.B1 ;  /* 0x10000012001d9306 */ /* 0x000e700000001400 */
[----:B------:R-:W3:Y:S01]  /*b4a0*/  @!P1 I2F.S8 R33, R18.B3 ;  /* 0x3000001200219306 */ /* 0x000ee20000001400 */
[C---:B----4-:R-:W-:Y:S01]  /*b4b0*/  @!P1 FMUL.FTZ R30, R24.reuse, R31 ;  /* 0x0000001f181e9220 */ /* 0x050fe20000410000 */
[C---:B0-----:R-:W-:Y:S01]  /*b4c0*/  @!P1 FMUL.FTZ R28, R24.reuse, R27 ;  /* 0x0000001b181c9220 */ /* 0x041fe20000410000 */
[C---:B-1----:R-:W-:Y:S01]  /*b4d0*/  @!P1 FMUL.FTZ R29, R24.reuse, R29 ;  /* 0x0000001d181d9220 */ /* 0x042fe20000410000 */
[----:B---3--:R-:W-:-:S06]  /*b4e0*/  @!P1 FMUL.FTZ R31, R24, R33 ;  /* 0x00000021181f9220 */ /* 0x008fcc0000410000 */
[----:B------:R-:W3:Y:S01]  /*b4f0*/  @P1 LDG.E.128 R28, desc[UR36][R14.64] ;  /* 0x000000240e1c1981 */ /* 0x000ee2000c1e1d00 */
[----:B------:R-:W-:Y:S02]  /*b500*/  IMAD R16, R36, R17, R13 ;  /* 0x0000001124107224 */ /* 0x000fe400078e020d */
[----:B------:R-:W-:-:S03]  /*b510*/  IMAD R19, R19, 0x50, RZ ;  /* 0x0000005013137824 */ /* 0x000fc600078e02ff */
[----:B------:R-:W-:Y:S02]  /*b520*/  SHF.R.S32.HI R18, RZ, 0x1f, R16 ;  /* 0x0000001fff127819 */ /* 0x000fe40000011410 */
[----:B------:R-:W-:-:S04]  /*b530*/  IADD3 R17, P1, PT, R19, R16, RZ ;  /* 0x0000001013117210 */ /* 0x000fc80007f3e0ff */
        /* <DEDUP_REMOVED lines=12> */
[C---:B------:R-:W-:Y:S01]  /*b600*/  FFMA.FTZ R8, R151.reuse, R4, R8 ;  /* 0x0000000497087223 */ /* 0x040fe20000010008 */
[C---:B------:R-:W-:Y:S01]  /*b610*/  FFMA.FTZ R9, R151.reuse, R5, R9 ;  /* 0x0000000597097223 */ /* 0x040fe20000010009 */
[C---:B------:R-:W-:Y:S01]  /*b620*/  FFMA.FTZ R10, R151.reuse, R6, R10 ;  /* 0x00000006970a7223 */ /* 0x040fe2000001000a */
[----:B------:R-:W-:-:S07]  /*b630*/  FFMA.FTZ R11, R151, R7, R11 ;  /* 0x00000007970b7223 */ /* 0x000fce000001000b */
.L_x_3464:
[----:B------:R-:W-:Y:S05]  /*b640*/  BSYNC.RECONVERGENT B0 ;  /* 0x0000000000007941 */ /* 0x000fea0003800200 */
.L_x_3463:
[----:B------:R-:W-:Y:S01]  /*b650*/  BAR.SYNC.DEFER_BLOCKING 0x0 ;  /* 0x0000000000007b1d */ /* 0x000fe20000010000 */
[----:B------:R-:W-:-:S04]  /*b660*/  ISETP.GT.U32.AND P1, PT, R13, 0x4f, PT ;  /* 0x0000004f0d00780c */ /* 0x000fc80003f24070 */
[----:B------:R-:W-:-:S09]  /*b670*/  ISETP.GT.U32.OR P0, PT, R0, 0x1f, P1 ;  /* 0x0000001f0000780c */ /* 0x000fd20000f04470 */
[----:B------:R-:W-:Y:S05]  /*b680*/  @P1 BRA `(.L_x_3492) ;  /* 0x0000000000741947 */ /* 0x000fea0003800000 */
        /* <DEDUP_REMOVED lines=10> */
[----:B------:R-:W-:Y:S01]  /*b730*/  LEA R12, R12, UR4, 0x2 ;  /* 0x000000040c0c7c11 */ /* 0x000fe2000f8e10ff */
[----:B------:R-:W-:Y:S05]  /*b740*/  WARPSYNC.ALL ;  /* 0x0000000000007948 */ /* 0x000fea0003800000 */
[----:B------:R-:W-:Y:S01]  /*b750*/  @!P1 STS.128 [R12+-0x280], R8 ;  /* 0xfffd80080c009388 */ /* 0x000fe20000000c00 */
[----:B------:R-:W-:Y:S01]  /*b760*/  BAR.SYNC.DEFER_BLOCKING 0x0 ;  /* 0x0000000000007b1d */ /* 0x000fe20000010000 */
[----:B------:R-:W-:-:S05]  /*b770*/  ISETP.NE.AND P1, PT, R2, 0x20, PT ;  /* 0x000000200200780c */ /* 0x000fca0003f25270 */
[----:B0----5:R-:W0:Y:S02]  /*b780*/  @!P2 LDS.128 R4, [R12] ;  /* 0x000000000c04a984 */ /* 0x021e240000000c00 */
        /* <DEDUP_REMOVED lines=13> */
.L_x_3492:
[----:B------:R-:W-:Y:S05]  /*b860*/  @P0 EXIT ;  /* 0x000000000000094d */ /* 0x000fea0003800000 */
[----:B------:R-:W1:Y:S02]  /*b870*/  LDCU UR4, c[0x0][0x478] ;  /* 0x00008f00ff0477ac */ /* 0x000e640008000800 */
[----:B-1----:R-:W-:-:S09]  /*b880*/  UISETP.NE.AND UP0, UPT, UR4, 0x2, UPT ;  /* 0x000000020400788c */ /* 0x002fd2000bf05270 */
[----:B------:R-:W-:Y:S05]  /*b890*/  BRA.U UP0, `(.L_x_3493) ;  /* 0x00000001007c7547 */ /* 0x000fea000b800000 */
[----:B------:R-:W1:Y:S01]  /*b8a0*/  LDC.64 R2, c[0x0][0x470] ;  /* 0x00011c00ff027b82 */ /* 0x000e620000000a00 */
[----:B------:R-:W3:Y:S01]  /*b8b0*/  LDCU.64 UR4, c[0x0][0x380] ;  /* 0x00007000ff0477ac */ /* 0x000ee20008000a00 */
[----:B-1----:R-:W4:Y:S01]  /*b8c0*/  LDG.E R2, desc[UR36][R2.64] ;  /* 0x0000002402027981 */ /* 0x002f22000c1e1900 */
[----:B------:R-:W-:Y:S02]  /*b8d0*/  IMAD.IADD R13, R36, 0x1, R13 ;  /* 0x00000001240d7824 */ /* 0x000fe400078e020d */
[C---:B----4-:R-:W-:Y:S01]  /*b8e0*/  FMUL.FTZ R10, R2.reuse, R10 ;  /* 0x0000000a020a7220 */ /* 0x050fe20000410000 */
[C---:B------:R-:W-:Y:S01]  /*b8f0*/  FMUL.FTZ R11, R2.reuse, R11 ;  /* 0x0000000b020b7220 */ /* 0x040fe20000410000 */
[C---:B------:R-:W-:Y:S01]  /*b900*/  FMUL.FTZ R9, R2.reuse, R9 ;  /* 0x0000000902097220 */ /* 0x040fe20000410000 */
[----:B------:R-:W-:-:S03]  /*b910*/  FMUL.FTZ R8, R2, R8 ;  /* 0x0000000802087220 */ /* 0x000fc60000410000 */
[----:B------:R-:W1:Y:S08]  /*b920*/  F2I.S8.NTZ R10, R10 ;  /* 0x0000000a000a7305 */ /* 0x000e700000202100 */
[----:B------:R-:W4:Y:S01]  /*b930*/  F2I.S8.NTZ R11, R11 ;  /* 0x0000000b000b7305 */ /* 0x000f220000202100 */
[----:B-1----:R-:W-:-:S07]  /*b940*/  PRMT R0, R10, 0x8880, RZ ;  /* 0x000088800a007816 */ /* 0x002fce00000000ff */
[----:B------:R-:W1:Y:S01]  /*b950*/  F2I.S8.NTZ R9, R9 ;  /* 0x0000000900097305 */ /* 0x000e620000202100 */
[----:B------:R-:W-:Y:S02]  /*b960*/  PRMT R0, R0, 0x7710, RZ ;  /* 0x0000771000007816 */ /* 0x000fe400000000ff */
[----:B----4-:R-:W-:-:S05]  /*b970*/  PRMT R3, R11, 0x8880, RZ ;  /* 0x000088800b037816 */ /* 0x010fca00000000ff */
[----:B------:R-:W0:Y:S01]  /*b980*/  F2I.S8.NTZ R8, R8 ;  /* 0x0000000800087305 */ /* 0x000e220000202100 */
[----:B------:R-:W-:Y:S02]  /*b990*/  SHF.L.U32 R2, R0, 0x10, RZ ;  /* 0x0000001000027819 */ /* 0x000fe400000006ff */
[----:B------:R-:W-:Y:S02]  /*b9a0*/  PRMT R0, R3, 0x7710, RZ ;  /* 0x0000771003007816 */ /* 0x000fe400000000ff */
[----:B------:R-:W-:Y:S02]  /*b9b0*/  LOP3.LUT R3, R2, 0xff0000, RZ, 0xc0, !PT ;  /* 0x00ff000002037812 */ /* 0x000fe400078ec0ff */
[----:B-1----:R-:W-:Y:S02]  /*b9c0*/  PRMT R9, R9, 0x8880, RZ ;  /* 0x0000888009097816 */ /* 0x002fe400000000ff */
[----:B------:R-:W-:Y:S02]  /*b9d0*/  LEA R3, R0, R3, 0x18 ;  /* 0x0000000300037211 */ /* 0x000fe400078ec0ff */
[----:B------:R-:W-:-:S02]  /*b9e0*/  PRMT R2, R9, 0x7710, RZ ;  /* 0x0000771009027816 */ /* 0x000fc400000000ff */
[----:B0----5:R-:W-:-:S04]  /*b9f0*/  PRMT R4, R8, 0x8880, RZ ;  /* 0x0000888008047816 */ /* 0x021fc800000000ff */
[----:B------:R-:W-:Y:S02]  /*ba00*/  PRMT R0, R4, 0x7710, RZ ;  /* 0x0000771004007816 */ /* 0x000fe400000000ff */
[----:B------:R-:W-:Y:S02]  /*ba10*/  LOP3.LUT R4, R2, 0xff, RZ, 0xc0, !PT ;  /* 0x000000ff02047812 */ /* 0x000fe400078ec0ff */
[C---:B---3--:R-:W-:Y:S02]  /*ba20*/  IADD3 R2, P0, PT, R13.reuse, UR4, RZ ;  /* 0x000000040d027c10 */ /* 0x048fe4000ff1e0ff */
[----:B------:R-:W-:Y:S01]  /*ba30*/  LOP3.LUT R5, R0, 0xff, RZ, 0xc0, !PT ;  /* 0x000000ff00057812 */ /* 0x000fe200078ec0ff */
[----:B------:R-:W-:Y:S01]  /*ba40*/  IMAD R4, R4, 0x100, R3 ;  /* 0x0000010004047824 */ /* 0x000fe200078e0203 */
[----:B------:R-:W-:-:S04]  /*ba50*/  LEA.HI.X.SX32 R3, R13, UR5, 0x1, P0 ;  /* 0x000000050d037c11 */ /* 0x000fc800080f0eff */
[----:B------:R-:W-:-:S05]  /*ba60*/  IADD3 R5, PT, PT, R4, R5, RZ ;  /* 0x0000000504057210 */ /* 0x000fca0007ffe0ff */
[----:B------:R-:W-:Y:S01]  /*ba70*/  STG.E desc[UR36][R2.64], R5 ;  /* 0x0000000502007986 */ /* 0x000fe2000c101924 */
[----:B------:R-:W-:Y:S05]  /*ba80*/  EXIT ;  /* 0x000000000000794d */ /* 0x000fea0003800000 */
.L_x_3493:
[----:B------:R-:W1:Y:S01]  /*ba90*/  LDC.64 R2, c[0x0][0x380] ;  /* 0x0000e000ff027b82 */ /* 0x000e620000000a00 */
[----:B------:R-:W-:-:S04]  /*baa0*/  IMAD.IADD R13, R36, 0x1, R13 ;  /* 0x00000001240d7824 */ /* 0x000fc800078e020d */
[----:B-1----:R-:W-:-:S05]  /*bab0*/  IMAD.WIDE R2, R13, 0x4, R2 ;  /* 0x000000040d027825 */ /* 0x002fca00078e0202 */
[----:B------:R-:W-:Y:S01]  /*bac0*/  STG.E.128 desc[UR36][R2.64], R8 ;  /* 0x0000000802007986 */ /* 0x000fe2000c101d24 */
[----:B------:R-:W-:Y:S05]  /*bad0*/  EXIT ;  /* 0x000000000000794d */ /* 0x000fea0003800000 */
.L_x_3355:
[----:B------:R-:W-:Y:S02]  /*bae0*/  HFMA2 R12, -RZ, RZ, 0, 9.5367431640625e-07 ;  /* 0x00000010ff0c7431 */ /* 0x000fe400000001ff */
[----:B------:R-:W-:Y:S01]  /*baf0*/  IMAD.MOV.U32 R11, RZ, RZ, 0x1f ;  /* 0x0000001fff0b7424 */ /* 0x000fe200078e00ff */
[----:B------:R-:W-:-:S07]  /*bb00*/  MOV R15, 0xffffffff ;  /* 0xffffffff000f7802 */ /* 0x000fce0000000f00 */
[----:B0----5:R-:W-:Y:S05]  /*bb10*/  WARPSYNC.COLLECTIVE R15, `(.L_x_3494) ;  /* 0x000000000f087348 */ /* 0x021fea0003c00000 */
[----:B------:R1:W2:Y:S02]  /*bb20*/  SHFL.BFLY P6, R14, R13, R12, R11 ;  /* 0x0c00000c0d0e7389 */ /* 0x0002a400000c000b */
[----:B012--5:R-:W-:Y:S05]  /*bb30*/  ENDCOLLECTIVE ;  /* 0x000000000000791b */ /* 0x027fea0003800000 */
.L_x_3494:
[----:B------:R-:W-:Y:S02]  /*bb40*/  HFMA2 R12, -RZ, RZ, 0, 4.76837158203125e-07 ;  /* 0x00000008ff0c7431 */ /* 0x000fe400000001ff */
[----:B------:R-:W-:-:S04]  /*bb50*/  FADD.FTZ R3, R13, R14 ;  /* 0x0000000e0d037221 */ /* 0x000fc80000010000 */
[----:B------:R-:W-:-:S07]  /*bb60*/  IMAD.MOV.U32 R13, RZ, RZ, R3 ;  /* 0x000000ffff0d7224 */ /* 0x000fce00078e0003 */
[----:B------:R-:W-:Y:S05]  /*bb70*/  WARPSYNC.COLLECTIVE R15, `(.L_x_3495) ;  /* 0x000000000f087348 */ /* 0x000fea0003c00000 */
[----:B------:R0:W1:Y:S02]  /*bb80*/  SHFL.BFLY P6, R14, R13, R12, R11 ;  /* 0x0c00000c0d0e7389 */ /* 0x00006400000c000b */
[----:B01----:R-:W-:Y:S05]  /*bb90*/  ENDCOLLECTIVE ;  /* 0x000000000000791b */ /* 0x003fea0003800000 */
.L_x_3495:
[----:B------:R-:W-:Y:S01]  /*bba0*/  MOV R12, 0x4 ;  /* 0x00000004000c7802 */ /* 0x000fe20000000f00 */
[----:B------:R-:W-:-:S04]  /*bbb0*/  FADD.FTZ R4, R3, R14 ;  /* 0x0000000e03047221 */ /* 0x000fc80000010000 */
[----:B------:R-:W-:-:S07]  /*bbc0*/  IMAD.MOV.U32 R13, RZ, RZ, R4 ;  /* 0x000000ffff0d7224 */ /* 0x000fce00078e0004 */
[----:B------:R-:W-:Y:S05]  /*bbd0*/  WARPSYNC.COLLECTIVE R15, `(.L_x_3496) ;  /* 0x000000000f087348 */ /* 0x000fea0003c00000 */
[----:B------:R0:W1:Y:S02]  /*bbe0*/  SHFL.BFLY P6, R14, R13, R12, R11 ;  /* 0x0c00000c0d0e7389 */ /* 0x00006400000c000b */
[----:B01----:R-:W-:Y:S05]  /*bbf0*/  ENDCOLLECTIVE ;  /* 0x000000000000791b */ /* 0x003fea0003800000 */
.L_x_3496:
[----:B------:R-:W-:Y:S02]  /*bc00*/  HFMA2 R12, -RZ, RZ, 0, 1.1920928955078125e-07 ;  /* 0x00000002ff0c7431 */ /* 0x000fe400000001ff */
[----:B------:R-:W-:-:S04]  /*bc10*/  FADD.FTZ R5, R4, R14 ;  /* 0x0000000e04057221 */ /* 0x000fc80000010000 */
[----:B------:R-:W-:-:S07]  /*bc20*/  IMAD.MOV.U32 R13, RZ, RZ, R5 ;  /* 0x000000ffff0d7224 */ /* 0x000fce00078e0005 */
[----:B------:R-:W-:Y:S05]  /*bc30*/  WARPSYNC.COLLECTIVE R15, `(.L_x_3497) ;  /* 0x000000000f087348 */ /* 0x000fea0003c00000 */
[----:B------:R0:W1:Y:S02]  /*bc40*/  SHFL.BFLY P6, R14, R13, R12, R11 ;  /* 0x0c00000c0d0e7389 */ /* 0x00006400000c000b */
[----:B01----:R-:W-:Y:S05]  /*bc50*/  ENDCOLLECTIVE ;  /* 0x000000000000791b */ /* 0x003fea0003800000 */
.L_x_3497:
[----:B------:R-:W-:Y:S01]  /*bc60*/  MOV R12, 0x1 ;  /* 0x00000001000c7802 */ /* 0x000fe20000000f00 */
[----:B------:R-:W-:-:S04]  /*bc70*/  FADD.FTZ R6, R5, R14 ;  /* 0x0000000e05067221 */ /* 0x000fc80000010000 */
[----:B------:R-:W-:-:S07]  /*bc80*/  IMAD.MOV.U32 R13, RZ, RZ, R6 ;  /* 0x000000ffff0d7224 */ /* 0x000fce00078e0006 */
[----:B------:R-:W-:Y:S05]  /*bc90*/  WARPSYNC.COLLECTIVE R15, `(.L_x_3498) ;  /* 0x000000000f087348 */ /* 0x000fea0003c00000 */
[----:B------:R0:W1:Y:S02]  /*bca0*/  SHFL.BFLY P6, R14, R13, R12, R11 ;  /* 0x0c00000c0d0e7389 */ /* 0x00006400000c000b */
[----:B01----:R-:W-:Y:S05]  /*bcb0*/  ENDCOLLECTIVE ;  /* 0x000000000000791b */ /* 0x003fea0003800000 */
.L_x_3498:
[----:B------:R-:W-:Y:S05]  /*bcc0*/  BRA `(.L_x_3499) ;  /* 0xffffff5c006c7947 */ /* 0x000fea000383ffff */
.L_x_3423:
[----:B------:R-:W-:Y:S01]  /*bcd0*/  HFMA2 R11, -RZ, RZ, 0, 1.847743988037109375e-06 ;  /* 0x0000001fff0b7431 */ /* 0x000fe200000001ff */
[----:B------:R-:W-:Y:S01]  /*bce0*/  BSSY B1, `(.L_x_3500) ;  /* 0x0000006000017945 */ /* 0x000fe20003800000 */
[----:B------:R-:W-:Y:S02]  /*bcf0*/  IMAD.MOV.U32 R12, RZ, RZ, 0x1 ;  /* 0x00000001ff0c7424 */ /* 0x000fe400078e00ff */
[----:B------:R-:W-:-:S07]  /*bd00*/  IMAD.MOV.U32 R15, RZ, RZ, -0x1 ;  /* 0xffffffffff0f7424 */ /* 0x000fce00078e00ff */
[----:B------:R-:W-:Y:S05]  /*bd10*/  WARPSYNC.COLLECTIVE R15, `(.L_x_3501) ;  /* 0x000000000f087348 */ /* 0x000fea0003c00000 */
[----:B------:R0:W1:Y:S02]  /*bd20*/  SHFL.BFLY P6, R14, R13, R12, R11 ;  /* 0x0c00000c0d0e7389 */ /* 0x00006400000c000b */
[----:B01----:R-:W-:Y:S05]  /*bd30*/  ENDCOLLECTIVE ;  /* 0x000000000000791b */ /* 0x003fea0003800000 */
.L_x_3501:
[----:B------:R-:W-:Y:S05]  /*bd40*/  BSYNC B1 ;  /* 0x0000000000017941 */ /* 0x000fea0003800000 */
.L_x_3500:
[----:B------:R-:W-:Y:S05]  /*bd50*/  BRA `(.L_x_3502) ;  /* 0xffffffa000847947 */ /* 0x000fea000383ffff */
.L_x_3427:
[----:B------:R-:W-:Y:S01]  /*bd60*/  HFMA2 R11, -RZ, RZ, 0, 1.847743988037109375e-06 ;  /* 0x0000001fff0b7431 */ /* 0x000fe200000001ff */
[----:B------:R-:W-:Y:S01]  /*bd70*/  BSSY B0, `(.L_x_3503) ;  /* 0x0000007000007945 */ /* 0x000fe20003800000 */
[----:B------:R-:W-:Y:S01]  /*bd80*/  MOV R13, R0 ;  /* 0x00000000000d7202 */ /* 0x000fe20000000f00 */
[----:B------:R-:W-:Y:S02]  /*bd90*/  IMAD.MOV.U32 R12, RZ, RZ, 0x10 ;  /* 0x00000010ff0c7424 */ /* 0x000fe400078e00ff */
[----:B------:R-:W-:-:S07]  /*bda0*/  IMAD.MOV.U32 R15, RZ, RZ, -0x1 ;  /* 0xffffffffff0f7424 */ /* 0x000fce00078e00ff */
[----:B-123-5:R-:W-:Y:S05]  /*bdb0*/  WARPSYNC.COLLECTIVE R15, `(.L_x_3504) ;  /* 0x000000000f087348 */ /* 0x02efea0003c00000 */
[----:B------:R0:W4:Y:S02]  /*bdc0*/  SHFL.BFLY P6, R14, R13, R12, R11 ;  /* 0x0c00000c0d0e7389 */ /* 0x00012400000c000b */
[----:B012345:R-:W-:Y:S05]  /*bdd0*/  ENDCOLLECTIVE ;  /* 0x000000000000791b */ /* 0x03ffea0003800000 */
.L_x_3504:
[----:B------:R-:W-:Y:S05]  /*bde0*/  BSYNC B0 ;  /* 0x0000000000007941 */ /* 0x000fea0003800000 */
.L_x_3503:
[----:B------:R-:W-:Y:S01]  /*bdf0*/  FMNMX.FTZ R13, R14, R0, !PT ;  /* 0x000000000e0d7209 */ /* 0x000fe20007810000 */
[----:B------:R-:W-:Y:S01]  /*be00*/  IMAD.MOV.U32 R11, RZ, RZ, 0x1f ;  /* 0x0000001fff0b7424 */ /* 0x000fe200078e00ff */
[----:B------:R-:W-:Y:S02]  /*be10*/  MOV R12, 0x8 ;  /* 0x00000008000c7802 */ /* 0x000fe40000000f00 */
[----:B------:R-:W-:-:S07]  /*be20*/  MOV R15, 0xffffffff ;  /* 0xffffffff000f7802 */ /* 0x000fce0000000f00 */
[----:B------:R-:W-:Y:S05]  /*be30*/  WARPSYNC.COLLECTIVE R15, `(.L_x_3505) ;  /* 0x000000000f087348 */ /* 0x000fea0003c00000 */
[----:B------:R0:W1:Y:S02]  /*be40*/  SHFL.BFLY P6, R14, R13, R12, R11 ;  /* 0x0c00000c0d0e7389 */ /* 0x00006400000c000b */
[----:B01----:R-:W-:Y:S05]  /*be50*/  ENDCOLLECTIVE ;  /* 0x000000000000791b */ /* 0x003fea0003800000 */
.L_x_3505:
[----:B------:R-:W-:Y:S01]  /*be60*/  HFMA2 R12, -RZ, RZ, 0, 2.384185791015625e-07 ;  /* 0x00000004ff0c7431 */ /* 0x000fe200000001ff */
[----:B------:R-:W-:-:S05]  /*be70*/  FMNMX.FTZ R3, R13, R14, !PT ;  /* 0x0000000e0d037209 */ /* 0x000fca0007810000 */
[----:B------:R-:W-:-:S07]  /*be80*/  IMAD.MOV.U32 R13, RZ, RZ, R3 ;  /* 0x000000ffff0d7224 */ /* 0x000fce00078e0003 */
[----:B------:R-:W-:Y:S05]  /*be90*/  WARPSYNC.COLLECTIVE R15, `(.L_x_3506) ;  /* 0x000000000f087348 */ /* 0x000fea0003c00000 */
[----:B------:R0:W1:Y:S02]  /*bea0*/  SHFL.BFLY P6, R14, R13, R12, R11 ;  /* 0x0c00000c0d0e7389 */ /* 0x00006400000c000b */
[----:B01----:R-:W-:Y:S05]  /*beb0*/  ENDCOLLECTIVE ;  /* 0x000000000000791b */ /* 0x003fea0003800000 */
.L_x_3506:
[----:B------:R-:W-:Y:S02]  /*bec0*/  MOV R12, 0x2 ;  /* 0x00000002000c7802 */ /* 0x000fe40000000f00 */
[----:B------:R-:W-:-:S05]  /*bed0*/  FMNMX.FTZ R4, R3, R14, !PT ;  /* 0x0000000e03047209 */ /* 0x000fca0007810000 */
[----:B------:R-:W-:-:S07]  /*bee0*/  IMAD.MOV.U32 R13, RZ, RZ, R4 ;  /* 0x000000ffff0d7224 */ /* 0x000fce00078e0004 */
[----:B------:R-:W-:Y:S05]  /*bef0*/  WARPSYNC.COLLECTIVE R15, `(.L_x_3507) ;  /* 0x000000000f087348 */ /* 0x000fea0003c00000 */
[----:B------:R0:W1:Y:S02]  /*bf00*/  SHFL.BFLY P6, R14, R13, R12, R11 ;  /* 0x0c00000c0d0e7389 */ /* 0x00006400000c000b */
[----:B01----:R-:W-:Y:S05]  /*bf10*/  ENDCOLLECTIVE ;  /* 0x000000000000791b */ /* 0x003fea0003800000 */
.L_x_3507:
[----:B------:R-:W-:Y:S05]  /*bf20*/  BRA `(.L_x_3508) ;  /* 0xffffffa000c47947 */ /* 0x000fea000383ffff */
.L_x_3509:
        /* <DEDUP_REMOVED lines=13> */
.L_x_4072:


//--------------------- .text._ZN4mmha33masked_multihead_attention_kernelIfLi80ELi128ELi4ELi32ELi64ELb0ELb1EEEv26Multihead_attention_paramsIT_XT5_EE --------------------------
	.section	.text._ZN4mmha33masked_multihead_attention_kernelIfLi80ELi128ELi4ELi32ELi64ELb0ELb1EEEv26Multihead_attention_paramsIT_XT5_EE,"ax",@progbits
	.align	128
        .global         _ZN4mmha33masked_multihead_attention_kernelIfLi80ELi128ELi4ELi32ELi64ELb0ELb1EEEv26Multihead_attention_paramsIT_XT5_EE
        .type           _ZN4mmha33masked_multihead_attention_kernelIfLi80ELi128ELi4ELi32ELi64ELb0ELb1EEEv26Multihead_attention_paramsIT_XT5_EE,@function
        .size           _ZN4mmha33masked_multihead_attention_kernelIfLi80ELi128ELi4ELi32ELi64ELb0ELb1EEEv26Multihead_attention_paramsIT_XT5_EE,(.L_x_4073 - _ZN4mmha33masked_multihead_attention_kernelIfLi80ELi128ELi4ELi32ELi64ELb0ELb1EEEv26Multihead_attention_paramsIT_XT5_EE)
        .other          _ZN4mmha33masked_multihead_attention_kernelIfLi80ELi128ELi4ELi32ELi64ELb0ELb1EEEv26Multihead_attention_paramsIT_XT5_EE,@"STO_CUDA_ENTRY STV_DEFAULT"
_ZN4mmha33masked_multihead_attention_kernelIfLi80ELi128ELi4ELi32ELi64ELb0ELb1EEEv26Multihead_attention_paramsIT_XT5_EE:
.text._ZN4mmha33masked_multihead_attention_kernelIfLi80ELi128ELi4ELi32ELi64ELb0ELb1EEEv26Multihead_attention_paramsIT_XT5_EE:
        /* <DEDUP_REMOVED lines=14> */
.L_x_3510:
[----:B------:R-:W1:Y:S01]  /*00e0*/  LDCU.64 UR4, c[0x0][0x4a0] ;  /* 0x00009400ff0477ac */ /* 0x000e620008000a00 */
[----:B------:R-:W2:Y:S01]  /*00f0*/  LDC R9, c[0x0][0x3f0] ;  /* 0x0000fc00ff097b82 */ /* 0x000ea20000000800 */
[----:B------:R-:W3:Y:S01]  /*0100*/  S2R R8, SR_CTAID.Y ;  /* 0x0000000000087919 */ /* 0x000ee20000002600 */
[----:B------:R-:W4:Y:S06]  /*0110*/  LDCU UR7, c[0x0][0x3f8] ;  /* 0x00007f00ff0777ac */ /* 0x000f2c0008000800 */
[----:B------:R-:W0:Y:S01]  /*0120*/  LDC R6, c[0x0][0x478] ;  /* 0x00011e00ff067b82 */ /* 0x000e220000000800 */
[----:B------:R-:W4:Y:S07]  /*0130*/  S2R R48, SR_TID.X ;  /* 0x0000000000307919 */ /* 0x000f2e0000002100 */
[----:B------:R-:W4:Y:S01]  /*0140*/  S2UR UR44, SR_CTAID.X ;  /* 0x00000000002c79c3 */ /* 0x000f220000002500 */
[----:B-1----:R-:W-:-:S04]  /*0150*/  UISETP.NE.U32.AND UP0, UPT, UR4, URZ, UPT ;  /* 0x000000ff0400728c */ /* 0x002fc8000bf05070 */
[----:B------:R-:W-:Y:S01]  /*0160*/  UISETP.NE.AND.EX UP0, UPT, UR5, URZ, UPT, UP0 ;  /* 0x000000ff0500728c */ /* 0x000fe2000bf05300 */
[----:B--2---:R-:W-:Y:S02]  /*0170*/  IABS R7, R9 ;  /* 0x0000000900077213 */ /* 0x004fe40000000000 */
[----:B------:R-:W1:Y:S03]  /*0180*/  LDC.64 R20, c[0x0][0x460] ;  /* 0x00011800ff147b82 */ /* 0x000e660000000a00 */
[----:B------:R-:W-:Y:S01]  /*0190*/  PLOP3.LUT P2, PT, PT, PT, UP0, 0x80, 0x8 ;  /* 0x000000000008781c */ /* 0x000fe20003f4f008 */
[----:B------:R-:W2:Y:S04]  /*01a0*/  I2F.RP R0, R7 ;  /* 0x0000000700007306 */ /* 0x000ea80000209400 */
[----:B------:R-:W3:Y:S01]  /*01b0*/  @UP0 LDCU.64 UR4, c[0x0][0x4a0] ;  /* 0x00009400ff0407ac */ /* 0x000ee20008000a00 */
[----:B0-----:R-:W-:Y:S01]  /*01c0*/  ISETP.NE.AND P1, PT, R6, 0x2, PT ;  /* 0x000000020600780c */ /* 0x001fe20003f25270 */
[----:B------:R-:W0:Y:S01]  /*01d0*/  LDC.64 R22, c[0x0][0x418] ;  /* 0x00010600ff167b82 */ /* 0x000e220000000a00 */
[----:B------:R-:W-:Y:S01]  /*01e0*/  ISETP.NE.AND P6, PT, R9, RZ, PT ;  /* 0x000000ff0900720c */ /* 0x000fe20003fc5270 */
[----:B------:R-:W0:Y:S01]  /*01f0*/  @UP0 LDCU UR8, c[0x0][0x430] ;  /* 0x00008600ff0807ac */ /* 0x000e220008000800 */
[----:B--2---:R-:W2:Y:S01]  /*0200*/  MUFU.RCP R0, R0 ;  /* 0x0000000000007308 */ /* 0x004ea20000001000 */
[----:B---3--:R-:W-:-:S06]  /*0210*/  @UP0 UIMAD.WIDE.U32 UR4, UR6, 0x4, UR4 ;  /* 0x00000004060408a5 */ /* 0x008fcc000f8e0004 */
[----:B------:R-:W-:Y:S01]  /*0220*/  MOV R2, UR4 ;  /* 0x0000000400027c02 */ /* 0x000fe20008000f00 */
[----:B------:R-:W-:Y:S02]  /*0230*/  IMAD.U32 R3, RZ, RZ, UR5 ;  /* 0x00000005ff037e24 */ /* 0x000fe4000f8e00ff */
[----:B--2---:R-:W-:-:S03]  /*0240*/  VIADD R4, R0, 0xffffffe ;  /* 0x0ffffffe00047836 */ /* 0x004fc60000000000 */
[----:B------:R2:W3:Y:S01]  /*0250*/  @P2 LDG.E R12, desc[UR36][R2.64] ;  /* 0x00000024020c2981 */ /* 0x0004e2000c1e1900 */
[----:B------:R-:W2:Y:S01]  /*0260*/  LDCU UR4, c[0x0][0x3e8] ;  /* 0x00007d00ff0477ac */ /* 0x000ea20008000800 */
[----:B------:R-:W-:Y:S01]  /*0270*/  IABS R0, R8 ;  /* 0x0000000800007213 */ /* 0x000fe20000000000 */
[----:B------:R1:W0:Y:S01]  /*0280*/  F2I.FTZ.U32.TRUNC.NTZ R5, R4 ;  /* 0x0000000400057305 */ /* 0x000222000021f000 */
[----:B----4-:R-:W-:Y:S01]  /*0290*/  SHF.L.U32 R16, R48, 0x2, RZ ;  /* 0x0000000230107819 */ /* 0x010fe200000006ff */
[----:B------:R-:W-:Y:S01]  /*02a0*/  UIMAD UR46, UR6, UR7, UR44 ;  /* 0x00000007062e72a4 */ /* 0x000fe2000f8e022c */
[----:B------:R-:W4:Y:S01]  /*02b0*/  LDCU UR5, c[0x0][0x3f4] ;  /* 0x00007e80ff0577ac */ /* 0x000f220008000800 */
[----:B-1----:R-:W-:Y:S01]  /*02c0*/  IMAD.MOV.U32 R4, RZ, RZ, RZ ;  /* 0x000000ffff047224 */ /* 0x002fe200078e00ff */
[----:B0-----:R-:W-:Y:S01]  /*02d0*/  IADD3 R10, PT, PT, RZ, -R5, RZ ;  /* 0x80000005ff0a7210 */ /* 0x001fe20007ffe0ff */
[----:B--2---:R-:W-:-:S04]  /*02e0*/  UISETP.NE.AND UP1, UPT, UR4, URZ, UPT ;  /* 0x000000ff0400728c */ /* 0x004fc8000bf25270 */
[----:B------:R-:W-:Y:S02]  /*02f0*/  IMAD R3, R10, R7, RZ ;  /* 0x000000070a037224 */ /* 0x000fe400078e02ff */
[----:B------:R-:W0:Y:S02]  /*0300*/  @!P1 LDC.64 R10, c[0x0][0x398] ;  /* 0x0000e600ff0a9b82 */ /* 0x000e240000000a00 */
[----:B------:R-:W-:Y:S01]  /*0310*/  IMAD.HI.U32 R4, R5, R3, R4 ;  /* 0x0000000305047227 */ /* 0x000fe200078e0004 */
[----:B------:R-:W-:Y:S02]  /*0320*/  LOP3.LUT R5, R9, UR6, RZ, 0x3c, !PT ;  /* 0x0000000609057c12 */ /* 0x000fe4000f8e3cff */
[----:B------:R-:W-:Y:S02]  /*0330*/  @UP1 UIMAD UR4, UR6, UR4, URZ ;  /* 0x00000004060412a4 */ /* 0x000fe4000f8e02ff */
[----:B------:R-:W-:Y:S01]  /*0340*/  @!UP1 UIMAD UR42, UR46, 0x50, URZ ;  /* 0x000000502e2a98a4 */ /* 0x000fe2000f8e02ff */
[----:B------:R-:W-:Y:S01]  /*0350*/  IMAD.HI.U32 R4, R4, R0, RZ ;  /* 0x0000000004047227 */ /* 0x000fe200078e00ff */
[----:B------:R-:W-:Y:S01]  /*0360*/  @UP1 UIMAD UR42, UR44, 0x50, UR4 ;  /* 0x000000502c2a18a4 */ /* 0x000fe2000f8e0204 */
[----:B------:R-:W-:-:S02]  /*0370*/  ISETP.GE.AND P3, PT, R5, RZ, PT ;  /* 0x000000ff0500720c */ /* 0x000fc40003f66270 */
[----:B------:R-:W-:-:S03]  /*0380*/  IMAD.MOV R2, RZ, RZ, -R4 ;  /* 0x000000ffff027224 */ /* 0x000fc600078e0a04 */
[----:B------:R-:W-:Y:S02]  /*0390*/  VIADD R25, R16, UR42 ;  /* 0x0000002a10197c36 */ /* 0x000fe40008000000 */
[----:B------:R-:W-:-:S05]  /*03a0*/  IMAD R0, R7, R2, R0 ;  /* 0x0000000207007224 */ /* 0x000fca00078e0200 */
[----:B------:R-:W-:Y:S02]  /*03b0*/  ISETP.GT.U32.AND P5, PT, R7, R0, PT ;  /* 0x000000000700720c */ /* 0x000fe40003fa4070 */
[----:B0-----:R-:W-:-:S04]  /*03c0*/  @!P1 IADD3 R2, P0, PT, R25, R10, RZ ;  /* 0x0000000a19029210 */ /* 0x001fc80007f1e0ff */
[----:B------:R-:W-:Y:S02]  /*03d0*/  @!P1 LEA.HI.X.SX32 R3, R25, R11, 0x1, P0 ;  /* 0x0000000b19039211 */ /* 0x000fe400000f0eff */
[----:B------:R-:W-:-:S03]  /*03e0*/  ISETP.NE.U32.AND P0, PT, R20, RZ, PT ;  /* 0x000000ff1400720c */ /* 0x000fc60003f05070 */
[----:B------:R0:W2:Y:S02]  /*03f0*/  @!P1 LDG.E R8, desc[UR36][R2.64] ;  /* 0x0000002402089981 */ /* 0x0000a4000c1e1900 */
[----:B------:R-:W-:-:S05]  /*0400*/  @!P5 IMAD.IADD R0, R0, 0x1, -R7 ;  /* 0x000000010000d824 */ /* 0x000fca00078e0a07 */
[----:B------:R-:W-:Y:S02]  /*0410*/  ISETP.GE.U32.AND P4, PT, R0, R7, PT ;  /* 0x000000070000720c */ /* 0x000fe40003f86070 */
[----:B------:R-:W1:Y:S02]  /*0420*/  @!P1 LDC.64 R6, c[0x0][0x468] ;  /* 0x00011a00ff069b82 */ /* 0x000e640000000a00 */
[----:B-1----:R1:W2:Y:S01]  /*0430*/  @!P1 LDG.E R3, desc[UR36][R6.64+0x4] ;  /* 0x0000042406039981 */ /* 0x0022a2000c1e1900 */
[----:B------:R-:W-:Y:S02]  /*0440*/  ISETP.NE.AND.EX P0, PT, R21, RZ, PT, P0 ;  /* 0x000000ff1500720c */ /* 0x000fe40003f05300 */
[----:B------:R-:W-:-:S06]  /*0450*/  @!P5 IADD3 R4, PT, PT, R4, 0x1, RZ ;  /* 0x000000010404d810 */ /* 0x000fcc0007ffe0ff */
[----:B------:R-:W-:-:S04]  /*0460*/  @P4 VIADD R4, R4, 0x1 ;  /* 0x0000000104044836 */ /* 0x000fc80000000000 */
[----:B------:R-:W-:Y:S02]  /*0470*/  IMAD.MOV.U32 R0, RZ, RZ, R4 ;  /* 0x000000ffff007224 */ /* 0x000fe400078e0004 */
[----:B------:R-:W0:Y:S01]  /*0480*/  @P0 LDC.64 R4, c[0x0][0x460] ;  /* 0x00011800ff040b82 */ /* 0x000e220000000a00 */
[----:B------:R-:W-:Y:S02]  /*0490*/  @!P6 LOP3.LUT R9, RZ, R9, RZ, 0x33, !PT ;  /* 0x00000009ff09e212 */ /* 0x000fe400078e33ff */
[----:B------:R-:W-:-:S04]  /*04a0*/  @!P3 IADD3 R0, PT, PT, -R0, RZ, RZ ;  /* 0x000000ff0000b210 */ /* 0x000fc80007ffe1ff */
[----:B------:R-:W-:Y:S02]  /*04b0*/  R2UR UR41, R0 ;  /* 0x00000000002972ca */ /* 0x000fe400000e0000 */
[----:B------:R-:W-:Y:S02]  /*04c0*/  @!P6 R2UR UR41, R9 ;  /* 0x000000000929e2ca */ /* 0x000fe400000e0000 */
[----:B----4-:R-:W-:-:S11]  /*04d0*/  MOV R0, UR5 ;  /* 0x0000000500007c02 */ /* 0x010fd60008000f00 */
[----:B------:R-:W-:-:S04]  /*04e0*/  IMAD.U32 R9, RZ, RZ, UR41 ;  /* 0x00000029ff097e24 */ /* 0x000fc8000f8e00ff */
[----:B0-----:R-:W-:Y:S01]  /*04f0*/  @P0 IMAD.WIDE R4, R9, 0x4, R4 ;  /* 0x0000000409040825 */ /* 0x001fe200078e0204 */
[----:B------:R-:W-:-:S04]  /*0500*/  IABS R9, R0 ;  /* 0x0000000000097213 */ /* 0x000fc80000000000 */
[----:B------:R-:W0:Y:S08]  /*0510*/  I2F.RP R0, R9 ;  /* 0x0000000900007306 */ /* 0x000e300000209400 */
[----:B0-----:R-:W1:Y:S01]  /*0520*/  MUFU.RCP R0, R0 ;  /* 0x0000000000007308 */ /* 0x001e620000001000 */
[----:B------:R-:W0:Y:S01]  /*0530*/  @!UP0 LDCU UR43, c[0x0][0x40c] ;  /* 0x00008180ff2b87ac */ /* 0x000e220008000800 */
[----:B------:R-:W-:-:S06]  /*0540*/  IMAD.MOV.U32 R2, RZ, RZ, RZ ;  /* 0x000000ffff027224 */ /* 0x000fcc00078e00ff */
[----:B------:R4:W5:Y:S01]  /*0550*/  @P0 LDG.E R2, desc[UR36][R4.64] ;  /* 0x0000002404020981 */ /* 0x000962000c1e1900 */
[----:B-1----:R-:W-:-:S04]  /*0560*/  VIADD R6, R0, 0xffffffe ;  /* 0x0ffffffe00067836 */ /* 0x002fc80000000000 */
[----:B------:R1:W4:Y:S02]  /*0570*/  F2I.FTZ.U32.TRUNC.NTZ R7, R6 ;  /* 0x0000000600077305 */ /* 0x000324000021f000 */
[----:B-1----:R-:W-:Y:S02]  /*0580*/  HFMA2 R6, -RZ, RZ, 0, 0 ;  /* 0x00000000ff067431 */ /* 0x002fe400000001ff */
[----:B----4-:R-:W-:-:S04]  /*0590*/  IMAD.MOV R4, RZ, RZ, -R7 ;  /* 0x000000ffff047224 */ /* 0x010fc800078e0a07 */
[----:B------:R-:W-:-:S04]  /*05a0*/  IMAD R5, R4, R9, RZ ;  /* 0x0000000904057224 */ /* 0x000fc800078e02ff */
[----:B------:R-:W-:Y:S01]  /*05b0*/  IMAD.HI.U32 R7, R7, R5, R6 ;  /* 0x0000000507077227 */ /* 0x000fe200078e0006 */
[----:B---3--:R-:W-:-:S13]  /*05c0*/  @P2 R2UR UR4, R12 ;  /* 0x000000000c0422ca */ /* 0x008fda00000e0000 */
[----:B0-----:R-:W-:-:S06]  /*05d0*/  @UP0 UIADD3 UR43, UPT, UPT, UR4, UR8, URZ ;  /* 0x00000008042b0290 */ /* 0x001fcc000fffe0ff */
        /* <DEDUP_REMOVED lines=9> */
[----:B--2---:R-:W0:Y:S01]  /*0670*/  @!P1 I2F.S8 R10, R8.B3 ;  /* 0x30000008000a9306 */ /* 0x004e220000001400 */
[----:B------:R-:W-:Y:S02]  /*0680*/  UISETP.GE.AND UP1, UPT, UR43, URZ, UPT ;  /* 0x000000ff2b00728c */ /* 0x000fe4000bf26270 */
[----:B------:R-:W-:-:S09]  /*0690*/  UISETP.NE.AND UP0, UPT, UR5, URZ, UPT ;  /* 0x000000ff0500728c */ /* 0x000fd2000bf05270 */
[----:B------:R-:W-:Y:S01]  /*06a0*/  @!P0 IADD3 R9, PT, PT, -R9, UR40, RZ ;  /* 0x0000002809098c10 */ /* 0x000fe2000fffe1ff */
[----:B------:R-:W1:Y:S03]  /*06b0*/  @!P1 I2F.S8 R4, R8 ;  /* 0x0000000800049306 */ /* 0x000e660000001400 */
[----:B------:R-:W-:Y:S02]  /*06c0*/  @!P0 R2UR UR40, R9 ;  /* 0x00000000092882ca */ /* 0x000fe400000e0000 */
[----:B------:R-:W-:-:S03]  /*06d0*/  ISETP.GT.U32.AND P0, PT, R48, 0x13, PT ;  /* 0x000000133000780c */ /* 0x000fc60003f04070 */
[----:B------:R-:W2:Y:S01]  /*06e0*/  @!P1 I2F.S8 R0, R8.B1 ;  /* 0x1000000800009306 */ /* 0x000ea20000001400 */
[----:B------:R-:W-:-:S07]  /*06f0*/  UIADD3 UR39, UPT, UPT, UR43, 0x1, -UR5 ;  /* 0x000000012b277890 */ /* 0x000fce000fffe805 */
[----:B------:R-:W3:Y:S01]  /*0700*/  @!P1 I2F.S8 R6, R8.B2 ;  /* 0x2000000800069306 */ /* 0x000ee20000001400 */
[----:B------:R-:W-:Y:S01]  /*0710*/  UISETP.LT.AND UP2, UPT, URZ, UR39, UPT ;  /* 0x00000027ff00728c */ /* 0x000fe2000bf41270 */
[----:B------:R-:W-:Y:S01]  /*0720*/  BSSY.RECONVERGENT B0, `(.L_x_3511) ;  /* 0x0000020000007945 */ /* 0x000fe20003800200 */
[----:B------:R-:W-:Y:S02]  /*0730*/  @!UP1 UIADD3 UR40, UPT, UPT, -UR40, URZ, URZ ;  /* 0x000000ff28289290 */ /* 0x000fe4000fffe1ff */
[----:B------:R-:W-:Y:S02]  /*0740*/  UIMAD UR45, UR6, UR5, URZ ;  /* 0x00000005062d72a4 */ /* 0x000fe4000f8e02ff */
[----:B------:R-:W-:Y:S02]  /*0750*/  USEL UR39, URZ, UR39, !UP2 ;  /* 0x00000027ff277287 */ /* 0x000fe4000d000000 */
[----:B------:R-:W-:Y:S02]  /*0760*/  UIMAD UR41, UR41, UR7, URZ ;  /* 0x00000007292972a4 */ /* 0x000fe4000f8e02ff */
[----:B------:R-:W-:Y:S01]  /*0770*/  @!UP0 ULOP3.LUT UR40, URZ, UR5, URZ, 0x33, !UPT ;  /* 0x00000005ff288292 */ /* 0x000fe2000f8e33ff */
[C---:B0-----:R-:W-:Y:S01]  /*0780*/  @!P1 FMUL.FTZ R7, R3.reuse, R10 ;  /* 0x0000000a03079220 */ /* 0x041fe20000410000 */
[C---:B-1----:R-:W-:Y:S01]  /*0790*/  @!P1 FMUL.FTZ R4, R3.reuse, R4 ;  /* 0x0000000403049220 */ /* 0x042fe20000410000 */
[C---:B--2---:R-:W-:Y:S01]  /*07a0*/  @!P1 FMUL.FTZ R5, R3.reuse, R0 ;  /* 0x0000000003059220 */ /* 0x044fe20000410000 */
[----:B---3--:R-:W-:Y:S01]  /*07b0*/  @!P1 FMUL.FTZ R6, R3, R6 ;  /* 0x0000000603069220 */ /* 0x008fe20000410000 */
[----:B------:R-:W-:-:S02]  /*07c0*/  CS2R R10, SRZ ;  /* 0x00000000000a7805 */ /* 0x000fc4000001ff00 */
[----:B------:R-:W-:Y:S01]  /*07d0*/  CS2R R8, SRZ ;  /* 0x0000000000087805 */ /* 0x000fe2000001ff00 */
[----:B------:R-:W-:Y:S06]  /*07e0*/  @P0 BRA `(.L_x_3512) ;  /* 0x00000000004c0947 */ /* 0x000fec0003800000 */
        /* <DEDUP_REMOVED lines=19> */
.L_x_3512:
[----:B------:R-:W-:Y:S05]  /*0920*/  BSYNC.RECONVERGENT B0 ;  /* 0x0000000000007941 */ /* 0x000fea0003800200 */
.L_x_3511:
        /* <DEDUP_REMOVED lines=8> */
.L_x_3514:
[----:B------:R-:W-:Y:S05]  /*09b0*/  BSYNC.RECONVERGENT B0 ;  /* 0x0000000000007941 */ /* 0x000fea0003800200 */
.L_x_3513:
[----:B------:R-:W1:Y:S01]  /*09c0*/  LDCU.64 UR4, c[0x0][0x390] ;  /* 0x00007200ff0477ac */ /* 0x000e620008000a00 */
[----:B------:R-:W-:Y:S01]  /*09d0*/  ISETP.NE.U32.AND P2, PT, R22, RZ, PT ;  /* 0x000000ff1600720c */ /* 0x000fe20003f45070 */
[----:B------:R-:W2:Y:S01]  /*09e0*/  S2R R3, SR_CTAID.X ;  /* 0x0000000000037919 */ /* 0x000ea20000002500 */
[----:B------:R-:W-:Y:S01]  /*09f0*/  ISETP.EQ.U32.AND P3, PT, R20, RZ, PT ;  /* 0x000000ff1400720c */ /* 0x000fe20003f62070 */
[----:B------:R-:W3:Y:S01]  /*0a00*/  LDCU.64 UR8, c[0x0][0x3a0] ;  /* 0x00007400ff0877ac */ /* 0x000ee20008000a00 */
[----:B------:R-:W-:Y:S02]  /*0a10*/  CS2R R26, SRZ ;  /* 0x00000000001a7805 */ /* 0x000fe4000001ff00 */
[----:B------:R-:W-:-:S07]  /*0a20*/  CS2R R24, SRZ ;  /* 0x0000000000187805 */ /* 0x000fce000001ff00 */
[----:B------:R-:W-:Y:S01]  /*0a30*/  VOTEU.ANY UP0, P2 ;  /* 0x0000000000ff7886 */ /* 0x000fe20001000100 */
[----:B------:R-:W-:Y:S02]  /*0a40*/  ISETP.GT.U32.AND P2, PT, R48, 0x1f, PT ;  /* 0x0000001f3000780c */ /* 0x000fe40003f44070 */
[----:B-1----:R-:W-:Y:S02]  /*0a50*/  ISETP.NE.U32.AND P0, PT, RZ, UR4, PT ;  /* 0x00000004ff007c0c */ /* 0x002fe4000bf05070 */
[----:B------:R-:W-:Y:S02]  /*0a60*/  R2UR UR4, R23 ;  /* 0x00000000170472ca */ /* 0x000fe400000e0000 */
[----:B---3--:R-:W-:Y:S02]  /*0a70*/  ISETP.NE.U32.AND P1, PT, RZ, UR8, PT ;  /* 0x00000008ff007c0c */ /* 0x008fe4000bf25070 */
[----:B------:R-:W-:Y:S02]  /*0a80*/  ISETP.NE.AND.EX P0, PT, RZ, UR5, PT, P0 ;  /* 0x00000005ff007c0c */ /* 0x000fe4000bf05300 */
[----:B------:R-:W-:-:S02]  /*0a90*/  ISETP.NE.AND.EX P1, PT, RZ, UR9, PT, P1 ;  /* 0x00000009ff007c0c */ /* 0x000fc4000bf25310 */
[C---:B------:R-:W-:Y:S02]  /*0aa0*/  ISETP.GT.U32.OR P0, PT, R48.reuse, 0x13, !P0 ;  /* 0x000000133000780c */ /* 0x040fe40004704470 */
[----:B------:R-:W-:Y:S02]  /*0ab0*/  ISETP.GT.U32.OR P1, PT, R48, 0x13, !P1 ;  /* 0x000000133000780c */ /* 0x000fe40004f24470 */
[----:B------:R-:W-:Y:S01]  /*0ac0*/  ISETP.EQ.OR.EX P2, PT, R21, RZ, P2, P3 ;  /* 0x000000ff1500720c */ /* 0x000fe20001742730 */
[----:B------:R-:W-:Y:S01]  /*0ad0*/  UISETP.NE.AND.EX UP0, UPT, UR4, URZ, UPT, UP0 ;  /* 0x000000ff0400728c */ /* 0x000fe2000bf05300 */
[----:B--2---:R-:W-:-:S05]  /*0ae0*/  IMAD R3, R3, 0x50, R16 ;  /* 0x0000005003037824 */ /* 0x004fca00078e0210 */
[----:B------:R-:W-:Y:S02]  /*0af0*/  PLOP3.LUT P3, PT, PT, PT, UP0, 0x80, 0x8 ;  /* 0x000000000008781c */ /* 0x000fe40003f6f008 */
[----:B------:R-:W1:Y:S03]  /*0b00*/  @!P0 LDC.64 R12, c[0x0][0x390] ;  /* 0x0000e400ff0c8b82 */ /* 0x000e660000000a00 */
[----:B------:R-:W2:Y:S05]  /*0b10*/  @UP0 LDCU.64 UR4, c[0x0][0x418] ;  /* 0x00008300ff0407ac */ /* 0x000eaa0008000a00 */
[----:B0-----:R-:W0:Y:S08]  /*0b20*/  @!P1 LDC.64 R14, c[0x0][0x3a0] ;  /* 0x0000e800ff0e9b82 */ /* 0x001e300000000a00 */
[----:B------:R-:W3:Y:S01]  /*0b30*/  @!P2 LDC.64 R18, c[0x0][0x450] ;  /* 0x00011400ff12ab82 */ /* 0x000ee20000000a00 */
[----:B-----5:R-:W-:Y:S01]  /*0b40*/  @!P2 IMAD R0, R2, UR7, RZ ;  /* 0x000000070200ac24 */ /* 0x020fe2000f8e02ff */
[----:B--2---:R-:W-:Y:S01]  /*0b50*/  @UP0 UIMAD.WIDE.U32 UR4, UR6, 0x4, UR4 ;  /* 0x00000004060408a5 */ /* 0x004fe2000f8e0004 */
[----:B------:R-:W-:-:S02]  /*0b60*/  CS2R R30, SRZ ;  /* 0x00000000001e7805 */ /* 0x000fc4000001ff00 */
[----:B------:R-:W-:Y:S01]  /*0b70*/  CS2R R28, SRZ ;  /* 0x00000000001c7805 */ /* 0x000fe2000001ff00 */
[C---:B-1----:R-:W-:Y:S02]  /*0b80*/  @!P0 IMAD.WIDE.U32 R12, R3.reuse, 0x4, R12 ;  /* 0x00000004030c8825 */ /* 0x042fe400078e000c */
[----:B------:R-:W-:Y:S02]  /*0b90*/  MOV R21, UR5 ;  /* 0x0000000500157c02 */ /* 0x000fe40008000f00 */
[----:B------:R-:W-:Y:S01]  /*0ba0*/  IMAD.U32 R20, RZ, RZ, UR4 ;  /* 0x00000004ff147e24 */ /* 0x000fe2000f8e00ff */
[----:B------:R3:W2:Y:S01]  /*0bb0*/  @!P0 LDG.E.128 R24, desc[UR36][R12.64] ;  /* 0x000000240c188981 */ /* 0x0006a2000c1e1d00 */
[----:B0-----:R-:W-:Y:S01]  /*0bc0*/  @!P1 IMAD.WIDE.U32 R14, R3, 0x4, R14 ;  /* 0x00000004030e9825 */ /* 0x001fe200078e000e */
[----:B------:R-:W0:Y:S03]  /*0bd0*/  LDCU.U8 UR4, c[0x0][0x404] ;  /* 0x00008080ff0477ac */ /* 0x000e260008000000 */
[----:B------:R-:W4:Y:S01]  /*0be0*/  @P3 LDG.E R20, desc[UR36][R20.64] ;  /* 0x0000002414143981 */ /* 0x000f22000c1e1900 */
[----:B------:R-:W-:-:S03]  /*0bf0*/  @!P2 IMAD R3, R0, 0x50, R3 ;  /* 0x000000500003a824 */ /* 0x000fc600078e0203 */
[----:B------:R-:W4:Y:S01]  /*0c00*/  @!P1 LDG.E.128 R28, desc[UR36][R14.64] ;  /* 0x000000240e1c9981 */ /* 0x000f22000c1e1d00 */
[----:B---3--:R-:W-:Y:S02]  /*0c10*/  @!P2 IMAD.WIDE R12, R3, 0x4, R18 ;  /* 0x00000004030ca825 */ /* 0x008fe400078e0212 */
[----:B------:R-:W1:Y:S03]  /*0c20*/  LDC R3, c[0x0][0x400] ;  /* 0x00010000ff037b82 */ /* 0x000e660000000800 */
[----:B------:R-:W3:Y:S01]  /*0c30*/  @!P2 LDG.E.128 R32, desc[UR36][R12.64] ;  /* 0x000000240c20a981 */ /* 0x000ee2000c1e1d00 */
[----:B0-----:R-:W-:Y:S01]  /*0c40*/  ISETP.NE.AND P0, PT, RZ, UR4, PT ;  /* 0x00000004ff007c0c */ /* 0x001fe2000bf05270 */
[----:B------:R-:W-:Y:S01]  /*0c50*/  UMOV UR38, URZ ;  /* 0x000000ff00267c82 */ /* 0x000fe20008000000 */
[----:B------:R-:W-:Y:S01]  /*0c60*/  USHF.R.S32.HI UR47, URZ, 0x1f, UR45 ;  /* 0x0000001fff2f7899 */ /* 0x000fe2000801142d */
[----:B------:R-:W-:Y:S01]  /*0c70*/  BSSY.RECONVERGENT B6, `(.L_x_3515) ;  /* 0x00000d3000067945 */ /* 0x000fe20003800200 */
[----:B-1----:R-:W-:Y:S01]  /*0c80*/  ISETP.LT.OR P0, PT, R3, 0x1, P0 ;  /* 0x000000010300780c */ /* 0x002fe20000701670 */
[----:B--2---:R-:W-:Y:S01]  /*0c90*/  FADD.FTZ R24, R24, R8 ;  /* 0x0000000818187221 */ /* 0x004fe20000010000 */
[----:B------:R-:W-:Y:S01]  /*0ca0*/  FADD.FTZ R25, R25, R9 ;  /* 0x0000000919197221 */ /* 0x000fe20000010000 */
[----:B------:R-:W-:Y:S01]  /*0cb0*/  FADD.FTZ R26, R26, R10 ;  /* 0x0000000a1a1a7221 */ /* 0x000fe20000010000 */
[----:B----4-:R-:W-:Y:S01]  /*0cc0*/  @P3 R2UR UR38, R20 ;  /* 0x00000000142632ca */ /* 0x010fe200000e0000 */
[----:B------:R-:W-:Y:S01]  /*0cd0*/  FADD.FTZ R28, R28, R4 ;  /* 0x000000041c1c7221 */ /* 0x000fe20000010000 */
[----:B------:R-:W-:Y:S01]  /*0ce0*/  FADD.FTZ R29, R29, R5 ;  /* 0x000000051d1d7221 */ /* 0x000fe20000010000 */
[----:B------:R-:W-:Y:S01]  /*0cf0*/  FADD.FTZ R30, R30, R6 ;  /* 0x000000061e1e7221 */ /* 0x000fe20000010000 */
[----:B------:R-:W-:Y:S01]  /*0d00*/  FADD.FTZ R31, R31, R7 ;  /* 0x000000071f1f7221 */ /* 0x000fe20000010000 */
[----:B------:R-:W-:Y:S01]  /*0d10*/  FADD.FTZ R27, R27, R11 ;  /* 0x0000000b1b1b7221 */ /* 0x000fe20000010000 */
[----:B---3--:R-:W-:Y:S01]  /*0d20*/  @!P2 FMUL.FTZ R28, R28, R32 ;  /* 0x000000201c1ca220 */ /* 0x008fe20000410000 */
[----:B------:R-:W-:Y:S01]  /*0d30*/  @!P2 FMUL.FTZ R29, R29, R33 ;  /* 0x000000211d1da220 */ /* 0x000fe20000410000 */
[----:B------:R-:W-:Y:S01]  /*0d40*/  @!P2 FMUL.FTZ R30, R30, R34 ;  /* 0x000000221e1ea220 */ /* 0x000fe20000410000 */
[----:B------:R-:W-:Y:S01]  /*0d50*/  @!P2 FMUL.FTZ R31, R31, R35 ;  /* 0x000000231f1fa220 */ /* 0x000fe20000410000 */
[----:B------:R-:W-:Y:S06]  /*0d60*/  @P0 BRA `(.L_x_3516) ;  /* 0x0000000000b00947 */ /* 0x000fec0003800000 */
[----:B------:R-:W-:-:S13]  /*0d70*/  ISETP.GE.AND P0, PT, R16, R3, PT ;  /* 0x000000031000720c */ /* 0x000fda0003f06270 */
[----:B------:R-:W-:Y:S05]  /*0d80*/  @P0 BRA `(.L_x_3517) ;  /* 0x0000000c00040947 */ /* 0x000fea0003800000 */
[----:B------:R-:W-:Y:S01]  /*0d90*/  I2FP.F32.U32 R3, R3 ;  /* 0x0000000300037245 */ /* 0x000fe20000201000 */
[----:B------:R-:W-:Y:S01]  /*0da0*/  VIADD R0, R16, 0x2 ;  /* 0x0000000210007836 */ /* 0x000fe20000000000 */
[----:B------:R-:W0:Y:S04]  /*0db0*/  LDCU UR4, c[0x0][0x40c] ;  /* 0x00008180ff0477ac */ /* 0x000e280008000800 */
[----:B------:R-:W1:Y:S01]  /*0dc0*/  MUFU.RCP R3, R3 ;  /* 0x0000000300037308 */ /* 0x000e620000001000 */
[----:B------:R-:W-:Y:S01]  /*0dd0*/  I2FP.F32.U32 R0, R0 ;  /* 0x0000000000007245 */ /* 0x000fe20000201000 */
[----:B0-----:R-:W-:-:S04]  /*0de0*/  IMAD.U32 R6, RZ, RZ, UR4 ;  /* 0x00000004ff067e24 */ /* 0x001fc8000f8e00ff */
[----:B-1----:R-:W-:Y:S01]  /*0df0*/  FMUL.FTZ R4, R0, R3 ;  /* 0x0000000300047220 */ /* 0x002fe20000410000 */
[----:B------:R-:W-:-:S03]  /*0e00*/  I2FP.F32.U32 R0, R16 ;  /* 0x0000001000007245 */ /* 0x000fc60000201000 */
[----:B------:R-:W-:Y:S02]  /*0e10*/  FMUL.FTZ R5, R4, 13.28771209716796875 ;  /* 0x41549a7804057820 */ /* 0x000fe40000410000 */
[----:B------:R-:W-:Y:S01]  /*0e20*/  FMUL.FTZ R4, R0, R3 ;  /* 0x0000000300047220 */ /* 0x000fe20000410000 */
[----:B------:R-:W-:-:S03]  /*0e30*/  IADD3 R0, PT, PT, R6, -UR38, RZ ;  /* 0x8000002606007c10 */ /* 0x000fc6000fffe0ff */
        /* <DEDUP_REMOVED lines=31> */
.L_x_3516:
        /* <DEDUP_REMOVED lines=13> */
[----:B0-----:R-:W-:Y:S02]  /*1100*/  HFMA2 R4, -RZ, RZ, 0, 0 ;  /* 0x00000000ff047431 */ /* 0x001fe400000001ff */
[----:B-1----:R-:W-:-:S04]  /*1110*/  IMAD.MOV R6, RZ, RZ, -R5 ;  /* 0x000000ffff067224 */ /* 0x002fc800078e0a05 */
[----:B------:R-:W-:Y:S02]  /*1120*/  IMAD R9, R6, R7, RZ ;  /* 0x0000000706097224 */ /* 0x000fe400078e02ff */
[----:B------:R-:W-:Y:S02]  /*1130*/  IMAD.MOV.U32 R6, RZ, RZ, R8 ;  /* 0x000000ffff067224 */ /* 0x000fe400078e0008 */
        /* <DEDUP_REMOVED lines=23> */
[----:B------:R-:W-:Y:S01]  /*12b0*/  IMAD.MOV.U32 R8, RZ, RZ, 0x53f ;  /* 0x0000053fff087424 */ /* 0x000fe200078e00ff */
[----:B------:R-:W-:Y:S01]  /*12c0*/  MOV R12, 0x1 ;  /* 0x00000001000c7802 */ /* 0x000fe20000000f00 */
[----:B------:R1:W2:Y:S01]  /*12d0*/  LDC.64 R14, c[0x4][R0] ;  /* 0x01000000000e7b82 */ /* 0x0002a20000000a00 */
[----:B------:R-:W3:Y:S01]  /*12e0*/  LDCU.64 UR6, c[0x4][0xd0] ;  /* 0x01001a00ff0677ac */ /* 0x000ee20008000a00 */
[----:B------:R-:W-:Y:S01]  /*12f0*/  IMAD.MOV.U32 R13, RZ, RZ, RZ ;  /* 0x000000ffff0d7224 */ /* 0x000fe200078e00ff */
[----:B------:R-:W4:Y:S01]  /*1300*/  LDCU.64 UR8, c[0x4][0x20] ;  /* 0x01000400ff0877ac */ /* 0x000f220008000a00 */
[----:B0-----:R-:W-:Y:S01]  /*1310*/  IMAD.U32 R4, RZ, RZ, UR4 ;  /* 0x00000004ff047e24 */ /* 0x001fe2000f8e00ff */
[----:B------:R-:W-:Y:S01]  /*1320*/  MOV R5, UR5 ;  /* 0x0000000500057c02 */ /* 0x000fe20008000f00 */
[----:B---3--:R-:W-:-:S02]  /*1330*/  IMAD.U32 R6, RZ, RZ, UR6 ;  /* 0x00000006ff067e24 */ /* 0x008fc4000f8e00ff */
[----:B------:R-:W-:Y:S01]  /*1340*/  IMAD.U32 R7, RZ, RZ, UR7 ;  /* 0x00000007ff077e24 */ /* 0x000fe2000f8e00ff */
[----:B----4-:R-:W-:Y:S01]  /*1350*/  MOV R10, UR8 ;  /* 0x00000008000a7c02 */ /* 0x010fe20008000f00 */
[----:B-1----:R-:W-:-:S07]  /*1360*/  IMAD.U32 R11, RZ, RZ, UR9 ;  /* 0x00000009ff0b7e24 */ /* 0x002fce000f8e00ff */
[----:B------:R-:W-:-:S07]  /*1370*/  LEPC R20, `(.L_x_3518) ;  /* 0x000000001014794e */ /* 0x000fce0000000000 */
[----:B--2---:R-:W-:Y:S05]  /*1380*/  CALL.ABS.NOINC R14 ;  /* 0x000000000e007343 */ /* 0x004fea0003c00000 */
.L_x_3518:
[----:B------:R-:W0:Y:S01]  /*1390*/  S2R R3, SR_CgaCtaId ;  /* 0x0000000000037919 */ /* 0x000e220000008800 */
[----:B------:R-:W1:Y:S01]  /*13a0*/  LDC R9, c[0x0][0x400] ;  /* 0x00010000ff097b82 */ /* 0x000e620000000800 */
[----:B------:R-:W-:Y:S01]  /*13b0*/  MOV R0, 0x400 ;  /* 0x0000040000007802 */ /* 0x000fe20000000f00 */
[----:B------:R-:W-:Y:S05]  /*13c0*/  WARPSYNC.ALL ;  /* 0x0000000000007948 */ /* 0x000fea0003800000 */
[----:B------:R-:W-:Y:S01]  /*13d0*/  ISETP.NE.AND P6, PT, R22, RZ, PT ;  /* 0x000000ff1600720c */ /* 0x000fe20003fc5270 */
[----:B------:R-:W-:-:S12]  /*13e0*/  VIADD R0, R0, 0x210 ;  /* 0x0000021000007836 */ /* 0x000fd80000000000 */
[----:B------:R-:W-:Y:S01]  /*13f0*/  @!P6 IMAD R4, R17, R18, R19 ;  /* 0x000000121104e224 */ /* 0x000fe200078e0213 */
[----:B0-----:R-:W-:-:S04]  /*1400*/  LEA R0, R3, R0, 0x18 ;  /* 0x0000000003007211 */ /* 0x001fc800078ec0ff */
[----:B-1----:R-:W-:Y:S01]  /*1410*/  LEA R3, R9, R0, 0x2 ;  /* 0x0000000009037211 */ /* 0x002fe200078e10ff */
[----:B------:R-:W-:-:S04]  /*1420*/  @!P6 IMAD R5, R4, 0x4, R0 ;  /* 0x000000040405e824 */ /* 0x000fc800078e0200 */
        /* <DEDUP_REMOVED lines=17> */
[----:B------:R0:W1:Y:S01]  /*1540*/  LDS R24, [R21] ;  /* 0x0000000015187984 */ /* 0x0000620000000800 */
[----:B------:R-:W-:-:S03]  /*1550*/  IMAD.SHL.U32 R5, R5, 0x2, RZ ;  /* 0x0000000205057824 */ /* 0x000fc600078e00ff */
[----:B------:R0:W2:Y:S02]  /*1560*/  LDS R26, [R21+0x4] ;  /* 0x00000400151a7984 */ /* 0x0000a40000000800 */
[----:B------:R-:W-:Y:S02]  /*1570*/  LOP3.LUT R7, R5, 0xfffffffc, RZ, 0xc0, !PT ;  /* 0xfffffffc05077812 */ /* 0x000fe400078ec0ff */
[----:B------:R0:W3:Y:S02]  /*1580*/  LDS R28, [R23] ;  /* 0x00000000171c7984 */ /* 0x0000e40000000800 */
[----:B------:R-:W-:Y:S02]  /*1590*/  ISETP.GE.AND P0, PT, R7, R9, PT ;  /* 0x000000090700720c */ /* 0x000fe40003f06270 */
        /* <DEDUP_REMOVED lines=8> */
[----:B------:R-:W5:Y:S04]  /*1620*/  LDCU UR4, c[0x0][0x40c] ;  /* 0x00008180ff0477ac */ /* 0x000f680008000800 */
[----:B------:R-:W1:Y:S01]  /*1630*/  MUFU.RCP R5, R5 ;  /* 0x0000000500057308 */ /* 0x000e620000001000 */
[----:B------:R-:W-:-:S05]  /*1640*/  I2FP.F32.S32 R4, R4 ;  /* 0x0000000400047245 */ /* 0x000fca0000201400 */
[----:B-1----:R-:W-:Y:S01]  /*1650*/  FMUL.FTZ R6, R4, R5 ;  /* 0x0000000504067220 */ /* 0x002fe20000410000 */
[----:B------:R-:W-:Y:S02]  /*1660*/  I2FP.F32.S32 R4, R7 ;  /* 0x0000000700047245 */ /* 0x000fe40000201400 */
[----:B-----5:R-:W-:Y:S01]  /*1670*/  MOV R7, UR4 ;  /* 0x0000000400077c02 */ /* 0x020fe20008000f00 */
[----:B------:R-:W-:Y:S02]  /*1680*/  FMUL.FTZ R6, R6, 13.28771209716796875 ;  /* 0x41549a7806067820 */ /* 0x000fe40000410000 */
[----:B------:R-:W-:Y:S02]  /*1690*/  FMUL.FTZ R4, R4, R5 ;  /* 0x0000000504047220 */ /* 0x000fe40000410000 */
[----:B------:R-:W-:Y:S02]  /*16a0*/  VIADD R7, R7, -UR38 ;  /* 0x8000002607077c36 */ /* 0x000fe40008000000 */
[----:B------:R-:W-:Y:S01]  /*16b0*/  FMUL.FTZ R4, R4, 13.28771209716796875 ;  /* 0x41549a7804047820 */ /* 0x000fe20000410000 */
[----:B------:R-:W1:Y:S02]  /*16c0*/  MUFU.EX2 R6, -R6 ;  /* 0x8000000600067308 */ /* 0x000e640000000800 */
[----:B------:R-:W-:-:S03]  /*16d0*/  I2FP.F32.S32 R7, R7 ;  /* 0x0000000700077245 */ /* 0x000fc60000201400 */
[----:B------:R-:W5:Y:S02]  /*16e0*/  MUFU.EX2 R4, -R4 ;  /* 0x8000000400047308 */ /* 0x000f640000000800 */
[----:B-1----:R-:W-:-:S04]  /*16f0*/  FMUL.FTZ R5, R7, R6 ;  /* 0x0000000607057220 */ /* 0x002fc80000410000 */
[----:B------:R-:W-:Y:S01]  /*1700*/  FMUL.RZ R15, R5, 0.15915493667125701904 ;  /* 0x3e22f983050f7820 */ /* 0x000fe2000040c000 */
[----:B-----5:R-:W-:-:S03]  /*1710*/  FMUL.FTZ R5, R7, R4 ;  /* 0x0000000407057220 */ /* 0x020fc60000410000 */
[----:B------:R-:W0:Y:S01]  /*1720*/  MUFU.SIN R9, R15 ;  /* 0x0000000f00097308 */ /* 0x000e220000000400 */
[----:B------:R-:W-:-:S07]  /*1730*/  FMUL.RZ R13, R5, 0.15915493667125701904 ;  /* 0x3e22f983050d7820 */ /* 0x000fce000040c000 */
[----:B------:R-:W1:Y:S08]  /*1740*/  MUFU.COS R8, R15 ;  /* 0x0000000f00087308 */ /* 0x000e700000000000 */
[----:B------:R-:W5:Y:S01]  /*1750*/  MUFU.SIN R6, R13 ;  /* 0x0000000d00067308 */ /* 0x000f620000000400 */
[-C--:B0-----:R-:W-:Y:S01]  /*1760*/  FMUL.FTZ R7, R27, R9.reuse ;  /* 0x000000091b077220 */ /* 0x081fe20000410000 */
[-C--:B------:R-:W-:Y:S01]  /*1770*/  FMUL.FTZ R11, R31, R9.reuse ;  /* 0x000000091f0b7220 */ /* 0x080fe20000410000 */
[-C--:B--2---:R-:W-:Y:S01]  /*1780*/  FMUL.FTZ R12, R26, R9.reuse ;  /* 0x000000091a0c7220 */ /* 0x084fe20000410000 */
[----:B----4-:R-:W-:-:S04]  /*1790*/  FMUL.FTZ R14, R30, R9 ;  /* 0x000000091e0e7220 */ /* 0x010fc80000410000 */
[----:B------:R-:W0:Y:S01]  /*17a0*/  MUFU.COS R5, R13 ;  /* 0x0000000d00057308 */ /* 0x000e220000000000 */
[-C--:B-1----:R-:W-:Y:S01]  /*17b0*/  FFMA.FTZ R10, R26, R8.reuse, -R7 ;  /* 0x000000081a0a7223 */ /* 0x082fe20000010807 */
[-C--:B------:R-:W-:Y:S01]  /*17c0*/  FFMA.FTZ R30, R30, R8.reuse, -R11 ;  /* 0x000000081e1e7223 */ /* 0x080fe2000001080b */
[-C--:B------:R-:W-:Y:S01]  /*17d0*/  FFMA.FTZ R27, R27, R8.reuse, R12 ;  /* 0x000000081b1b7223 */ /* 0x080fe2000001000c */
[----:B------:R-:W-:Y:S01]  /*17e0*/  FFMA.FTZ R31, R31, R8, R14 ;  /* 0x000000081f1f7223 */ /* 0x000fe2000001000e */
[----:B------:R-:W-:Y:S02]  /*17f0*/  IMAD.MOV.U32 R26, RZ, RZ, R10 ;  /* 0x000000ffff1a7224 */ /* 0x000fe400078e000a */
[-C--:B-----5:R-:W-:Y:S01]  /*1800*/  FMUL.FTZ R7, R25, R6.reuse ;  /* 0x0000000619077220 */ /* 0x0a0fe20000410000 */
        /* <DEDUP_REMOVED lines=8> */
.L_x_3522:
[----:B------:R-:W-:Y:S05]  /*1890*/  BSYNC.RECONVERGENT B1 ;  /* 0x0000000000017941 */ /* 0x000fea0003800200 */
.L_x_3521:
        /* <DEDUP_REMOVED lines=8> */
.L_x_3520:
[----:B------:R-:W-:Y:S05]  /*1920*/  BSYNC.RECONVERGENT B0 ;  /* 0x0000000000007941 */ /* 0x000fea0003800200 */
.L_x_3519:
[----:B------:R-:W-:Y:S01]  /*1930*/  BAR.SYNC.DEFER_BLOCKING 0x0 ;  /* 0x0000000000007b1d */ /* 0x000fe20000010000 */
[----:B------:R-:W-:-:S04]  /*1940*/  @!P6 IMAD R17, R17, R18, R19 ;  /* 0x000000121111e224 */ /* 0x000fc800078e0213 */
[C---:B------:R-:W-:Y:S02]  /*1950*/  @!P6 IMAD R0, R17.reuse, 0x4, R0 ;  /* 0x000000041100e824 */ /* 0x040fe400078e0200 */
[----:B------:R-:W-:-:S03]  /*1960*/  @!P6 IMAD R3, R17, 0x4, R3 ;  /* 0x000000041103e824 */ /* 0x000fc600078e0203 */
[----:B---3--:R0:W1:Y:S04]  /*1970*/  @!P6 LDS.128 R24, [R0] ;  /* 0x000000000018e984 */ /* 0x0080680000000c00 */
[----:B------:R0:W2:Y:S01]  /*1980*/  @!P6 LDS.128 R28, [R3] ;  /* 0x00000000031ce984 */ /* 0x0000a20000000c00 */
[----:B------:R-:W-:Y:S06]  /*1990*/  BAR.SYNC.DEFER_BLOCKING 0x0 ;  /* 0x0000000000007b1d */ /* 0x000fec0000010000 */
.L_x_3517:
[----:B------:R-:W-:Y:S05]  /*19a0*/  BSYNC.RECONVERGENT B6 ;  /* 0x0000000000067941 */ /* 0x000fea0003800200 */
.L_x_3515:
[----:B------:R-:W3:Y:S01]  /*19b0*/  S2UR UR18, SR_CgaCtaId ;  /* 0x00000000001279c3 */ /* 0x000ee20000008800 */
[----:B------:R-:W-:Y:S01]  /*19c0*/  ISETP.GT.U32.AND P0, PT, R48, 0x1f, PT ;  /* 0x0000001f3000780c */ /* 0x000fe20003f04070 */
[----:B------:R-:W-:Y:S01]  /*19d0*/  UMOV UR19, 0x400 ;  /* 0x0000040000137882 */ /* 0x000fe20000000000 */
[----:B------:R-:W-:Y:S01]  /*19e0*/  UIADD3 UR8, UPT, UPT, -UR39, UR43, URZ ;  /* 0x0000002b27087290 */ /* 0x000fe2000fffe1ff */
[----:B0-----:R-:W-:Y:S01]  /*19f0*/  MOV R0, 0xff7fffff ;  /* 0xff7fffff00007802 */ /* 0x001fe20000000f00 */
[----:B------:R-:W-:-:S04]  /*1a00*/  UIADD3 UR5, UPT, UPT, UR19, 0x210, URZ ;  /* 0x0000021013057890 */ /* 0x000fc8000fffe0ff */
[----:B---3--:R-:W-:-:S04]  /*1a10*/  ULEA UR5, UR18, UR5, 0x18 ;  /* 0x0000000512057291 */ /* 0x008fc8000f8ec0ff */
[----:B------:R-:W-:Y:S01]  /*1a20*/  ULEA UR9, UR8, UR5, 0x2 ;  /* 0x0000000508097291 */ /* 0x000fe2000f8e10ff */
[----:B------:R-:W-:Y:S11]  /*1a30*/  @P0 BRA `(.L_x_3523) ;  /* 0x0000000000bc0947 */ /* 0x000ff60003800000 */
[----:B------:R-:W-:Y:S01]  /*1a40*/  ISETP.GT.U32.AND P0, PT, R48, 0x13, PT ;  /* 0x000000133000780c */ /* 0x000fe20003f04070 */
[----:B------:R-:W-:-:S04]  /*1a50*/  UIADD3 UR4, UPT, UPT, UR19, 0x10, URZ ;  /* 0x0000001013047890 */ /* 0x000fc8000fffe0ff */
[----:B------:R-:W-:-:S08]  /*1a60*/  ULEA UR4, UR18, UR4, 0x18 ;  /* 0x0000000412047291 */ /* 0x000fd0000f8ec0ff */
[----:B------:R-:W0:Y:S08]  /*1a70*/  @!P0 LDC R7, c[0x0][0x3f4] ;  /* 0x0000fd00ff078b82 */ /* 0x000e300000000800 */
[----:B------:R-:W3:Y:S01]  /*1a80*/  @!P0 LDC.64 R4, c[0x0][0x3b8] ;  /* 0x0000ee00ff048b82 */ /* 0x000ee20000000a00 */
[----:B0-----:R-:W-:Y:S02]  /*1a90*/  @!P0 IMAD R3, R48, R7, UR40 ;  /* 0x0000002830038e24 */ /* 0x001fe4000f8e0207 */
[----:B------:R-:W-:-:S04]  /*1aa0*/  @!P0 IMAD R6, R7, UR46, RZ ;  /* 0x0000002e07068c24 */ /* 0x000fc8000f8e02ff */
[----:B------:R-:W-:Y:S02]  /*1ab0*/  @!P0 IMAD R3, R6, 0x14, R3 ;  /* 0x0000001406038824 */ /* 0x000fe400078e0203 */
[----:B-12---:R-:W-:Y:S02]  /*1ac0*/  FMUL.FTZ R6, R28, R24 ;  /* 0x000000181c067220 */ /* 0x006fe40000410000 */
[----:B------:R-:W-:Y:S01]  /*1ad0*/  @!P0 IMAD.SHL.U32 R7, R3, 0x4, RZ ;  /* 0x0000000403078824 */ /* 0x000fe200078e00ff */
[----:B------:R-:W-:Y:S01]  /*1ae0*/  LEA R3, R48, UR4, 0x4 ;  /* 0x0000000430037c11 */ /* 0x000fe2000f8e20ff */
[----:B------:R-:W-:Y:S02]  /*1af0*/  UMOV UR4, 0xffffffff ;  /* 0xffffffff00047882 */ /* 0x000fe40000000000 */
[----:B---3--:R-:W-:-:S04]  /*1b00*/  @!P0 IMAD.WIDE R4, R7, 0x4, R4 ;  /* 0x0000000407048825 */ /* 0x008fc800078e0204 */
        /* <DEDUP_REMOVED lines=15> */
.L_x_3668:
        /* <DEDUP_REMOVED lines=11> */
[----:B------:R-:W-:-:S04]  /*1cb0*/  UIADD3 UR4, UPT, UPT, -UR38, UR43, URZ ;  /* 0x0000002b26047290 */ /* 0x000fc8000fffe1ff */
[----:B-1----:R-:W-:-:S04]  /*1cc0*/  UIMAD UR6, UR44, UR7, UR4 ;  /* 0x000000072c0672a4 */ /* 0x002fc8000f8e0204 */
[----:B------:R-:W-:-:S06]  /*1cd0*/  UIMAD UR6, UR6, UR7, UR4 ;  /* 0x00000007060672a4 */ /* 0x000fcc000f8e0204 */
[----:B------:R-:W-:-:S04]  /*1ce0*/  IMAD.U32 R3, RZ, RZ, UR6 ;  /* 0x00000006ff037e24 */ /* 0x000fc8000f8e00ff */
[----:B--2---:R-:W-:-:S06]  /*1cf0*/  IMAD.WIDE R4, R3, 0x4, R4 ;  /* 0x0000000403047825 */ /* 0x004fcc00078e0204 */
[----:B------:R-:W2:Y:S02]  /*1d00*/  LDG.E R5, desc[UR36][R4.64] ;  /* 0x0000002404057981 */ /* 0x000ea4000c1e1900 */
[----:B--2---:R-:W-:-:S07]  /*1d10*/  FADD.FTZ R0, R0, R5 ;  /* 0x0000000500007221 */ /* 0x004fce0000010000 */
.L_x_3525:
[----:B------:R3:W-:Y:S02]  /*1d20*/  STS [UR9], R0 ;  /* 0x00000000ff007988 */ /* 0x0007e40008000809 */
.L_x_3523:
[----:B------:R-:W-:Y:S05]  /*1d30*/  WARPSYNC.ALL ;  /* 0x0000000000007948 */ /* 0x000fea0003800000 */
[----:B------:R-:W-:Y:S01]  /*1d40*/  UIADD3 UR4, UPT, UPT, UR8, 0x7, URZ ;  /* 0x0000000708047890 */ /* 0x000fe2000fffe0ff */
[----:B------:R-:W-:Y:S01]  /*1d50*/  SHF.R.U32.HI R10, RZ, 0x2, R48 ;  /* 0x00000002ff0a7819 */ /* 0x000fe20000011630 */
[----:B------:R-:W4:Y:S01]  /*1d60*/  LDCU UR7, c[0x0][0x3f0] ;  /* 0x00007e00ff0777ac */ /* 0x000f220008000800 */
[----:B------:R-:W-:Y:S01]  /*1d70*/  BSSY B0, `(.L_x_3526) ;  /* 0x0000404000007945 */ /* 0x000fe20003800000 */
[----:B------:R-:W-:Y:S01]  /*1d80*/  USHF.R.S32.HI UR6, URZ, 0x1f, UR4 ;  /* 0x0000001fff067899 */ /* 0x000fe20008011404 */
[----:B------:R-:W0:Y:S03]  /*1d90*/  LDCU UR22, c[0x0][0x3f8] ;  /* 0x00007f00ff1677ac */ /* 0x000e260008000800 */
[----:B------:R-:W-:Y:S01]  /*1da0*/  ULEA.HI UR6, UR6, UR4, URZ, 0x3 ;  /* 0x0000000406067291 */ /* 0x000fe2000f8f18ff */
[----:B------:R-:W0:Y:S03]  /*1db0*/  LDCU UR23, c[0x0][0x410] ;  /* 0x00008200ff1777ac */ /* 0x000e260008000800 */
[----:B------:R-:W-:-:S02]  /*1dc0*/  ULOP3.LUT UR6, UR6, 0xfffffff8, URZ, 0xc0, !UPT ;  /* 0xfffffff806067892 */ /* 0x000fc4000f8ec0ff */
[----:B----4-:R-:W-:Y:S01]  /*1dd0*/  UIMAD UR4, UR41, UR7, UR44 ;  /* 0x00000007290472a4 */ /* 0x010fe2000f8e022c */
[----:B------:R-:W4:Y:S01]  /*1de0*/  LDCU.64 UR10, c[0x0][0x3c8] ;  /* 0x00007900ff0a77ac */ /* 0x000f220008000a00 */
[----:B------:R-:W-:Y:S02]  /*1df0*/  BAR.SYNC.DEFER_BLOCKING 0x0 ;  /* 0x0000000000007b1d */ /* 0x000fe40000010000 */
[----:B------:R-:W-:Y:S01]  /*1e00*/  ISETP.GE.AND P0, PT, R10, UR6, PT ;  /* 0x000000060a007c0c */ /* 0x000fe2000bf06270 */
[----:B------:R-:W-:-:S03]  /*1e10*/  UIMAD UR4, UR4, 0x50, URZ ;  /* 0x00000050040478a4 */ /* 0x000fc6000f8e02ff */
[----:B------:R-:W0:Y:S01]  /*1e20*/  LDCU.64 UR12, c[0x0][0x3b8] ;  /* 0x00007700ff0c77ac */ /* 0x000e220008000a00 */
[----:B------:R-:W0:Y:S01]  /*1e30*/  LDCU.64 UR14, c[0x0][0x438] ;  /* 0x00008700ff0e77ac */ /* 0x000e220008000a00 */
[----:B------:R-:W0:Y:S07]  /*1e40*/  LDCU.64 UR16, c[0x0][0x448] ;  /* 0x00008900ff1077ac */ /* 0x000e2e0008000a00 */
[----:B------:R-:W-:Y:S05]  /*1e50*/  @P0 BRA `(.L_x_3527) ;  /* 0x0000003c00d40947 */ /* 0x000fea0003800000 */
[----:B------:R-:W5:Y:S01]  /*1e60*/  LDC R3, c[0x0][0x3f4] ;  /* 0x0000fd00ff037b82 */ /* 0x000f620000000800 */
[----:B------:R-:W1:Y:S01]  /*1e70*/  LDCU.64 UR20, c[0x0][0x420] ;  /* 0x00008400ff1477ac */ /* 0x000e620008000a00 */
[----:B------:R-:W-:Y:S01]  /*1e80*/  VIADD R10, R10, UR39 ;  /* 0x000000270a0a7c36 */ /* 0x000fe20008000000 */
[----:B0-----:R-:W-:Y:S01]  /*1e90*/  LOP3.LUT R6, R48, 0x3fc, RZ, 0xc0, !PT ;  /* 0x000003fc30067812 */ /* 0x001fe200078ec0ff */
[----:B------:R-:W0:Y:S01]  /*1ea0*/  LDCU UR8, c[0x0][0x440] ;  /* 0x00008800ff0877ac */ /* 0x000e220008000800 */
[----:B------:R-:W-:-:S03]  /*1eb0*/  MOV R12, UR6 ;  /* 0x00000006000c7c02 */ /* 0x000fc60008000f00 */
[----:B------:R-:W-:Y:S01]  /*1ec0*/  VIADD R6, R6, UR5 ;  /* 0x0000000506067c36 */ /* 0x000fe20008000000 */
[----:B------:R-:W-:-:S04]  /*1ed0*/  UIADD3 UR7, UPT, UPT, UR19, 0x10, URZ ;  /* 0x0000001013077890 */ /* 0x000fc8000fffe0ff */
[----:B------:R-:W-:Y:S01]  /*1ee0*/  ULEA UR7, UR18, UR7, 0x18 ;  /* 0x0000000712077291 */ /* 0x000fe2000f8ec0ff */
[----:B-1----:R-:W-:Y:S01]  /*1ef0*/  IMAD.U32 R11, RZ, RZ, UR20 ;  /* 0x00000014ff0b7e24 */ /* 0x002fe2000f8e00ff */
[----:B------:R-:W-:Y:S01]  /*1f00*/  ISETP.NE.U32.AND P0, PT, RZ, UR20, PT ;  /* 0x00000014ff007c0c */ /* 0x000fe2000bf05070 */
[----:B0-----:R-:W-:Y:S01]  /*1f10*/  IMAD.U32 R13, RZ, RZ, UR8 ;  /* 0x00000008ff0d7e24 */ /* 0x001fe2000f8e00ff */
[----:B-----5:R-:W-:Y:S02]  /*1f20*/  IABS R47, R3 ;  /* 0x00000003002f7213 */ /* 0x020fe40000000000 */
[----:B------:R-:W-:Y:S02]  /*1f30*/  LOP3.LUT R3, R16, 0xc, RZ, 0xc0, !PT ;  /* 0x0000000c10037812 */ /* 0x000fe400078ec0ff */
[----:B------:R-:W0:Y:S01]  /*1f40*/  I2F.RP R4, R47 ;  /* 0x0000002f00047306 */ /* 0x000e220000209400 */
[----:B------:R-:W-:Y:S02]  /*1f50*/  ISETP.NE.AND.EX P0, PT, RZ, UR21, PT, P0 ;  /* 0x00000015ff007c0c */ /* 0x000fe4000bf05300 */
[----:B------:R-:W1:Y:S04]  /*1f60*/  LDS R46, [R3+UR7] ;  /* 0x00000007032e7984 */ /* 0x000e680008000800 */
[----:B------:R-:W1:Y:S04]  /*1f70*/  LDS R45, [R3+UR7+0x10] ;  /* 0x00001007032d7984 */ /* 0x000e680008000800 */
[----:B------:R-:W1:Y:S01]  /*1f80*/  LDS R44, [R3+UR7+0x20] ;  /* 0x00002007032c7984 */ /* 0x000e620008000800 */
[----:B0-----:R-:W0:Y:S03]  /*1f90*/  MUFU.RCP R4, R4 ;  /* 0x0000000400047308 */ /* 0x001e260000001000 */
[----:B------:R-:W1:Y:S04]  /*1fa0*/  LDS R43, [R3+UR7+0x30] ;  /* 0x00003007032b7984 */ /* 0x000e680008000800 */
[----:B------:R-:W1:Y:S04]  /*1fb0*/  LDS R42, [R3+UR7+0x40] ;  /* 0x00004007032a7984 */ /* 0x000e680008000800 */
[----:B------:R-:W1:Y:S04]  /*1fc0*/  LDS R41, [R3+UR7+0x50] ;  /* 0x0000500703297984 */ /* 0x000e680008000800 */
[----:B------:R-:W1:Y:S04]  /*1fd0*/  LDS R40, [R3+UR7+0x60] ;  /* 0x0000600703287984 */ /* 0x000e680008000800 */
[----:B------:R-:W1:Y:S01]  /*1fe0*/  LDS R39, [R3+UR7+0x70] ;  /* 0x0000700703277984 */ /* 0x000e620008000800 */
[----:B0-----:R-:W-:-:S03]  /*1ff0*/  IADD3 R4, PT, PT, R4, 0xffffffe, RZ ;  /* 0x0ffffffe04047810 */ /* 0x001fc60007ffe0ff */
[----:B------:R-:W0:Y:S01]  /*2000*/  LDS R38, [R3+UR7+0x80] ;  /* 0x0000800703267984 */ /* 0x000e220008000800 */
[----:B------:R5:W2:Y:S03]  /*2010*/  F2I.FTZ.U32.TRUNC.NTZ R5, R4 ;  /* 0x0000000400057305 */ /* 0x000aa6000021f000 */
[----:B------:R-:W0:Y:S04]  /*2020*/  LDS R37, [R3+UR7+0x90] ;  /* 0x0000900703257984 */ /* 0x000e280008000800 */
[----:B------:R-:W0:Y:S01]  /*2030*/  LDS R36, [R3+UR7+0xa0] ;  /* 0x0000a00703247984 */ /* 0x000e220008000800 */
[----:B-----5:R-:W-:-:S03]  /*2040*/  HFMA2 R4, -RZ, RZ, 0, 0 ;  /* 0x00000000ff047431 */ /* 0x020fc600000001ff */
[----:B------:R-:W0:Y:S01]  /*2050*/  LDS R35, [R3+UR7+0xb0] ;  /* 0x0000b00703237984 */ /* 0x000e220008000800 */
[----:B--2---:R-:W-:-:S03]  /*2060*/  IMAD.MOV R8, RZ, RZ, -R5 ;  /* 0x000000ffff087224 */ /* 0x004fc600078e0a05 */
[----:B------:R-:W2:Y:S01]  /*2070*/  LDS R34, [R3+UR7+0xc0] ;  /* 0x0000c00703227984 */ /* 0x000ea20008000800 */
[----:B------:R-:W-:-:S03]  /*2080*/  IMAD R7, R8, R47, RZ ;  /* 0x0000002f08077224 */ /* 0x000fc600078e02ff */
[----:B------:R-:W0:Y:S01]  /*2090*/  LDS R33, [R3+UR7+0xd0] ;  /* 0x0000d00703217984 */ /* 0x000e220008000800 */
[----:B------:R-:W-:Y:S01]  /*20a0*/  IADD3 R8, P1, P2, R11, UR45, R10 ;  /* 0x0000002d0b087c10 */ /* 0x000fe2000fa3e00a */
[----:B------:R-:W-:Y:S02]  /*20b0*/  IMAD.HI.U32 R7, R5, R7, R4 ;  /* 0x0000000705077227 */ /* 0x000fe400078e0004 */
[----:B------:R-:W0:Y:S01]  /*20c0*/  LDS R32, [R3+UR7+0xe0] ;  /* 0x0000e00703207984 */ /* 0x000e220008000800 */
[----:B------:R-:W-:-:S03]  /*20d0*/  IADD3 R5, PT, PT, R12, UR39, RZ ;  /* 0x000000270c057c10 */ /* 0x000fc6000fffe0ff */
[----:B------:R-:W0:Y:S04]  /*20e0*/  LDS R31, [R3+UR7+0xf0] ;  /* 0x0000f007031f7984 */ /* 0x000e280008000800 */
        /* <DEDUP_REMOVED lines=15> */
[----:B------:R5:W0:Y:S01]  /*21e0*/  LDS R9, [R3+UR7+0x1f0] ;  /* 0x0001f00703097984 */ /* 0x000a220008000800 */
[----:B------:R-:W-:-:S06]  /*21f0*/  UIMAD UR7, UR44, UR8, UR43 ;  /* 0x000000082c0772a4 */ /* 0x000fcc000f8e022b */
[----:B------:R-:W-:Y:S02]  /*2200*/  IMAD R4, R13, UR7, R10 ;  /* 0x000000070d047c24 */ /* 0x000fe4000f8e020a */
[----:B-----5:R-:W-:-:S05]  /*2210*/  IMAD.U32 R3, RZ, RZ, UR21 ;  /* 0x00000015ff037e24 */ /* 0x020fca000f8e00ff */
[----:B-12---:R-:W-:-:S07]  /*2220*/  IADD3.X R3, PT, PT, R3, UR47, RZ, P1, P2 ;  /* 0x0000002f03037c10 */ /* 0x006fce0008fe44ff */
.L_x_3595:
[----:B------:R-:W1:Y:S01]  /*2230*/  LDC R14, c[0x0][0x3f4] ;  /* 0x0000fd00ff0e7b82 */ /* 0x000e620000000800 */
[----:B------:R-:W-:Y:S01]  /*2240*/  IABS R78, R10 ;  /* 0x0000000a004e7213 */ /* 0x000fe20000000000 */
[----:B------:R-:W-:Y:S02]  /*2250*/  @P0 IMAD.MOV.U32 R12, RZ, RZ, R8 ;  /* 0x000000ffff0c0224 */ /* 0x000fe400078e0008 */
[----:B0-----:R-:W-:Y:S02]  /*2260*/  @P0 IMAD.MOV.U32 R13, RZ, RZ, R3 ;  /* 0x000000ffff0d0224 */ /* 0x001fe400078e0003 */
[----:B------:R-:W-:Y:S01]  /*2270*/  IMAD.HI.U32 R15, R7, R78, RZ ;  /* 0x0000004e070f7227 */ /* 0x000fe200078e00ff */
[C---:B------:R-:W-:Y:S02]  /*2280*/  ISETP.GE.AND P2, PT, R10.reuse, RZ, PT ;  /* 0x000000ff0a00720c */ /* 0x040fe40003f46270 */
[----:B------:R2:W5:Y:S01]  /*2290*/  @P0 LDG.E.U8 R11, desc[UR36][R12.64] ;  /* 0x000000240c0b0981 */ /* 0x000562000c1e1100 */
[----:B------:R-:W-:Y:S01]  /*22a0*/  ISETP.GE.AND P6, PT, R10, UR43, PT ;  /* 0x0000002b0a007c0c */ /* 0x000fe2000bfc6270 */
[----:B------:R-:W-:Y:S01]  /*22b0*/  BSSY.RECONVERGENT B1, `(.L_x_3528) ;  /* 0x000002e000017945 */ /* 0x000fe20003800200 */
[----:B------:R-:W-:-:S02]  /*22c0*/  IADD3 R15, PT, PT, -R15, RZ, RZ ;  /* 0x000000ff0f0f7210 */ /* 0x000fc40007ffe1ff */
[----:B------:R-:W-:Y:S02]  /*22d0*/  FSEL R49, R49, RZ, P6 ;  /* 0x000000ff31317208 */ /* 0x000fe40003000000 */
[----:B-1----:R-:W-:Y:S02]  /*22e0*/  IABS R82, R14 ;  /* 0x0000000e00527213 */ /* 0x002fe40000000000 */
[----:B------:R-:W-:-:S03]  /*22f0*/  ISETP.NE.AND P3, PT, R14, RZ, PT ;  /* 0x000000ff0e00720c */ /* 0x000fc60003f65270 */
[----:B------:R-:W-:Y:S02]  /*2300*/  IMAD R15, R82, R15, R78 ;  /* 0x0000000f520f7224 */ /* 0x000fe400078e024e */
[----:B------:R-:W-:-:S03]  /*2310*/  IMAD R78, R14, 0x50, RZ ;  /* 0x000000500e4e7824 */ /* 0x000fc600078e02ff */
[----:B------:R-:W-:-:S13]  /*2320*/  ISETP.GT.U32.AND P1, PT, R47, R15, PT ;  /* 0x0000000f2f00720c */ /* 0x000fda0003f24070 */
[----:B------:R-:W-:-:S05]  /*2330*/  @!P1 IMAD.IADD R15, R15, 0x1, -R82 ;  /* 0x000000010f0f9824 */ /* 0x000fca00078e0a52 */
[----:B------:R-:W-:-:S13]  /*2340*/  ISETP.GT.U32.AND P1, PT, R47, R15, PT ;  /* 0x0000000f2f00720c */ /* 0x000fda0003f24070 */
[----:B------:R-:W-:Y:S01]  /*2350*/  @!P1 IMAD.IADD R15, R15, 0x1, -R82 ;  /* 0x000000010f0f9824 */ /* 0x000fe200078e0a52 */
[----:B------:R-:W-:-:S04]  /*2360*/  ISETP.GE.AND P1, PT, R10, UR43, PT ;  /* 0x0000002b0a007c0c */ /* 0x000fc8000bf26270 */
[----:B------:R-:W-:Y:S02]  /*2370*/  @!P2 IADD3 R15, PT, PT, -R15, RZ, RZ ;  /* 0x000000ff0f0fa210 */ /* 0x000fe40007ffe1ff */
[----:B------:R-:W-:-:S04]  /*2380*/  @!P3 LOP3.LUT R15, RZ, R14, RZ, 0x33, !PT ;  /* 0x0000000eff0fb212 */ /* 0x000fc800078e33ff */
[C---:B------:R-:W-:Y:S01]  /*2390*/  SHF.L.U32 R87, R15.reuse, 0x2, RZ ;  /* 0x000000020f577819 */ /* 0x040fe200000006ff */
[----:B------:R-:W-:-:S03]  /*23a0*/  IMAD.IADD R81, R15, 0x1, R14 ;  /* 0x000000010f517824 */ /* 0x000fc600078e020e */
[-C--:B------:R-:W-:Y:S01]  /*23b0*/  ISETP.GE.OR P5, PT, R87, R78.reuse, P1 ;  /* 0x0000004e5700720c */ /* 0x080fe20000fa6670 */
[C-C-:B------:R-:W-:Y:S01]  /*23c0*/  IMAD R85, R14.reuse, 0x4, R81.reuse ;  /* 0x000000040e557824 */ /* 0x140fe200078e0251 */
[C---:B------:R-:W-:Y:S01]  /*23d0*/  LEA R91, R14.reuse, R87, 0x3 ;  /* 0x000000570e5b7211 */ /* 0x040fe200078e18ff */
[----:B--2---:R-:W-:Y:S02]  /*23e0*/  IMAD.SHL.U32 R13, R81, 0x4, RZ ;  /* 0x00000004510d7824 */ /* 0x004fe400078e00ff */
[----:B------:R-:W-:Y:S01]  /*23f0*/  IMAD.SHL.U32 R83, R85, 0x4, RZ ;  /* 0x0000000455537824 */ /* 0x000fe200078e00ff */
[-C--:B------:R-:W-:Y:S01]  /*2400*/  ISETP.GE.OR P3, PT, R91, R78.reuse, P1 ;  /* 0x0000004e5b00720c */ /* 0x080fe20000f66670 */
[----:B------:R-:W-:Y:S01]  /*2410*/  IMAD R89, R14, 0x2, R81 ;  /* 0x000000020e597824 */ /* 0x000fe200078e0251 */
[-C--:B------:R-:W-:Y:S02]  /*2420*/  ISETP.GE.OR P4, PT, R13, R78.reuse, P1 ;  /* 0x0000004e0d00720c */ /* 0x080fe40000f86670 */
[----:B------:R-:W-:Y:S01]  /*2430*/  ISETP.GE.OR P2, PT, R83, R78, P1 ;  /* 0x0000004e5300720c */ /* 0x000fe20000f46670 */
[----:B------:R-:W-:-:S02]  /*2440*/  IMAD.SHL.U32 R89, R89, 0x4, RZ ;  /* 0x0000000459597824 */ /* 0x000fc400078e00ff */
[----:B------:R-:W-:Y:S10]  /*2450*/  @P5 BRA `(.L_x_3529) ;  /* 0x00000000004c5947 */ /* 0x000ff40003800000 */
[----:B------:R-:W1:Y:S02]  /*2460*/  S2UR UR7, SR_CTAID.Y ;  /* 0x00000000000779c3 */ /* 0x000e640000002600 */
[----:B-1----:R-:W-:-:S05]  /*2470*/  IMAD R82, R14, UR7, RZ ;  /* 0x000000070e527c24 */ /* 0x002fca000f8e02ff */
[----:B------:R-:W-:-:S04]  /*2480*/  IADD3 R12, P5, PT, R82, R15, RZ ;  /* 0x0000000f520c7210 */ /* 0x000fc80007fbe0ff */
[----:B------:R-:W-:Y:S02]  /*2490*/  LEA.HI.X.SX32 R13, R82, RZ, 0x1, P5 ;  /* 0x000000ff520d7211 */ /* 0x000fe400028f0eff */
[----:B----4-:R-:W-:-:S04]  /*24a0*/  LEA R82, P5, R12, UR10, 0x2 ;  /* 0x0000000a0c527c11 */ /* 0x010fc8000f8a10ff */
[----:B------:R-:W-:-:S05]  /*24b0*/  LEA.HI.X R83, R12, UR11, R13, 0x2, P5 ;  /* 0x0000000b0c537c11 */ /* 0x000fca000a8f140d */
[----:B------:R-:W2:Y:S01]  /*24c0*/  LDG.E R82, desc[UR36][R82.64] ;  /* 0x0000002452527981 */ /* 0x000ea2000c1e1900 */
[----:B------:R-:W-:Y:S01]  /*24d0*/  IMAD R13, R14, UR22, RZ ;  /* 0x000000160e0d7c24 */ /* 0x000fe2000f8e02ff */
[----:B------:R-:W1:Y:S02]  /*24e0*/  S2R R49, SR_TID.X ;  /* 0x0000000000317919 */ /* 0x000e640000002100 */
[----:B-1----:R-:W-:-:S05]  /*24f0*/  LOP3.LUT R49, R49, 0x3, RZ, 0xc0, !PT ;  /* 0x0000000331317812 */ /* 0x002fca00078ec0ff */
[----:B------:R-:W-:Y:S02]  /*2500*/  IMAD R49, R14, UR4, R49 ;  /* 0x000000040e317c24 */ /* 0x000fe4000f8e0231 */
[----:B--2---:R-:W-:-:S03]  /*2510*/  IMAD R12, R82, R13, RZ ;  /* 0x0000000d520c7224 */ /* 0x004fc600078e02ff */
[----:B------:R-:W-:Y:S01]  /*2520*/  SHF.R.S32.HI R13, RZ, 0x1f, R49 ;  /* 0x0000001fff0d7819 */ /* 0x000fe20000011431 */
[----:B------:R-:W-:-:S05]  /*2530*/  IMAD R12, R12, 0x50, R87 ;  /* 0x000000500c0c7824 */ /* 0x000fca00078e0257 */
[----:B------:R-:W-:-:S04]  /*2540*/  IADD3 R49, P5, PT, R12, R49, RZ ;  /* 0x000000310c317210 */ /* 0x000fc80007fbe0ff */
[----:B------:R-:W-:Y:S02]  /*2550*/  LEA.HI.X.SX32 R84, R12, R13, 0x1, P5 ;  /* 0x0000000d0c547211 */ /* 0x000fe400028f0eff */
[----:B------:R-:W-:-:S04]  /*2560*/  LEA R12, P5, R49, UR12, 0x2 ;  /* 0x0000000c310c7c11 */ /* 0x000fc8000f8a10ff */
[----:B------:R-:W-:-:S05]  /*2570*/  LEA.HI.X R13, R49, UR13, R84, 0x2, P5 ;  /* 0x0000000d310d7c11 */ /* 0x000fca000a8f1454 */
[----:B------:R1:W5:Y:S04]  /*2580*/  LDG.E R49, desc[UR36][R12.64] ;  /* 0x000000240c317981 */ /* 0x000368000c1e1900 */
.L_x_3529:
[----:B----4-:R-:W-:Y:S05]  /*2590*/  BSYNC.RECONVERGENT B1 ;  /* 0x0000000000017941 */ /* 0x010fea0003800200 */
.L_x_3528:
[----:B------:R-:W-:Y:S01]  /*25a0*/  BSSY.RECONVERGENT B1, `(.L_x_3530) ;  /* 0x0000019000017945 */ /* 0x000fe20003800200 */
[----:B------:R-:W-:Y:S02]  /*25b0*/  ISETP.GE.OR P5, PT, R89, R78, P1 ;  /* 0x0000004e5900720c */ /* 0x000fe40000fa6670 */
[----:B------:R-:W-:Y:S02]  /*25c0*/  MOV R82, R50 ;  /* 0x0000003200527202 */ /* 0x000fe40000000f00 */
[----:B------:R-:W-:Y:S01]  /*25d0*/  FSEL R48, R48, RZ, P6 ;  /* 0x000000ff30307208 */ /* 0x000fe20003000000 */
[----:B------:R-:W-:Y:S08]  /*25e0*/  @P4 BRA `(.L_x_3531) ;  /* 0x0000000000504947 */ /* 0x000ff00003800000 */
        /* <DEDUP_REMOVED lines=8> */
[----:B------:R-:W1:Y:S03]  /*2670*/  S2R R50, SR_TID.X ;  /* 0x0000000000327919 */ /* 0x000e660000002100 */
[----:B--2---:R-:W-:Y:S01]  /*2680*/  IMAD R48, R12, R83, RZ ;  /* 0x000000530c307224 */ /* 0x004fe200078e02ff */
[----:B-1----:R-:W-:-:S03]  /*2690*/  LOP3.LUT R83, R50, 0x3, RZ, 0xc0, !PT ;  /* 0x0000000332537812 */ /* 0x002fc600078ec0ff */
[----:B------:R-:W-:Y:S02]  /*26a0*/  IMAD R48, R48, 0x14, R81 ;  /* 0x0000001430307824 */ /* 0x000fe400078e0251 */
[----:B------:R-:W-:Y:S02]  /*26b0*/  IMAD R83, R14, UR4, R83 ;  /* 0x000000040e537c24 */ /* 0x000fe4000f8e0253 */
[----:B------:R-:W-:-:S05]  /*26c0*/  IMAD.SHL.U32 R48, R48, 0x4, RZ ;  /* 0x0000000430307824 */ /* 0x000fca00078e00ff */
[----:B------:R-:W-:Y:S02]  /*26d0*/  SHF.R.S32.HI R50, RZ, 0x1f, R48 ;  /* 0x0000001fff327819 */ /* 0x000fe40000011430 */
[----:B------:R-:W-:-:S04]  /*26e0*/  IADD3 R48, P4, PT, R83, R48, RZ ;  /* 0x0000003053307210 */ /* 0x000fc80007f9e0ff */
[----:B------:R-:W-:Y:S02]  /*26f0*/  LEA.HI.X.SX32 R83, R83, R50, 0x1, P4 ;  /* 0x0000003253537211 */ /* 0x000fe400020f0eff */
[----:B------:R-:W-:-:S04]  /*2700*/  LEA R12, P4, R48, UR12, 0x2 ;  /* 0x0000000c300c7c11 */ /* 0x000fc8000f8810ff */
[----:B------:R-:W-:-:S05]  /*2710*/  LEA.HI.X R13, R48, UR13, R83, 0x2, P4 ;  /* 0x0000000d300d7c11 */ /* 0x000fca000a0f1453 */
[----:B------:R2:W5:Y:S04]  /*2720*/  LDG.E R48, desc[UR36][R12.64] ;  /* 0x000000240c307981 */ /* 0x000568000c1e1900 */
.L_x_3531:
[----:B------:R-:W-:Y:S05]  /*2730*/  BSYNC.RECONVERGENT B1 ;  /* 0x0000000000017941 */ /* 0x000fea0003800200 */
.L_x_3530:
[----:B------:R-:W-:Y:S01]  /*2740*/  BSSY.RECONVERGENT B1, `(.L_x_3532) ;  /* 0x0000017000017945 */ /* 0x000fe20003800200 */
[----:B------:R-:W-:Y:S01]  /*2750*/  IMAD R81, R14, 0x4, R81 ;  /* 0x000000040e517824 */ /* 0x000fe200078e0251 */
[----:B------:R-:W-:Y:S02]  /*2760*/  FSEL R51, R51, RZ, P6 ;  /* 0x000000ff33337208 */ /* 0x000fe40003000000 */
[----:B------:R-:W-:Y:S05]  /*2770*/  @P3 BRA `(.L_x_3533) ;  /* 0x00000000004c3947 */ /* 0x000fea0003800000 */
[----:B------:R-:W1:Y:S02]  /*2780*/  S2UR UR7, SR_CTAID.Y ;  /* 0x00000000000779c3 */ /* 0x000e640000002600 */
[----:B-12---:R-:W-:-:S05]  /*2790*/  IMAD R12, R14, UR7, RZ ;  /* 0x000000070e0c7c24 */ /* 0x006fca000f8e02ff */
[----:B------:R-:W-:-:S04]  /*27a0*/  IADD3 R13, P3, PT, R12, R15, RZ ;  /* 0x0000000f0c0d7210 */ /* 0x000fc80007f7e0ff */
[----:B------:R-:W-:Y:S02]  /*27b0*/  LEA.HI.X.SX32 R50, R12, RZ, 0x1, P3 ;  /* 0x000000ff0c327211 */ /* 0x000fe400018f0eff */
[----:B------:R-:W-:-:S04]  /*27c0*/  LEA R12, P3, R13, UR10, 0x2 ;  /* 0x0000000a0d0c7c11 */ /* 0x000fc8000f8610ff */
[----:B------:R-:W-:-:S05]  /*27d0*/  LEA.HI.X R13, R13, UR11, R50, 0x2, P3 ;  /* 0x0000000b0d0d7c11 */ /* 0x000fca00098f1432 */
[----:B------:R-:W2:Y:S01]  /*27e0*/  LDG.E R12, desc[UR36][R12.64] ;  /* 0x000000240c0c7981 */ /* 0x000ea2000c1e1900 */
[----:B------:R-:W-:Y:S01]  /*27f0*/  IMAD R51, R14, UR22, RZ ;  /* 0x000000160e337c24 */ /* 0x000fe2000f8e02ff */
[----:B------:R-:W1:Y:S02]  /*2800*/  S2R R83, SR_TID.X ;  /* 0x0000000000537919 */ /* 0x000e640000002100 */
[----:B-1----:R-:W-:-:S05]  /*2810*/  LOP3.LUT R83, R83, 0x3, RZ, 0xc0, !PT ;  /* 0x0000000353537812 */ /* 0x002fca00078ec0ff */
[----:B------:R-:W-:Y:S02]  /*2820*/  IMAD R83, R14, UR4, R83 ;  /* 0x000000040e537c24 */ /* 0x000fe4000f8e0253 */
[----:B--2---:R-:W-:-:S04]  /*2830*/  IMAD R50, R12, R51, RZ ;  /* 0x000000330c327224 */ /* 0x004fc800078e02ff */
[----:B------:R-:W-:-:S05]  /*2840*/  IMAD R91, R50, 0x50, R91 ;  /* 0x00000050325b7824 */ /* 0x000fca00078e025b */
[----:B------:R-:W-:Y:S02]  /*2850*/  SHF.R.S32.HI R50, RZ, 0x1f, R91 ;  /* 0x0000001fff327819 */ /* 0x000fe4000001145b */
[----:B------:R-:W-:-:S04]  /*2860*/  IADD3 R91, P3, PT, R83, R91, RZ ;  /* 0x0000005b535b7210 */ /* 0x000fc80007f7e0ff */
[----:B------:R-:W-:Y:S02]  /*2870*/  LEA.HI.X.SX32 R84, R83, R50, 0x1, P3 ;  /* 0x0000003253547211 */ /* 0x000fe400018f0eff */
[----:B------:R-:W-:-:S04]  /*2880*/  LEA R50, P3, R91, UR12, 0x2 ;  /* 0x0000000c5b327c11 */ /* 0x000fc8000f8610ff */
[----:B------:R-:W-:-:S06]  /*2890*/  LEA.HI.X R51, R91, UR13, R84, 0x2, P3 ;  /* 0x0000000d5b337c11 */ /* 0x000fcc00098f1454 */
[----:B------:R4:W5:Y:S03]  /*28a0*/  LDG.E R51, desc[UR36][R50.64] ;  /* 0x0000002432337981 */ /* 0x000966000c1e1900 */
.L_x_3533:
[----:B------:R-:W-:Y:S05]  /*28b0*/  BSYNC.RECONVERGENT B1 ;  /* 0x0000000000017941 */ /* 0x000fea0003800200 */
.L_x_3532:
[----:B------:R-:W-:Y:S01]  /*28c0*/  BSSY.RECONVERGENT B1, `(.L_x_3534) ;  /* 0x0000017000017945 */ /* 0x000fe20003800200 */
[----:B------:R-:W-:Y:S02]  /*28d0*/  IADD3 R84, PT, PT, R81, R14, RZ ;  /* 0x0000000e51547210 */ /* 0x000fe40007ffe0ff */
[----:B----4-:R-:W-:Y:S01]  /*28e0*/  FSEL R50, R82, RZ, P6 ;  /* 0x000000ff52327208 */ /* 0x010fe20003000000 */
[----:B------:R-:W-:Y:S06]  /*28f0*/  @P5 BRA `(.L_x_3535) ;  /* 0x00000000004c5947 */ /* 0x000fec0003800000 */
        /* <DEDUP_REMOVED lines=12> */
[----:B------:R-:W-:-:S03]  /*29c0*/  IMAD R83, R14, UR4, R83 ;  /* 0x000000040e537c24 */ /* 0x000fc6000f8e0253 */
[----:B------:R-:W-:Y:S02]  /*29d0*/  SHF.R.S32.HI R50, RZ, 0x1f, R89 ;  /* 0x0000001fff327819 */ /* 0x000fe40000011459 */
[----:B------:R-:W-:-:S04]  /*29e0*/  IADD3 R89, P3, PT, R83, R89, RZ ;  /* 0x0000005953597210 */ /* 0x000fc80007f7e0ff */
[----:B------:R-:W-:Y:S02]  /*29f0*/  LEA.HI.X.SX32 R50, R83, R50, 0x1, P3 ;  /* 0x0000003253327211 */ /* 0x000fe400018f0eff */
[----:B------:R-:W-:-:S04]  /*2a00*/  LEA R82, P3, R89, UR12, 0x2 ;  /* 0x0000000c59527c11 */ /* 0x000fc8000f8610ff */
[----:B------:R-:W-:-:S05]  /*2a10*/  LEA.HI.X R83, R89, UR13, R50, 0x2, P3 ;  /* 0x0000000d59537c11 */ /* 0x000fca00098f1432 */
[----:B------:R4:W5:Y:S04]  /*2a20*/  LDG.E R50, desc[UR36][R82.64] ;  /* 0x0000002452327981 */ /* 0x000968000c1e1900 */
.L_x_3535:
[----:B------:R-:W-:Y:S05]  /*2a30*/  BSYNC.RECONVERGENT B1 ;  /* 0x0000000000017941 */ /* 0x000fea0003800200 */
.L_x_3534:
[----:B------:R-:W-:Y:S01]  /*2a40*/  IMAD R89, R14, 0x10, R87 ;  /* 0x000000100e597824 */ /* 0x000fe200078e0257 */
[----:B------:R-:W-:Y:S01]  /*2a50*/  BSSY.RECONVERGENT B1, `(.L_x_3536) ;  /* 0x000001a000017945 */ /* 0x000fe20003800200 */
[----:B-12---:R-:W-:Y:S01]  /*2a60*/  IMAD.SHL.U32 R13, R84, 0x4, RZ ;  /* 0x00000004540d7824 */ /* 0x006fe200078e00ff */
[----:B----4-:R-:W-:Y:S02]  /*2a70*/  MOV R83, R52 ;  /* 0x0000003400537202 */ /* 0x010fe40000000f00 */
[-C--:B------:R-:W-:Y:S02]  /*2a80*/  ISETP.GE.OR P4, PT, R89, R78.reuse, P1 ;  /* 0x0000004e5900720c */ /* 0x080fe40000f86670 */
[----:B------:R-:W-:Y:S02]  /*2a90*/  ISETP.GE.OR P3, PT, R13, R78, P1 ;  /* 0x0000004e0d00720c */ /* 0x000fe40000f66670 */
        /* <DEDUP_REMOVED lines=19> */
[----:B------:R-:W-:-:S06]  /*2bd0*/  LEA.HI.X R53, R89, UR13, R82, 0x2, P4 ;  /* 0x0000000d59357c11 */ /* 0x000fcc000a0f1452 */
[----:B------:R1:W5:Y:S03]  /*2be0*/  LDG.E R53, desc[UR36][R52.64] ;  /* 0x0000002434357981 */ /* 0x000366000c1e1900 */
.L_x_3537:
[----:B------:R-:W-:Y:S05]  /*2bf0*/  BSYNC.RECONVERGENT B1 ;  /* 0x0000000000017941 */ /* 0x000fea0003800200 */
.L_x_3536:
[----:B------:R-:W-:Y:S01]  /*2c00*/  BSSY.RECONVERGENT B1, `(.L_x_3538) ;  /* 0x0000018000017945 */ /* 0x000fe20003800200 */
[----:B------:R-:W-:Y:S01]  /*2c10*/  IMAD R82, R14, 0x2, R81 ;  /* 0x000000020e527824 */ /* 0x000fe200078e0251 */
[----:B-1----:R-:W-:Y:S02]  /*2c20*/  FSEL R52, R83, RZ, P6 ;  /* 0x000000ff53347208 */ /* 0x002fe40003000000 */
        /* <DEDUP_REMOVED lines=21> */
.L_x_3539:
[----:B------:R-:W-:Y:S05]  /*2d80*/  BSYNC.RECONVERGENT B1 ;  /* 0x0000000000017941 */ /* 0x000fea0003800200 */
.L_x_3538:
[----:B------:R-:W-:Y:S01]  /*2d90*/  IMAD R83, R14, 0x20, R87 ;  /* 0x000000200e537824 */ /* 0x000fe200078e0257 */
[----:B-1----:R-:W-:Y:S01]  /*2da0*/  SHF.L.U32 R13, R82, 0x2, RZ ;  /* 0x00000002520d7819 */ /* 0x002fe200000006ff */
[----:B------:R-:W-:Y:S01]  /*2db0*/  BSSY.RECONVERGENT B1, `(.L_x_3540) ;  /* 0x000001a000017945 */ /* 0x000fe20003800200 */
[----:B------:R-:W-:Y:S01]  /*2dc0*/  IMAD R81, R14, 0x2, R81 ;  /* 0x000000020e517824 */ /* 0x000fe200078e0251 */
[----:B------:R-:W-:Y:S02]  /*2dd0*/  FSEL R55, R55, RZ, P6 ;  /* 0x000000ff37377208 */ /* 0x000fe40003000000 */
        /* <DEDUP_REMOVED lines=16> */
[----:B------:R-:W-:-:S04]  /*2ee0*/  SHF.L.U32 R55, R55, 0x2, RZ ;  /* 0x0000000237377819 */ /* 0x000fc800000006ff */
[----:B------:R-:W-:Y:S02]  /*2ef0*/  SHF.R.S32.HI R84, RZ, 0x1f, R55 ;  /* 0x0000001fff547819 */ /* 0x000fe40000011437 */
[----:B------:R-:W-:-:S04]  /*2f00*/  IADD3 R55, P3, PT, R85, R55, RZ ;  /* 0x0000003755377210 */ /* 0x000fc80007f7e0ff */
[----:B------:R-:W-:Y:S02]  /*2f10*/  LEA.HI.X.SX32 R84, R85, R84, 0x1, P3 ;  /* 0x0000005455547211 */ /* 0x000fe400018f0eff */
[----:B------:R-:W-:-:S04]  /*2f20*/  LEA R12, P3, R55, UR12, 0x2 ;  /* 0x0000000c370c7c11 */ /* 0x000fc8000f8610ff */
[----:B------:R-:W-:-:S05]  /*2f30*/  LEA.HI.X R13, R55, UR13, R84, 0x2, P3 ;  /* 0x0000000d370d7c11 */ /* 0x000fca00098f1454 */
[----:B------:R1:W5:Y:S04]  /*2f40*/  LDG.E R55, desc[UR36][R12.64] ;  /* 0x000000240c377981 */ /* 0x000368000c1e1900 */
.L_x_3541:
[----:B------:R-:W-:Y:S05]  /*2f50*/  BSYNC.RECONVERGENT B1 ;  /* 0x0000000000017941 */ /* 0x000fea0003800200 */
.L_x_3540:
        /* <DEDUP_REMOVED lines=16> */
[----:B------:R-:W-:-:S04]  /*3060*/  IMAD R54, R85, 0x14, R82 ;  /* 0x0000001455367824 */ /* 0x000fc800078e0252 */
[----:B------:R-:W-:-:S05]  /*3070*/  IMAD.SHL.U32 R54, R54, 0x4, RZ ;  /* 0x0000000436367824 */ /* 0x000fca00078e00ff */
[----:B------:R-:W-:Y:S02]  /*3080*/  SHF.R.S32.HI R82, RZ, 0x1f, R54 ;  /* 0x0000001fff527819 */ /* 0x000fe40000011436 */
[----:B------:R-:W-:-:S04]  /*3090*/  IADD3 R54, P2, PT, R89, R54, RZ ;  /* 0x0000003659367210 */ /* 0x000fc80007f5e0ff */
[----:B------:R-:W-:Y:S02]  /*30a0*/  LEA.HI.X.SX32 R85, R89, R82, 0x1, P2 ;  /* 0x0000005259557211 */ /* 0x000fe400010f0eff */
[----:B------:R-:W-:-:S04]  /*30b0*/  LEA R12, P2, R54, UR12, 0x2 ;  /* 0x0000000c360c7c11 */ /* 0x000fc8000f8410ff */
[----:B------:R-:W-:-:S05]  /*30c0*/  LEA.HI.X R13, R54, UR13, R85, 0x2, P2 ;  /* 0x0000000d360d7c11 */ /* 0x000fca00090f1455 */
[----:B------:R2:W5:Y:S04]  /*30d0*/  LDG.E R54, desc[UR36][R12.64] ;  /* 0x000000240c367981 */ /* 0x000568000c1e1900 */
.L_x_3543:
[----:B------:R-:W-:Y:S05]  /*30e0*/  BSYNC.RECONVERGENT B1 ;  /* 0x0000000000017941 */ /* 0x000fea0003800200 */
.L_x_3542:
[----:B------:R-:W-:Y:S01]  /*30f0*/  BSSY.RECONVERGENT B1, `(.L_x_3544) ;  /* 0x0000017000017945 */ /* 0x000fe20003800200 */
[----:B------:R-:W-:Y:S02]  /*3100*/  IADD3 R84, PT, PT, R81, R14, RZ ;  /* 0x0000000e51547210 */ /* 0x000fe40007ffe0ff */
[----:B------:R-:W-:Y:S01]  /*3110*/  FSEL R57, R57, RZ, P6 ;  /* 0x000000ff39397208 */ /* 0x000fe20003000000 */
        /* <DEDUP_REMOVED lines=18> */
[----:B------:R-:W-:-:S05]  /*3240*/  LEA.HI.X R83, R83, UR13, R86, 0x2, P2 ;  /* 0x0000000d53537c11 */ /* 0x000fca00090f1456 */
[----:B------:R4:W5:Y:S04]  /*3250*/  LDG.E R57, desc[UR36][R82.64] ;  /* 0x0000002452397981 */ /* 0x000968000c1e1900 */
.L_x_3545:
[----:B------:R-:W-:Y:S05]  /*3260*/  BSYNC.RECONVERGENT B1 ;  /* 0x0000000000017941 */ /* 0x000fea0003800200 */
.L_x_3544:
[----:B-12---:R-:W-:Y:S01]  /*3270*/  IMAD.SHL.U32 R13, R81, 0x4, RZ ;  /* 0x00000004510d7824 */ /* 0x006fe200078e00ff */
[----:B------:R-:W-:Y:S01]  /*3280*/  SHF.L.U32 R89, R84, 0x2, RZ ;  /* 0x0000000254597819 */ /* 0x000fe200000006ff */
[----:B------:R-:W-:Y:S01]  /*3290*/  IMAD R85, R14, 0x2, R81 ;  /* 0x000000020e557824 */ /* 0x000fe200078e0251 */
[----:B------:R-:W-:Y:S01]  /*32a0*/  BSSY.RECONVERGENT B1, `(.L_x_3546) ;  /* 0x000001e000017945 */ /* 0x000fe20003800200 */
[----:B------:R-:W-:Y:S02]  /*32b0*/  FSEL R56, R56, RZ, P6 ;  /* 0x000000ff38387208 */ /* 0x000fe40003000000 */
[-C--:B------:R-:W-:Y:S01]  /*32c0*/  ISETP.GE.OR P5, PT, R13, R78.reuse, P1 ;  /* 0x0000004e0d00720c */ /* 0x080fe20000fa6670 */
[----:B----4-:R-:W-:Y:S01]  /*32d0*/  IMAD.IADD R83, R85, 0x1, R14 ;  /* 0x0000000155537824 */ /* 0x010fe200078e020e */
[----:B------:R-:W-:Y:S01]  /*32e0*/  ISETP.GE.OR P2, PT, R89, R78, P1 ;  /* 0x0000004e5900720c */ /* 0x000fe20000f46670 */
[----:B------:R-:W-:-:S03]  /*32f0*/  IMAD.SHL.U32 R13, R85, 0x4, RZ ;  /* 0x00000004550d7824 */ /* 0x000fc600078e00ff */
[----:B------:R-:W-:Y:S02]  /*3300*/  SHF.L.U32 R89, R83, 0x2, RZ ;  /* 0x0000000253597819 */ /* 0x000fe400000006ff */
[-C--:B------:R-:W-:Y:S02]  /*3310*/  ISETP.GE.OR P3, PT, R13, R78.reuse, P1 ;  /* 0x0000004e0d00720c */ /* 0x080fe40000f66670 */
[----:B------:R-:W-:-:S03]  /*3320*/  ISETP.GE.OR P4, PT, R89, R78, P1 ;  /* 0x0000004e5900720c */ /* 0x000fc60000f86670 */
        /* <DEDUP_REMOVED lines=10> */
[----:B--2---:R-:W-:-:S04]  /*33d0*/  IMAD R56, R12, R89, RZ ;  /* 0x000000590c387224 */ /* 0x004fc800078e02ff */
[----:B------:R-:W-:Y:S01]  /*33e0*/  IMAD R56, R56, 0x14, R81 ;  /* 0x0000001438387824 */ /* 0x000fe200078e0251 */
[----:B-1----:R-:W-:-:S03]  /*33f0*/  LOP3.LUT R81, R82, 0x3, RZ, 0xc0, !PT ;  /* 0x0000000352517812 */ /* 0x002fc600078ec0ff */
[----:B------:R-:W-:Y:S02]  /*3400*/  IMAD.SHL.U32 R56, R56, 0x4, RZ ;  /* 0x0000000438387824 */ /* 0x000fe400078e00ff */
[----:B------:R-:W-:-:S03]  /*3410*/  IMAD R82, R14, UR4, R81 ;  /* 0x000000040e527c24 */ /* 0x000fc6000f8e0251 */
[----:B------:R-:W-:Y:S02]  /*3420*/  SHF.R.S32.HI R81, RZ, 0x1f, R56 ;  /* 0x0000001fff517819 */ /* 0x000fe40000011438 */
[----:B------:R-:W-:-:S04]  /*3430*/  IADD3 R56, P5, PT, R82, R56, RZ ;  /* 0x0000003852387210 */ /* 0x000fc80007fbe0ff */
[----:B------:R-:W-:Y:S02]  /*3440*/  LEA.HI.X.SX32 R81, R82, R81, 0x1, P5 ;  /* 0x0000005152517211 */ /* 0x000fe400028f0eff */
[----:B------:R-:W-:-:S04]  /*3450*/  LEA R12, P5, R56, UR12, 0x2 ;  /* 0x0000000c380c7c11 */ /* 0x000fc8000f8a10ff */
[----:B------:R-:W-:-:S05]  /*3460*/  LEA.HI.X R13, R56, UR13, R81, 0x2, P5 ;  /* 0x0000000d380d7c11 */ /* 0x000fca000a8f1451 */
[----:B------:R1:W5:Y:S04]  /*3470*/  LDG.E R56, desc[UR36][R12.64] ;  /* 0x000000240c387981 */ /* 0x000368000c1e1900 */
.L_x_3547:
[----:B------:R-:W-:Y:S05]  /*3480*/  BSYNC.RECONVERGENT B1 ;  /* 0x0000000000017941 */ /* 0x000fea0003800200 */
.L_x_3546:
[----:B------:R-:W-:Y:S01]  /*3490*/  BSSY.RECONVERGENT B1, `(.L_x_3548) ;  /* 0x0000017000017945 */ /* 0x000fe20003800200 */
[----:B------:R-:W-:-:S03]  /*34a0*/  FSEL R59, R59, RZ, P6 ;  /* 0x000000ff3b3b7208 */ /* 0x000fc60003000000 */
        /* <DEDUP_REMOVED lines=21> */
.L_x_3549:
[----:B------:R-:W-:Y:S05]  /*3600*/  BSYNC.RECONVERGENT B1 ;  /* 0x0000000000017941 */ /* 0x000fea0003800200 */
.L_x_3548:
        /* <DEDUP_REMOVED lines=24> */
.L_x_3551:
[----:B------:R-:W-:Y:S05]  /*3790*/  BSYNC.RECONVERGENT B1 ;  /* 0x0000000000017941 */ /* 0x000fea0003800200 */
.L_x_3550:
[----:B------:R-:W-:Y:S01]  /*37a0*/  BSSY.RECONVERGENT B1, `(.L_x_3552) ;  /* 0x0000018000017945 */ /* 0x000fe20003800200 */
[----:B------:R-:W-:Y:S01]  /*37b0*/  IMAD.IADD R85, R81, 0x1, R14 ;  /* 0x0000000151557824 */ /* 0x000fe200078e020e */
[----:B------:R-:W-:Y:S02]  /*37c0*/  FSEL R61, R61, RZ, P6 ;  /* 0x000000ff3d3d7208 */ /* 0x000fe40003000000 */
[----:B------:R-:W-:Y:S05]  /*37d0*/  @P4 BRA `(.L_x_3553) ;  /* 0x0000000000504947 */ /* 0x000fea0003800000 */
[----:B------:R-:W1:Y:S02]  /*37e0*/  S2UR UR7, SR_CTAID.Y ;  /* 0x00000000000779c3 */ /* 0x000e640000002600 */
[----:B-12-4-:R-:W-:-:S05]  /*37f0*/  IMAD R12, R14, UR7, RZ ;  /* 0x000000070e0c7c24 */ /* 0x016fca000f8e02ff */
        /* <DEDUP_REMOVED lines=18> */
.L_x_3553:
[----:B------:R-:W-:Y:S05]  /*3920*/  BSYNC.RECONVERGENT B1 ;  /* 0x0000000000017941 */ /* 0x000fea0003800200 */
.L_x_3552:
[----:B-12-4-:R-:W-:Y:S01]  /*3930*/  IMAD.SHL.U32 R13, R81, 0x4, RZ ;  /* 0x00000004510d7824 */ /* 0x016fe200078e00ff */
[C---:B------:R-:W-:Y:S01]  /*3940*/  SHF.L.U32 R91, R85.reuse, 0x2, RZ ;  /* 0x00000002555b7819 */ /* 0x040fe200000006ff */
[----:B------:R-:W-:Y:S01]  /*3950*/  IMAD.IADD R89, R85, 0x1, R14 ;  /* 0x0000000155597824 */ /* 0x000fe200078e020e */
[----:B------:R-:W-:Y:S01]  /*3960*/  BSSY.RECONVERGENT B1, `(.L_x_3554) ;  /* 0x000001e000017945 */ /* 0x000fe20003800200 */
[----:B------:R-:W-:Y:S02]  /*3970*/  FSEL R60, R60, RZ, P6 ;  /* 0x000000ff3c3c7208 */ /* 0x000fe40003000000 */
[-C--:B------:R-:W-:Y:S01]  /*3980*/  ISETP.GE.OR P5, PT, R13, R78.reuse, P1 ;  /* 0x0000004e0d00720c */ /* 0x080fe20000fa6670 */
[----:B------:R-:W-:Y:S01]  /*3990*/  IMAD R83, R14, 0x2, R89 ;  /* 0x000000020e537824 */ /* 0x000fe200078e0259 */
        /* <DEDUP_REMOVED lines=26> */
.L_x_3555:
[----:B------:R-:W-:Y:S05]  /*3b40*/  BSYNC.RECONVERGENT B1 ;  /* 0x0000000000017941 */ /* 0x000fea0003800200 */
.L_x_3554:
[----:B------:R-:W-:Y:S01]  /*3b50*/  BSSY.RECONVERGENT B1, `(.L_x_3556) ;  /* 0x0000018000017945 */ /* 0x000fe20003800200 */
[----:B------:R-:W-:Y:S01]  /*3b60*/  IMAD.IADD R81, R83, 0x1, R14 ;  /* 0x0000000153517824 */ /* 0x000fe200078e020e */
        /* <DEDUP_REMOVED lines=13> */
[----:B-1----:R-:W-:-:S04]  /*3c40*/  LOP3.LUT R85, R84, 0x3, RZ, 0xc0, !PT ;  /* 0x0000000354557812 */ /* 0x002fc800078ec0ff */
[----:B------:R-:W-:Y:S01]  /*3c50*/  SHF.L.U32 R63, R63, 0x2, RZ ;  /* 0x000000023f3f7819 */ /* 0x000fe200000006ff */
[----:B------:R-:W-:-:S03]  /*3c60*/  IMAD R85, R14, UR4, R85 ;  /* 0x000000040e557c24 */ /* 0x000fc6000f8e0255 */
[----:B------:R-:W-:Y:S02]  /*3c70*/  SHF.R.S32.HI R82, RZ, 0x1f, R63 ;  /* 0x0000001fff527819 */ /* 0x000fe4000001143f */
[----:B------:R-:W-:-:S04]  /*3c80*/  IADD3 R63, P3, PT, R85, R63, RZ ;  /* 0x0000003f553f7210 */ /* 0x000fc80007f7e0ff */
[----:B------:R-:W-:Y:S02]  /*3c90*/  LEA.HI.X.SX32 R82, R85, R82, 0x1, P3 ;  /* 0x0000005255527211 */ /* 0x000fe400018f0eff */
[----:B------:R-:W-:-:S04]  /*3ca0*/  LEA R12, P3, R63, UR12, 0x2 ;  /* 0x0000000c3f0c7c11 */ /* 0x000fc8000f8610ff */
[----:B------:R-:W-:-:S05]  /*3cb0*/  LEA.HI.X R13, R63, UR13, R82, 0x2, P3 ;  /* 0x0000000d3f0d7c11 */ /* 0x000fca00098f1452 */
[----:B------:R2:W5:Y:S04]  /*3cc0*/  LDG.E R63, desc[UR36][R12.64] ;  /* 0x000000240c3f7981 */ /* 0x000568000c1e1900 */
.L_x_3557:
[----:B------:R-:W-:Y:S05]  /*3cd0*/  BSYNC.RECONVERGENT B1 ;  /* 0x0000000000017941 */ /* 0x000fea0003800200 */
.L_x_3556:
[----:B------:R-:W-:Y:S01]  /*3ce0*/  BSSY.RECONVERGENT B1, `(.L_x_3558) ;  /* 0x0000018000017945 */ /* 0x000fe20003800200 */
[----:B------:R-:W-:Y:S01]  /*3cf0*/  IMAD.IADD R85, R81, 0x1, R14 ;  /* 0x0000000151557824 */ /* 0x000fe200078e020e */
        /* <DEDUP_REMOVED lines=22> */
.L_x_3559:
[----:B------:R-:W-:Y:S05]  /*3e60*/  BSYNC.RECONVERGENT B1 ;  /* 0x0000000000017941 */ /* 0x000fea0003800200 */
.L_x_3558:
[----:B------:R-:W-:Y:S01]  /*3e70*/  IMAD R87, R14, 0x40, R87 ;  /* 0x000000400e577824 */ /* 0x000fe200078e0257 */
[----:B-12-4-:R-:W-:Y:S01]  /*3e80*/  SHF.L.U32 R13, R81, 0x2, RZ ;  /* 0x00000002510d7819 */ /* 0x016fe200000006ff */
[----:B------:R-:W-:Y:S01]  /*3e90*/  IMAD.SHL.U32 R89, R85, 0x4, RZ ;  /* 0x0000000455597824 */ /* 0x000fe200078e00ff */
[----:B------:R-:W-:Y:S01]  /*3ea0*/  BSSY.RECONVERGENT B1, `(.L_x_3560) ;  /* 0x000001b000017945 */ /* 0x000fe20003800200 */
[----:B------:R-:W-:Y:S02]  /*3eb0*/  MOV R82, R64 ;  /* 0x0000004000527202 */ /* 0x000fe40000000f00 */
[-C--:B------:R-:W-:Y:S02]  /*3ec0*/  ISETP.GE.OR P3, PT, R87, R78.reuse, P1 ;  /* 0x0000004e5700720c */ /* 0x080fe40000f66670 */
[-C--:B------:R-:W-:Y:S01]  /*3ed0*/  ISETP.GE.OR P5, PT, R89, R78.reuse, P1 ;  /* 0x0000004e5900720c */ /* 0x080fe20000fa6670 */
[----:B------:R-:W-:Y:S01]  /*3ee0*/  IMAD.IADD R89, R85, 0x1, R14 ;  /* 0x0000000155597824 */ /* 0x000fe200078e020e */
[----:B------:R-:W-:-:S02]  /*3ef0*/  ISETP.GE.OR P4, PT, R13, R78, P1 ;  /* 0x0000004e0d00720c */ /* 0x000fc40000f86670 */
[----:B------:R-:W-:-:S07]  /*3f00*/  FSEL R65, R65, RZ, P6 ;  /* 0x000000ff41417208 */ /* 0x000fce0003000000 */
        /* <DEDUP_REMOVED lines=20> */
.L_x_3561:
[----:B------:R-:W-:Y:S05]  /*4050*/  BSYNC.RECONVERGENT B1 ;  /* 0x0000000000017941 */ /* 0x000fea0003800200 */
.L_x_3560:
[----:B------:R-:W-:Y:S01]  /*4060*/  BSSY.RECONVERGENT B1, `(.L_x_3562) ;  /* 0x0000018000017945 */ /* 0x000fe20003800200 */
[----:B------:R-:W-:Y:S01]  /*4070*/  IMAD.IADD R87, R89, 0x1, R14 ;  /* 0x0000000159577824 */ /* 0x000fe200078e020e */
        /* <DEDUP_REMOVED lines=22> */
.L_x_3563:
[----:B------:R-:W-:Y:S05]  /*41e0*/  BSYNC.RECONVERGENT B1 ;  /* 0x0000000000017941 */ /* 0x000fea0003800200 */
.L_x_3562:
[----:B------:R-:W-:Y:S01]  /*41f0*/  IMAD.SHL.U32 R83, R87, 0x4, RZ ;  /* 0x0000000457537824 */ /* 0x000fe200078e00ff */
[----:B------:R-:W-:Y:S01]  /*4200*/  BSSY.RECONVERGENT B1, `(.L_x_3564) ;  /* 0x000001b000017945 */ /* 0x000fe20003800200 */
[----:B-1----:R-:W-:Y:S01]  /*4210*/  IMAD.SHL.U32 R13, R89, 0x4, RZ ;  /* 0x00000004590d7824 */ /* 0x002fe200078e00ff */
[----:B------:R-:W-:Y:S02]  /*4220*/  FSEL R67, R67, RZ, P6 ;  /* 0x000000ff43437208 */ /* 0x000fe40003000000 */
[-C--:B------:R-:W-:Y:S02]  /*4230*/  ISETP.GE.OR P3, PT, R83, R78.reuse, P1 ;  /* 0x0000004e5300720c */ /* 0x080fe40000f66670 */
[----:B------:R-:W-:Y:S02]  /*4240*/  ISETP.GE.OR P2, PT, R13, R78, P1 ;  /* 0x0000004e0d00720c */ /* 0x000fe40000f46670 */
[----:B------:R-:W-:Y:S01]  /*4250*/  IADD3 R83, PT, PT, R87, R14, RZ ;  /* 0x0000000e57537210 */ /* 0x000fe20007ffe0ff */
        /* <DEDUP_REMOVED lines=21> */
.L_x_3565:
[----:B------:R-:W-:Y:S05]  /*43b0*/  BSYNC.RECONVERGENT B1 ;  /* 0x0000000000017941 */ /* 0x000fea0003800200 */
.L_x_3564:
        /* <DEDUP_REMOVED lines=24> */
.L_x_3567:
[----:B------:R-:W-:Y:S05]  /*4540*/  BSYNC.RECONVERGENT B1 ;  /* 0x0000000000017941 */ /* 0x000fea0003800200 */
.L_x_3566:
[----:B------:R-:W-:Y:S01]  /*4550*/  IMAD.SHL.U32 R85, R81, 0x4, RZ ;  /* 0x0000000451557824 */ /* 0x000fe200078e00ff */
[----:B------:R-:W-:Y:S01]  /*4560*/  BSSY.RECONVERGENT B1, `(.L_x_3568) ;  /* 0x000001b000017945 */ /* 0x000fe20003800200 */
[----:B-12---:R-:W-:Y:S01]  /*4570*/  IMAD.SHL.U32 R13, R83, 0x4, RZ ;  /* 0x00000004530d7824 */ /* 0x006fe200078e00ff */
        /* <DEDUP_REMOVED lines=25> */
.L_x_3569:
[----:B------:R-:W-:Y:S05]  /*4710*/  BSYNC.RECONVERGENT B1 ;  /* 0x0000000000017941 */ /* 0x000fea0003800200 */
.L_x_3568:
        /* <DEDUP_REMOVED lines=24> */
.L_x_3571:
[----:B------:R-:W-:Y:S05]  /*48a0*/  BSYNC.RECONVERGENT B1 ;  /* 0x0000000000017941 */ /* 0x000fea0003800200 */
.L_x_3570:
        /* <DEDUP_REMOVED lines=28> */
.L_x_3573:
[----:B------:R-:W-:Y:S05]  /*4a70*/  BSYNC.RECONVERGENT B1 ;  /* 0x0000000000017941 */ /* 0x000fea0003800200 */
.L_x_3572:
        /* <DEDUP_REMOVED lines=24> */
.L_x_3575:
[----:B------:R-:W-:Y:S05]  /*4c00*/  BSYNC.RECONVERGENT B1 ;  /* 0x0000000000017941 */ /* 0x000fea0003800200 */
.L_x_3574:
        /* <DEDUP_REMOVED lines=28> */
.L_x_3577:
[----:B------:R-:W-:Y:S05]  /*4dd0*/  BSYNC.RECONVERGENT B1 ;  /* 0x0000000000017941 */ /* 0x000fea0003800200 */
.L_x_3576:
        /* <DEDUP_REMOVED lines=24> */
.L_x_3579:
[----:B------:R-:W-:Y:S05]  /*4f60*/  BSYNC.RECONVERGENT B1 ;  /* 0x0000000000017941 */ /* 0x000fea0003800200 */
.L_x_3578:
        /* <DEDUP_REMOVED lines=24> */
.L_x_3581:
[----:B------:R-:W-:Y:S05]  /*50f0*/  BSYNC.RECONVERGENT B1 ;  /* 0x0000000000017941 */ /* 0x000fea0003800200 */
.L_x_3580:
[----:B-12-4-:R-:W-:Y:S01]  /*5100*/  SHF.L.U32 R13, R81, 0x2, RZ ;  /* 0x00000002510d7819 */ /* 0x016fe200000006ff */
[C---:B------:R-:W-:Y:S01]  /*5110*/  IMAD.IADD R87, R89.reuse, 0x1, R14 ;  /* 0x0000000159577824 */ /* 0x040fe200078e020e */
[----:B------:R-:W-:Y:S01]  /*5120*/  BSSY.RECONVERGENT B1, `(.L_x_3582) ;  /* 0x000001e000017945 */ /* 0x000fe20003800200 */
[----:B------:R-:W-:Y:S01]  /*5130*/  IMAD.SHL.U32 R91, R89, 0x4, RZ ;  /* 0x00000004595b7824 */ /* 0x000fe200078e00ff */
[-C--:B------:R-:W-:Y:S01]  /*5140*/  ISETP.GE.OR P4, PT, R13, R78.reuse, P1 ;  /* 0x0000004e0d00720c */ /* 0x080fe20000f86670 */
[----:B------:R-:W-:Y:S01]  /*5150*/  IMAD.SHL.U32 R87, R87, 0x4, RZ ;  /* 0x0000000457577824 */ /* 0x000fe200078e00ff */
[----:B------:R-:W-:Y:S02]  /*5160*/  SHF.L.U32 R13, R85, 0x2, RZ ;  /* 0x00000002550d7819 */ /* 0x000fe400000006ff */
[-C--:B------:R-:W-:Y:S02]  /*5170*/  ISETP.GE.OR P2, PT, R91, R78.reuse, P1 ;  /* 0x0000004e5b00720c */ /* 0x080fe40000f46670 */
[----:B------:R-:W-:-:S02]  /*5180*/  ISETP.GE.OR P3, PT, R13, R78, P1 ;  /* 0x0000004e0d00720c */ /* 0x000fc40000f66670 */
[----:B------:R-:W-:Y:S02]  /*5190*/  ISETP.GE.OR P1, PT, R87, R78, P1 ;  /* 0x0000004e5700720c */ /* 0x000fe40000f26670 */
[----:B------:R-:W-:Y:S01]  /*51a0*/  FSEL R68, R68, RZ, P6 ;  /* 0x000000ff44447208 */ /* 0x000fe20003000000 */
        /* <DEDUP_REMOVED lines=21> */
.L_x_3583:
[----:B------:R-:W-:Y:S05]  /*5300*/  BSYNC.RECONVERGENT B1 ;  /* 0x0000000000017941 */ /* 0x000fea0003800200 */
.L_x_3582:
        /* <DEDUP_REMOVED lines=23> */
.L_x_3585:
[----:B------:R-:W-:Y:S05]  /*5480*/  BSYNC.RECONVERGENT B1 ;  /* 0x0000000000017941 */ /* 0x000fea0003800200 */
.L_x_3584:
[----:B------:R-:W-:Y:S01]  /*5490*/  BSSY.RECONVERGENT B1, `(.L_x_3586) ;  /* 0x0000017000017945 */ /* 0x000fe20003800200 */
[----:B------:R-:W-:-:S03]  /*54a0*/  FSEL R70, R70, RZ, P6 ;  /* 0x000000ff46467208 */ /* 0x000fc60003000000 */
        /* <DEDUP_REMOVED lines=21> */
.L_x_3587:
[----:B------:R-:W-:Y:S05]  /*5600*/  BSYNC.RECONVERGENT B1 ;  /* 0x0000000000017941 */ /* 0x000fea0003800200 */
.L_x_3586:
[----:B------:R-:W-:Y:S01]  /*5610*/  BSSY.RECONVERGENT B1, `(.L_x_3588) ;  /* 0x0000017000017945 */ /* 0x000fe20003800200 */
[----:B------:R-:W-:-:S03]  /*5620*/  FSEL R77, R77, RZ, P6 ;  /* 0x000000ff4d4d7208 */ /* 0x000fc60003000000 */
        /* <DEDUP_REMOVED lines=21> */
.L_x_3589:
[----:B------:R-:W-:Y:S05]  /*5780*/  BSYNC.RECONVERGENT B1 ;  /* 0x0000000000017941 */ /* 0x000fea0003800200 */
.L_x_3588:
        /* <DEDUP_REMOVED lines=22> */
.L_x_3591:
[----:B------:R-:W-:Y:S05]  /*58f0*/  BSYNC.RECONVERGENT B1 ;  /* 0x0000000000017941 */ /* 0x000fea0003800200 */
.L_x_3590:
[----:B-12-45:R-:W-:Y:S01]  /*5900*/  FMUL.FTZ R13, R45, R48 ;  /* 0x000000302d0d7220 */ /* 0x036fe20000410000 */
[----:B------:R-:W1:Y:S01]  /*5910*/  S2R R14, SR_TID.X ;  /* 0x00000000000e7919 */ /* 0x000e620000002100 */
[----:B------:R-:W-:Y:S01]  /*5920*/  ISETP.NE.AND P2, PT, R11, RZ, P0 ;  /* 0x000000ff0b00720c */ /* 0x000fe20000745270 */
[----:B------:R-:W-:Y:S01]  /*5930*/  UMOV UR7, 0xffffffff ;  /* 0xffffffff00077882 */ /* 0x000fe20000000000 */
[----:B------:R-:W-:-:S04]  /*5940*/  FFMA.FTZ R13, R46, R49, R13 ;  /* 0x000000312e0d7223 */ /* 0x000fc8000001000d */
[----:B------:R-:W-:-:S04]  /*5950*/  FFMA.FTZ R12, R44, R51, R13 ;  /* 0x000000332c0c7223 */ /* 0x000fc8000001000d */
[----:B------:R-:W-:-:S04]  /*5960*/  FFMA.FTZ R13, R43, R50, R12 ;  /* 0x000000322b0d7223 */ /* 0x000fc8000001000c */
[----:B------:R-:W-:-:S04]  /*5970*/  FFMA.FTZ R12, R42, R53, R13 ;  /* 0x000000352a0c7223 */ /* 0x000fc8000001000d */
[----:B------:R-:W-:-:S04]  /*5980*/  FFMA.FTZ R13, R41, R52, R12 ;  /* 0x00000034290d7223 */ /* 0x000fc8000001000c */
[----:B------:R-:W-:-:S04]  /*5990*/  FFMA.FTZ R12, R40, R55, R13 ;  /* 0x00000037280c7223 */ /* 0x000fc8000001000d */
[----:B------:R-:W-:-:S04]  /*59a0*/  FFMA.FTZ R13, R39, R54, R12 ;  /* 0x00000036270d7223 */ /* 0x000fc8000001000c */
[----:B0-----:R-:W-:Y:S01]  /*59b0*/  FFMA.FTZ R12, R38, R57, R13 ;  /* 0x00000039260c7223 */ /* 0x001fe2000001000d */
        /* <DEDUP_REMOVED lines=25> */
[----:B------:R-:W0:Y:S02]  /*5b50*/  SHFL.BFLY PT, R14, R13, 0x2, 0x1f ;  /* 0x0c401f000d0e7f89 */ /* 0x000e2400000e0000 */
[----:B0-----:R-:W-:-:S05]  /*5b60*/  FADD.FTZ R13, R13, R14 ;  /* 0x0000000e0d0d7221 */ /* 0x001fca0000010000 */
[----:B------:R0:W1:Y:S02]  /*5b70*/  SHFL.BFLY PT, R14, R13, 0x1, 0x1f ;  /* 0x0c201f000d0e7f89 */ /* 0x00006400000e0000 */
.L_x_3672:
        /* <DEDUP_REMOVED lines=16> */
[----:B------:R-:W4:Y:S05]  /*5c80*/  @P1 LDG.E R14, desc[UR36][R14.64] ;  /* 0x000000240e0e1981 */ /* 0x000f2a000c1e1900 */
[----:B------:R-:W5:Y:S01]  /*5c90*/  @P3 LDG.E R12, desc[UR36][R12.64] ;  /* 0x000000240c0c3981 */ /* 0x000f62000c1e1900 */
[----:B--2---:R-:W-:-:S04]  /*5ca0*/  @P1 IADD3 R81, PT, PT, R78, R81, RZ ;  /* 0x000000514e511210 */ /* 0x004fc80007ffe0ff */
[----:B------:R-:W-:-:S04]  /*5cb0*/  @P1 ISETP.GE.AND P4, PT, R10, R81, PT ;  /* 0x000000510a00120c */ /* 0x000fc80003f86270 */
[----:B------:R-:W-:-:S04]  /*5cc0*/  @P1 SEL R81, RZ, UR38, P4 ;  /* 0x00000026ff511c07 */ /* 0x000fc8000a000000 */
[----:B------:R-:W-:-:S04]  /*5cd0*/  @P1 IADD3 R81, PT, PT, R10, -UR43, R81 ;  /* 0x8000002b0a511c10 */ /* 0x000fc8000fffe051 */
[----:B------:R-:W-:Y:S01]  /*5ce0*/  @P1 I2FP.F32.S32 R78, R81 ;  /* 0x00000051004e1245 */ /* 0x000fe20000201400 */
[----:B-----5:R-:W-:-:S04]  /*5cf0*/  @P3 FADD.FTZ R11, R11, R12 ;  /* 0x0000000c0b0b3221 */ /* 0x020fc80000010000 */
[----:B----4-:R-:W-:-:S05]  /*5d00*/  @P1 FFMA.FTZ R11, R78, R14, R11 ;  /* 0x0000000e4e0b1223 */ /* 0x010fca000001000b */
[----:B------:R1:W-:Y:S01]  /*5d10*/  STS [R6], R11 ;  /* 0x0000000b06007388 */ /* 0x0003e20000000800 */
[----:B---3--:R-:W-:-:S07]  /*5d20*/  @!P2 FMNMX.FTZ R0, R0, R11, !PT ;  /* 0x0000000b0000a209 */ /* 0x008fce0007810000 */
.L_x_3594:
[----:B------:R-:W-:Y:S05]  /*5d30*/  BSYNC.RECONVERGENT B1 ;  /* 0x0000000000017941 */ /* 0x000fea0003800200 */
.L_x_3593:
[----:B------:R-:W-:Y:S01]  /*5d40*/  VIADD R10, R10, 0x10 ;  /* 0x000000100a0a7836 */ /* 0x000fe20000000000 */
[----:B------:R-:W-:Y:S01]  /*5d50*/  IADD3 R8, P2, PT, R8, 0x10, RZ ;  /* 0x0000001008087810 */ /* 0x000fe20007f5e0ff */
[----:B-1----:R-:W-:Y:S01]  /*5d60*/  VIADD R6, R6, 0x40 ;  /* 0x0000004006067836 */ /* 0x002fe20000000000 */
[----:B------:R-:W-:Y:S02]  /*5d70*/  IADD3 R4, PT, PT, R4, 0x10, RZ ;  /* 0x0000001004047810 */ /* 0x000fe40007ffe0ff */
[----:B------:R-:W-:Y:S01]  /*5d80*/  ISETP.GE.AND P1, PT, R10, R5, PT ;  /* 0x000000050a00720c */ /* 0x000fe20003f26270 */
[----:B------:R-:W-:-:S12]  /*5d90*/  IMAD.X R3, RZ, RZ, R3, P2 ;  /* 0x000000ffff037224 */ /* 0x000fd800010e0603 */
[----:B------:R-:W-:Y:S05]  /*5da0*/  @!P1 BRA `(.L_x_3595) ;  /* 0xffffffc400209947 */ /* 0x000fea000383ffff */
.L_x_3527:
[----:B0---4-:R-:W-:Y:S05]  /*5db0*/  BSYNC B0 ;  /* 0x0000000000007941 */ /* 0x011fea0003800000 */
.L_x_3526:
[----:B------:R-:W-:-:S03]  /*5dc0*/  UMOV UR7, 0xffffffff ;  /* 0xffffffff00077882 */ /* 0x000fc60000000000 */
[----:B------:R-:W-:Y:S05]  /*5dd0*/  BRA.DIV UR7, `(.L_x_3596) ;  /* 0x0000005a07e47947 */ /* 0x000fea000b800000 */
[----:B------:R-:W0:Y:S02]  /*5de0*/  SHFL.BFLY PT, R14, R0, 0x10, 0x1f ;  /* 0x0e001f00000e7f89 */ /* 0x000e2400000e0000 */
[----:B0-----:R-:W-:-:S05]  /*5df0*/  FMNMX.FTZ R13, R14, R0, !PT ;  /* 0x000000000e0d7209 */ /* 0x001fca0007810000 */
[----:B------:R-:W0:Y:S02]  /*5e00*/  SHFL.BFLY PT, R14, R13, 0x8, 0x1f ;  /* 0x0d001f000d0e7f89 */ /* 0x000e2400000e0000 */
[----:B0-----:R-:W-:-:S05]  /*5e10*/  FMNMX.FTZ R3, R13, R14, !PT ;  /* 0x0000000e0d037209 */ /* 0x001fca0007810000 */
[----:B------:R0:W4:Y:S02]  /*5e20*/  SHFL.BFLY PT, R14, R3, 0x4, 0x1f ;  /* 0x0c801f00030e7f89 */ /* 0x00012400000e0000 */
.L_x_3677:
[----:B---3--:R-:W3:Y:S01]  /*5e30*/  S2R R0, SR_TID.X ;  /* 0x0000000000007919 */ /* 0x008ee20000002100 */
[----:B------:R-:W-:Y:S01]  /*5e40*/  MOV R13, 0x400 ;  /* 0x00000400000d7802 */ /* 0x000fe20000000f00 */
[----:B------:R-:W-:Y:S05]  /*5e50*/  WARPSYNC.ALL ;  /* 0x0000000000007948 */ /* 0x000fea0003800000 */
[----:B------:R-:W5:Y:S01]  /*5e60*/  S2R R16, SR_CgaCtaId ;  /* 0x0000000000107919 */ /* 0x000f620000008800 */
[----:B----4-:R-:W-:Y:S02]  /*5e70*/  FMNMX.FTZ R14, R3, R14, !PT ;  /* 0x0000000e030e7209 */ /* 0x010fe40007810000 */
[----:B---3--:R-:W-:-:S02]  /*5e80*/  LOP3.LUT P0, R7, R0, 0x1f, RZ, 0xc0, !PT ;  /* 0x0000001f00077812 */ /* 0x008fc4000780c0ff */
[----:B-----5:R-:W-:-:S11]  /*5e90*/  LEA R4, R16, R13, 0x18 ;  /* 0x0000000d10047211 */ /* 0x020fd600078ec0ff */
[----:B0-----:R-:W-:-:S05]  /*5ea0*/  @!P0 LEA.HI R3, R0, R4, RZ, 0x1d ;  /* 0x0000000400038211 */ /* 0x001fca00078fe8ff */
[----:B------:R0:W-:Y:S01]  /*5eb0*/  @!P0 STS [R3], R14 ;  /* 0x0000000e03008388 */ /* 0x0001e20000000800 */
[----:B------:R-:W-:Y:S01]  /*5ec0*/  BAR.SYNC.DEFER_BLOCKING 0x0 ;  /* 0x0000000000007b1d */ /* 0x000fe20000010000 */
[C---:B------:R-:W-:Y:S01]  /*5ed0*/  ISETP.GT.U32.AND P0, PT, R7.reuse, 0x1, PT ;  /* 0x000000010700780c */ /* 0x040fe20003f04070 */
[----:B------:R-:W-:Y:S01]  /*5ee0*/  IMAD R6, R7, 0x4, R4 ;  /* 0x0000000407067824 */ /* 0x000fe200078e0204 */
[----:B------:R-:W-:Y:S01]  /*5ef0*/  MOV R8, 0xff7fffff ;  /* 0xff7fffff00087802 */ /* 0x000fe20000000f00 */
[----:B------:R-:W-:Y:S01]  /*5f00*/  VIADD R5, R0, UR39 ;  /* 0x0000002700057c36 */ /* 0x000fe20008000000 */
[----:B------:R-:W-:-:S03]  /*5f10*/  UIADD3 UR12, UPT, UPT, UR43, 0x1, URZ ;  /* 0x000000012b0c7890 */ /* 0x000fc6000fffe0ff */
[----:B------:R-:W3:Y:S01]  /*5f20*/  S2UR UR7, SR_CTAID.Y ;  /* 0x00000000000779c3 */ /* 0x000ee20000002600 */
[----:B------:R-:W3:Y:S01]  /*5f30*/  LDCU UR5, c[0x0][0x3f4] ;  /* 0x00007e80ff0577ac */ /* 0x000ee20008000800 */
[----:B------:R-:W-:Y:S01]  /*5f40*/  BSSY.RECONVERGENT B0, `(.L_x_3597) ;  /* 0x0000170000007945 */ /* 0x000fe20003800200 */
[----:B0-----:R-:W-:-:S03]  /*5f50*/  IMAD.SHL.U32 R14, R0, 0x4, RZ ;  /* 0x00000004000e7824 */ /* 0x001fc600078e00ff */
[----:B------:R-:W0:Y:S01]  /*5f60*/  @!P0 LDS R8, [R6] ;  /* 0x0000000006088984 */ /* 0x000e220000000800 */
[----:B------:R-:W-:Y:S01]  /*5f70*/  ISETP.GT.AND P0, PT, R5, UR43, PT ;  /* 0x0000002b05007c0c */ /* 0x000fe2000bf04270 */
[----:B---3--:R-:W-:-:S04]  /*5f80*/  UIMAD UR5, UR7, UR5, URZ ;  /* 0x00000005070572a4 */ /* 0x008fc8000f8e02ff */
[----:B------:R-:W-:Y:S01]  /*5f90*/  USHF.R.S32.HI UR14, URZ, 0x1f, UR5 ;  /* 0x0000001fff0e7899 */ /* 0x000fe20008011405 */
[----:B0-----:R-:W0:Y:S02]  /*5fa0*/  SHFL.BFLY PT, R3, R8, 0x1, 0x1f ;  /* 0x0c201f0008037f89 */ /* 0x001e2400000e0000 */
[----:B0-----:R-:W-:Y:S01]  /*5fb0*/  FMNMX.FTZ R3, R3, R8, !PT ;  /* 0x0000000803037209 */ /* 0x001fe20007810000 */
[----:B------:R-:W-:-:S05]  /*5fc0*/  HFMA2 R8, -RZ, RZ, 0, 0 ;  /* 0x00000000ff087431 */ /* 0x000fca00000001ff */
[----:B------:R-:W0:Y:S01]  /*5fd0*/  SHFL.IDX PT, R3, R3, RZ, 0x1f ;  /* 0x00001fff03037589 */ /* 0x000e2200000e0000 */
[----:B------:R-:W-:Y:S05]  /*5fe0*/  @P0 BRA `(.L_x_3598) ;  /* 0x0000001400940947 */ /* 0x000fea0003800000 */
[----:B------:R-:W3:Y:S02]  /*5ff0*/  LDC.64 R10, c[0x0][0x420] ;  /* 0x00010800ff0a7b82 */ /* 0x000ee40000000a00 */
[----:B---3--:R-:W-:-:S04]  /*6000*/  ISETP.NE.U32.AND P0, PT, R10, RZ, PT ;  /* 0x000000ff0a00720c */ /* 0x008fc80003f05070 */
[----:B------:R-:W-:-:S13]  /*6010*/  ISETP.NE.AND.EX P0, PT, R11, RZ, PT, P0 ;  /* 0x000000ff0b00720c */ /* 0x000fda0003f05300 */
[----:B------:R-:W-:Y:S05]  /*6020*/  @P0 BRA `(.L_x_3599) ;  /* 0x0000001000080947 */ /* 0x000fea0003800000 */
[----:B------:R-:W-:Y:S01]  /*6030*/  IMAD.U32 R8, RZ, RZ, UR12 ;  /* 0x0000000cff087e24 */ /* 0x000fe2000f8e00ff */
[----:B------:R-:W-:Y:S01]  /*6040*/  LOP3.LUT R9, RZ, R0, RZ, 0x33, !PT ;  /* 0x00000000ff097212 */ /* 0x000fe200078e33ff */
[----:B------:R-:W-:Y:S03]  /*6050*/  BSSY.RECONVERGENT B1, `(.L_x_3600) ;  /* 0x000001c000017945 */ /* 0x000fe60003800200 */
[----:B------:R-:W-:-:S04]  /*6060*/  VIADDMNMX R8, R5, 0x40, R8, !PT ;  /* 0x0000004005087846 */ /* 0x000fc80007800108 */
[----:B------:R-:W-:Y:S02]  /*6070*/  IADD3 R10, PT, PT, R8, -UR39, R9 ;  /* 0x80000027080a7c10 */ /* 0x000fe4000fffe009 */
[----:B------:R-:W-:Y:S02]  /*6080*/  MOV R9, R5 ;  /* 0x0000000500097202 */ /* 0x000fe40000000f00 */
        /* <DEDUP_REMOVED lines=13> */
.L_x_3602:
        /* <DEDUP_REMOVED lines=11> */
.L_x_3601:
[----:B------:R-:W-:Y:S05]  /*6210*/  BSYNC.RECONVERGENT B1 ;  /* 0x0000000000017941 */ /* 0x000fea0003800200 */
.L_x_3600:
[----:B------:R-:W-:Y:S05]  /*6220*/  @!P1 BRA `(.L_x_3598) ;  /* 0x0000001400049947 */ /* 0x000fea0003800000 */
[----:B------:R-:W-:Y:S01]  /*6230*/  USHF.L.U32 UR6, UR39, 0x2, URZ ;  /* 0x0000000227067899 */ /* 0x000fe200080006ff */
[----:B------:R-:W-:-:S04]  /*6240*/  IADD3 R13, PT, PT, R13, 0x210, RZ ;  /* 0x000002100d0d7810 */ /* 0x000fc80007ffe0ff */
[----:B------:R-:W-:Y:S02]  /*6250*/  LEA R11, R16, R13, 0x18 ;  /* 0x0000000d100b7211 */ /* 0x000fe400078ec0ff */
[C---:B------:R-:W-:Y:S01]  /*6260*/  LEA R10, R9.reuse, -UR6, 0x2 ;  /* 0x80000006090a7c11 */ /* 0x040fe2000f8e10ff */
[----:B------:R-:W-:-:S04]  /*6270*/  VIADD R9, R9, 0x100 ;  /* 0x0000010009097836 */ /* 0x000fc80000000000 */
[----:B------:R-:W-:Y:S01]  /*6280*/  IMAD.IADD R11, R11, 0x1, R10 ;  /* 0x000000010b0b7824 */ /* 0x000fe200078e020a */
[----:B------:R-:W-:-:S04]  /*6290*/  ISETP.GT.AND P0, PT, R9, UR43, PT ;  /* 0x0000002b09007c0c */ /* 0x000fc8000bf04270 */
[----:B------:R-:W0:Y:S04]  /*62a0*/  LDS R10, [R11] ;  /* 0x000000000b0a7984 */ /* 0x000e280000000800 */
[----:B------:R-:W3:Y:S04]  /*62b0*/  LDS R12, [R11+0x100] ;  /* 0x000100000b0c7984 */ /* 0x000ee80000000800 */
[----:B------:R-:W4:Y:S04]  /*62c0*/  LDS R16, [R11+0x200] ;  /* 0x000200000b107984 */ /* 0x000f280000000800 */
[----:B------:R-:W5:Y:S01]  /*62d0*/  LDS R18, [R11+0x300] ;  /* 0x000300000b127984 */ /* 0x000f620000000800 */
[C---:B0-----:R-:W-:Y:S01]  /*62e0*/  FADD.FTZ R10, -R3.reuse, R10 ;  /* 0x0000000a030a7221 */ /* 0x041fe20000010100 */
[----:B---3--:R-:W-:-:S03]  /*62f0*/  FADD.FTZ R12, -R3, R12 ;  /* 0x0000000c030c7221 */ /* 0x008fc60000010100 */
[----:B------:R-:W-:Y:S01]  /*6300*/  FMUL.FTZ R10, R10, 1.4426950216293334961 ;  /* 0x3fb8aa3b0a0a7820 */ /* 0x000fe20000410000 */
[----:B----4-:R-:W-:Y:S01]  /*6310*/  FADD.FTZ R16, -R3, R16 ;  /* 0x0000001003107221 */ /* 0x010fe20000010100 */
[----:B------:R-:W-:-:S04]  /*6320*/  FMUL.FTZ R12, R12, 1.4426950216293334961 ;  /* 0x3fb8aa3b0c0c7820 */ /* 0x000fc80000410000 */
[----:B------:R-:W0:Y:S01]  /*6330*/  MUFU.EX2 R10, R10 ;  /* 0x0000000a000a7308 */ /* 0x000e220000000800 */
[----:B-----5:R-:W-:Y:S01]  /*6340*/  FADD.FTZ R18, -R3, R18 ;  /* 0x0000001203127221 */ /* 0x020fe20000010100 */
[----:B------:R-:W-:Y:S02]  /*6350*/  FMUL.FTZ R16, R16, 1.4426950216293334961 ;  /* 0x3fb8aa3b10107820 */ /* 0x000fe40000410000 */
[----:B------:R-:W3:Y:S01]  /*6360*/  MUFU.EX2 R12, R12 ;  /* 0x0000000c000c7308 */ /* 0x000ee20000000800 */
[----:B------:R-:W-:-:S03]  /*6370*/  FMUL.FTZ R18, R18, 1.4426950216293334961 ;  /* 0x3fb8aa3b12127820 */ /* 0x000fc60000410000 */
[----:B------:R-:W4:Y:S04]  /*6380*/  MUFU.EX2 R16, R16 ;  /* 0x0000001000107308 */ /* 0x000f280000000800 */
[----:B------:R-:W5:Y:S01]  /*6390*/  MUFU.EX2 R18, R18 ;  /* 0x0000001200127308 */ /* 0x000f620000000800 */
[----:B0-----:R0:W-:Y:S01]  /*63a0*/  STS [R11], R10 ;  /* 0x0000000a0b007388 */ /* 0x0011e20000000800 */
[----:B------:R-:W-:-:S03]  /*63b0*/  FADD.FTZ R8, R8, R10 ;  /* 0x0000000a08087221 */ /* 0x000fc60000010000 */
[----:B---3--:R0:W-:Y:S01]  /*63c0*/  STS [R11+0x100], R12 ;  /* 0x0001000c0b007388 */ /* 0x0081e20000000800 */
        /* <DEDUP_REMOVED lines=13> */
[----:B------:R-:W-:Y:S01]  /*64a0*/  IMAD.U32 R11, RZ, RZ, UR43 ;  /* 0x0000002bff0b7e24 */ /* 0x000fe2000f8e00ff */
[----:B------:R-:W-:-:S04]  /*64b0*/  PLOP3.LUT P0, PT, PT, PT, PT, 0x8, 0x80 ;  /* 0x000000000080781c */ /* 0x000fc80003f0e170 */
[----:B------:R-:W-:-:S09]  /*64c0*/  IADD3 R11, PT, PT, R11, -0x2ff, RZ ;  /* 0xfffffd010b0b7810 */ /* 0x000fd20007ffe0ff */
.L_x_3605:
[----:B------:R-:W0:Y:S01]  /*64d0*/  LDS R12, [R9+-0x200] ;  /* 0xfffe0000090c7984 */ /* 0x000e220000000800 */
[----:B------:R-:W-:-:S03]  /*64e0*/  VIADD R10, R10, 0x400 ;  /* 0x000004000a0a7836 */ /* 0x000fc60000000000 */
[----:B------:R-:W3:Y:S02]  /*64f0*/  LDS R16, [R9+-0x100] ;  /* 0xffff000009107984 */ /* 0x000ee40000000800 */
[----:B------:R-:W-:Y:S02]  /*6500*/  ISETP.GE.AND P1, PT, R10, R11, PT ;  /* 0x0000000b0a00720c */ /* 0x000fe40003f26270 */
[----:B------:R-:W4:Y:S04]  /*6510*/  LDS R18, [R9] ;  /* 0x0000000009127984 */ /* 0x000f280000000800 */
[----:B------:R-:W5:Y:S04]  /*6520*/  LDS R20, [R9+0x100] ;  /* 0x0001000009147984 */ /* 0x000f680000000800 */
[----:B------:R-:W5:Y:S04]  /*6530*/  LDS R22, [R9+0x200] ;  /* 0x0002000009167984 */ /* 0x000f680000000800 */
[----:B-1----:R-:W1:Y:S04]  /*6540*/  LDS R24, [R9+0x300] ;  /* 0x0003000009187984 */ /* 0x002e680000000800 */
[----:B------:R-:W1:Y:S04]  /*6550*/  LDS R26, [R9+0x400] ;  /* 0x00040000091a7984 */ /* 0x000e680000000800 */
[----:B--2---:R-:W2:Y:S04]  /*6560*/  LDS R28, [R9+0x500] ;  /* 0x00050000091c7984 */ /* 0x004ea80000000800 */
[----:B------:R-:W2:Y:S04]  /*6570*/  LDS R30, [R9+0x600] ;  /* 0x00060000091e7984 */ /* 0x000ea80000000800 */
[----:B------:R-:W2:Y:S04]  /*6580*/  LDS R32, [R9+0x700] ;  /* 0x0007000009207984 */ /* 0x000ea80000000800 */
[----:B------:R-:W2:Y:S01]  /*6590*/  LDS R34, [R9+0x800] ;  /* 0x0008000009227984 */ /* 0x000ea20000000800 */
[----:B0-----:R-:W-:-:S03]  /*65a0*/  FADD.FTZ R12, -R3, R12 ;  /* 0x0000000c030c7221 */ /* 0x001fc60000010100 */
[----:B------:R-:W0:Y:S01]  /*65b0*/  LDS R36, [R9+0x900] ;  /* 0x0009000009247984 */ /* 0x000e220000000800 */
[C---:B---3--:R-:W-:Y:S01]  /*65c0*/  FADD.FTZ R16, -R3.reuse, R16 ;  /* 0x0000001003107221 */ /* 0x048fe20000010100 */
[----:B------:R-:W-:Y:S02]  /*65d0*/  FMUL.FTZ R12, R12, 1.4426950216293334961 ;  /* 0x3fb8aa3b0c0c7820 */ /* 0x000fe40000410000 */
[----:B------:R-:W3:Y:S01]  /*65e0*/  LDS R38, [R9+0xa00] ;  /* 0x000a000009267984 */ /* 0x000ee20000000800 */
[C---:B----4-:R-:W-:Y:S01]  /*65f0*/  FADD.FTZ R18, -R3.reuse, R18 ;  /* 0x0000001203127221 */ /* 0x050fe20000010100 */
[----:B------:R-:W-:Y:S02]  /*6600*/  FMUL.FTZ R16, R16, 1.4426950216293334961 ;  /* 0x3fb8aa3b10107820 */ /* 0x000fe40000410000 */
[----:B------:R-:W4:Y:S01]  /*6610*/  MUFU.EX2 R12, R12 ;  /* 0x0000000c000c7308 */ /* 0x000f220000000800 */
[----:B------:R-:W3:Y:S01]  /*6620*/  LDS R40, [R9+0xb00] ;  /* 0x000b000009287984 */ /* 0x000ee20000000800 */
[C---:B-----5:R-:W-:Y:S01]  /*6630*/  FADD.FTZ R20, -R3.reuse, R20 ;  /* 0x0000001403147221 */ /* 0x060fe20000010100 */
[----:B------:R-:W-:Y:S01]  /*6640*/  FMUL.FTZ R18, R18, 1.4426950216293334961 ;  /* 0x3fb8aa3b12127820 */ /* 0x000fe20000410000 */
[----:B------:R-:W5:Y:S01]  /*6650*/  MUFU.EX2 R16, R16 ;  /* 0x0000001000107308 */ /* 0x000f620000000800 */
[----:B------:R-:W3:Y:S01]  /*6660*/  LDS R42, [R9+0xc00] ;  /* 0x000c0000092a7984 */ /* 0x000ee20000000800 */
[C---:B------:R-:W-:Y:S01]  /*6670*/  FADD.FTZ R22, -R3.reuse, R22 ;  /* 0x0000001603167221 */ /* 0x040fe20000010100 */
[----:B------:R-:W-:Y:S01]  /*6680*/  FMUL.FTZ R20, R20, 1.4426950216293334961 ;  /* 0x3fb8aa3b14147820 */ /* 0x000fe20000410000 */
[C---:B-1----:R-:W-:Y:S01]  /*6690*/  FADD.FTZ R24, -R3.reuse, R24 ;  /* 0x0000001803187221 */ /* 0x042fe20000010100 */
[----:B------:R-:W1:Y:S01]  /*66a0*/  MUFU.EX2 R18, R18 ;  /* 0x0000001200127308 */ /* 0x000e620000000800 */
[----:B------:R-:W3:Y:S01]  /*66b0*/  LDS R44, [R9+0xd00] ;  /* 0x000d0000092c7984 */ /* 0x000ee20000000800 */
[----:B------:R-:W-:Y:S01]  /*66c0*/  FMUL.FTZ R22, R22, 1.4426950216293334961 ;  /* 0x3fb8aa3b16167820 */ /* 0x000fe20000410000 */
[C---:B------:R-:W-:Y:S01]  /*66d0*/  FADD.FTZ R26, -R3.reuse, R26 ;  /* 0x0000001a031a7221 */ /* 0x040fe20000010100 */
[----:B------:R-:W1:Y:S01]  /*66e0*/  MUFU.EX2 R20, R20 ;  /* 0x0000001400147308 */ /* 0x000e620000000800 */
        /* <DEDUP_REMOVED lines=9> */
[----:B-1----:R-:W-:Y:S01]  /*6780*/  FADD.FTZ R8, R8, R18 ;  /* 0x0000001208087221 */ /* 0x002fe20000010000 */
[C---:B------:R-:W-:Y:S01]  /*6790*/  FADD.FTZ R32, -R3.reuse, R32 ;  /* 0x0000002003207221 */ /* 0x040fe20000010100 */
[----:B------:R-:W1:Y:S01]  /*67a0*/  MUFU.EX2 R26, R26 ;  /* 0x0000001a001a7308 */ /* 0x000e620000000800 */
        /* <DEDUP_REMOVED lines=9> */
[----:B----4-:R-:W-:Y:S01]  /*6840*/  FADD.FTZ R8, R8, R24 ;  /* 0x0000001808087221 */ /* 0x010fe20000010000 */
[C---:B---3--:R-:W-:Y:S01]  /*6850*/  FADD.FTZ R38, -R3.reuse, R38 ;  /* 0x0000002603267221 */ /* 0x048fe20000010100 */
[----:B------:R-:W2:Y:S01]  /*6860*/  MUFU.EX2 R32, R32 ;  /* 0x0000002000207308 */ /* 0x000ea20000000800 */
[----:B------:R-:W-:Y:S01]  /*6870*/  FMUL.FTZ R36, R36, 1.4426950216293334961 ;  /* 0x3fb8aa3b24247820 */ /* 0x000fe20000410000 */
[----:B-1----:R-:W-:Y:S01]  /*6880*/  FADD.FTZ R8, R8, R26 ;  /* 0x0000001a08087221 */ /* 0x002fe20000010000 */
[----:B------:R-:W-:Y:S01]  /*6890*/  FMUL.FTZ R38, R38, 1.4426950216293334961 ;  /* 0x3fb8aa3b26267820 */ /* 0x000fe20000410000 */
[----:B------:R-:W1:Y:S01]  /*68a0*/  MUFU.EX2 R34, R34 ;  /* 0x0000002200227308 */ /* 0x000e620000000800 */
        /* <DEDUP_REMOVED lines=10> */
[----:B--2---:R-:W-:Y:S01]  /*6950*/  FADD.FTZ R8, R8, R32 ;  /* 0x0000002008087221 */ /* 0x004fe20000010000 */
[----:B------:R-:W2:Y:S01]  /*6960*/  MUFU.EX2 R40, R40 ;  /* 0x0000002800287308 */ /* 0x000ea20000000800 */
[----:B------:R-:W-:Y:S01]  /*6970*/  FMUL.FTZ R44, R44, 1.4426950216293334961 ;  /* 0x3fb8aa3b2c2c7820 */ /* 0x000fe20000410000 */
[----:B------:R-:W-:Y:S01]  /*6980*/  STS [R9+-0x100], R16 ;  /* 0xffff001009007388 */ /* 0x000fe20000000800 */
[----:B-1----:R-:W-:Y:S01]  /*6990*/  FADD.FTZ R8, R8, R34 ;  /* 0x0000002208087221 */ /* 0x002fe20000010000 */
[----:B------:R-:W1:Y:S02]  /*69a0*/  MUFU.EX2 R42, R42 ;  /* 0x0000002a002a7308 */ /* 0x000e640000000800 */
[----:B------:R-:W-:Y:S01]  /*69b0*/  STS [R9], R18 ;  /* 0x0000001209007388 */ /* 0x000fe20000000800 */
[----:B---3--:R-:W-:Y:S01]  /*69c0*/  FADD.FTZ R8, R8, R36 ;  /* 0x0000002408087221 */ /* 0x008fe20000010000 */
[----:B------:R-:W3:Y:S02]  /*69d0*/  MUFU.EX2 R44, R44 ;  /* 0x0000002c002c7308 */ /* 0x000ee40000000800 */
[----:B------:R-:W-:Y:S01]  /*69e0*/  STS [R9+0x100], R20 ;  /* 0x0001001409007388 */ /* 0x000fe20000000800 */
[----:B0-----:R-:W-:-:S03]  /*69f0*/  FADD.FTZ R8, R8, R38 ;  /* 0x0000002608087221 */ /* 0x001fc60000010000 */
[----:B------:R-:W-:Y:S01]  /*6a00*/  STS [R9+0x200], R22 ;  /* 0x0002001609007388 */ /* 0x000fe20000000800 */
[----:B--2---:R-:W-:-:S03]  /*6a10*/  FADD.FTZ R8, R8, R40 ;  /* 0x0000002808087221 */ /* 0x004fc60000010000 */
[----:B------:R-:W-:Y:S01]  /*6a20*/  STS [R9+0x300], R24 ;  /* 0x0003001809007388 */ /* 0x000fe20000000800 */
[----:B-1----:R-:W-:-:S03]  /*6a30*/  FADD.FTZ R8, R8, R42 ;  /* 0x0000002a08087221 */ /* 0x002fc60000010000 */
        /* <DEDUP_REMOVED lines=13> */
.L_x_3604:
[----:B------:R-:W-:Y:S05]  /*6b10*/  BSYNC.RECONVERGENT B1 ;  /* 0x0000000000017941 */ /* 0x000fea0003800200 */
.L_x_3603:
[----:B------:R-:W-:Y:S01]  /*6b20*/  IADD3 R11, PT, PT, -R10, UR43, RZ ;  /* 0x0000002b0a0b7c10 */ /* 0x000fe2000fffe1ff */
[----:B------:R-:W-:Y:S03]  /*6b30*/  BSSY.RECONVERGENT B1, `(.L_x_3606) ;  /* 0x0000036000017945 */ /* 0x000fe60003800200 */
[----:B------:R-:W-:-:S13]  /*6b40*/  ISETP.GT.AND P1, PT, R11, 0xff, PT ;  /* 0x000000ff0b00780c */ /* 0x000fda0003f24270 */
[----:B------:R-:W-:Y:S05]  /*6b50*/  @!P1 BRA `(.L_x_3607) ;  /* 0x0000000000cc9947 */ /* 0x000fea0003800000 */
[----:B------:R-:W0:Y:S01]  /*6b60*/  LDS R12, [R9+-0x200] ;  /* 0xfffe0000090c7984 */ /* 0x000e220000000800 */
[----:B------:R-:W-:Y:S02]  /*6b70*/  PLOP3.LUT P0, PT, PT, PT, PT, 0x8, 0x80 ;  /* 0x000000000080781c */ /* 0x000fe40003f0e170 */
[----:B------:R-:W-:Y:S01]  /*6b80*/  IADD3 R10, PT, PT, R10, 0x200, RZ ;  /* 0x000002000a0a7810 */ /* 0x000fe20007ffe0ff */
[----:B------:R-:W3:Y:S04]  /*6b90*/  LDS R16, [R9+-0x100] ;  /* 0xffff000009107984 */ /* 0x000ee80000000800 */
[----:B------:R-:W4:Y:S04]  /*6ba0*/  LDS R18, [R9] ;  /* 0x0000000009127984 */ /* 0x000f280000000800 */
[----:B------:R-:W5:Y:S04]  /*6bb0*/  LDS R20, [R9+0x100] ;  /* 0x0001000009147984 */ /* 0x000f680000000800 */
[----:B------:R-:W5:Y:S04]  /*6bc0*/  LDS R22, [R9+0x200] ;  /* 0x0002000009167984 */ /* 0x000f680000000800 */
[----:B-1----:R-:W1:Y:S04]  /*6bd0*/  LDS R24, [R9+0x300] ;  /* 0x0003000009187984 */ /* 0x002e680000000800 */
[----:B------:R-:W1:Y:S04]  /*6be0*/  LDS R26, [R9+0x400] ;  /* 0x00040000091a7984 */ /* 0x000e680000000800 */
[----:B--2---:R-:W2:Y:S01]  /*6bf0*/  LDS R28, [R9+0x500] ;  /* 0x00050000091c7984 */ /* 0x004ea20000000800 */
[C---:B0-----:R-:W-:Y:S01]  /*6c00*/  FADD.FTZ R12, -R3.reuse, R12 ;  /* 0x0000000c030c7221 */ /* 0x041fe20000010100 */
[----:B---3--:R-:W-:-:S03]  /*6c10*/  FADD.FTZ R16, -R3, R16 ;  /* 0x0000001003107221 */ /* 0x008fc60000010100 */
[----:B------:R-:W-:Y:S01]  /*6c20*/  FMUL.FTZ R12, R12, 1.4426950216293334961 ;  /* 0x3fb8aa3b0c0c7820 */ /* 0x000fe20000410000 */
[----:B----4-:R-:W-:Y:S01]  /*6c30*/  FADD.FTZ R18, -R3, R18 ;  /* 0x0000001203127221 */ /* 0x010fe20000010100 */
[----:B------:R-:W-:-:S04]  /*6c40*/  FMUL.FTZ R16, R16, 1.4426950216293334961 ;  /* 0x3fb8aa3b10107820 */ /* 0x000fc80000410000 */
[----:B------:R-:W0:Y:S01]  /*6c50*/  MUFU.EX2 R12, R12 ;  /* 0x0000000c000c7308 */ /* 0x000e220000000800 */
[C---:B-----5:R-:W-:Y:S01]  /*6c60*/  FADD.FTZ R20, -R3.reuse, R20 ;  /* 0x0000001403147221 */ /* 0x060fe20000010100 */
[----:B------:R-:W-:Y:S02]  /*6c70*/  FMUL.FTZ R18, R18, 1.4426950216293334961 ;  /* 0x3fb8aa3b12127820 */ /* 0x000fe40000410000 */
[----:B------:R-:W3:Y:S01]  /*6c80*/  MUFU.EX2 R16, R16 ;  /* 0x0000001000107308 */ /* 0x000ee20000000800 */
[C---:B------:R-:W-:Y:S01]  /*6c90*/  FADD.FTZ R22, -R3.reuse, R22 ;  /* 0x0000001603167221 */ /* 0x040fe20000010100 */
[----:B------:R-:W-:Y:S02]  /*6ca0*/  FMUL.FTZ R20, R20, 1.4426950216293334961 ;  /* 0x3fb8aa3b14147820 */ /* 0x000fe40000410000 */
[----:B------:R-:W4:Y:S01]  /*6cb0*/  MUFU.EX2 R18, R18 ;  /* 0x0000001200127308 */ /* 0x000f220000000800 */
[----:B-1----:R-:W-:Y:S01]  /*6cc0*/  FADD.FTZ R24, -R3, R24 ;  /* 0x0000001803187221 */ /* 0x002fe20000010100 */
[----:B------:R-:W-:-:S02]  /*6cd0*/  FMUL.FTZ R22, R22, 1.4426950216293334961 ;  /* 0x3fb8aa3b16167820 */ /* 0x000fc40000410000 */
[----:B------:R-:W1:Y:S01]  /*6ce0*/  MUFU.EX2 R20, R20 ;  /* 0x0000001400147308 */ /* 0x000e620000000800 */
[C---:B------:R-:W-:Y:S01]  /*6cf0*/  FADD.FTZ R26, -R3.reuse, R26 ;  /* 0x0000001a031a7221 */ /* 0x040fe20000010100 */
[----:B------:R-:W-:Y:S01]  /*6d00*/  FMUL.FTZ R24, R24, 1.4426950216293334961 ;  /* 0x3fb8aa3b18187820 */ /* 0x000fe20000410000 */
[----:B0-----:R-:W-:Y:S01]  /*6d10*/  FADD.FTZ R8, R8, R12 ;  /* 0x0000000c08087221 */ /* 0x001fe20000010000 */
[----:B------:R-:W0:Y:S01]  /*6d20*/  MUFU.EX2 R22, R22 ;  /* 0x0000001600167308 */ /* 0x000e220000000800 */
[----:B--2---:R-:W-:Y:S01]  /*6d30*/  FADD.FTZ R28, -R3, R28 ;  /* 0x0000001c031c7221 */ /* 0x004fe20000010100 */
[----:B------:R-:W-:Y:S01]  /*6d40*/  FMUL.FTZ R26, R26, 1.4426950216293334961 ;  /* 0x3fb8aa3b1a1a7820 */ /* 0x000fe20000410000 */
[----:B---3--:R-:W-:Y:S01]  /*6d50*/  FADD.FTZ R8, R8, R16 ;  /* 0x0000001008087221 */ /* 0x008fe20000010000 */
[----:B------:R-:W2:Y:S01]  /*6d60*/  MUFU.EX2 R24, R24 ;  /* 0x0000001800187308 */ /* 0x000ea20000000800 */
[----:B------:R-:W-:Y:S01]  /*6d70*/  FMUL.FTZ R28, R28, 1.4426950216293334961 ;  /* 0x3fb8aa3b1c1c7820 */ /* 0x000fe20000410000 */
[----:B------:R-:W-:Y:S01]  /*6d80*/  STS [R9+-0x200], R12 ;  /* 0xfffe000c09007388 */ /* 0x000fe20000000800 */
[----:B----4-:R-:W-:Y:S01]  /*6d90*/  FADD.FTZ R8, R8, R18 ;  /* 0x0000001208087221 */ /* 0x010fe20000010000 */
[----:B------:R-:W3:Y:S02]  /*6da0*/  MUFU.EX2 R26, R26 ;  /* 0x0000001a001a7308 */ /* 0x000ee40000000800 */
[----:B------:R-:W-:Y:S01]  /*6db0*/  STS [R9+-0x100], R16 ;  /* 0xffff001009007388 */ /* 0x000fe20000000800 */
[----:B-1----:R-:W-:Y:S01]  /*6dc0*/  FADD.FTZ R8, R8, R20 ;  /* 0x0000001408087221 */ /* 0x002fe20000010000 */
[----:B------:R-:W1:Y:S02]  /*6dd0*/  MUFU.EX2 R28, R28 ;  /* 0x0000001c001c7308 */ /* 0x000e640000000800 */
[----:B------:R-:W-:Y:S01]  /*6de0*/  STS [R9], R18 ;  /* 0x0000001209007388 */ /* 0x000fe20000000800 */
[----:B0-----:R-:W-:-:S03]  /*6df0*/  FADD.FTZ R8, R8, R22 ;  /* 0x0000001608087221 */ /* 0x001fc60000010000 */
[----:B------:R-:W-:Y:S01]  /*6e00*/  STS [R9+0x100], R20 ;  /* 0x0001001409007388 */ /* 0x000fe20000000800 */
[----:B--2---:R-:W-:-:S03]  /*6e10*/  FADD.FTZ R8, R8, R24 ;  /* 0x0000001808087221 */ /* 0x004fc60000010000 */
[----:B------:R-:W-:Y:S01]  /*6e20*/  STS [R9+0x200], R22 ;  /* 0x0002001609007388 */ /* 0x000fe20000000800 */
[----:B---3--:R-:W-:-:S03]  /*6e30*/  FADD.FTZ R8, R8, R26 ;  /* 0x0000001a08087221 */ /* 0x008fc60000010000 */
[----:B------:R-:W-:Y:S01]  /*6e40*/  STS [R9+0x300], R24 ;  /* 0x0003001809007388 */ /* 0x000fe20000000800 */
[----:B-1----:R-:W-:-:S03]  /*6e50*/  FADD.FTZ R8, R8, R28 ;  /* 0x0000001c08087221 */ /* 0x002fc60000010000 */
[----:B------:R-:W-:Y:S04]  /*6e60*/  STS [R9+0x400], R26 ;  /* 0x0004001a09007388 */ /* 0x000fe80000000800 */
[----:B------:R0:W-:Y:S02]  /*6e70*/  STS [R9+0x500], R28 ;  /* 0x0005001c09007388 */ /* 0x0001e40000000800 */
[----:B0-----:R-:W-:-:S07]  /*6e80*/  VIADD R9, R9, 0x800 ;  /* 0x0000080009097836 */ /* 0x001fce0000000000 */
.L_x_3607:
[----:B------:R-:W-:Y:S05]  /*6e90*/  BSYNC.RECONVERGENT B1 ;  /* 0x0000000000017941 */ /* 0x000fea0003800200 */
.L_x_3606:
[----:B------:R-:W-:-:S13]  /*6ea0*/  ISETP.GT.AND P1, PT, R10, UR43, PT ;  /* 0x0000002b0a007c0c */ /* 0x000fda000bf24270 */
[----:B------:R-:W-:Y:S05]  /*6eb0*/  @!P0 BRA P1, `(.L_x_3598) ;  /* 0x0000000400e08947 */ /* 0x000fea0000800000 */
[----:B------:R-:W0:Y:S04]  /*6ec0*/  LDS R10, [R9+-0x200] ;  /* 0xfffe0000090a7984 */ /* 0x000e280000000800 */
[----:B------:R-:W3:Y:S04]  /*6ed0*/  LDS R12, [R9+-0x100] ;  /* 0xffff0000090c7984 */ /* 0x000ee80000000800 */
[----:B------:R-:W4:Y:S04]  /*6ee0*/  LDS R16, [R9] ;  /* 0x0000000009107984 */ /* 0x000f280000000800 */
        /* <DEDUP_REMOVED lines=13> */
[----:B0-----:R0:W-:Y:S01]  /*6fc0*/  STS [R9+-0x200], R10 ;  /* 0xfffe000a09007388 */ /* 0x0011e20000000800 */
[----:B------:R-:W-:-:S03]  /*6fd0*/  FADD.FTZ R8, R8, R10 ;  /* 0x0000000a08087221 */ /* 0x000fc60000010000 */
[----:B---3--:R0:W-:Y:S01]  /*6fe0*/  STS [R9+-0x100], R12 ;  /* 0xffff000c09007388 */ /* 0x0081e20000000800 */
[----:B------:R-:W-:-:S03]  /*6ff0*/  FADD.FTZ R8, R8, R12 ;  /* 0x0000000c08087221 */ /* 0x000fc60000010000 */
[----:B----4-:R0:W-:Y:S01]  /*7000*/  STS [R9], R16 ;  /* 0x0000001009007388 */ /* 0x0101e20000000800 */
[----:B------:R-:W-:-:S03]  /*7010*/  FADD.FTZ R8, R8, R16 ;  /* 0x0000001008087221 */ /* 0x000fc60000010000 */
[----:B-----5:R0:W-:Y:S01]  /*7020*/  STS [R9+0x100], R18 ;  /* 0x0001001209007388 */ /* 0x0201e20000000800 */
[----:B------:R-:W-:Y:S01]  /*7030*/  FADD.FTZ R8, R8, R18 ;  /* 0x0000001208087221 */ /* 0x000fe20000010000 */
[----:B------:R-:W-:Y:S06]  /*7040*/  BRA `(.L_x_3598) ;  /* 0x00000004007c7947 */ /* 0x000fec0003800000 */
.L_x_3599:
[----:B------:R-:W-:Y:S01]  /*7050*/  IMAD.U32 R8, RZ, RZ, UR12 ;  /* 0x0000000cff087e24 */ /* 0x000fe2000f8e00ff */
[----:B------:R-:W-:Y:S01]  /*7060*/  LOP3.LUT R9, RZ, R0, RZ, 0x33, !PT ;  /* 0x00000000ff097212 */ /* 0x000fe200078e33ff */
[----:B------:R-:W-:Y:S03]  /*7070*/  BSSY.RECONVERGENT B1, `(.L_x_3608) ;  /* 0x0000024000017945 */ /* 0x000fe60003800200 */
[----:B------:R-:W-:-:S04]  /*7080*/  VIADDMNMX R8, R5, 0x40, R8, !PT ;  /* 0x0000004005087846 */ /* 0x000fc80007800108 */
[----:B------:R-:W-:Y:S01]  /*7090*/  IADD3 R12, PT, PT, R8, -UR39, R9 ;  /* 0x80000027080c7c10 */ /* 0x000fe2000fffe009 */
[----:B------:R-:W-:-:S03]  /*70a0*/  IMAD.MOV.U32 R9, RZ, RZ, R5 ;  /* 0x000000ffff097224 */ /* 0x000fc600078e0005 */
[C---:B------:R-:W-:Y:S02]  /*70b0*/  LOP3.LUT R8, R12.reuse, 0xc0, RZ, 0xc0, !PT ;  /* 0x000000c00c087812 */ /* 0x040fe400078ec0ff */
[----:B------:R-:W-:Y:S02]  /*70c0*/  ISETP.GE.U32.AND P1, PT, R12, 0xc0, PT ;  /* 0x000000c00c00780c */ /* 0x000fe40003f26070 */
[----:B------:R-:W-:Y:S01]  /*70d0*/  ISETP.NE.AND P0, PT, R8, 0xc0, PT ;  /* 0x000000c00800780c */ /* 0x000fe20003f05270 */
[----:B------:R-:W-:-:S12]  /*70e0*/  HFMA2 R8, -RZ, RZ, 0, 0 ;  /* 0x00000000ff087431 */ /* 0x000fd800000001ff */
[----:B------:R-:W-:Y:S05]  /*70f0*/  @!P0 BRA `(.L_x_3609) ;  /* 0x00000000006c8947 */ /* 0x000fea0003800000 */
[----:B------:R-:W-:Y:S01]  /*7100*/  VIADD R13, R13, 0x210 ;  /* 0x000002100d0d7836 */ /* 0x000fe20000000000 */
[----:B------:R-:W-:Y:S01]  /*7110*/  LEA.HI R8, R12, 0x1, RZ, 0x1a ;  /* 0x000000010c087811 */ /* 0x000fe200078fd0ff */
[--C-:B------:R-:W-:Y:S01]  /*7120*/  IMAD.MOV.U32 R9, RZ, RZ, R5.reuse ;  /* 0x000000ffff097224 */ /* 0x100fe200078e0005 */
[----:B------:R-:W-:Y:S02]  /*7130*/  IADD3 R17, P0, P2, R10, UR5, R5 ;  /* 0x000000050a117c10 */ /* 0x000fe4000fa1e005 */
[----:B------:R-:W-:Y:S02]  /*7140*/  LEA R13, R16, R13, 0x18 ;  /* 0x0000000d100d7211 */ /* 0x000fe400078ec0ff */
[----:B------:R-:W-:Y:S02]  /*7150*/  LOP3.LUT R10, R8, 0x3, RZ, 0xc0, !PT ;  /* 0x00000003080a7812 */ /* 0x000fe400078ec0ff */
[----:B------:R-:W-:Y:S01]  /*7160*/  IADD3.X R11, PT, PT, R11, UR14, RZ, P0, P2 ;  /* 0x0000000e0b0b7c10 */ /* 0x000fe200087e44ff */
[----:B------:R-:W-:Y:S01]  /*7170*/  IMAD.IADD R12, R14, 0x1, R13 ;  /* 0x000000010e0c7824 */ /* 0x000fe200078e020d */
[----:B------:R-:W-:-:S02]  /*7180*/  MOV R8, RZ ;  /* 0x000000ff00087202 */ /* 0x000fc40000000f00 */
[----:B------:R-:W-:-:S07]  /*7190*/  IADD3 R13, PT, PT, -R10, RZ, RZ ;  /* 0x000000ff0a0d7210 */ /* 0x000fce0007ffe1ff */
.L_x_3610:
[----:B------:R-:W-:-:S06]  /*71a0*/  IMAD.MOV.U32 R10, RZ, RZ, R17 ;  /* 0x000000ffff0a7224 */ /* 0x000fcc00078e0011 */
[----:B------:R3:W4:Y:S01]  /*71b0*/  LDG.E.U8 R10, desc[UR36][R10.64] ;  /* 0x000000240a0a7981 */ /* 0x000722000c1e1100 */
[----:B------:R-:W-:Y:S01]  /*71c0*/  IMAD.MOV.U32 R15, RZ, RZ, RZ ;  /* 0x000000ffff0f7224 */ /* 0x000fe200078e00ff */
[----:B------:R-:W-:Y:S01]  /*71d0*/  IADD3 R13, PT, PT, R13, 0x1, RZ ;  /* 0x000000010d0d7810 */ /* 0x000fe20007ffe0ff */
[----:B------:R-:W-:Y:S01]  /*71e0*/  VIADD R9, R9, 0x40 ;  /* 0x0000004009097836 */ /* 0x000fe20000000000 */
[----:B------:R-:W-:-:S05]  /*71f0*/  IADD3 R17, P2, PT, R17, 0x40, RZ ;  /* 0x0000004011117810 */ /* 0x000fca0007f5e0ff */
[----:B---3--:R-:W-:Y:S01]  /*7200*/  IMAD.X R11, RZ, RZ, R11, P2 ;  /* 0x000000ffff0b7224 */ /* 0x008fe200010e060b */
        /* <DEDUP_REMOVED lines=10> */
.L_x_3609:
[----:B------:R-:W-:Y:S05]  /*72b0*/  BSYNC.RECONVERGENT B1 ;  /* 0x0000000000017941 */ /* 0x000fea0003800200 */
.L_x_3608:
[----:B------:R-:W-:Y:S05]  /*72c0*/  @!P1 BRA `(.L_x_3598) ;  /* 0x0000000000dc9947 */ /* 0x000fea0003800000 */
[----:B------:R-:W3:Y:S01]  /*72d0*/  S2R R12, SR_CgaCtaId ;  /* 0x00000000000c7919 */ /* 0x000ee20000008800 */
[----:B------:R-:W4:Y:S01]  /*72e0*/  LDC.64 R16, c[0x0][0x420] ;  /* 0x00010800ff107b82 */ /* 0x000f220000000a00 */
[----:B------:R-:W-:Y:S01]  /*72f0*/  MOV R10, 0x400 ;  /* 0x00000400000a7802 */ /* 0x000fe20000000f00 */
[----:B------:R-:W-:-:S04]  /*7300*/  USHF.L.U32 UR6, UR39, 0x2, URZ ;  /* 0x0000000227067899 */ /* 0x000fc800080006ff */
[----:B------:R-:W-:Y:S02]  /*7310*/  VIADD R11, R10, 0x210 ;  /* 0x000002100a0b7836 */ /* 0x000fe40000000000 */
[----:B------:R-:W-:Y:S02]  /*7320*/  LEA R10, R9, -UR6, 0x2 ;  /* 0x80000006090a7c11 */ /* 0x000fe4000f8e10ff */
[----:B----4-:R-:W-:-:S04]  /*7330*/  IADD3 R16, P0, P1, R16, UR5, R9 ;  /* 0x0000000510107c10 */ /* 0x010fc8000f91e009 */
[----:B------:R-:W-:Y:S02]  /*7340*/  IADD3 R16, P2, PT, R16, 0x80, RZ ;  /* 0x0000008010107810 */ /* 0x000fe40007f5e0ff */
[----:B---3--:R-:W-:Y:S02]  /*7350*/  LEA R13, R12, R11, 0x18 ;  /* 0x0000000b0c0d7211 */ /* 0x008fe400078ec0ff */
[----:B------:R-:W-:Y:S02]  /*7360*/  IADD3.X R11, PT, PT, R17, UR14, RZ, P0, P1 ;  /* 0x0000000e110b7c10 */ /* 0x000fe400087e24ff */
[----:B------:R-:W-:-:S03]  /*7370*/  IADD3 R12, PT, PT, R10, 0x200, R13 ;  /* 0x000002000a0c7810 */ /* 0x000fc60007ffe00d */
[----:B------:R-:W-:-:S07]  /*7380*/  IMAD.X R11, RZ, RZ, R11, P2 ;  /* 0x000000ffff0b7224 */ /* 0x000fce00010e060b */
.L_x_3611:
[----:B------:R-:W-:-:S05]  /*7390*/  MOV R10, R16 ;  /* 0x00000010000a7202 */ /* 0x000fca0000000f00 */
[----:B------:R-:W3:Y:S04]  /*73a0*/  LDG.E.U8 R16, desc[UR36][R10.64+-0x80] ;  /* 0xffff80240a107981 */ /* 0x000ee8000c1e1100 */
[----:B------:R-:W4:Y:S04]  /*73b0*/  LDG.E.U8 R13, desc[UR36][R10.64+-0x40] ;  /* 0xffffc0240a0d7981 */ /* 0x000f28000c1e1100 */
[----:B------:R-:W5:Y:S04]  /*73c0*/  LDG.E.U8 R15, desc[UR36][R10.64] ;  /* 0x000000240a0f7981 */ /* 0x000f68000c1e1100 */
[----:B------:R-:W2:Y:S01]  /*73d0*/  LDG.E.U8 R17, desc[UR36][R10.64+0x40] ;  /* 0x000040240a117981 */ /* 0x000ea2000c1e1100 */
[----:B------:R-:W-:-:S02]  /*73e0*/  IMAD.MOV.U32 R19, RZ, RZ, RZ ;  /* 0x000000ffff137224 */ /* 0x000fc400078e00ff */
[----:B------:R-:W-:Y:S01]  /*73f0*/  VIADD R9, R9, 0x100 ;  /* 0x0000010009097836 */ /* 0x000fe20000000000 */
[----:B---3--:R-:W-:Y:S02]  /*7400*/  ISETP.NE.AND P0, PT, R16, RZ, PT ;  /* 0x000000ff1000720c */ /* 0x008fe40003f05270 */
[----:B----4-:R-:W-:Y:S01]  /*7410*/  ISETP.NE.AND P1, PT, R13, RZ, PT ;  /* 0x000000ff0d00720c */ /* 0x010fe20003f25270 */
[----:B------:R-:W-:Y:S01]  /*7420*/  IMAD.MOV.U32 R13, RZ, RZ, RZ ;  /* 0x000000ffff0d7224 */ /* 0x000fe200078e00ff */
[----:B-----5:R-:W-:Y:S01]  /*7430*/  ISETP.NE.AND P2, PT, R15, RZ, PT ;  /* 0x000000ff0f00720c */ /* 0x020fe20003f45270 */
[----:B------:R-:W-:Y:S01]  /*7440*/  IMAD.MOV.U32 R15, RZ, RZ, RZ ;  /* 0x000000ffff0f7224 */ /* 0x000fe200078e00ff */
[----:B--2---:R-:W-:-:S07]  /*7450*/  ISETP.NE.AND P3, PT, R17, RZ, PT ;  /* 0x000000ff1100720c */ /* 0x004fce0003f65270 */
[----:B------:R-:W0:Y:S01]  /*7460*/  @!P0 LDS R16, [R12+-0x200] ;  /* 0xfffe00000c108984 */ /* 0x000e220000000800 */
[----:B------:R-:W-:-:S03]  /*7470*/  HFMA2 R17, -RZ, RZ, 0, 0 ;  /* 0x00000000ff117431 */ /* 0x000fc600000001ff */
[----:B------:R-:W2:Y:S04]  /*7480*/  @!P1 LDS R18, [R12+-0x100] ;  /* 0xffff00000c129984 */ /* 0x000ea80000000800 */
[----:B------:R-:W3:Y:S04]  /*7490*/  @!P2 LDS R20, [R12] ;  /* 0x000000000c14a984 */ /* 0x000ee80000000800 */
[----:B------:R-:W4:Y:S01]  /*74a0*/  @!P3 LDS R22, [R12+0x100] ;  /* 0x000100000c16b984 */ /* 0x000f220000000800 */
[----:B0-----:R-:W-:-:S04]  /*74b0*/  @!P0 FADD.FTZ R16, -R3, R16 ;  /* 0x0000001003108221 */ /* 0x001fc80000010100 */
[----:B------:R-:W-:Y:S01]  /*74c0*/  @!P0 FMUL.FTZ R16, R16, 1.4426950216293334961 ;  /* 0x3fb8aa3b10108820 */ /* 0x000fe20000410000 */
[----:B--2---:R-:W-:-:S03]  /*74d0*/  @!P1 FADD.FTZ R18, -R3, R18 ;  /* 0x0000001203129221 */ /* 0x004fc60000010100 */
[----:B------:R0:W2:Y:S01]  /*74e0*/  @!P0 MUFU.EX2 R13, R16 ;  /* 0x00000010000d8308 */ /* 0x0000a20000000800 */
[----:B------:R-:W-:Y:S01]  /*74f0*/  @!P1 FMUL.FTZ R18, R18, 1.4426950216293334961 ;  /* 0x3fb8aa3b12129820 */ /* 0x000fe20000410000 */
[----:B---3--:R-:W-:Y:S01]  /*7500*/  @!P2 FADD.FTZ R20, -R3, R20 ;  /* 0x000000140314a221 */ /* 0x008fe20000010100 */
[----:B------:R-:W-:Y:S01]  /*7510*/  ISETP.GT.AND P0, PT, R9, UR43, PT ;  /* 0x0000002b09007c0c */ /* 0x000fe2000bf04270 */
[----:B----4-:R-:W-:Y:S01]  /*7520*/  @!P3 FADD.FTZ R22, -R3, R22 ;  /* 0x000000160316b221 */ /* 0x010fe20000010100 */
[----:B------:R-:W3:Y:S01]  /*7530*/  @!P1 MUFU.EX2 R15, R18 ;  /* 0x00000012000f9308 */ /* 0x000ee20000000800 */
[----:B------:R-:W-:Y:S02]  /*7540*/  @!P2 FMUL.FTZ R20, R20, 1.4426950216293334961 ;  /* 0x3fb8aa3b1414a820 */ /* 0x000fe40000410000 */
[----:B------:R-:W-:Y:S01]  /*7550*/  @!P3 FMUL.FTZ R22, R22, 1.4426950216293334961 ;  /* 0x3fb8aa3b1616b820 */ /* 0x000fe20000410000 */
[----:B0-----:R-:W-:Y:S01]  /*7560*/  IADD3 R16, P1, PT, R10, 0x100, RZ ;  /* 0x000001000a107810 */ /* 0x001fe20007f3e0ff */
[----:B------:R-:W0:Y:S03]  /*7570*/  @!P2 MUFU.EX2 R17, R20 ;  /* 0x000000140011a308 */ /* 0x000e260000000800 */
[----:B------:R-:W-:Y:S01]  /*7580*/  IADD3.X R11, PT, PT, RZ, R11, RZ, P1, !PT ;  /* 0x0000000bff0b7210 */ /* 0x000fe20000ffe4ff */
[----:B------:R-:W4:Y:S01]  /*7590*/  @!P3 MUFU.EX2 R19, R22 ;  /* 0x000000160013b308 */ /* 0x000f220000000800 */
[----:B--2---:R-:W-:Y:S01]  /*75a0*/  FADD.FTZ R8, R13, R8 ;  /* 0x000000080d087221 */ /* 0x004fe20000010000 */
[----:B------:R-:W-:Y:S03]  /*75b0*/  STS [R12+-0x200], R13 ;  /* 0xfffe000d0c007388 */ /* 0x000fe60000000800 */
[----:B---3--:R-:W-:Y:S01]  /*75c0*/  FADD.FTZ R8, R8, R15 ;  /* 0x0000000f08087221 */ /* 0x008fe20000010000 */
[----:B------:R-:W-:Y:S03]  /*75d0*/  STS [R12+-0x100], R15 ;  /* 0xffff000f0c007388 */ /* 0x000fe60000000800 */
[----:B0-----:R-:W-:Y:S01]  /*75e0*/  FADD.FTZ R8, R8, R17 ;  /* 0x0000001108087221 */ /* 0x001fe20000010000 */
[----:B------:R-:W-:Y:S03]  /*75f0*/  STS [R12], R17 ;  /* 0x000000110c007388 */ /* 0x000fe60000000800 */
[----:B----4-:R-:W-:Y:S01]  /*7600*/  FADD.FTZ R8, R8, R19 ;  /* 0x0000001308087221 */ /* 0x010fe20000010000 */
[----:B------:R0:W-:Y:S02]  /*7610*/  STS [R12+0x100], R19 ;  /* 0x000100130c007388 */ /* 0x0001e40000000800 */
[----:B0-----:R-:W-:Y:S01]  /*7620*/  VIADD R12, R12, 0x400 ;  /* 0x000004000c0c7836 */ /* 0x001fe20000000000 */
[----:B------:R-:W-:Y:S06]  /*7630*/  @!P0 BRA `(.L_x_3611) ;  /* 0xfffffffc00548947 */ /* 0x000fec000383ffff */
.L_x_3598:
[----:B------:R-:W-:Y:S05]  /*7640*/  BSYNC.RECONVERGENT B0 ;  /* 0x0000000000007941 */ /* 0x000fea0003800200 */
.L_x_3597:
[----:B0-----:R-:W0:Y:S01]  /*7650*/  SHFL.BFLY PT, R3, R8, 0x10, 0x1f ;  /* 0x0e001f0008037f89 */ /* 0x001e2200000e0000 */
[C---:B------:R-:W-:Y:S01]  /*7660*/  ISETP.NE.AND P0, PT, R7.reuse, RZ, PT ;  /* 0x000000ff0700720c */ /* 0x040fe20003f05270 */
[----:B------:R-:W3:Y:S01]  /*7670*/  LDCU.U8 UR8, c[0x0][0x48c] ;  /* 0x00009180ff0877ac */ /* 0x000ee20008000000 */
[----:B------:R-:W-:Y:S01]  /*7680*/  ISETP.GT.U32.AND P1, PT, R7, 0x1, PT ;  /* 0x000000010700780c */ /* 0x000fe20003f24070 */
[----:B------:R-:W4:Y:S01]  /*7690*/  S2R R15, SR_CTAID.X ;  /* 0x00000000000f7919 */ /* 0x000f220000002500 */
[----:B------:R-:W4:Y:S01]  /*76a0*/  LDC R16, c[0x0][0x3f8] ;  /* 0x0000fe00ff107b82 */ /* 0x000f220000000800 */
[----:B---3--:R-:W-:Y:S01]  /*76b0*/  UISETP.NE.AND UP0, UPT, UR8, URZ, UPT ;  /* 0x000000ff0800728c */ /* 0x008fe2000bf05270 */
[----:B0-----:R-:W-:-:S05]  /*76c0*/  FADD.FTZ R9, R3, R8 ;  /* 0x0000000803097221 */ /* 0x001fca0000010000 */
[----:B------:R-:W0:Y:S01]  /*76d0*/  SHFL.BFLY PT, R10, R9, 0x8, 0x1f ;  /* 0x0d001f00090a7f89 */ /* 0x000e2200000e0000 */
[----:B----4-:R-:W-:Y:S02]  /*76e0*/  IMAD R17, R16, UR7, R15 ;  /* 0x0000000710117c24 */ /* 0x010fe4000f8e020f */
[----:B0-----:R-:W-:-:S05]  /*76f0*/  FADD.FTZ R10, R9, R10 ;  /* 0x0000000a090a7221 */ /* 0x001fca0000010000 */
[----:B------:R-:W0:Y:S02]  /*7700*/  SHFL.BFLY PT, R3, R10, 0x4, 0x1f ;  /* 0x0c801f000a037f89 */ /* 0x000e2400000e0000 */
[----:B0-----:R-:W-:Y:S01]  /*7710*/  FADD.FTZ R11, R10, R3 ;  /* 0x000000030a0b7221 */ /* 0x001fe20000010000 */
[----:B------:R-:W-:-:S04]  /*7720*/  SHF.R.U32.HI R3, RZ, 0x5, R0 ;  /* 0x00000005ff037819 */ /* 0x000fc80000011600 */
[----:B------:R-:W0:Y:S01]  /*7730*/  SHFL.BFLY PT, R12, R11, 0x2, 0x1f ;  /* 0x0c401f000b0c7f89 */ /* 0x000e2200000e0000 */
[----:B------:R-:W-:Y:S02]  /*7740*/  @!P0 IMAD R8, R3, 0x4, R4 ;  /* 0x0000000403088824 */ /* 0x000fe400078e0204 */
[----:B0-----:R-:W-:-:S05]  /*7750*/  FADD.FTZ R12, R11, R12 ;  /* 0x0000000c0b0c7221 */ /* 0x001fca0000010000 */
[----:B------:R-:W0:Y:S02]  /*7760*/  SHFL.BFLY PT, R13, R12, 0x1, 0x1f ;  /* 0x0c201f000c0d7f89 */ /* 0x000e2400000e0000 */
[----:B0-----:R-:W-:-:S05]  /*7770*/  FADD.FTZ R13, R12, R13 ;  /* 0x0000000d0c0d7221 */ /* 0x001fca0000010000 */
[----:B------:R-:W-:Y:S01]  /*7780*/  @!P0 STS [R8+0x8], R13 ;  /* 0x0000080d08008388 */ /* 0x000fe20000000800 */
[----:B------:R-:W-:Y:S01]  /*7790*/  BAR.SYNC.DEFER_BLOCKING 0x0 ;  /* 0x0000000000007b1d */ /* 0x000fe20000010000 */
[----:B------:R-:W-:-:S05]  /*77a0*/  ISETP.GT.AND P0, PT, R5, UR43, PT ;  /* 0x0000002b05007c0c */ /* 0x000fca000bf04270 */
[----:B------:R0:W3:Y:S02]  /*77b0*/  @!P1 LDS R13, [R6+0x8] ;  /* 0x00000800060d9984 */ /* 0x0000e40000000800 */
[----:B0-----:R-:W-:Y:S02]  /*77c0*/  CS2R R6, SRZ ;  /* 0x0000000000067805 */ /* 0x001fe4000001ff00 */
[----:B---3--:R-:W0:Y:S02]  /*77d0*/  SHFL.BFLY PT, R4, R13, 0x1, 0x1f ;  /* 0x0c201f000d047f89 */ /* 0x008e2400000e0000 */
[----:B0-----:R-:W-:-:S06]  /*77e0*/  FADD.FTZ R9, R4, R13 ;  /* 0x0000000d04097221 */ /* 0x001fcc0000010000 */
[----:B------:R-:W0:Y:S02]  /*77f0*/  SHFL.IDX PT, R9, R9, RZ, 0x1f ;  /* 0x00001fff09097589 */ /* 0x000e2400000e0000 */
[----:B0-----:R-:W-:-:S06]  /*7800*/  FADD.FTZ R4, R9, 9.9999999747524270788e-07 ;  /* 0x358637bd09047421 */ /* 0x001fcc0000010000 */
[----:B------:R-:W0:Y:S01]  /*7810*/  MUFU.RCP R4, R4 ;  /* 0x0000000400047308 */ /* 0x000e220000001000 */
[----:B------:R-:W-:Y:S05]  /*7820*/  BRA.U !UP0, `(.L_x_3612) ;  /* 0x0000000108187547 */ /* 0x000fea000b800000 */
[----:B------:R-:W3:Y:S08]  /*7830*/  LDC R6, c[0x0][0x488] ;  /* 0x00012200ff067b82 */ /* 0x000ef00000000800 */
[----:B------:R-:W3:Y:S08]  /*7840*/  LDC R7, c[0x0][0x40c] ;  /* 0x00010300ff077b82 */ /* 0x000ef00000000800 */
[----:B------:R-:W4:Y:S01]  /*7850*/  LDC R9, c[0x0][0x3f4] ;  /* 0x0000fd00ff097b82 */ /* 0x000f220000000800 */
[----:B---3--:R-:W-:-:S04]  /*7860*/  IMAD R6, R17, R6, R7 ;  /* 0x0000000611067224 */ /* 0x008fc800078e0207 */
[----:B----4-:R-:W-:-:S05]  /*7870*/  IMAD R6, R6, R9, RZ ;  /* 0x0000000906067224 */ /* 0x010fca00078e02ff */
[----:B------:R-:W-:-:S07]  /*7880*/  SHF.R.S32.HI R7, RZ, 0x1f, R6 ;  /* 0x0000001fff077819 */ /* 0x000fce0000011406 */
.L_x_3612:
[----:B------:R-:W-:Y:S04]  /*7890*/  BSSY.RECONVERGENT B0, `(.L_x_3613) ;  /* 0x0000168000007945 */ /* 0x000fe80003800200 */
[----:B------:R-:W-:Y:S05]  /*78a0*/  @P0 BRA `(.L_x_3614) ;  /* 0x0000001400980947 */ /* 0x000fea0003800000 */
[----:B------:R-:W-:-:S09]  /*78b0*/  UISETP.NE.AND UP0, UPT, UR8, URZ, UPT ;  /* 0x000000ff0800728c */ /* 0x000fd2000bf05270 */
[----:B------:R-:W-:Y:S05]  /*78c0*/  BRA.U UP0, `(.L_x_3615) ;  /* 0x0000000900807547 */ /* 0x000fea000b800000 */
[----:B------:R-:W-:Y:S01]  /*78d0*/  MOV R6, UR12 ;  /* 0x0000000c00067c02 */ /* 0x000fe20008000f00 */
[----:B------:R-:W-:Y:S01]  /*78e0*/  BSSY.RECONVERGENT B1, `(.L_x_3616) ;  /* 0x000001a000017945 */ /* 0x000fe20003800200 */
[----:B------:R-:W-:Y:S02]  /*78f0*/  LOP3.LUT R7, RZ, R0, RZ, 0x33, !PT ;  /* 0x00000000ff077212 */ /* 0x000fe400078e33ff */
[----:B------:R-:W-:-:S04]  /*7900*/  VIADDMNMX R6, R5, 0x40, R6, !PT ;  /* 0x0000004005067846 */ /* 0x000fc80007800106 */
[----:B------:R-:W-:-:S04]  /*7910*/  IADD3 R6, PT, PT, R6, -UR39, R7 ;  /* 0x8000002706067c10 */ /* 0x000fc8000fffe007 */
        /* <DEDUP_REMOVED lines=15> */
.L_x_3618:
[----:B------:R-:W0:Y:S01]  /*7a10*/  LDS R9, [R6] ;  /* 0x0000000006097984 */ /* 0x000e220000000800 */
[----:B------:R-:W-:-:S05]  /*7a20*/  VIADD R7, R7, 0x1 ;  /* 0x0000000107077836 */ /* 0x000fca0000000000 */
[----:B------:R-:W-:Y:S01]  /*7a30*/  ISETP.NE.AND P0, PT, R7, RZ, PT ;  /* 0x000000ff0700720c */ /* 0x000fe20003f05270 */
[----:B0-----:R-:W-:-:S05]  /*7a40*/  FMUL.FTZ R9, R9, R4 ;  /* 0x0000000409097220 */ /* 0x001fca0000410000 */
[----:B------:R0:W-:Y:S02]  /*7a50*/  STS [R6], R9 ;  /* 0x0000000906007388 */ /* 0x0001e40000000800 */
[----:B0-----:R-:W-:-:S05]  /*7a60*/  IADD3 R6, PT, PT, R6, 0x100, RZ ;  /* 0x0000010006067810 */ /* 0x001fca0007ffe0ff */
[----:B------:R-:W-:Y:S05]  /*7a70*/  @P0 BRA `(.L_x_3618) ;  /* 0xfffffffc00e40947 */ /* 0x000fea000383ffff */
.L_x_3617:
[----:B------:R-:W-:Y:S05]  /*7a80*/  BSYNC.RECONVERGENT B1 ;  /* 0x0000000000017941 */ /* 0x000fea0003800200 */
.L_x_3616:
[----:B------:R-:W-:Y:S05]  /*7a90*/  @!P1 BRA `(.L_x_3614) ;  /* 0x00000014001c9947 */ /* 0x000fea0003800000 */
[----:B------:R-:W3:Y:S01]  /*7aa0*/  S2UR UR7, SR_CgaCtaId ;  /* 0x00000000000779c3 */ /* 0x000ee20000008800 */
[----:B------:R-:W-:Y:S01]  /*7ab0*/  UMOV UR6, 0x400 ;  /* 0x0000040000067882 */ /* 0x000fe20000000000 */
[----:B------:R-:W-:Y:S01]  /*7ac0*/  USHF.L.U32 UR10, UR39, 0x2, URZ ;  /* 0x00000002270a7899 */ /* 0x000fe200080006ff */
[----:B------:R-:W-:Y:S01]  /*7ad0*/  VIADD R8, R5, 0x100 ;  /* 0x0000010005087836 */ /* 0x000fe20000000000 */
[----:B------:R-:W-:-:S04]  /*7ae0*/  UIADD3 UR6, UPT, UPT, UR6, 0x210, URZ ;  /* 0x0000021006067890 */ /* 0x000fc8000fffe0ff */
[----:B------:R-:W-:Y:S02]  /*7af0*/  LEA R6, R5, -UR10, 0x2 ;  /* 0x8000000a05067c11 */ /* 0x000fe4000f8e10ff */
[----:B------:R-:W-:Y:S01]  /*7b00*/  ISETP.GT.AND P0, PT, R8, UR43, PT ;  /* 0x0000002b08007c0c */ /* 0x000fe2000bf04270 */
[----:B---3--:R-:W-:-:S06]  /*7b10*/  ULEA UR6, UR7, UR6, 0x18 ;  /* 0x0000000607067291 */ /* 0x008fcc000f8ec0ff */
[----:B------:R-:W-:-:S03]  /*7b20*/  VIADD R5, R6, UR6 ;  /* 0x0000000606057c36 */ /* 0x000fc60008000000 */
[----:B------:R-:W0:Y:S04]  /*7b30*/  LDS R7, [R6+UR6] ;  /* 0x0000000606077984 */ /* 0x000e280008000800 */
[----:B------:R-:W3:Y:S04]  /*7b40*/  LDS R9, [R6+UR6+0x100] ;  /* 0x0001000606097984 */ /* 0x000ee80008000800 */
[----:B------:R-:W4:Y:S04]  /*7b50*/  LDS R11, [R6+UR6+0x200] ;  /* 0x00020006060b7984 */ /* 0x000f280008000800 */
[----:B------:R-:W5:Y:S01]  /*7b60*/  LDS R13, [R6+UR6+0x300] ;  /* 0x00030006060d7984 */ /* 0x000f620008000800 */
[-C--:B0-----:R-:W-:Y:S01]  /*7b70*/  FMUL.FTZ R7, R7, R4.reuse ;  /* 0x0000000407077220 */ /* 0x081fe20000410000 */
[----:B---3--:R-:W-:-:S04]  /*7b80*/  FMUL.FTZ R9, R9, R4 ;  /* 0x0000000409097220 */ /* 0x008fc80000410000 */
[----:B------:R3:W-:Y:S01]  /*7b90*/  STS [R6+UR6], R7 ;  /* 0x0000000706007988 */ /* 0x0007e20008000806 */
[----:B----4-:R-:W-:-:S03]  /*7ba0*/  FMUL.FTZ R11, R11, R4 ;  /* 0x000000040b0b7220 */ /* 0x010fc60000410000 */
[----:B------:R3:W-:Y:S01]  /*7bb0*/  STS [R6+UR6+0x100], R9 ;  /* 0x0001000906007988 */ /* 0x0007e20008000806 */
[----:B-----5:R-:W-:-:S03]  /*7bc0*/  FMUL.FTZ R13, R13, R4 ;  /* 0x000000040d0d7220 */ /* 0x020fc60000410000 */
[----:B------:R3:W-:Y:S04]  /*7bd0*/  STS [R6+UR6+0x200], R11 ;  /* 0x0002000b06007988 */ /* 0x0007e80008000806 */
[----:B------:R3:W-:Y:S01]  /*7be0*/  STS [R6+UR6+0x300], R13 ;  /* 0x0003000d06007988 */ /* 0x0007e20008000806 */
[----:B------:R-:W-:Y:S05]  /*7bf0*/  @P0 BRA `(.L_x_3614) ;  /* 0x0000001000c40947 */ /* 0x000fea0003800000 */
[----:B---3--:R-:W-:Y:S01]  /*7c00*/  IADD3 R6, PT, PT, -R8, UR43, RZ ;  /* 0x0000002b08067c10 */ /* 0x008fe2000fffe1ff */
[----:B------:R-:W-:Y:S01]  /*7c10*/  BSSY.RECONVERGENT B1, `(.L_x_3619) ;  /* 0x000003c000017945 */ /* 0x000fe20003800200 */
[----:B------:R-:W-:Y:S02]  /*7c20*/  IADD3 R5, PT, PT, R5, 0x600, RZ ;  /* 0x0000060005057810 */ /* 0x000fe40007ffe0ff */
[----:B------:R-:W-:Y:S02]  /*7c30*/  ISETP.GT.AND P1, PT, R6, 0x2ff, PT ;  /* 0x000002ff0600780c */ /* 0x000fe40003f24270 */
[----:B------:R-:W-:-:S11]  /*7c40*/  PLOP3.LUT P0, PT, PT, PT, PT, 0x80, 0x8 ;  /* 0x000000000008781c */ /* 0x000fd60003f0f070 */
[----:B------:R-:W-:Y:S05]  /*7c50*/  @!P1 BRA `(.L_x_3620) ;  /* 0x0000000000dc9947 */ /* 0x000fea0003800000 */
[----:B------:R-:W-:Y:S01]  /*7c60*/  IMAD.U32 R43, RZ, RZ, UR43 ;  /* 0x0000002bff2b7e24 */ /* 0x000fe2000f8e00ff */
[----:B------:R-:W-:-:S03]  /*7c70*/  PLOP3.LUT P0, PT, PT, PT, PT, 0x8, 0x80 ;  /* 0x000000000080781c */ /* 0x000fc60003f0e170 */
[----:B------:R-:W-:-:S10]  /*7c80*/  VIADD R43, R43, 0xfffffd01 ;  /* 0xfffffd012b2b7836 */ /* 0x000fd40000000000 */
.L_x_3621:
[----:B------:R-:W0:Y:S01]  /*7c90*/  LDS R7, [R5+-0x200] ;  /* 0xfffe000005077984 */ /* 0x000e220000000800 */
[----:B------:R-:W-:-:S03]  /*7ca0*/  IADD3 R8, PT, PT, R8, 0x400, RZ ;  /* 0x0000040008087810 */ /* 0x000fc60007ffe0ff */
[----:B------:R-:W3:Y:S01]  /*7cb0*/  LDS R9, [R5+-0x100] ;  /* 0xffff000005097984 */ /* 0x000ee20000000800 */
[----:B------:R-:W-:-:S03]  /*7cc0*/  ISETP.GE.AND P1, PT, R8, R43, PT ;  /* 0x0000002b0800720c */ /* 0x000fc60003f26270 */
[----:B------:R-:W4:Y:S04]  /*7cd0*/  LDS R11, [R5] ;  /* 0x00000000050b7984 */ /* 0x000f280000000800 */
[----:B------:R-:W5:Y:S04]  /*7ce0*/  LDS R13, [R5+0x100] ;  /* 0x00010000050d7984 */ /* 0x000f680000000800 */
[----:B------:R-:W5:Y:S04]  /*7cf0*/  LDS R19, [R5+0x200] ;  /* 0x0002000005137984 */ /* 0x000f680000000800 */
[----:B------:R-:W5:Y:S04]  /*7d00*/  LDS R21, [R5+0x300] ;  /* 0x0003000005157984 */ /* 0x000f680000000800 */
[----:B------:R-:W-:Y:S04]  /*7d10*/  LDS R23, [R5+0x400] ;  /* 0x0004000005177984 */ /* 0x000fe80000000800 */
[----:B-1----:R-:W1:Y:S04]  /*7d20*/  LDS R25, [R5+0x500] ;  /* 0x0005000005197984 */ /* 0x002e680000000800 */
[----:B------:R-:W1:Y:S04]  /*7d30*/  LDS R27, [R5+0x600] ;  /* 0x00060000051b7984 */ /* 0x000e680000000800 */
[----:B--2---:R-:W2:Y:S04]  /*7d40*/  LDS R29, [R5+0x700] ;  /* 0x00070000051d7984 */ /* 0x004ea80000000800 */
        /* <DEDUP_REMOVED lines=9> */
[----:B------:R-:W-:-:S03]  /*7de0*/  FMUL.FTZ R20, R4, R19 ;  /* 0x0000001304147220 */ /* 0x000fc60000410000 */
[----:B------:R-:W5:Y:S01]  /*7df0*/  LDS R41, [R5+0xd00] ;  /* 0x000d000005297984 */ /* 0x000f620000000800 */
[----:B------:R-:W-:-:S03]  /*7e00*/  FMUL.FTZ R22, R4, R21 ;  /* 0x0000001504167220 */ /* 0x000fc60000410000 */
[----:B------:R2:W-:Y:S04]  /*7e10*/  STS [R5+-0x200], R6 ;  /* 0xfffe000605007388 */ /* 0x0005e80000000800 */
[----:B------:R0:W-:Y:S01]  /*7e20*/  STS [R5+-0x100], R10 ;  /* 0xffff000a05007388 */ /* 0x0001e20000000800 */
[----:B-1----:R-:W-:-:S03]  /*7e30*/  FMUL.FTZ R24, R4, R25 ;  /* 0x0000001904187220 */ /* 0x002fc60000410000 */
[----:B------:R3:W-:Y:S01]  /*7e40*/  STS [R5], R12 ;  /* 0x0000000c05007388 */ /* 0x0007e20000000800 */
[C---:B------:R-:W-:Y:S01]  /*7e50*/  FMUL.FTZ R26, R4.reuse, R27 ;  /* 0x0000001b041a7220 */ /* 0x040fe20000410000 */
[C---:B--2---:R-:W-:Y:S02]  /*7e60*/  FMUL.FTZ R6, R4.reuse, R23 ;  /* 0x0000001704067220 */ /* 0x044fe40000410000 */
[----:B------:R4:W-:Y:S01]  /*7e70*/  STS [R5+0x100], R18 ;  /* 0x0001001205007388 */ /* 0x0009e20000000800 */
[----:B------:R-:W-:-:S03]  /*7e80*/  FMUL.FTZ R28, R4, R29 ;  /* 0x0000001d041c7220 */ /* 0x000fc60000410000 */
[----:B------:R5:W-:Y:S01]  /*7e90*/  STS [R5+0x200], R20 ;  /* 0x0002001405007388 */ /* 0x000be20000000800 */
[----:B------:R-:W-:-:S03]  /*7ea0*/  FMUL.FTZ R30, R4, R31 ;  /* 0x0000001f041e7220 */ /* 0x000fc60000410000 */
[----:B------:R1:W-:Y:S01]  /*7eb0*/  STS [R5+0x300], R22 ;  /* 0x0003001605007388 */ /* 0x0003e20000000800 */
[C---:B0-----:R-:W-:Y:S01]  /*7ec0*/  FMUL.FTZ R10, R4.reuse, R33 ;  /* 0x00000021040a7220 */ /* 0x041fe20000410000 */
[C---:B---3--:R-:W-:Y:S02]  /*7ed0*/  FMUL.FTZ R12, R4.reuse, R35 ;  /* 0x00000023040c7220 */ /* 0x048fe40000410000 */
[----:B------:R-:W-:Y:S01]  /*7ee0*/  STS [R5+0x400], R6 ;  /* 0x0004000605007388 */ /* 0x000fe20000000800 */
[----:B----4-:R-:W-:-:S03]  /*7ef0*/  FMUL.FTZ R18, R4, R37 ;  /* 0x0000002504127220 */ /* 0x010fc60000410000 */
        /* <DEDUP_REMOVED lines=13> */
.L_x_3620:
[----:B------:R-:W-:Y:S05]  /*7fd0*/  BSYNC.RECONVERGENT B1 ;  /* 0x0000000000017941 */ /* 0x000fea0003800200 */
.L_x_3619:
[----:B------:R-:W-:Y:S01]  /*7fe0*/  IADD3 R6, PT, PT, -R8, UR43, RZ ;  /* 0x0000002b08067c10 */ /* 0x000fe2000fffe1ff */
[----:B------:R-:W-:Y:S03]  /*7ff0*/  BSSY.RECONVERGENT B1, `(.L_x_3622) ;  /* 0x000001e000017945 */ /* 0x000fe60003800200 */
[----:B------:R-:W-:-:S13]  /*8000*/  ISETP.GT.AND P1, PT, R6, 0xff, PT ;  /* 0x000000ff0600780c */ /* 0x000fda0003f24270 */
[----:B------:R-:W-:Y:S05]  /*8010*/  @!P1 BRA `(.L_x_3623) ;  /* 0x00000000006c9947 */ /* 0x000fea0003800000 */
[----:B------:R-:W0:Y:S01]  /*8020*/  LDS R7, [R5+-0x200] ;  /* 0xfffe000005077984 */ /* 0x000e220000000800 */
[----:B------:R-:W-:Y:S01]  /*8030*/  PLOP3.LUT P0, PT, PT, PT, PT, 0x8, 0x80 ;  /* 0x000000000080781c */ /* 0x000fe20003f0e170 */
[----:B------:R-:W-:Y:S02]  /*8040*/  VIADD R8, R8, 0x200 ;  /* 0x0000020008087836 */ /* 0x000fe40000000000 */
[----:B------:R-:W3:Y:S04]  /*8050*/  LDS R9, [R5+-0x100] ;  /* 0xffff000005097984 */ /* 0x000ee80000000800 */
[----:B------:R-:W4:Y:S04]  /*8060*/  LDS R11, [R5] ;  /* 0x00000000050b7984 */ /* 0x000f280000000800 */
[----:B------:R-:W5:Y:S04]  /*8070*/  LDS R13, [R5+0x100] ;  /* 0x00010000050d7984 */ /* 0x000f680000000800 */
[----:B------:R-:W2:Y:S04]  /*8080*/  LDS R19, [R5+0x200] ;  /* 0x0002000005137984 */ /* 0x000ea80000000800 */
[----:B------:R-:W2:Y:S04]  /*8090*/  LDS R21, [R5+0x300] ;  /* 0x0003000005157984 */ /* 0x000ea80000000800 */
[----:B------:R-:W2:Y:S04]  /*80a0*/  LDS R23, [R5+0x400] ;  /* 0x0004000005177984 */ /* 0x000ea80000000800 */
[----:B-1----:R-:W1:Y:S01]  /*80b0*/  LDS R25, [R5+0x500] ;  /* 0x0005000005197984 */ /* 0x002e620000000800 */
[C---:B0-----:R-:W-:Y:S01]  /*80c0*/  FMUL.FTZ R6, R4.reuse, R7 ;  /* 0x0000000704067220 */ /* 0x041fe20000410000 */
[----:B---3--:R-:W-:-:S04]  /*80d0*/  FMUL.FTZ R10, R4, R9 ;  /* 0x00000009040a7220 */ /* 0x008fc80000410000 */
[----:B------:R-:W-:Y:S01]  /*80e0*/  STS [R5+-0x200], R6 ;  /* 0xfffe000605007388 */ /* 0x000fe20000000800 */
[----:B----4-:R-:W-:-:S03]  /*80f0*/  FMUL.FTZ R12, R4, R11 ;  /* 0x0000000b040c7220 */ /* 0x010fc60000410000 */
[----:B------:R-:W-:Y:S01]  /*8100*/  STS [R5+-0x100], R10 ;  /* 0xffff000a05007388 */ /* 0x000fe20000000800 */
[----:B-----5:R-:W-:-:S03]  /*8110*/  FMUL.FTZ R18, R4, R13 ;  /* 0x0000000d04127220 */ /* 0x020fc60000410000 */
[----:B------:R-:W-:Y:S01]  /*8120*/  STS [R5], R12 ;  /* 0x0000000c05007388 */ /* 0x000fe20000000800 */
[----:B--2---:R-:W-:-:S03]  /*8130*/  FMUL.FTZ R20, R4, R19 ;  /* 0x0000001304147220 */ /* 0x004fc60000410000 */
[----:B------:R-:W-:Y:S01]  /*8140*/  STS [R5+0x100], R18 ;  /* 0x0001001205007388 */ /* 0x000fe20000000800 */
[----:B------:R-:W-:-:S03]  /*8150*/  FMUL.FTZ R22, R4, R21 ;  /* 0x0000001504167220 */ /* 0x000fc60000410000 */
[----:B------:R-:W-:Y:S01]  /*8160*/  STS [R5+0x200], R20 ;  /* 0x0002001405007388 */ /* 0x000fe20000000800 */
[----:B------:R-:W-:-:S03]  /*8170*/  FMUL.FTZ R24, R4, R23 ;  /* 0x0000001704187220 */ /* 0x000fc60000410000 */
[----:B------:R-:W-:Y:S01]  /*8180*/  STS [R5+0x300], R22 ;  /* 0x0003001605007388 */ /* 0x000fe20000000800 */
[----:B-1----:R-:W-:-:S03]  /*8190*/  FMUL.FTZ R26, R4, R25 ;  /* 0x00000019041a7220 */ /* 0x002fc60000410000 */
[----:B------:R-:W-:Y:S04]  /*81a0*/  STS [R5+0x400], R24 ;  /* 0x0004001805007388 */ /* 0x000fe80000000800 */
[----:B------:R0:W-:Y:S02]  /*81b0*/  STS [R5+0x500], R26 ;  /* 0x0005001a05007388 */ /* 0x0001e40000000800 */
[----:B0-----:R-:W-:-:S07]  /*81c0*/  IADD3 R5, PT, PT, R5, 0x800, RZ ;  /* 0x0000080005057810 */ /* 0x001fce0007ffe0ff */
.L_x_3623:
[----:B------:R-:W-:Y:S05]  /*81d0*/  BSYNC.RECONVERGENT B1 ;  /* 0x0000000000017941 */ /* 0x000fea0003800200 */
.L_x_3622:
[----:B------:R-:W-:-:S13]  /*81e0*/  ISETP.GT.AND P1, PT, R8, UR43, PT ;  /* 0x0000002b08007c0c */ /* 0x000fda000bf24270 */
[----:B------:R-:W-:Y:S05]  /*81f0*/  @!P0 BRA P1, `(.L_x_3614) ;  /* 0x0000000c00448947 */ /* 0x000fea0000800000 */
[----:B------:R-:W0:Y:S04]  /*8200*/  LDS R7, [R5+-0x200] ;  /* 0xfffe000005077984 */ /* 0x000e280000000800 */
[----:B------:R-:W3:Y:S04]  /*8210*/  LDS R9, [R5+-0x100] ;  /* 0xffff000005097984 */ /* 0x000ee80000000800 */
[----:B------:R-:W4:Y:S04]  /*8220*/  LDS R11, [R5] ;  /* 0x00000000050b7984 */ /* 0x000f280000000800 */
[----:B------:R-:W5:Y:S01]  /*8230*/  LDS R13, [R5+0x100] ;  /* 0x00010000050d7984 */ /* 0x000f620000000800 */
[C---:B0-----:R-:W-:Y:S01]  /*8240*/  FMUL.FTZ R6, R4.reuse, R7 ;  /* 0x0000000704067220 */ /* 0x041fe20000410000 */
[----:B---3--:R-:W-:-:S04]  /*8250*/  FMUL.FTZ R8, R4, R9 ;  /* 0x0000000904087220 */ /* 0x008fc80000410000 */
[----:B------:R0:W-:Y:S01]  /*8260*/  STS [R5+-0x200], R6 ;  /* 0xfffe000605007388 */ /* 0x0001e20000000800 */
[----:B----4-:R-:W-:-:S03]  /*8270*/  FMUL.FTZ R10, R4, R11 ;  /* 0x0000000b040a7220 */ /* 0x010fc60000410000 */
[----:B------:R0:W-:Y:S01]  /*8280*/  STS [R5+-0x100], R8 ;  /* 0xffff000805007388 */ /* 0x0001e20000000800 */
[----:B-----5:R-:W-:-:S03]  /*8290*/  FMUL.FTZ R4, R4, R13 ;  /* 0x0000000d04047220 */ /* 0x020fc60000410000 */
[----:B------:R0:W-:Y:S04]  /*82a0*/  STS [R5], R10 ;  /* 0x0000000a05007388 */ /* 0x0001e80000000800 */
[----:B------:R0:W-:Y:S01]  /*82b0*/  STS [R5+0x100], R4 ;  /* 0x0001000405007388 */ /* 0x0001e20000000800 */
[----:B------:R-:W-:Y:S05]  /*82c0*/  BRA `(.L_x_3614) ;  /* 0x0000000c00107947 */ /* 0x000fea0003800000 */
.L_x_3615:
[----:B------:R-:W-:Y:S01]  /*82d0*/  IMAD.U32 R8, RZ, RZ, UR12 ;  /* 0x0000000cff087e24 */ /* 0x000fe2000f8e00ff */
        /* <DEDUP_REMOVED lines=8> */
[----:B------:R-:W3:Y:S01]  /*8360*/  S2UR UR7, SR_CgaCtaId ;  /* 0x00000000000779c3 */ /* 0x000ee20000008800 */
[----:B------:R-:W4:Y:S01]  /*8370*/  LDCU.64 UR10, c[0x0][0x480] ;  /* 0x00009000ff0a77ac */ /* 0x000f220008000a00 */
[----:B------:R-:W-:Y:S02]  /*8380*/  LEA.HI R8, R8, 0x1, RZ, 0x1a ;  /* 0x0000000108087811 */ /* 0x000fe400078fd0ff */
[----:B------:R-:W-:Y:S01]  /*8390*/  IADD3 R19, P0, PT, R5, R6, RZ ;  /* 0x0000000605137210 */ /* 0x000fe20007f1e0ff */
[----:B------:R-:W-:Y:S02]  /*83a0*/  UMOV UR6, 0x400 ;  /* 0x0000040000067882 */ /* 0x000fe40000000000 */
[C---:B------:R-:W-:Y:S01]  /*83b0*/  IMAD.SHL.U32 R9, R8.reuse, 0x40, RZ ;  /* 0x0000004008097824 */ /* 0x040fe200078e00ff */
[----:B------:R-:W-:Y:S01]  /*83c0*/  UIADD3 UR6, UPT, UPT, UR6, 0x210, URZ ;  /* 0x0000021006067890 */ /* 0x000fe2000fffe0ff */
[----:B------:R-:W-:Y:S02]  /*83d0*/  IADD3.X R18, PT, PT, RZ, R7, RZ, P0, !PT ;  /* 0x00000007ff127210 */ /* 0x000fe400007fe4ff */
[----:B------:R-:W-:-:S02]  /*83e0*/  LOP3.LUT R8, R8, 0x3, RZ, 0xc0, !PT ;  /* 0x0000000308087812 */ /* 0x000fc400078ec0ff */
[----:B------:R-:W-:-:S03]  /*83f0*/  LOP3.LUT R10, R9, 0xc0, RZ, 0xc0, !PT ;  /* 0x000000c0090a7812 */ /* 0x000fc600078ec0ff */
[----:B------:R-:W-:Y:S02]  /*8400*/  IMAD.MOV R11, RZ, RZ, -R8 ;  /* 0x000000ffff0b7224 */ /* 0x000fe400078e0a08 */
[----:B------:R-:W-:Y:S01]  /*8410*/  IMAD.IADD R5, R5, 0x1, R10 ;  /* 0x0000000105057824 */ /* 0x000fe200078e020a */
[----:B----4-:R-:W-:-:S04]  /*8420*/  LEA R12, P0, R19, UR10, 0x2 ;  /* 0x0000000a130c7c11 */ /* 0x010fc8000f8010ff */
[----:B------:R-:W-:Y:S01]  /*8430*/  LEA.HI.X R19, R19, UR11, R18, 0x2, P0 ;  /* 0x0000000b13137c11 */ /* 0x000fe200080f1412 */
[----:B---3--:R-:W-:-:S06]  /*8440*/  ULEA UR6, UR7, UR6, 0x18 ;  /* 0x0000000607067291 */ /* 0x008fcc000f8ec0ff */
[----:B------:R-:W-:-:S07]  /*8450*/  IADD3 R10, PT, PT, R14, UR6, RZ ;  /* 0x000000060e0a7c10 */ /* 0x000fce000fffe0ff */
.L_x_3626:
[----:B---3--:R-:W0:Y:S01]  /*8460*/  LDS R9, [R10] ;  /* 0x000000000a097984 */ /* 0x008e220000000800 */
[----:B------:R-:W-:Y:S01]  /*8470*/  IMAD.MOV.U32 R8, RZ, RZ, R12 ;  /* 0x000000ffff087224 */ /* 0x000fe200078e000c */
[----:B------:R-:W-:Y:S02]  /*8480*/  IADD3 R11, PT, PT, R11, 0x1, RZ ;  /* 0x000000010b0b7810 */ /* 0x000fe40007ffe0ff */
[----:B------:R-:W-:Y:S02]  /*8490*/  IADD3 R12, P2, PT, R12, 0x100, RZ ;  /* 0x000001000c0c7810 */ /* 0x000fe40007f5e0ff */
[----:B------:R-:W-:Y:S01]  /*84a0*/  ISETP.NE.AND P0, PT, R11, RZ, PT ;  /* 0x000000ff0b00720c */ /* 0x000fe20003f05270 */
[----:B0-----:R-:W-:Y:S01]  /*84b0*/  FMUL.FTZ R13, R9, R4 ;  /* 0x00000004090d7220 */ /* 0x001fe20000410000 */
[--C-:B------:R-:W-:Y:S02]  /*84c0*/  IMAD.MOV.U32 R9, RZ, RZ, R19.reuse ;  /* 0x000000ffff097224 */ /* 0x100fe400078e0013 */
[----:B------:R-:W-:-:S02]  /*84d0*/  IMAD.X R19, RZ, RZ, R19, P2 ;  /* 0x000000ffff137224 */ /* 0x000fc400010e0613 */
[----:B------:R0:W-:Y:S04]  /*84e0*/  STS [R10], R13 ;  /* 0x0000000d0a007388 */ /* 0x0001e80000000800 */
[----:B------:R3:W-:Y:S01]  /*84f0*/  STG.E desc[UR36][R8.64], R13 ;  /* 0x0000000d08007986 */ /* 0x0007e2000c101924 */
[----:B0-----:R-:W-:Y:S02]  /*8500*/  VIADD R10, R10, 0x100 ;  /* 0x000001000a0a7836 */ /* 0x001fe40000000000 */
[----:B------:R-:W-:Y:S05]  /*8510*/  @P0 BRA `(.L_x_3626) ;  /* 0xfffffffc00d00947 */ /* 0x000fea000383ffff */
.L_x_3625:
[----:B------:R-:W-:Y:S05]  /*8520*/  BSYNC.RECONVERGENT B1 ;  /* 0x0000000000017941 */ /* 0x000fea0003800200 */
.L_x_3624:
[----:B------:R-:W-:Y:S05]  /*8530*/  @!P1 BRA `(.L_x_3614) ;  /* 0x0000000800749947 */ /* 0x000fea0003800000 */
[----:B---3--:R-:W3:Y:S01]  /*8540*/  S2R R8, SR_CgaCtaId ;  /* 0x0000000000087919 */ /* 0x008ee20000008800 */
[----:B------:R-:W4:Y:S01]  /*8550*/  LDCU.64 UR6, c[0x0][0x480] ;  /* 0x00009000ff0677ac */ /* 0x000f220008000a00 */
[C---:B------:R-:W-:Y:S01]  /*8560*/  IADD3 R12, PT, PT, -R5.reuse, UR43, RZ ;  /* 0x0000002b050c7c10 */ /* 0x040fe2000fffe1ff */
[----:B------:R-:W-:Y:S01]  /*8570*/  BSSY.RECONVERGENT B1, `(.L_x_3627) ;  /* 0x000005b000017945 */ /* 0x000fe20003800200 */
[----:B------:R-:W-:Y:S02]  /*8580*/  IADD3 R9, P0, PT, R5, R6, RZ ;  /* 0x0000000605097210 */ /* 0x000fe40007f1e0ff */
[----:B------:R-:W-:Y:S02]  /*8590*/  MOV R6, 0x400 ;  /* 0x0000040000067802 */ /* 0x000fe40000000f00 */
[----:B------:R-:W-:Y:S02]  /*85a0*/  ISETP.GT.AND P1, PT, R12, 0x2ff, PT ;  /* 0x000002ff0c00780c */ /* 0x000fe40003f24270 */
[----:B------:R-:W-:Y:S01]  /*85b0*/  IADD3.X R10, PT, PT, RZ, R7, RZ, P0, !PT ;  /* 0x00000007ff0a7210 */ /* 0x000fe200007fe4ff */
[----:B------:R-:W-:Y:S01]  /*85c0*/  VIADD R7, R6, 0x210 ;  /* 0x0000021006077836 */ /* 0x000fe20000000000 */
[----:B----4-:R-:W-:Y:S01]  /*85d0*/  LEA R11, P0, R9, UR6, 0x2 ;  /* 0x00000006090b7c11 */ /* 0x010fe2000f8010ff */
[----:B------:R-:W-:-:S03]  /*85e0*/  USHF.L.U32 UR6, UR39, 0x2, URZ ;  /* 0x0000000227067899 */ /* 0x000fc600080006ff */
[----:B------:R-:W-:Y:S02]  /*85f0*/  LEA.HI.X R10, R9, UR7, R10, 0x2, P0 ;  /* 0x00000007090a7c11 */ /* 0x000fe400080f140a */
[----:B------:R-:W-:Y:S02]  /*8600*/  IADD3 R6, P0, PT, R11, 0x200, RZ ;  /* 0x000002000b067810 */ /* 0x000fe40007f1e0ff */
[----:B---3--:R-:W-:-:S03]  /*8610*/  LEA R9, R8, R7, 0x18 ;  /* 0x0000000708097211 */ /* 0x008fc600078ec0ff */
[----:B------:R-:W-:Y:S01]  /*8620*/  IMAD.X R7, RZ, RZ, R10, P0 ;  /* 0x000000ffff077224 */ /* 0x000fe200000e060a */
[----:B------:R-:W-:Y:S02]  /*8630*/  LEA R8, R5, -UR6, 0x2 ;  /* 0x8000000605087c11 */ /* 0x000fe4000f8e10ff */
[----:B------:R-:W-:Y:S02]  /*8640*/  PLOP3.LUT P0, PT, PT, PT, PT, 0x80, 0x8 ;  /* 0x000000000008781c */ /* 0x000fe40003f0f070 */
[----:B------:R-:W-:Y:S01]  /*8650*/  IADD3 R8, PT, PT, R8, 0x200, R9 ;  /* 0x0000020008087810 */ /* 0x000fe20007ffe009 */
[----:B------:R-:W-:Y:S10]  /*8660*/  @!P1 BRA `(.L_x_3628) ;  /* 0x00000004002c9947 */ /* 0x000ff40003800000 */
[----:B------:R-:W-:Y:S02]  /*8670*/  MOV R12, UR43 ;  /* 0x0000002b000c7c02 */ /* 0x000fe40008000f00 */
[----:B------:R-:W-:-:S03]  /*8680*/  PLOP3.LUT P0, PT, PT, PT, PT, 0x8, 0x80 ;  /* 0x000000000080781c */ /* 0x000fc60003f0e170 */
[----:B------:R-:W-:-:S10]  /*8690*/  VIADD R12, R12, 0xfffffd01 ;  /* 0xfffffd010c0c7836 */ /* 0x000fd40000000000 */
.L_x_3629:
[----:B------:R-:W0:Y:S01]  /*86a0*/  LDS R9, [R8+-0x200] ;  /* 0xfffe000008097984 */ /* 0x000e220000000800 */
[----:B------:R-:W-:-:S03]  /*86b0*/  VIADD R5, R5, 0x400 ;  /* 0x0000040005057836 */ /* 0x000fc60000000000 */
[----:B------:R-:W3:Y:S02]  /*86c0*/  LDS R11, [R8+-0x100] ;  /* 0xffff0000080b7984 */ /* 0x000ee40000000800 */
[----:B------:R-:W-:Y:S02]  /*86d0*/  ISETP.GE.AND P1, PT, R5, R12, PT ;  /* 0x0000000c0500720c */ /* 0x000fe40003f26270 */
[----:B------:R-:W4:Y:S04]  /*86e0*/  LDS R13, [R8] ;  /* 0x00000000080d7984 */ /* 0x000f280000000800 */
[----:B------:R-:W5:Y:S04]  /*86f0*/  LDS R19, [R8+0x100] ;  /* 0x0001000008137984 */ /* 0x000f680000000800 */
[----:B------:R-:W5:Y:S04]  /*8700*/  LDS R21, [R8+0x200] ;  /* 0x0002000008157984 */ /* 0x000f680000000800 */
[----:B------:R-:W5:Y:S04]  /*8710*/  LDS R23, [R8+0x300] ;  /* 0x0003000008177984 */ /* 0x000f680000000800 */
[----:B-1----:R-:W1:Y:S04]  /*8720*/  LDS R25, [R8+0x400] ;  /* 0x0004000008197984 */ /* 0x002e680000000800 */
[----:B------:R-:W1:Y:S04]  /*8730*/  LDS R27, [R8+0x500] ;  /* 0x00050000081b7984 */ /* 0x000e680000000800 */
[----:B--2---:R-:W2:Y:S04]  /*8740*/  LDS R29, [R8+0x600] ;  /* 0x00060000081d7984 */ /* 0x004ea80000000800 */
[----:B------:R-:W2:Y:S04]  /*8750*/  LDS R31, [R8+0x700] ;  /* 0x00070000081f7984 */ /* 0x000ea80000000800 */
        /* <DEDUP_REMOVED lines=12> */
[----:B------:R-:W-:Y:S01]  /*8820*/  STG.E desc[UR36][R6.64+-0x200], R9 ;  /* 0xfffe000906007986 */ /* 0x000fe2000c101924 */
[----:B-1----:R-:W-:-:S03]  /*8830*/  FMUL.FTZ R25, R4, R25 ;  /* 0x0000001904197220 */ /* 0x002fc60000410000 */
[----:B------:R1:W-:Y:S01]  /*8840*/  STS [R8+-0x200], R9 ;  /* 0xfffe000908007388 */ /* 0x0003e20000000800 */
[C---:B------:R-:W-:Y:S01]  /*8850*/  FMUL.FTZ R27, R4.reuse, R27 ;  /* 0x0000001b041b7220 */ /* 0x040fe20000410000 */
[C---:B--2---:R-:W-:Y:S02]  /*8860*/  FMUL.FTZ R29, R4.reuse, R29 ;  /* 0x0000001d041d7220 */ /* 0x044fe40000410000 */
[----:B------:R-:W-:Y:S01]  /*8870*/  STG.E desc[UR36][R6.64+-0x100], R11 ;  /* 0xffff000b06007986 */ /* 0x000fe2000c101924 */
[----:B------:R-:W-:-:S03]  /*8880*/  FMUL.FTZ R31, R4, R31 ;  /* 0x0000001f041f7220 */ /* 0x000fc60000410000 */
[----:B------:R-:W-:Y:S01]  /*8890*/  STS [R8+-0x100], R11 ;  /* 0xffff000b08007388 */ /* 0x000fe20000000800 */
[----:B-1----:R-:W-:Y:S01]  /*88a0*/  IADD3 R9, P2, PT, R6, 0x1000, RZ ;  /* 0x0000100006097810 */ /* 0x002fe20007f5e0ff */
[C---:B------:R-:W-:Y:S02]  /*88b0*/  FMUL.FTZ R33, R4.reuse, R33 ;  /* 0x0000002104217220 */ /* 0x040fe40000410000 */
[----:B------:R-:W-:Y:S01]  /*88c0*/  STG.E desc[UR36][R6.64], R13 ;  /* 0x0000000d06007986 */ /* 0x000fe2000c101924 */
[----:B------:R-:W-:Y:S01]  /*88d0*/  IADD3.X R10, PT, PT, RZ, R7, RZ, P2, !PT ;  /* 0x00000007ff0a7210 */ /* 0x000fe200017fe4ff */
[C---:B0-----:R-:W-:Y:S02]  /*88e0*/  FMUL.FTZ R35, R4.reuse, R35 ;  /* 0x0000002304237220 */ /* 0x041fe40000410000 */
[----:B------:R-:W-:Y:S01]  /*88f0*/  STS [R8], R13 ;  /* 0x0000000d08007388 */ /* 0x000fe20000000800 */
[----:B---3--:R-:W-:-:S03]  /*8900*/  FMUL.FTZ R37, R4, R37 ;  /* 0x0000002504257220 */ /* 0x008fc60000410000 */
[----:B------:R-:W-:Y:S01]  /*8910*/  STG.E desc[UR36][R6.64+0x100], R19 ;  /* 0x0001001306007986 */ /* 0x000fe2000c101924 */
[----:B----4-:R-:W-:-:S03]  /*8920*/  FMUL.FTZ R39, R4, R39 ;  /* 0x0000002704277220 */ /* 0x010fc60000410000 */
[----:B------:R-:W-:Y:S01]  /*8930*/  STS [R8+0x100], R19 ;  /* 0x0001001308007388 */ /* 0x000fe20000000800 */
[----:B-----5:R-:W-:-:S03]  /*8940*/  FMUL.FTZ R41, R4, R41 ;  /* 0x0000002904297220 */ /* 0x020fc60000410000 */
[----:B------:R-:W-:Y:S01]  /*8950*/  STG.E desc[UR36][R6.64+0x200], R21 ;  /* 0x0002001506007986 */ /* 0x000fe2000c101924 */
[----:B------:R-:W-:-:S03]  /*8960*/  FMUL.FTZ R43, R4, R43 ;  /* 0x0000002b042b7220 */ /* 0x000fc60000410000 */
        /* <DEDUP_REMOVED lines=27> */
.L_x_3628:
[----:B------:R-:W-:Y:S05]  /*8b20*/  BSYNC.RECONVERGENT B1 ;  /* 0x0000000000017941 */ /* 0x000fea0003800200 */
.L_x_3627:
        /* <DEDUP_REMOVED lines=12> */
[----:B-1----:R-:W1:Y:S04]  /*8bf0*/  LDS R25, [R8+0x400] ;  /* 0x0004000008197984 */ /* 0x002e680000000800 */
[----:B------:R-:W1:Y:S01]  /*8c00*/  LDS R27, [R8+0x500] ;  /* 0x00050000081b7984 */ /* 0x000e620000000800 */
[C---:B0-----:R-:W-:Y:S01]  /*8c10*/  FMUL.FTZ R9, R4.reuse, R9 ;  /* 0x0000000904097220 */ /* 0x041fe20000410000 */
[----:B---3--:R-:W-:-:S04]  /*8c20*/  FMUL.FTZ R11, R4, R11 ;  /* 0x0000000b040b7220 */ /* 0x008fc80000410000 */
[----:B------:R-:W-:Y:S01]  /*8c30*/  STG.E desc[UR36][R6.64+-0x200], R9 ;  /* 0xfffe000906007986 */ /* 0x000fe2000c101924 */
[----:B----4-:R-:W-:-:S03]  /*8c40*/  FMUL.FTZ R13, R4, R13 ;  /* 0x0000000d040d7220 */ /* 0x010fc60000410000 */
[----:B------:R0:W-:Y:S01]  /*8c50*/  STS [R8+-0x200], R9 ;  /* 0xfffe000908007388 */ /* 0x0001e20000000800 */
[----:B-----5:R-:W-:-:S03]  /*8c60*/  FMUL.FTZ R19, R4, R19 ;  /* 0x0000001304137220 */ /* 0x020fc60000410000 */
[----:B------:R-:W-:Y:S01]  /*8c70*/  STG.E desc[UR36][R6.64+-0x100], R11 ;  /* 0xffff000b06007986 */ /* 0x000fe2000c101924 */
[----:B--2---:R-:W-:-:S03]  /*8c80*/  FMUL.FTZ R21, R4, R21 ;  /* 0x0000001504157220 */ /* 0x004fc60000410000 */
[----:B------:R-:W-:Y:S01]  /*8c90*/  STS [R8+-0x100], R11 ;  /* 0xffff000b08007388 */ /* 0x000fe20000000800 */
[----:B0-----:R-:W-:Y:S01]  /*8ca0*/  IADD3 R9, P1, PT, R6, 0x800, RZ ;  /* 0x0000080006097810 */ /* 0x001fe20007f3e0ff */
[C---:B------:R-:W-:Y:S02]  /*8cb0*/  FMUL.FTZ R23, R4.reuse, R23 ;  /* 0x0000001704177220 */ /* 0x040fe40000410000 */
[----:B------:R-:W-:Y:S01]  /*8cc0*/  STG.E desc[UR36][R6.64], R13 ;  /* 0x0000000d06007986 */ /* 0x000fe2000c101924 */
[C---:B-1----:R-:W-:Y:S01]  /*8cd0*/  FMUL.FTZ R25, R4.reuse, R25 ;  /* 0x0000001904197220 */ /* 0x042fe20000410000 */
        /* <DEDUP_REMOVED lines=16> */
.L_x_3631:
[----:B------:R-:W-:Y:S05]  /*8de0*/  BSYNC.RECONVERGENT B1 ;  /* 0x0000000000017941 */ /* 0x000fea0003800200 */
.L_x_3630:
[----:B------:R-:W-:-:S13]  /*8df0*/  ISETP.LE.OR P0, PT, R5, UR43, P0 ;  /* 0x0000002b05007c0c */ /* 0x000fda0008703670 */
[----:B------:R-:W-:Y:S05]  /*8e00*/  @!P0 BRA `(.L_x_3614) ;  /* 0x0000000000408947 */ /* 0x000fea0003800000 */
[----:B------:R-:W0:Y:S04]  /*8e10*/  LDS R5, [R8+-0x200] ;  /* 0xfffe000008057984 */ /* 0x000e280000000800 */
[----:B------:R-:W3:Y:S04]  /*8e20*/  LDS R9, [R8+-0x100] ;  /* 0xffff000008097984 */ /* 0x000ee80000000800 */
[----:B------:R-:W4:Y:S04]  /*8e30*/  LDS R11, [R8] ;  /* 0x00000000080b7984 */ /* 0x000f280000000800 */
[----:B------:R-:W5:Y:S01]  /*8e40*/  LDS R13, [R8+0x100] ;  /* 0x00010000080d7984 */ /* 0x000f620000000800 */
[-C--:B0-----:R-:W-:Y:S01]  /*8e50*/  FMUL.FTZ R5, R5, R4.reuse ;  /* 0x0000000405057220 */ /* 0x081fe20000410000 */
[----:B---3--:R-:W-:-:S04]  /*8e60*/  FMUL.FTZ R9, R9, R4 ;  /* 0x0000000409097220 */ /* 0x008fc80000410000 */
        /* <DEDUP_REMOVED lines=10> */
.L_x_3614:
[----:B------:R-:W-:Y:S05]  /*8f10*/  BSYNC.RECONVERGENT B0 ;  /* 0x0000000000007941 */ /* 0x000fea0003800200 */
.L_x_3613:
[----:B------:R-:W4:Y:S01]  /*8f20*/  LDCU.64 UR10, c[0x0][0x3b0] ;  /* 0x00007600ff0a77ac */ /* 0x000f220008000a00 */
[----:B------:R-:W-:Y:S02]  /*8f30*/  LOP3.LUT R14, R14, 0x7c, RZ, 0xc0, !PT ;  /* 0x0000007c0e0e7812 */ /* 0x000fe400078ec0ff */
[----:B0--3--:R-:W-:Y:S02]  /*8f40*/  CS2R R10, SRZ ;  /* 0x00000000000a7805 */ /* 0x009fe4000001ff00 */
[----:B------:R-:W-:Y:S01]  /*8f50*/  CS2R R8, SRZ ;  /* 0x0000000000087805 */ /* 0x000fe2000001ff00 */
[----:B------:R-:W-:Y:S01]  /*8f60*/  ULEA.HI UR6, UR43, UR43, URZ, 0x1 ;  /* 0x0000002b2b067291 */ /* 0x000fe2000f8f08ff */
[----:B------:R-:W0:Y:S03]  /*8f70*/  LDCU.64 UR12, c[0x0][0x3c8] ;  /* 0x00007900ff0c77ac */ /* 0x000e260008000a00 */
[----:B------:R-:W-:-:S04]  /*8f80*/  ULOP3.LUT UR6, UR6, 0xfffffffe, URZ, 0xc0, !UPT ;  /* 0xfffffffe06067892 */ /* 0x000fc8000f8ec0ff */
[----:B------:R-:W-:Y:S01]  /*8f90*/  UIADD3 UR6, UPT, UPT, -UR6, UR43, URZ ;  /* 0x0000002b06067290 */ /* 0x000fe2000fffe1ff */
[----:B----4-:R-:W-:-:S05]  /*8fa0*/  ISETP.EQ.U32.AND P1, PT, RZ, UR10, PT ;  /* 0x0000000aff007c0c */ /* 0x010fca000bf22070 */
[----:B------:R-:W-:-:S04]  /*8fb0*/  ISETP.NE.AND P0, PT, R3, UR6, PT ;  /* 0x0000000603007c0c */ /* 0x000fc8000bf05270 */
[----:B------:R-:W-:-:S04]  /*8fc0*/  ISETP.GT.U32.OR P0, PT, R14, 0x4f, P0 ;  /* 0x0000004f0e00780c */ /* 0x000fc80000704470 */
[----:B------:R-:W-:Y:S01]  /*8fd0*/  ISETP.EQ.OR.EX P0, PT, RZ, UR11, P0, P1 ;  /* 0x0000000bff007c0c */ /* 0x000fe20008702710 */
[----:B------:R-:W3:-:S12]  /*8fe0*/  LDCU.64 UR10, c[0x0][0x3c8] ;  /* 0x00007900ff0a77ac */ /* 0x000ed80008000a00 */
[----:B------:R-:W4:Y:S01]  /*8ff0*/  @!P0 LDC.64 R12, c[0x0][0x3b0] ;  /* 0x0000ec00ff0c8b82 */ /* 0x000f220000000a00 */
[----:B------:R-:W-:Y:S01]  /*9000*/  @!P0 IMAD R5, R15, 0x50, R14 ;  /* 0x000000500f058824 */ /* 0x000fe200078e020e */
[----:B------:R-:W-:Y:S01]  /*9010*/  BSSY.RECONVERGENT B0, `(.L_x_3632) ;  /* 0x0000229000007945 */ /* 0x000fe20003800200 */
[----:B------:R-:W-:Y:S02]  /*9020*/  IMAD R17, R17, 0x50, RZ ;  /* 0x0000005011117824 */ /* 0x000fe400078e02ff */
[----:B----4-:R-:W-:-:S05]  /*9030*/  @!P0 IMAD.WIDE.U32 R12, R5, 0x4, R12 ;  /* 0x00000004050c8825 */ /* 0x010fca00078e000c */
[----:B------:R4:W5:Y:S01]  /*9040*/  @!P0 LDG.E.128 R8, desc[UR36][R12.64] ;  /* 0x000000240c088981 */ /* 0x000962000c1e1d00 */
[----:B------:R-:W-:Y:S01]  /*9050*/  BAR.SYNC.DEFER_BLOCKING 0x0 ;  /* 0x0000000000007b1d */ /* 0x000fe20000010000 */
[----:B------:R-:W-:Y:S02]  /*9060*/  ISETP.GT.U32.AND P0, PT, R14, 0x4f, PT ;  /* 0x0000004f0e00780c */ /* 0x000fe40003f04070 */
[----:B------:R-:W-:Y:S02]  /*9070*/  CS2R R6, SRZ ;  /* 0x0000000000067805 */ /* 0x000fe4000001ff00 */
[----:B------:R-:W-:-:S09]  /*9080*/  CS2R R4, SRZ ;  /* 0x0000000000047805 */ /* 0x000fd2000001ff00 */
[----:B0--34-:R-:W-:Y:S05]  /*9090*/  @P0 BRA `(.L_x_3633) ;  /* 0x0000002000800947 */ /* 0x019fea0003800000 */
[----:B------:R-:W0:Y:S01]  /*90a0*/  LDCU UR7, c[0x0][0x3f4] ;  /* 0x00007e80ff0777ac */ /* 0x000e220008000800 */
[----:B------:R-:W3:Y:S01]  /*90b0*/  LDC.64 R12, c[0x0][0x3c0] ;  /* 0x0000f000ff0c7b82 */ /* 0x000ee20000000a00 */
[----:B------:R-:W-:Y:S01]  /*90c0*/  VIADD R18, R3, UR39 ;  /* 0x0000002703127c36 */ /* 0x000fe20008000000 */
[----:B------:R-:W-:Y:S01]  /*90d0*/  BSSY.RECONVERGENT B1, `(.L_x_3634) ;  /* 0x0000094000017945 */ /* 0x000fe20003800200 */
[----:B------:R-:W-:Y:S01]  /*90e0*/  IMAD.MOV.U32 R7, RZ, RZ, RZ ;  /* 0x000000ffff077224 */ /* 0x000fe200078e00ff */
[----:B0-----:R-:W-:-:S04]  /*90f0*/  MOV R19, UR7 ;  /* 0x0000000700137c02 */ /* 0x001fc80008000f00 */
[C---:B------:R-:W-:Y:S01]  /*9100*/  VIMNMX R23, PT, PT, R19.reuse, UR43, PT ;  /* 0x0000002b13177c48 */ /* 0x040fe2000bfe0100 */
[----:B------:R-:W-:-:S03]  /*9110*/  IMAD R21, R19, UR4, R14 ;  /* 0x0000000413157c24 */ /* 0x000fc6000f8e020e */
[----:B------:R-:W-:Y:S01]  /*9120*/  ISETP.GE.AND P0, PT, R18, R23, PT ;  /* 0x000000171200720c */ /* 0x000fe20003f06270 */
[----:B---3--:R-:W-:-:S12]  /*9130*/  IMAD.WIDE R12, R21, 0x4, R12 ;  /* 0x00000004150c7825 */ /* 0x008fd800078e020c */
        /* <DEDUP_REMOVED lines=16> */
[----:B------:R-:W-:Y:S01]  /*9240*/  IMAD.MOV.U32 R38, RZ, RZ, R20 ;  /* 0x000000ffff267224 */ /* 0x000fe200078e0014 */
[----:B------:R-:W-:Y:S01]  /*9250*/  UIADD3 UR7, UPT, UPT, UR7, 0x210, URZ ;  /* 0x0000021007077890 */ /* 0x000fe2000fffe0ff */
[----:B------:R-:W-:Y:S01]  /*9260*/  LOP3.LUT R20, R21, 0xfffffffc, RZ, 0xc0, !PT ;  /* 0xfffffffc15147812 */ /* 0x000fe200078ec0ff */
[----:B------:R-:W-:Y:S01]  /*9270*/  HFMA2 R4, -RZ, RZ, 0, 0 ;  /* 0x00000000ff047431 */ /* 0x000fe200000001ff */
[C---:B------:R-:W-:Y:S01]  /*9280*/  IADD3 R40, PT, PT, R18.reuse, 0x6, RZ ;  /* 0x0000000612287810 */ /* 0x040fe20007ffe0ff */
[----:B------:R-:W-:Y:S02]  /*9290*/  VIADD R42, R18, 0x4 ;  /* 0x00000004122a7836 */ /* 0x000fe40000000000 */
[----:B------:R-:W-:Y:S02]  /*92a0*/  IMAD.MOV.U32 R36, RZ, RZ, R18 ;  /* 0x000000ffff247224 */ /* 0x000fe400078e0012 */
[----:B------:R-:W-:Y:S01]  /*92b0*/  IMAD.MOV R39, RZ, RZ, -R20 ;  /* 0x000000ffff277224 */ /* 0x000fe200078e0a14 */
[----:B0-----:R-:W-:-:S06]  /*92c0*/  ULEA UR7, UR8, UR7, 0x18 ;  /* 0x0000000708077291 */ /* 0x001fcc000f8ec0ff */
[----:B------:R-:W-:-:S05]  /*92d0*/  LEA R21, R3, UR7, 0x2 ;  /* 0x0000000703157c11 */ /* 0x000fca000f8e10ff */
[----:B------:R-:W-:-:S07]  /*92e0*/  VIADD R41, R21, 0x10 ;  /* 0x0000001015297836 */ /* 0x000fce0000000000 */
.L_x_3638:
[----:B------:R-:W-:Y:S01]  /*92f0*/  IADD3 R20, P0, PT, R36, UR5, RZ ;  /* 0x0000000524147c10 */ /* 0x000fe2000ff1e0ff */
[----:B------:R-:W0:Y:S03]  /*9300*/  LDS R43, [R41+-0x10] ;  /* 0xfffff000292b7984 */ /* 0x000e260000000800 */
[----:B------:R-:W-:Y:S01]  /*9310*/  IADD3.X R21, PT, PT, RZ, UR14, RZ, P0, !PT ;  /* 0x0000000eff157c10 */ /* 0x000fe200087fe4ff */
[----:B------:R-:W3:Y:S01]  /*9320*/  LDS R44, [R41+-0x8] ;  /* 0xfffff800292c7984 */ /* 0x000ee20000000800 */
[----:B-1----:R-:W-:-:S03]  /*9330*/  LEA R24, P0, R20, UR10, 0x2 ;  /* 0x0000000a14187c11 */ /* 0x002fc6000f8010ff */
[----:B------:R-:W1:Y:S01]  /*9340*/  LDS R46, [R41] ;  /* 0x00000000292e7984 */ /* 0x000e620000000800 */
[----:B------:R-:W-:-:S03]  /*9350*/  LEA.HI.X R25, R20, UR11, R21, 0x2, P0 ;  /* 0x0000000b14197c11 */ /* 0x000fc600080f1415 */
[----:B------:R4:W1:Y:S04]  /*9360*/  LDS R47, [R41+0x8] ;  /* 0x00000800292f7984 */ /* 0x0008680000000800 */
[----:B------:R-:W2:Y:S04]  /*9370*/  LDG.E R20, desc[UR36][R24.64] ;  /* 0x0000002418147981 */ /* 0x000ea8000c1e1900 */
[----:B------:R-:W4:Y:S04]  /*9380*/  LDG.E R21, desc[UR36][R24.64+0x8] ;  /* 0x0000082418157981 */ /* 0x000f28000c1e1900 */
[----:B------:R-:W3:Y:S04]  /*9390*/  LDG.E R23, desc[UR36][R24.64+0x10] ;  /* 0x0000102418177981 */ /* 0x000ee8000c1e1900 */
[----:B------:R-:W3:Y:S01]  /*93a0*/  LDG.E R26, desc[UR36][R24.64+0x18] ;  /* 0x00001824181a7981 */ /* 0x000ee2000c1e1900 */
[----:B--2---:R-:W-:-:S02]  /*93b0*/  IMAD R20, R37, R20, R36 ;  /* 0x0000001425147224 */ /* 0x004fc400078e0224 */
[C---:B----4-:R-:W-:Y:S02]  /*93c0*/  IMAD R22, R37.reuse, R21, R38 ;  /* 0x0000001525167224 */ /* 0x050fe400078e0226 */
[----:B------:R-:W-:Y:S02]  /*93d0*/  IMAD R21, R20, 0x50, RZ ;  /* 0x0000005014157824 */ /* 0x000fe400078e02ff */
[----:B---3--:R-:W-:Y:S02]  /*93e0*/  IMAD R23, R37, R23, R42 ;  /* 0x0000001725177224 */ /* 0x008fe400078e022a */
[----:B------:R-:W-:-:S04]  /*93f0*/  IMAD.WIDE R20, R21, 0x4, R12 ;  /* 0x0000000415147825 */ /* 0x000fc800078e020c */
[----:B------:R-:W-:Y:S02]  /*9400*/  IMAD R27, R22, 0x50, RZ ;  /* 0x00000050161b7824 */ /* 0x000fe400078e02ff */
[----:B------:R-:W-:Y:S02]  /*9410*/  IMAD R28, R37, R26, R40 ;  /* 0x0000001a251c7224 */ /* 0x000fe400078e0228 */
[----:B------:R-:W-:Y:S02]  /*9420*/  IMAD R29, R23, 0x50, RZ ;  /* 0x00000050171d7824 */ /* 0x000fe400078e02ff */
[----:B------:R-:W-:Y:S01]  /*9430*/  IMAD.WIDE R26, R27, 0x4, R12 ;  /* 0x000000041b1a7825 */ /* 0x000fe200078e020c */
[----:B------:R-:W0:Y:S03]  /*9440*/  LDG.E.128 R20, desc[UR36][R20.64] ;  /* 0x0000002414147981 */ /* 0x000e26000c1e1d00 */
[----:B------:R-:W-:-:S02]  /*9450*/  IMAD R33, R28, 0x50, RZ ;  /* 0x000000501c217824 */ /* 0x000fc400078e02ff */
[--C-:B------:R-:W-:Y:S01]  /*9460*/  IMAD.WIDE R28, R29, 0x4, R12.reuse ;  /* 0x000000041d1c7825 */ /* 0x100fe200078e020c */
[----:B------:R-:W2:Y:S03]  /*9470*/  LDG.E.128 R24, desc[UR36][R26.64] ;  /* 0x000000241a187981 */ /* 0x000ea6000c1e1d00 */
[----:B------:R-:W-:Y:S02]  /*9480*/  IMAD.WIDE R32, R33, 0x4, R12 ;  /* 0x0000000421207825 */ /* 0x000fe400078e020c */
[----:B------:R-:W1:Y:S04]  /*9490*/  LDG.E.128 R28, desc[UR36][R28.64] ;  /* 0x000000241c1c7981 */ /* 0x000e68000c1e1d00 */
[----:B------:R-:W3:Y:S01]  /*94a0*/  LDG.E.128 R32, desc[UR36][R32.64] ;  /* 0x0000002420207981 */ /* 0x000ee2000c1e1d00 */
[----:B------:R-:W-:Y:S01]  /*94b0*/  VIADD R39, R39, 0x4 ;  /* 0x0000000427277836 */ /* 0x000fe20000000000 */
[----:B------:R-:W-:Y:S01]  /*94c0*/  IADD3 R36, PT, PT, R36, 0x8, RZ ;  /* 0x0000000824247810 */ /* 0x000fe20007ffe0ff */
[----:B------:R-:W-:Y:S01]  /*94d0*/  VIADD R41, R41, 0x20 ;  /* 0x0000002029297836 */ /* 0x000fe20000000000 */
[----:B------:R-:W-:Y:S01]  /*94e0*/  IADD3 R40, PT, PT, R40, 0x8, RZ ;  /* 0x0000000828287810 */ /* 0x000fe20007ffe0ff */
[----:B------:R-:W-:Y:S01]  /*94f0*/  VIADD R38, R38, 0x8 ;  /* 0x0000000826267836 */ /* 0x000fe20000000000 */
[----:B------:R-:W-:Y:S01]  /*9500*/  ISETP.NE.AND P0, PT, R39, RZ, PT ;  /* 0x000000ff2700720c */ /* 0x000fe20003f05270 */
[----:B------:R-:W-:-:S02]  /*9510*/  VIADD R42, R42, 0x8 ;  /* 0x000000082a2a7836 */ /* 0x000fc40000000000 */
[-C--:B0-----:R-:W-:Y:S01]  /*9520*/  FFMA.FTZ R45, R20, R43.reuse, R4 ;  /* 0x0000002b142d7223 */ /* 0x081fe20000010004 */
[-C--:B------:R-:W-:Y:S01]  /*9530*/  FFMA.FTZ R4, R21, R43.reuse, R5 ;  /* 0x0000002b15047223 */ /* 0x080fe20000010005 */
[-C--:B------:R-:W-:Y:S01]  /*9540*/  FFMA.FTZ R5, R22, R43.reuse, R6 ;  /* 0x0000002b16057223 */ /* 0x080fe20000010006 */
[----:B------:R-:W-:Y:S01]  /*9550*/  FFMA.FTZ R6, R23, R43, R7 ;  /* 0x0000002b17067223 */ /* 0x000fe20000010007 */
        /* <DEDUP_REMOVED lines=11> */
[----:B------:R-:W-:Y:S01]  /*9610*/  FFMA.FTZ R7, R35, R47, R46 ;  /* 0x0000002f23077223 */ /* 0x000fe2000001002e */
[----:B------:R-:W-:Y:S06]  /*9620*/  @P0 BRA `(.L_x_3638) ;  /* 0xfffffffc00300947 */ /* 0x000fec000383ffff */
.L_x_3637:
[----:B------:R-:W-:Y:S05]  /*9630*/  BSYNC.RECONVERGENT B2 ;  /* 0x0000000000027941 */ /* 0x000fea0003800200 */
.L_x_3636:
[----:B------:R-:W-:Y:S05]  /*9640*/  @!P1 BRA `(.L_x_3635) ;  /* 0x0000000000f09947 */ /* 0x000fea0003800000 */
[----:B------:R-:W-:Y:S01]  /*9650*/  ISETP.NE.AND P1, PT, R49, 0x1, PT ;  /* 0x000000013100780c */ /* 0x000fe20003f25270 */
[----:B------:R-:W-:Y:S01]  /*9660*/  BSSY.RECONVERGENT B2, `(.L_x_3639) ;  /* 0x0000024000027945 */ /* 0x000fe20003800200 */
[----:B------:R-:W-:-:S11]  /*9670*/  LOP3.LUT P0, RZ, R48, 0x2, RZ, 0xc0, !PT ;  /* 0x0000000230ff7812 */ /* 0x000fd6000780c0ff */
[----:B------:R-:W-:Y:S05]  /*9680*/  @!P1 BRA `(.L_x_3640) ;  /* 0x0000000000849947 */ /* 0x000fea0003800000 */
[----:B------:R-:W2:Y:S01]  /*9690*/  LDCU.64 UR16, c[0x0][0x3c8] ;  /* 0x00007900ff1077ac */ /* 0x000ea20008000a00 */
[----:B------:R-:W-:-:S05]  /*96a0*/  IADD3 R20, P1, PT, R36, UR5, RZ ;  /* 0x0000000524147c10 */ /* 0x000fca000ff3e0ff */
[----:B------:R-:W-:Y:S01]  /*96b0*/  IMAD.X R21, RZ, RZ, UR14, P1 ;  /* 0x0000000eff157e24 */ /* 0x000fe200088e06ff */
[----:B--2---:R-:W-:-:S04]  /*96c0*/  LEA R28, P1, R20, UR16, 0x2 ;  /* 0x00000010141c7c11 */ /* 0x004fc8000f8210ff */
[----:B------:R-:W-:-:S05]  /*96d0*/  LEA.HI.X R29, R20, UR17, R21, 0x2, P1 ;  /* 0x00000011141d7c11 */ /* 0x000fca00088f1415 */
[----:B------:R-:W2:Y:S04]  /*96e0*/  LDG.E R20, desc[UR36][R28.64] ;  /* 0x000000241c147981 */ /* 0x000ea8000c1e1900 */
[----:B------:R0:W3:Y:S01]  /*96f0*/  LDG.E R21, desc[UR36][R28.64+0x8] ;  /* 0x000008241c157981 */ /* 0x0000e2000c1e1900 */
[----:B-1----:R-:W-:Y:S01]  /*9700*/  IMAD.MOV.U32 R25, RZ, RZ, 0x50 ;  /* 0x00000050ff197424 */ /* 0x002fe200078e00ff */
[----:B------:R-:W1:Y:S01]  /*9710*/  S2UR UR8, SR_CgaCtaId ;  /* 0x00000000000879c3 */ /* 0x000e620000008800 */
[----:B------:R-:W-:Y:S02]  /*9720*/  UMOV UR7, 0x400 ;  /* 0x0000040000077882 */ /* 0x000fe40000000000 */
[----:B------:R-:W-:Y:S01]  /*9730*/  UIADD3 UR7, UPT, UPT, UR7, 0x210, URZ ;  /* 0x0000021007077890 */ /* 0x000fe2000fffe0ff */
[----:B0-----:R-:W-:-:S03]  /*9740*/  IADD3 R28, PT, PT, R36, -UR39, RZ ;  /* 0x80000027241c7c10 */ /* 0x001fc6000fffe0ff */
[----:B-1----:R-:W-:Y:S01]  /*9750*/  ULEA UR7, UR8, UR7, 0x18 ;  /* 0x0000000708077291 */ /* 0x002fe2000f8ec0ff */
[C-C-:B--2---:R-:W-:Y:S02]  /*9760*/  IMAD R20, R37.reuse, R20, R36.reuse ;  /* 0x0000001425147224 */ /* 0x144fe400078e0224 */
[----:B---3--:R-:W-:Y:S02]  /*9770*/  IMAD R22, R37, R21, R36 ;  /* 0x0000001525167224 */ /* 0x008fe400078e0224 */
[----:B------:R-:W-:Y:S02]  /*9780*/  IMAD R21, R20, 0x50, RZ ;  /* 0x0000005014157824 */ /* 0x000fe400078e02ff */
[----:B------:R-:W-:Y:S02]  /*9790*/  IMAD R25, R22, R25, 0xa0 ;  /* 0x000000a016197424 */ /* 0x000fe400078e0219 */
[----:B------:R-:W-:-:S04]  /*97a0*/  IMAD.WIDE R20, R21, 0x4, R12 ;  /* 0x0000000415147825 */ /* 0x000fc800078e020c */
[----:B------:R-:W-:Y:S02]  /*97b0*/  IMAD.WIDE R24, R25, 0x4, R12 ;  /* 0x0000000419187825 */ /* 0x000fe400078e020c */
[----:B------:R-:W2:Y:S04]  /*97c0*/  LDG.E.128 R20, desc[UR36][R20.64] ;  /* 0x0000002414147981 */ /* 0x000ea8000c1e1d00 */
[----:B------:R-:W3:Y:S01]  /*97d0*/  LDG.E.128 R24, desc[UR36][R24.64] ;  /* 0x0000002418187981 */ /* 0x000ee2000c1e1d00 */
[----:B------:R-:W-:Y:S01]  /*97e0*/  LEA R28, R28, UR7, 0x2 ;  /* 0x000000071c1c7c11 */ /* 0x000fe2000f8e10ff */
[----:B------:R-:W-:-:S04]  /*97f0*/  VIADD R36, R36, 0x4 ;  /* 0x0000000424247836 */ /* 0x000fc80000000000 */
        /* <DEDUP_REMOVED lines=10> */
.L_x_3640:
[----:B------:R-:W-:Y:S05]  /*98a0*/  BSYNC.RECONVERGENT B2 ;  /* 0x0000000000027941 */ /* 0x000fea0003800200 */
.L_x_3639:
[----:B------:R-:W-:Y:S05]  /*98b0*/  @P0 BRA `(.L_x_3635) ;  /* 0x0000000000540947 */ /* 0x000fea0003800000 */
[----:B------:R-:W0:Y:S01]  /*98c0*/  LDCU.64 UR16, c[0x0][0x3c8] ;  /* 0x00007900ff1077ac */ /* 0x000e220008000a00 */
[----:B------:R-:W-:-:S05]  /*98d0*/  IADD3 R20, P0, PT, R36, UR5, RZ ;  /* 0x0000000524147c10 */ /* 0x000fca000ff1e0ff */
[----:B------:R-:W-:Y:S01]  /*98e0*/  IMAD.X R21, RZ, RZ, UR14, P0 ;  /* 0x0000000eff157e24 */ /* 0x000fe200080e06ff */
[----:B0-----:R-:W-:-:S04]  /*98f0*/  LEA R22, P0, R20, UR16, 0x2 ;  /* 0x0000001014167c11 */ /* 0x001fc8000f8010ff */
[----:B------:R-:W-:-:S05]  /*9900*/  LEA.HI.X R23, R20, UR17, R21, 0x2, P0 ;  /* 0x0000001114177c11 */ /* 0x000fca00080f1415 */
[----:B------:R-:W3:Y:S01]  /*9910*/  LDG.E R22, desc[UR36][R22.64] ;  /* 0x0000002416167981 */ /* 0x000ee2000c1e1900 */
[----:B------:R-:W0:Y:S01]  /*9920*/  S2UR UR8, SR_CgaCtaId ;  /* 0x00000000000879c3 */ /* 0x000e220000008800 */
[----:B------:R-:W-:Y:S02]  /*9930*/  UMOV UR7, 0x400 ;  /* 0x0000040000077882 */ /* 0x000fe40000000000 */
[----:B------:R-:W-:Y:S01]  /*9940*/  UIADD3 UR7, UPT, UPT, UR7, 0x210, URZ ;  /* 0x0000021007077890 */ /* 0x000fe2000fffe0ff */
[----:B--2---:R-:W-:-:S03]  /*9950*/  IADD3 R28, PT, PT, R36, -UR39, RZ ;  /* 0x80000027241c7c10 */ /* 0x004fc6000fffe0ff */
[----:B0-----:R-:W-:-:S06]  /*9960*/  ULEA UR7, UR8, UR7, 0x18 ;  /* 0x0000000708077291 */ /* 0x001fcc000f8ec0ff */
[----:B------:R-:W-:-:S06]  /*9970*/  LEA R28, R28, UR7, 0x2 ;  /* 0x000000071c1c7c11 */ /* 0x000fcc000f8e10ff */
[----:B------:R-:W0:Y:S01]  /*9980*/  LDS R28, [R28] ;  /* 0x000000001c1c7984 */ /* 0x000e220000000800 */
[----:B---3--:R-:W-:-:S04]  /*9990*/  IMAD R37, R37, R22, R36 ;  /* 0x0000001625257224 */ /* 0x008fc800078e0224 */
[----:B------:R-:W-:-:S04]  /*99a0*/  IMAD R21, R37, 0x50, RZ ;  /* 0x0000005025157824 */ /* 0x000fc800078e02ff */
[----:B------:R-:W-:-:S05]  /*99b0*/  IMAD.WIDE R20, R21, 0x4, R12 ;  /* 0x0000000415147825 */ /* 0x000fca00078e020c */
[----:B-1----:R-:W0:Y:S02]  /*99c0*/  LDG.E.128 R24, desc[UR36][R20.64] ;  /* 0x0000002414187981 */ /* 0x002e24000c1e1d00 */
[-C--:B0-----:R-:W-:Y:S01]  /*99d0*/  FFMA.FTZ R4, R24, R28.reuse, R4 ;  /* 0x0000001c18047223 */ /* 0x081fe20000010004 */
[-C--:B------:R-:W-:Y:S01]  /*99e0*/  FFMA.FTZ R5, R25, R28.reuse, R5 ;  /* 0x0000001c19057223 */ /* 0x080fe20000010005 */
[-C--:B------:R-:W-:Y:S01]  /*99f0*/  FFMA.FTZ R6, R26, R28.reuse, R6 ;  /* 0x0000001c1a067223 */ /* 0x080fe20000010006 */
[----:B------:R-:W-:-:S07]  /*9a00*/  FFMA.FTZ R7, R27, R28, R7 ;  /* 0x0000001c1b077223 */ /* 0x000fce0000010007 */
.L_x_3635:
[----:B------:R-:W-:Y:S05]  /*9a10*/  BSYNC.RECONVERGENT B1 ;  /* 0x0000000000017941 */ /* 0x000fea0003800200 */
.L_x_3634:
[----:B------:R-:W-:Y:S01]  /*9a20*/  ISETP.GE.AND P0, PT, R18, UR43, PT ;  /* 0x0000002b12007c0c */ /* 0x000fe2000bf06270 */
[----:B------:R-:W-:-:S12]  /*9a30*/  BSSY.RECONVERGENT B3, `(.L_x_3641) ;  /* 0x0000150000037945 */ /* 0x000fd80003800200 */
[----:B------:R-:W-:Y:S05]  /*9a40*/  @P0 BRA `(.L_x_3642) ;  /* 0x0000001400380947 */ /* 0x000fea0003800000 */
[----:B------:R-:W-:Y:S01]  /*9a50*/  IMAD.MOV.U32 R21, RZ, RZ, 0x2 ;  /* 0x00000002ff157424 */ /* 0x000fe200078e00ff */
[----:B------:R-:W-:Y:S01]  /*9a60*/  ULOP3.LUT UR7, URZ, UR39, URZ, 0x33, !UPT ;  /* 0x00000027ff077292 */ /* 0x000fe2000f8e33ff */
[----:B------:R-:W-:Y:S01]  /*9a70*/  BSSY.RECONVERGENT B2, `(.L_x_3643) ;  /* 0x00000bc000027945 */ /* 0x000fe20003800200 */
[----:B------:R-:W-:Y:S02]  /*9a80*/  IMAD R16, R16, R19, RZ ;  /* 0x0000001310107224 */ /* 0x000fe400078e02ff */
        /* <DEDUP_REMOVED lines=12> */
[----:B------:R-:W3:Y:S01]  /*9b50*/  LDC R19, c[0x0][0x3f4] ;  /* 0x0000fd00ff137b82 */ /* 0x000ee20000000800 */
[----:B0-----:R-:W-:-:S06]  /*9b60*/  ULEA UR7, UR8, UR7, 0x18 ;  /* 0x0000000708077291 */ /* 0x001fcc000f8ec0ff */
[----:B------:R-:W-:-:S05]  /*9b70*/  LEA R22, R3, UR7, 0x2 ;  /* 0x0000000703167c11 */ /* 0x000fca000f8e10ff */
[----:B------:R-:W-:-:S07]  /*9b80*/  VIADD R22, R22, 0x10 ;  /* 0x0000001016167836 */ /* 0x000fce0000000000 */
.L_x_3654:
[C---:B--2---:R-:W-:Y:S01]  /*9b90*/  IADD3 R28, PT, PT, R18.reuse, -0x4, RZ ;  /* 0xfffffffc121c7810 */ /* 0x044fe20007ffe0ff */
[----:B------:R-:W-:Y:S01]  /*9ba0*/  VIADD R23, R23, 0x4 ;  /* 0x0000000417177836 */ /* 0x000fe20000000000 */
[----:B------:R-:W-:Y:S01]  /*9bb0*/  BSSY.RECONVERGENT B4, `(.L_x_3646) ;  /* 0x000002d000047945 */ /* 0x000fe20003800200 */
[----:B------:R-:W-:Y:S01]  /*9bc0*/  VIADD R30, R18, 0xfffffffe ;  /* 0xfffffffe121e7836 */ /* 0x000fe20000000000 */
[-C--:B---3--:R-:W-:Y:S01]  /*9bd0*/  ISETP.GE.AND P4, PT, R28, R19.reuse, PT ;  /* 0x000000131c00720c */ /* 0x088fe20003f86270 */
[----:B-1----:R-:W-:Y:S01]  /*9be0*/  VIADD R24, R18, 0x2 ;  /* 0x0000000212187836 */ /* 0x002fe20000000000 */
[----:B------:R-:W-:Y:S02]  /*9bf0*/  ISETP.NE.AND P0, PT, R23, RZ, PT ;  /* 0x000000ff1700720c */ /* 0x000fe40003f05270 */
[-C--:B------:R-:W-:Y:S02]  /*9c00*/  ISETP.GE.AND P1, PT, R30, R19.reuse, PT ;  /* 0x000000131e00720c */ /* 0x080fe40003f26270 */
[----:B------:R-:W-:-:S02]  /*9c10*/  ISETP.GE.AND P2, PT, R18, R19, PT ;  /* 0x000000131200720c */ /* 0x000fc40003f46270 */
[----:B------:R-:W-:-:S05]  /*9c20*/  ISETP.GE.AND P3, PT, R24, R19, PT ;  /* 0x000000131800720c */ /* 0x000fca0003f66270 */
[----:B------:R-:W-:Y:S08]  /*9c30*/  @!P4 BRA `(.L_x_3647) ;  /* 0x000000000090c947 */ /* 0x000ff00003800000 */
[----:B------:R-:W-:Y:S01]  /*9c40*/  IABS R32, R19 ;  /* 0x0000001300207213 */ /* 0x000fe20000000000 */
[----:B------:R-:W-:Y:S01]  /*9c50*/  IMAD.MOV.U32 R26, RZ, RZ, RZ ;  /* 0x000000ffff1a7224 */ /* 0x000fe200078e00ff */
        /* <DEDUP_REMOVED lines=8> */
[----:B------:R-:W-:-:S04]  /*9ce0*/  IMAD R25, R25, R32, RZ ;  /* 0x0000002019197224 */ /* 0x000fc800078e02ff */
[----:B------:R-:W-:Y:S01]  /*9cf0*/  IMAD.HI.U32 R25, R27, R25, R26 ;  /* 0x000000191b197227 */ /* 0x000fe200078e001a */
[----:B------:R-:W-:-:S05]  /*9d00*/  MOV R26, R31 ;  /* 0x0000001f001a7202 */ /* 0x000fca0000000f00 */
        /* <DEDUP_REMOVED lines=8> */
[----:B------:R-:W-:-:S04]  /*9d90*/  @!P6 LOP3.LUT R25, RZ, R19, RZ, 0x33, !PT ;  /* 0x00000013ff19e212 */ /* 0x000fc800078e33ff */
[----:B------:R-:W-:-:S05]  /*9da0*/  IADD3 R26, P4, PT, R25, UR5, RZ ;  /* 0x00000005191a7c10 */ /* 0x000fca000ff9e0ff */
[----:B------:R-:W-:Y:S01]  /*9db0*/  IMAD.X R27, RZ, RZ, UR14, P4 ;  /* 0x0000000eff1b7e24 */ /* 0x000fe2000a0e06ff */
[----:B------:R-:W-:-:S04]  /*9dc0*/  LEA R28, P4, R26, UR12, 0x2 ;  /* 0x0000000c1a1c7c11 */ /* 0x000fc8000f8810ff */
[----:B------:R-:W-:-:S05]  /*9dd0*/  LEA.HI.X R29, R26, UR13, R27, 0x2, P4 ;  /* 0x0000000d1a1d7c11 */ /* 0x000fca000a0f141b */
[----:B------:R-:W2:Y:S02]  /*9de0*/  LDG.E R28, desc[UR36][R28.64] ;  /* 0x000000241c1c7981 */ /* 0x000ea4000c1e1900 */
[----:B--2---:R-:W-:-:S04]  /*9df0*/  IMAD R25, R16, R28, R25 ;  /* 0x0000001c10197224 */ /* 0x004fc800078e0219 */
[----:B------:R-:W-:-:S04]  /*9e00*/  IMAD R25, R25, 0x50, RZ ;  /* 0x0000005019197824 */ /* 0x000fc800078e02ff */
[----:B------:R-:W-:Y:S02]  /*9e10*/  IMAD.WIDE R26, R25, 0x4, R12 ;  /* 0x00000004191a7825 */ /* 0x000fe400078e020c */
[----:B------:R-:W0:Y:S04]  /*9e20*/  LDS R25, [R22+-0x10] ;  /* 0xfffff00016197984 */ /* 0x000e280000000800 */
[----:B------:R-:W0:Y:S02]  /*9e30*/  LDG.E.128 R32, desc[UR36][R26.64] ;  /* 0x000000241a207981 */ /* 0x000e24000c1e1d00 */
[-C--:B0-----:R-:W-:Y:S01]  /*9e40*/  FFMA.FTZ R4, R32, R25.reuse, R4 ;  /* 0x0000001920047223 */ /* 0x081fe20000010004 */
[-C--:B------:R-:W-:Y:S01]  /*9e50*/  FFMA.FTZ R5, R33, R25.reuse, R5 ;  /* 0x0000001921057223 */ /* 0x080fe20000010005 */
[-C--:B------:R-:W-:Y:S01]  /*9e60*/  FFMA.FTZ R6, R34, R25.reuse, R6 ;  /* 0x0000001922067223 */ /* 0x080fe20000010006 */
[----:B------:R-:W-:-:S07]  /*9e70*/  FFMA.FTZ R7, R35, R25, R7 ;  /* 0x0000001923077223 */ /* 0x000fce0000010007 */
.L_x_3647:
[----:B------:R-:W-:Y:S05]  /*9e80*/  BSYNC.RECONVERGENT B4 ;  /* 0x0000000000047941 */ /* 0x000fea0003800200 */
.L_x_3646:
[----:B------:R-:W-:Y:S04]  /*9e90*/  BSSY.RECONVERGENT B4, `(.L_x_3648) ;  /* 0x0000026000047945 */ /* 0x000fe80003800200 */
[----:B------:R-:W-:Y:S05]  /*9ea0*/  @!P1 BRA `(.L_x_3649) ;  /* 0x0000000000909947 */ /* 0x000fea0003800000 */
        /* <DEDUP_REMOVED lines=36> */
.L_x_3649:
[----:B------:R-:W-:Y:S05]  /*a0f0*/  BSYNC.RECONVERGENT B4 ;  /* 0x0000000000047941 */ /* 0x000fea0003800200 */
.L_x_3648:
        /* <DEDUP_REMOVED lines=32> */
[----:B------:R-:W0:Y:S04]  /*a300*/  LDS R25, [R22] ;  /* 0x0000000016197984 */ /* 0x000e280000000800 */
[----:B------:R-:W0:Y:S02]  /*a310*/  LDG.E.128 R32, desc[UR36][R26.64] ;  /* 0x000000241a207981 */ /* 0x000e24000c1e1d00 */
[-C--:B0-----:R-:W-:Y:S01]  /*a320*/  FFMA.FTZ R4, R32, R25.reuse, R4 ;  /* 0x0000001920047223 */ /* 0x081fe20000010004 */
[-C--:B------:R-:W-:Y:S01]  /*a330*/  FFMA.FTZ R5, R33, R25.reuse, R5 ;  /* 0x0000001921057223 */ /* 0x080fe20000010005 */
[-C--:B------:R-:W-:Y:S01]  /*a340*/  FFMA.FTZ R6, R34, R25.reuse, R6 ;  /* 0x0000001922067223 */ /* 0x080fe20000010006 */
[----:B------:R-:W-:-:S07]  /*a350*/  FFMA.FTZ R7, R35, R25, R7 ;  /* 0x0000001923077223 */ /* 0x000fce0000010007 */
.L_x_3651:
[----:B------:R-:W-:Y:S05]  /*a360*/  BSYNC.RECONVERGENT B4 ;  /* 0x0000000000047941 */ /* 0x000fea0003800200 */
.L_x_3650:
[----:B------:R-:W-:Y:S04]  /*a370*/  BSSY.RECONVERGENT B4, `(.L_x_3652) ;  /* 0x0000026000047945 */ /* 0x000fe80003800200 */
[----:B------:R-:W-:Y:S05]  /*a380*/  @!P3 BRA `(.L_x_3653) ;  /* 0x000000000090b947 */ /* 0x000fea0003800000 */
[----:B------:R-:W-:Y:S01]  /*a390*/  IABS R28, R19 ;  /* 0x00000013001c7213 */ /* 0x000fe20000000000 */
[----:B------:R-:W-:Y:S01]  /*a3a0*/  IMAD.MOV.U32 R26, RZ, RZ, RZ ;  /* 0x000000ffff1a7224 */ /* 0x000fe200078e00ff */
[----:B------:R-:W-:Y:S01]  /*a3b0*/  IABS R30, R24 ;  /* 0x00000018001e7213 */ /* 0x000fe20000000000 */
[----:B------:R-:W0:Y:S01]  /*a3c0*/  LDS R32, [R22+0x8] ;  /* 0x0000080016207984 */ /* 0x000e220000000800 */
[----:B------:R-:W1:Y:S01]  /*a3d0*/  I2F.RP R29, R28 ;  /* 0x0000001c001d7306 */ /* 0x000e620000209400 */
[----:B------:R-:W-:Y:S02]  /*a3e0*/  ISETP.GE.AND P2, PT, R24, RZ, PT ;  /* 0x000000ff1800720c */ /* 0x000fe40003f46270 */
[----:B------:R-:W-:-:S05]  /*a3f0*/  ISETP.NE.AND P3, PT, R19, RZ, PT ;  /* 0x000000ff1300720c */ /* 0x000fca0003f65270 */
[----:B-1----:R-:W1:Y:S02]  /*a400*/  MUFU.RCP R29, R29 ;  /* 0x0000001d001d7308 */ /* 0x002e640000001000 */
[----:B-1----:R-:W-:-:S06]  /*a410*/  IADD3 R27, PT, PT, R29, 0xffffffe, RZ ;  /* 0x0ffffffe1d1b7810 */ /* 0x002fcc0007ffe0ff */
[----:B------:R-:W1:Y:S02]  /*a420*/  F2I.FTZ.U32.TRUNC.NTZ R27, R27 ;  /* 0x0000001b001b7305 */ /* 0x000e64000021f000 */
[----:B-1----:R-:W-:-:S04]  /*a430*/  IMAD.MOV R25, RZ, RZ, -R27 ;  /* 0x000000ffff197224 */ /* 0x002fc800078e0a1b */
        /* <DEDUP_REMOVED lines=25> */
.L_x_3653:
[----:B------:R-:W-:Y:S05]  /*a5d0*/  BSYNC.RECONVERGENT B4 ;  /* 0x0000000000047941 */ /* 0x000fea0003800200 */
.L_x_3652:
[----:B------:R-:W-:Y:S01]  /*a5e0*/  IADD3 R18, PT, PT, R18, 0x8, RZ ;  /* 0x0000000812127810 */ /* 0x000fe20007ffe0ff */
[----:B------:R-:W-:Y:S01]  /*a5f0*/  VIADD R22, R22, 0x20 ;  /* 0x0000002016167836 */ /* 0x000fe20000000000 */
[----:B------:R-:W-:Y:S06]  /*a600*/  @P0 BRA `(.L_x_3654) ;  /* 0xfffffff400600947 */ /* 0x000fec000383ffff */
[----:B------:R-:W-:Y:S05]  /*a610*/  BSYNC.RECONVERGENT B1 ;  /* 0x0000000000017941 */ /* 0x000fea0003800200 */
.L_x_3645:
[----:B------:R-:W-:-:S07]  /*a620*/  VIADD R18, R18, 0xfffffffc ;  /* 0xfffffffc12127836 */ /* 0x000fce0000000000 */
.L_x_3644:
[----:B------:R-:W-:Y:S05]  /*a630*/  BSYNC.RECONVERGENT B2 ;  /* 0x0000000000027941 */ /* 0x000fea0003800200 */
.L_x_3643:
        /* <DEDUP_REMOVED lines=14> */
[----:B-1----:R-:W-:Y:S01]  /*a720*/  LEA R26, R21, UR7, 0x2 ;  /* 0x00000007151a7c11 */ /* 0x002fe2000f8e10ff */
[----:B------:R-:W-:Y:S06]  /*a730*/  @!P1 BRA `(.L_x_3658) ;  /* 0x0000000000949947 */ /* 0x000fec0003800000 */
[----:B------:R-:W-:Y:S01]  /*a740*/  IABS R24, R19 ;  /* 0x0000001300187213 */ /* 0x000fe20000000000 */
[----:B------:R-:W-:Y:S01]  /*a750*/  IMAD.MOV.U32 R22, RZ, RZ, RZ ;  /* 0x000000ffff167224 */ /* 0x000fe200078e00ff */
[----:B------:R-:W-:Y:S01]  /*a760*/  IABS R27, R18 ;  /* 0x00000012001b7213 */ /* 0x000fe20000000000 */
[----:B------:R-:W0:Y:S01]  /*a770*/  LDCU.64 UR16, c[0x0][0x3c8] ;  /* 0x00007900ff1077ac */ /* 0x000e220008000a00 */
[----:B------:R-:W1:Y:S01]  /*a780*/  I2F.RP R25, R24 ;  /* 0x0000001800197306 */ /* 0x000e620000209400 */
[----:B------:R-:W-:Y:S02]  /*a790*/  ISETP.GE.AND P2, PT, R18, RZ, PT ;  /* 0x000000ff1200720c */ /* 0x000fe40003f46270 */
[----:B------:R-:W-:-:S05]  /*a7a0*/  ISETP.NE.AND P3, PT, R19, RZ, PT ;  /* 0x000000ff1300720c */ /* 0x000fca0003f65270 */
[----:B-1----:R-:W1:Y:S02]  /*a7b0*/  MUFU.RCP R25, R25 ;  /* 0x0000001900197308 */ /* 0x002e640000001000 */
[----:B-1----:R-:W-:-:S06]  /*a7c0*/  VIADD R23, R25, 0xffffffe ;  /* 0x0ffffffe19177836 */ /* 0x002fcc0000000000 */
        /* <DEDUP_REMOVED lines=17> */
[----:B------:R-:W-:-:S05]  /*a8e0*/  LEA.HI.X R25, R22, UR17, R23, 0x2, P1 ;  /* 0x0000001116197c11 */ /* 0x000fca00088f1417 */
[----:B------:R-:W3:Y:S02]  /*a8f0*/  LDG.E R24, desc[UR36][R24.64] ;  /* 0x0000002418187981 */ /* 0x000ee4000c1e1900 */
[----:B---3--:R-:W-:-:S04]  /*a900*/  IMAD R21, R16, R24, R21 ;  /* 0x0000001810157224 */ /* 0x008fc800078e0215 */
[----:B------:R-:W-:-:S04]  /*a910*/  IMAD R21, R21, 0x50, RZ ;  /* 0x0000005015157824 */ /* 0x000fc800078e02ff */
[----:B------:R-:W-:Y:S02]  /*a920*/  IMAD.WIDE R22, R21, 0x4, R12 ;  /* 0x0000000415167825 */ /* 0x000fe400078e020c */
[----:B------:R-:W0:Y:S04]  /*a930*/  LDS R21, [R26] ;  /* 0x000000001a157984 */ /* 0x000e280000000800 */
[----:B--2---:R-:W0:Y:S02]  /*a940*/  LDG.E.128 R28, desc[UR36][R22.64] ;  /* 0x00000024161c7981 */ /* 0x004e24000c1e1d00 */
[-C--:B0-----:R-:W-:Y:S01]  /*a950*/  FFMA.FTZ R4, R28, R21.reuse, R4 ;  /* 0x000000151c047223 */ /* 0x081fe20000010004 */
[-C--:B------:R-:W-:Y:S01]  /*a960*/  FFMA.FTZ R5, R29, R21.reuse, R5 ;  /* 0x000000151d057223 */ /* 0x080fe20000010005 */
[-C--:B------:R-:W-:Y:S01]  /*a970*/  FFMA.FTZ R6, R30, R21.reuse, R6 ;  /* 0x000000151e067223 */ /* 0x080fe20000010006 */
[----:B------:R-:W-:-:S07]  /*a980*/  FFMA.FTZ R7, R31, R21, R7 ;  /* 0x000000151f077223 */ /* 0x000fce0000010007 */
.L_x_3658:
[----:B------:R-:W-:Y:S05]  /*a990*/  BSYNC.RECONVERGENT B2 ;  /* 0x0000000000027941 */ /* 0x000fea0003800200 */
.L_x_3657:
[----:B------:R-:W-:Y:S04]  /*a9a0*/  BSSY.RECONVERGENT B2, `(.L_x_3659) ;  /* 0x0000027000027945 */ /* 0x000fe80003800200 */
[----:B------:R-:W-:Y:S05]  /*a9b0*/  @!P0 BRA `(.L_x_3660) ;  /* 0x0000000000948947 */ /* 0x000fea0003800000 */
        /* <DEDUP_REMOVED lines=30> */
[----:B------:R-:W-:Y:S02]  /*aba0*/  IMAD.WIDE R22, R21, 0x4, R12 ;  /* 0x0000000415167825 */ /* 0x000fe400078e020c */
[----:B------:R-:W0:Y:S04]  /*abb0*/  LDS R21, [R26+0x8] ;  /* 0x000008001a157984 */ /* 0x000e280000000800 */
[----:B--2---:R-:W0:Y:S02]  /*abc0*/  LDG.E.128 R28, desc[UR36][R22.64] ;  /* 0x00000024161c7981 */ /* 0x004e24000c1e1d00 */
[-C--:B0-----:R-:W-:Y:S01]  /*abd0*/  FFMA.FTZ R4, R28, R21.reuse, R4 ;  /* 0x000000151c047223 */ /* 0x081fe20000010004 */
[-C--:B------:R-:W-:Y:S01]  /*abe0*/  FFMA.FTZ R5, R29, R21.reuse, R5 ;  /* 0x000000151d057223 */ /* 0x080fe20000010005 */
[-C--:B------:R-:W-:Y:S01]  /*abf0*/  FFMA.FTZ R6, R30, R21.reuse, R6 ;  /* 0x000000151e067223 */ /* 0x080fe20000010006 */
[----:B------:R-:W-:-:S07]  /*ac00*/  FFMA.FTZ R7, R31, R21, R7 ;  /* 0x000000151f077223 */ /* 0x000fce0000010007 */
.L_x_3660:
[----:B------:R-:W-:Y:S05]  /*ac10*/  BSYNC.RECONVERGENT B2 ;  /* 0x0000000000027941 */ /* 0x000fea0003800200 */
.L_x_3659:
[----:B------:R-:W-:-:S07]  /*ac20*/  VIADD R18, R18, 0x4 ;  /* 0x0000000412127836 */ /* 0x000fce0000000000 */
.L_x_3656:
[----:B------:R-:W-:Y:S05]  /*ac30*/  BSYNC.RECONVERGENT B1 ;  /* 0x0000000000017941 */ /* 0x000fea0003800200 */
.L_x_3655:
[----:B------:R-:W-:-:S04]  /*ac40*/  LOP3.LUT P0, RZ, R20, 0x2, RZ, 0xc0, !PT ;  /* 0x0000000214ff7812 */ /* 0x000fc8000780c0ff */
[----:B------:R-:W-:-:S13]  /*ac50*/  ISETP.LT.OR P0, PT, R18, R19, P0 ;  /* 0x000000131200720c */ /* 0x000fda0000701670 */
[----:B------:R-:W-:Y:S05]  /*ac60*/  @P0 BRA `(.L_x_3642) ;  /* 0x0000000000b00947 */ /* 0x000fea0003800000 */
[----:B------:R-:W-:Y:S01]  /*ac70*/  IABS R23, R19 ;  /* 0x0000001300177213 */ /* 0x000fe20000000000 */
[----:B------:R-:W0:Y:S01]  /*ac80*/  LDCU.64 UR16, c[0x0][0x3c8] ;  /* 0x00007900ff1077ac */ /* 0x000e220008000a00 */
[----:B-1----:R-:W-:Y:S02]  /*ac90*/  IABS R26, R18 ;  /* 0x00000012001a7213 */ /* 0x002fe40000000000 */
[----:B------:R-:W1:Y:S01]  /*aca0*/  I2F.RP R22, R23 ;  /* 0x0000001700167306 */ /* 0x000e620000209400 */
[----:B------:R-:W-:Y:S02]  /*acb0*/  ISETP.GE.AND P1, PT, R18, RZ, PT ;  /* 0x000000ff1200720c */ /* 0x000fe40003f26270 */
        /* <DEDUP_REMOVED lines=16> */
[----:B------:R-:W-:-:S05]  /*adc0*/  IMAD.MOV.U32 R23, RZ, RZ, R20 ;  /* 0x000000ffff177224 */ /* 0x000fca00078e0014 */
[----:B------:R-:W-:Y:S02]  /*add0*/  @!P1 IADD3 R23, PT, PT, -R23, RZ, RZ ;  /* 0x000000ff17179210 */ /* 0x000fe40007ffe1ff */
[----:B------:R-:W-:-:S04]  /*ade0*/  @!P2 LOP3.LUT R23, RZ, R19, RZ, 0x33, !PT ;  /* 0x00000013ff17a212 */ /* 0x000fc800078e33ff */
        /* <DEDUP_REMOVED lines=8> */
[----:B------:R-:W-:-:S03]  /*ae70*/  IADD3 R18, PT, PT, R18, -UR39, RZ ;  /* 0x8000002712127c10 */ /* 0x000fc6000fffe0ff */
[----:B0-----:R-:W-:-:S06]  /*ae80*/  ULEA UR7, UR8, UR7, 0x18 ;  /* 0x0000000708077291 */ /* 0x001fcc000f8ec0ff */
[----:B------:R-:W-:-:S06]  /*ae90*/  LEA R18, R18, UR7, 0x2 ;  /* 0x0000000712127c11 */ /* 0x000fcc000f8e10ff */
[----:B------:R-:W0:Y:S01]  /*aea0*/  LDS R18, [R18] ;  /* 0x0000000012127984 */ /* 0x000e220000000800 */
[----:B---3--:R-:W-:-:S04]  /*aeb0*/  IMAD R16, R16, R20, R23 ;  /* 0x0000001410107224 */ /* 0x008fc800078e0217 */
[----:B------:R-:W-:-:S04]  /*aec0*/  IMAD R23, R16, 0x50, RZ ;  /* 0x0000005010177824 */ /* 0x000fc800078e02ff */
[----:B------:R-:W-:-:S05]  /*aed0*/  IMAD.WIDE R12, R23, 0x4, R12 ;  /* 0x00000004170c7825 */ /* 0x000fca00078e020c */
[----:B------:R-:W0:Y:S02]  /*aee0*/  LDG.E.128 R24, desc[UR36][R12.64] ;  /* 0x000000240c187981 */ /* 0x000e24000c1e1d00 */
[-C--:B0-----:R-:W-:Y:S01]  /*aef0*/  FFMA.FTZ R4, R24, R18.reuse, R4 ;  /* 0x0000001218047223 */ /* 0x081fe20000010004 */
[-C--:B------:R-:W-:Y:S01]  /*af00*/  FFMA.FTZ R5, R25, R18.reuse, R5 ;  /* 0x0000001219057223 */ /* 0x080fe20000010005 */
[-C--:B------:R-:W-:Y:S01]  /*af10*/  FFMA.FTZ R6, R26, R18.reuse, R6 ;  /* 0x000000121a067223 */ /* 0x080fe20000010006 */
[----:B------:R-:W-:-:S07]  /*af20*/  FFMA.FTZ R7, R27, R18, R7 ;  /* 0x000000121b077223 */ /* 0x000fce0000010007 */
.L_x_3642:
[----:B------:R-:W-:Y:S05]  /*af30*/  BSYNC.RECONVERGENT B3 ;  /* 0x0000000000037941 */ /* 0x000fea0003800200 */
.L_x_3641:
[----:B------:R-:W-:-:S13]  /*af40*/  ISETP.NE.AND P0, PT, R3, UR6, PT ;  /* 0x0000000603007c0c */ /* 0x000fda000bf05270 */
[----:B------:R-:W-:Y:S05]  /*af50*/  @P0 BRA `(.L_x_3633) ;  /* 0x0000000000d00947 */ /* 0x000fea0003800000 */
[----:B------:R-:W0:Y:S01]  /*af60*/  LDC R3, c[0x0][0x478] ;  /* 0x00011e00ff037b82 */ /* 0x000e220000000800 */
[----:B------:R-:W3:Y:S01]  /*af70*/  LDCU.64 UR16, c[0x0][0x460] ;  /* 0x00008c00ff1077ac */ /* 0x000ee20008000a00 */
[----:B0-----:R-:W-:Y:S01]  /*af80*/  ISETP.NE.AND P1, PT, R3, 0x2, PT ;  /* 0x000000020300780c */ /* 0x001fe20003f25270 */
[----:B------:R-:W-:-:S12]  /*af90*/  VIADD R3, R14, UR42 ;  /* 0x0000002a0e037c36 */ /* 0x000fd80008000000 */
[----:B------:R-:W0:Y:S08]  /*afa0*/  @!P1 LDC.64 R12, c[0x0][0x3a8] ;  /* 0x0000ea00ff0c9b82 */ /* 0x000e300000000a00 */
[----:B------:R-:W4:Y:S08]  /*afb0*/  @!P1 LDC.64 R22, c[0x0][0x468] ;  /* 0x00011a00ff169b82 */ /* 0x000f300000000a00 */
[----:B------:R-:W2:Y:S01]  /*afc0*/  @P1 LDC.64 R20, c[0x0][0x3a8] ;  /* 0x0000ea00ff141b82 */ /* 0x000ea20000000a00 */
[----:B0-----:R-:W-:-:S04]  /*afd0*/  @!P1 IADD3 R12, P0, PT, R3, R12, RZ ;  /* 0x0000000c030c9210 */ /* 0x001fc80007f1e0ff */
[----:B------:R-:W-:Y:S01]  /*afe0*/  @!P1 LEA.HI.X.SX32 R13, R3, R13, 0x1, P0 ;  /* 0x0000000d030d9211 */ /* 0x000fe200000f0eff */
[----:B----4-:R-:W4:Y:S04]  /*aff0*/  @!P1 LDG.E R23, desc[UR36][R22.64+0x8] ;  /* 0x0000082416179981 */ /* 0x010f28000c1e1900 */
[----:B------:R-:W4:Y:S01]  /*b000*/  @!P1 LDG.E R16, desc[UR36][R12.64] ;  /* 0x000000240c109981 */ /* 0x000f22000c1e1900 */
[----:B---3--:R-:W-:-:S04]  /*b010*/  ISETP.NE.U32.AND P0, PT, RZ, UR16, PT ;  /* 0x00000010ff007c0c */ /* 0x008fc8000bf05070 */
[----:B------:R-:W-:Y:S01]  /*b020*/  ISETP.NE.AND.EX P0, PT, RZ, UR17, PT, P0 ;  /* 0x00000011ff007c0c */ /* 0x000fe2000bf05300 */
[----:B------:R-:W0:-:S12]  /*b030*/  LDCU.64 UR16, c[0x0][0x3c0] ;  /* 0x00007800ff1077ac */ /* 0x000e180008000a00 */
[----:B-1----:R-:W1:Y:S08]  /*b040*/  @P0 LDC R27, c[0x0][0x3f8] ;  /* 0x0000fe00ff1b0b82 */ /* 0x002e700000000800 */
[----:B------:R-:W3:Y:S01]  /*b050*/  @P0 LDC.64 R24, c[0x0][0x458] ;  /* 0x00011600ff180b82 */ /* 0x000ee20000000a00 */
[----:B--2---:R-:W-:-:S04]  /*b060*/  @P1 IMAD.WIDE R12, R3, 0x4, R20 ;  /* 0x00000004030c1825 */ /* 0x004fc800078e0214 */
[----:B-1----:R-:W-:-:S04]  /*b070*/  @P0 IMAD R15, R2, R27, R15 ;  /* 0x0000001b020f0224 */ /* 0x002fc800078e020f */
[----:B------:R-:W-:Y:S01]  /*b080*/  @P0 IMAD R3, R15, 0x50, R14 ;  /* 0x000000500f030824 */ /* 0x000fe200078e020e */
[----:B------:R-:W-:Y:S01]  /*b090*/  UIMAD UR7, UR40, 0x50, URZ ;  /* 0x00000050280778a4 */ /* 0x000fe2000f8e02ff */
[----:B------:R-:W1:Y:S02]  /*b0a0*/  LDS R15, [UR9] ;  /* 0x00000009ff0f7984 */ /* 0x000e640008000800 */
[----:B---3--:R-:W-:Y:S01]  /*b0b0*/  @P0 IMAD.WIDE R2, R3, 0x4, R24 ;  /* 0x0000000403020825 */ /* 0x008fe200078e0218 */
[----:B----4-:R-:W2:Y:S08]  /*b0c0*/  @!P1 I2F.S8 R18, R16 ;  /* 0x0000001000129306 */ /* 0x010eb00000001400 */
[----:B------:R-:W3:Y:S08]  /*b0d0*/  @!P1 I2F.S8 R26, R16.B1 ;  /* 0x10000010001a9306 */ /* 0x000ef00000001400 */
[----:B------:R-:W4:Y:S08]  /*b0e0*/  @!P1 I2F.S8 R28, R16.B2 ;  /* 0x20000010001c9306 */ /* 0x000f300000001400 */
[----:B------:R-:W0:Y:S01]  /*b0f0*/  @!P1 I2F.S8 R30, R16.B3 ;  /* 0x30000010001e9306 */ /* 0x000e220000001400 */
[C---:B--2---:R-:W-:Y:S01]  /*b100*/  @!P1 FMUL.FTZ R20, R23.reuse, R18 ;  /* 0x0000001217149220 */ /* 0x044fe20000410000 */
[----:B---3--:R-:W-:-:S02]  /*b110*/  @!P1 FMUL.FTZ R21, R23, R26 ;  /* 0x0000001a17159220 */ /* 0x008fc40000410000 */
[----:B------:R-:W2:Y:S01]  /*b120*/  @P0 LDG.E.128 R24, desc[UR36][R2.64] ;  /* 0x0000002402180981 */ /* 0x000ea2000c1e1d00 */
[C---:B----4-:R-:W-:Y:S01]  /*b130*/  @!P1 FMUL.FTZ R22, R23.reuse, R28 ;  /* 0x0000001c17169220 */ /* 0x050fe20000410000 */
[----:B0-----:R-:W-:-:S06]  /*b140*/  @!P1 FMUL.FTZ R23, R23, R30 ;  /* 0x0000001e17179220 */ /* 0x001fcc0000410000 */
[----:B------:R-:W3:Y:S01]  /*b150*/  @P1 LDG.E.128 R20, desc[UR36][R12.64] ;  /* 0x000000240c141981 */ /* 0x000ee2000c1e1d00 */
[----:B------:R-:W-:Y:S01]  /*b160*/  IMAD R19, R17, R19, R14 ;  /* 0x0000001311137224 */ /* 0x000fe200078e020e */
[----:B------:R-:W-:-:S04]  /*b170*/  MOV R29, UR7 ;  /* 0x00000007001d7c02 */ /* 0x000fc80008000f00 */
[----:B------:R-:W-:Y:S02]  /*b180*/  SHF.R.S32.HI R16, RZ, 0x1f, R19 ;  /* 0x0000001fff107819 */ /* 0x000fe40000011413 */
        /* <DEDUP_REMOVED lines=13> */
[C---:B-1----:R-:W-:Y:S01]  /*b260*/  FFMA.FTZ R4, R15.reuse, R8, R4 ;  /* 0x000000080f047223 */ /* 0x042fe20000010004 */
[C---:B------:R-:W-:Y:S01]  /*b270*/  FFMA.FTZ R5, R15.reuse, R9, R5 ;  /* 0x000000090f057223 */ /* 0x040fe20000010005 */
[C---:B------:R-:W-:Y:S01]  /*b280*/  FFMA.FTZ R6, R15.reuse, R10, R6 ;  /* 0x0000000a0f067223 */ /* 0x040fe20000010006 */
[----:B------:R-:W-:-:S07]  /*b290*/  FFMA.FTZ R7, R15, R11, R7 ;  /* 0x0000000b0f077223 */ /* 0x000fce0000010007 */
.L_x_3633:
[----:B------:R-:W-:Y:S05]  /*b2a0*/  BSYNC.RECONVERGENT B0 ;  /* 0x0000000000007941 */ /* 0x000fea0003800200 */
.L_x_3632:
[----:B------:R-:W-:Y:S01]  /*b2b0*/  BAR.SYNC.DEFER_BLOCKING 0x0 ;  /* 0x0000000000007b1d */ /* 0x000fe20000010000 */
[----:B------:R-:W-:-:S04]  /*b2c0*/  ISETP.GT.U32.AND P1, PT, R14, 0x4f, PT ;  /* 0x0000004f0e00780c */ /* 0x000fc80003f24070 */
[----:B------:R-:W-:-:S09]  /*b2d0*/  ISETP.GT.U32.OR P0, PT, R0, 0x1f, P1 ;  /* 0x0000001f0000780c */ /* 0x000fd20000f04470 */
[----:B------:R-:W-:Y:S05]  /*b2e0*/  @P1 BRA `(.L_x_3661) ;  /* 0x0000000000441947 */ /* 0x000fea0003800000 */
[----:B------:R-:W3:Y:S01]  /*b2f0*/  S2UR UR5, SR_CgaCtaId ;  /* 0x00000000000579c3 */ /* 0x000ee20000008800 */
[----:B------:R-:W-:Y:S01]  /*b300*/  UMOV UR4, 0x400 ;  /* 0x0000040000047882 */ /* 0x000fe20000000000 */
[C---:B------:R-:W-:Y:S01]  /*b310*/  LOP3.LUT R2, R0.reuse, 0x3e0, RZ, 0xc0, !PT ;  /* 0x000003e000027812 */ /* 0x040fe200078ec0ff */
[----:B------:R-:W-:Y:S01]  /*b320*/  UIADD3 UR4, UPT, UPT, UR4, 0x210, URZ ;  /* 0x0000021004047890 */ /* 0x000fe2000fffe0ff */
[----:B------:R-:W-:Y:S02]  /*b330*/  ISETP.GT.U32.AND P2, PT, R0, 0x1f, PT ;  /* 0x0000001f0000780c */ /* 0x000fe40003f44070 */
[----:B------:R-:W-:Y:S01]  /*b340*/  ISETP.NE.AND P1, PT, R2, 0x20, PT ;  /* 0x000000200200780c */ /* 0x000fe20003f25270 */
[----:B---3--:R-:W-:-:S06]  /*b350*/  ULEA UR4, UR5, UR4, 0x18 ;  /* 0x0000000405047291 */ /* 0x008fcc000f8ec0ff */
[----:B------:R-:W-:Y:S01]  /*b360*/  LEA R0, R14, UR4, 0x2 ;  /* 0x000000040e007c11 */ /* 0x000fe2000f8e10ff */
[----:B------:R-:W-:Y:S05]  /*b370*/  WARPSYNC.ALL ;  /* 0x0000000000007948 */ /* 0x000fea0003800000 */
[----:B------:R-:W-:Y:S01]  /*b380*/  @!P1 STS.128 [R0], R4 ;  /* 0x0000000400009388 */ /* 0x000fe20000000c00 */
[----:B------:R-:W-:Y:S06]  /*b390*/  BAR.SYNC.DEFER_BLOCKING 0x0 ;  /* 0x0000000000007b1d */ /* 0x000fec0000010000 */
[----:B0----5:R-:W0:Y:S02]  /*b3a0*/  @!P2 LDS.128 R8, [R0] ;  /* 0x000000000008a984 */ /* 0x021e240000000c00 */
[----:B0-----:R-:W-:Y:S01]  /*b3b0*/  @!P2 FADD.FTZ R4, R4, R8 ;  /* 0x000000080404a221 */ /* 0x001fe20000010000 */
[----:B------:R-:W-:Y:S01]  /*b3c0*/  @!P2 FADD.FTZ R5, R5, R9 ;  /* 0x000000090505a221 */ /* 0x000fe20000010000 */
[----:B------:R-:W-:Y:S01]  /*b3d0*/  @!P2 FADD.FTZ R6, R6, R10 ;  /* 0x0000000a0606a221 */ /* 0x000fe20000010000 */
[----:B------:R-:W-:Y:S01]  /*b3e0*/  @!P2 FADD.FTZ R7, R7, R11 ;  /* 0x0000000b0707a221 */ /* 0x000fe20000010000 */
[----:B------:R-:W-:Y:S06]  /*b3f0*/  BAR.SYNC.DEFER_BLOCKING 0x0 ;  /* 0x0000000000007b1d */ /* 0x000fec0000010000 */
.L_x_3661:
[----:B------:R-:W-:Y:S05]  /*b400*/  @P0 EXIT ;  /* 0x000000000000094d */ /* 0x000fea0003800000 */
[----:B------:R-:W3:Y:S02]  /*b410*/  LDCU UR4, c[0x0][0x478] ;  /* 0x00008f00ff0477ac */ /* 0x000ee40008000800 */
[----:B---3--:R-:W-:-:S09]  /*b420*/  UISETP.NE.AND UP0, UPT, UR4, 0x2, UPT ;  /* 0x000000020400788c */ /* 0x008fd2000bf05270 */
[----:B------:R-:W-:Y:S05]  /*b430*/  BRA.U UP0, `(.L_x_3662) ;  /* 0x00000001007c7547 */ /* 0x000fea000b800000 */
[----:B------:R-:W3:Y:S01]  /*b440*/  LDC.64 R2, c[0x0][0x470] ;  /* 0x00011c00ff027b82 */ /* 0x000ee20000000a00 */
[----:B------:R-:W4:Y:S01]  /*b450*/  LDCU.64 UR4, c[0x0][0x380] ;  /* 0x00007000ff0477ac */ /* 0x000f220008000a00 */
[----:B---3--:R-:W3:Y:S01]  /*b460*/  LDG.E R2, desc[UR36][R2.64] ;  /* 0x0000002402027981 */ /* 0x008ee2000c1e1900 */
[----:B------:R-:W-:Y:S01]  /*b470*/  IADD3 R14, PT, PT, R17, R14, RZ ;  /* 0x0000000e110e7210 */ /* 0x000fe20007ffe0ff */
[C---:B---3--:R-:W-:Y:S01]  /*b480*/  FMUL.FTZ R6, R2.reuse, R6 ;  /* 0x0000000602067220 */ /* 0x048fe20000410000 */
[C---:B------:R-:W-:Y:S01]  /*b490*/  FMUL.FTZ R7, R2.reuse, R7 ;  /* 0x0000000702077220 */ /* 0x040fe20000410000 */
[C---:B------:R-:W-:Y:S01]  /*b4a0*/  FMUL.FTZ R5, R2.reuse, R5 ;  /* 0x0000000502057220 */ /* 0x040fe20000410000 */
[----:B------:R-:W-:-:S03]  /*b4b0*/  FMUL.FTZ R4, R2, R4 ;  /* 0x0000000402047220 */ /* 0x000fc60000410000 */
[----:B------:R-:W3:Y:S08]  /*b4c0*/  F2I.S8.NTZ R6, R6 ;  /* 0x0000000600067305 */ /* 0x000ef00000202100 */
[----:B------:R-:W0:Y:S01]  /*b4d0*/  F2I.S8.NTZ R7, R7 ;  /* 0x0000000700077305 */ /* 0x000e220000202100 */
[----:B---3--:R-:W-:-:S07]  /*b4e0*/  PRMT R0, R6, 0x8880, RZ ;  /* 0x0000888006007816 */ /* 0x008fce00000000ff */
[----:B------:R-:W3:Y:S01]  /*b4f0*/  F2I.S8.NTZ R5, R5 ;  /* 0x0000000500057305 */ /* 0x000ee20000202100 */
[----:B------:R-:W-:Y:S02]  /*b500*/  PRMT R0, R0, 0x7710, RZ ;  /* 0x0000771000007816 */ /* 0x000fe400000000ff */
[----:B0-----:R-:W-:-:S05]  /*b510*/  PRMT R3, R7, 0x8880, RZ ;  /* 0x0000888007037816 */ /* 0x001fca00000000ff */
[----:B------:R-:W0:Y:S01]  /*b520*/  F2I.S8.NTZ R4, R4 ;  /* 0x0000000400047305 */ /* 0x000e220000202100 */
[----:B------:R-:W-:Y:S01]  /*b530*/  IMAD.U32 R2, R0, 0x10000, RZ ;  /* 0x0001000000027824 */ /* 0x000fe200078e00ff */
[----:B------:R-:W-:-:S04]  /*b540*/  PRMT R0, R3, 0x7710, RZ ;  /* 0x0000771003007816 */ /* 0x000fc800000000ff */
[----:B------:R-:W-:Y:S02]  /*b550*/  LOP3.LUT R3, R2, 0xff0000, RZ, 0xc0, !PT ;  /* 0x00ff000002037812 */ /* 0x000fe400078ec0ff */
[----:B---3-5:R-:W-:-:S03]  /*b560*/  PRMT R8, R5, 0x8880, RZ ;  /* 0x0000888005087816 */ /* 0x028fc600000000ff */
[----:B------:R-:W-:Y:S01]  /*b570*/  IMAD R3, R0, 0x1000000, R3 ;  /* 0x0100000000037824 */ /* 0x000fe200078e0203 */
[----:B------:R-:W-:Y:S02]  /*b580*/  PRMT R2, R8, 0x7710, RZ ;  /* 0x0000771008027816 */ /* 0x000fe400000000ff */
[----:B0-----:R-:W-:Y:S02]  /*b590*/  PRMT R5, R4, 0x8880, RZ ;  /* 0x0000888004057816 */ /* 0x001fe400000000ff */
[----:B------:R-:W-:Y:S02]  /*b5a0*/  LOP3.LUT R4, R2, 0xff, RZ, 0xc0, !PT ;  /* 0x000000ff02047812 */ /* 0x000fe400078ec0ff */
[----:B------:R-:W-:Y:S02]  /*b5b0*/  PRMT R0, R5, 0x7710, RZ ;  /* 0x0000771005007816 */ /* 0x000fe400000000ff */
[----:B------:R-:W-:Y:S02]  /*b5c0*/  LEA R4, R4, R3, 0x8 ;  /* 0x0000000304047211 */ /* 0x000fe400078e40ff */
[----:B------:R-:W-:-:S02]  /*b5d0*/  LOP3.LUT R5, R0, 0xff, RZ, 0xc0, !PT ;  /* 0x000000ff00057812 */ /* 0x000fc400078ec0ff */
[----:B----4-:R-:W-:-:S03]  /*b5e0*/  IADD3 R2, P0, PT, R14, UR4, RZ ;  /* 0x000000040e027c10 */ /* 0x010fc6000ff1e0ff */
[----:B------:R-:W-:Y:S01]  /*b5f0*/  IMAD.IADD R5, R4, 0x1, R5 ;  /* 0x0000000104057824 */ /* 0x000fe200078e0205 */
[----:B------:R-:W-:-:S05]  /*b600*/  LEA.HI.X.SX32 R3, R14, UR5, 0x1, P0 ;  /* 0x000000050e037c11 */ /* 0x000fca00080f0eff */
[----:B------:R-:W-:Y:S01]  /*b610*/  STG.E desc[UR36][R2.64], R5 ;  /* 0x0000000502007986 */ /* 0x000fe2000c101924 */
[----:B------:R-:W-:Y:S05]  /*b620*/  EXIT ;  /* 0x000000000000794d */ /* 0x000fea0003800000 */
.L_x_3662:
[----:B------:R-:W3:Y:S01]  /*b630*/  LDC.64 R2, c[0x0][0x380] ;  /* 0x0000e000ff027b82 */ /* 0x000ee20000000a00 */
[----:B------:R-:W-:-:S05]  /*b640*/  IADD3 R17, PT, PT, R17, R14, RZ ;  /* 0x0000000e11117210 */ /* 0x000fca0007ffe0ff */
[----:B---3--:R-:W-:-:S05]  /*b650*/  IMAD.WIDE R2, R17, 0x4, R2 ;  /* 0x0000000411027825 */ /* 0x008fca00078e0202 */
[----:B------:R-:W-:Y:S01]  /*b660*/  STG.E.128 desc[UR36][R2.64], R4 ;  /* 0x0000000402007986 */ /* 0x000fe2000c101d24 */
[----:B------:R-:W-:Y:S05]  /*b670*/  EXIT ;  /* 0x000000000000794d */ /* 0x000fea0003800000 */
.L_x_3524:
[----:B------:R-:W-:Y:S02]  /*b680*/  IMAD.MOV.U32 R12, RZ, RZ, 0x10 ;  /* 0x00000010ff0c7424 */ /* 0x000fe400078e00ff */
[----:B------:R-:W-:Y:S02]  /*b690*/  HFMA2 R11, -RZ, RZ, 0, 1.847743988037109375e-06 ;  /* 0x0000001fff0b7431 */ /* 0x000fe400000001ff */
[----:B------:R-:W-:-:S07]  /*b6a0*/  IMAD.MOV.U32 R15, RZ, RZ, -0x1 ;  /* 0xffffffffff0f7424 */ /* 0x000fce00078e00ff */
[----:B0-----:R-:W-:Y:S05]  /*b6b0*/  WARPSYNC.COLLECTIVE R15, `(.L_x_3663) ;  /* 0x000000000f087348 */ /* 0x001fea0003c00000 */
[----:B------:R1:W2:Y:S02]  /*b6c0*/  SHFL.BFLY P6, R14, R13, R12, R11 ;  /* 0x0c00000c0d0e7389 */ /* 0x0002a400000c000b */
[----:B012---:R-:W-:Y:S05]  /*b6d0*/  ENDCOLLECTIVE ;  /* 0x000000000000791b */ /* 0x007fea0003800000 */
.L_x_3663:
[----:B------:R-:W-:Y:S02]  /*b6e0*/  IMAD.MOV.U32 R12, RZ, RZ, 0x8 ;  /* 0x00000008ff0c7424 */ /* 0x000fe400078e00ff */
[----:B------:R-:W-:-:S05]  /*b6f0*/  FADD.FTZ R3, R13, R14 ;  /* 0x0000000e0d037221 */ /* 0x000fca0000010000 */
[----:B------:R-:W-:-:S07]  /*b700*/  MOV R13, R3 ;  /* 0x00000003000d7202 */ /* 0x000fce0000000f00 */
[----:B------:R-:W-:Y:S05]  /*b710*/  WARPSYNC.COLLECTIVE R15, `(.L_x_3664) ;  /* 0x000000000f087348 */ /* 0x000fea0003c00000 */
[----:B------:R0:W1:Y:S02]  /*b720*/  SHFL.BFLY P6, R14, R13, R12, R11 ;  /* 0x0c00000c0d0e7389 */ /* 0x00006400000c000b */
[----:B01----:R-:W-:Y:S05]  /*b730*/  ENDCOLLECTIVE ;  /* 0x000000000000791b */ /* 0x003fea0003800000 */
.L_x_3664:
[----:B------:R-:W-:Y:S02]  /*b740*/  IMAD.MOV.U32 R12, RZ, RZ, 0x4 ;  /* 0x00000004ff0c7424 */ /* 0x000fe400078e00ff */
[----:B------:R-:W-:-:S05]  /*b750*/  FADD.FTZ R4, R3, R14 ;  /* 0x0000000e03047221 */ /* 0x000fca0000010000 */
[----:B------:R-:W-:-:S07]  /*b760*/  MOV R13, R4 ;  /* 0x00000004000d7202 */ /* 0x000fce0000000f00 */
[----:B------:R-:W-:Y:S05]  /*b770*/  WARPSYNC.COLLECTIVE R15, `(.L_x_3665) ;  /* 0x000000000f087348 */ /* 0x000fea0003c00000 */
[----:B------:R0:W1:Y:S02]  /*b780*/  SHFL.BFLY P6, R14, R13, R12, R11 ;  /* 0x0c00000c0d0e7389 */ /* 0x00006400000c000b */
[----:B01----:R-:W-:Y:S05]  /*b790*/  ENDCOLLECTIVE ;  /* 0x000000000000791b */ /* 0x003fea0003800000 */
.L_x_3665:
[----:B------:R-:W-:Y:S02]  /*b7a0*/  IMAD.MOV.U32 R12, RZ, RZ, 0x2 ;  /* 0x00000002ff0c7424 */ /* 0x000fe400078e00ff */
[----:B------:R-:W-:-:S05]  /*b7b0*/  FADD.FTZ R5, R4, R14 ;  /* 0x0000000e04057221 */ /* 0x000fca0000010000 */
[----:B------:R-:W-:-:S07]  /*b7c0*/  MOV R13, R5 ;  /* 0x00000005000d7202 */ /* 0x000fce0000000f00 */
[----:B------:R-:W-:Y:S05]  /*b7d0*/  WARPSYNC.COLLECTIVE R15, `(.L_x_3666) ;  /* 0x000000000f087348 */ /* 0x000fea0003c00000 */
[----:B------:R0:W1:Y:S02]  /*b7e0*/  SHFL.BFLY P6, R14, R13, R12, R11 ;  /* 0x0c00000c0d0e7389 */ /* 0x00006400000c000b */
[----:B01----:R-:W-:Y:S05]  /*b7f0*/  ENDCOLLECTIVE ;  /* 0x000000000000791b */ /* 0x003fea0003800000 */
.L_x_3666:
[----:B------:R-:W-:Y:S02]  /*b800*/  IMAD.MOV.U32 R12, RZ, RZ, 0x1 ;  /* 0x00000001ff0c7424 */ /* 0x000fe400078e00ff */
[----:B------:R-:W-:-:S05]  /*b810*/  FADD.FTZ R6, R5, R14 ;  /* 0x0000000e05067221 */ /* 0x000fca0000010000 */
[----:B------:R-:W-:-:S07]  /*b820*/  MOV R13, R6 ;  /* 0x00000006000d7202 */ /* 0x000fce0000000f00 */
[----:B------:R-:W-:Y:S05]  /*b830*/  WARPSYNC.COLLECTIVE R15, `(.L_x_3667) ;  /* 0x000000000f087348 */ /* 0x000fea0003c00000 */
[----:B------:R0:W1:Y:S02]  /*b840*/  SHFL.BFLY P6, R14, R13, R12, R11 ;  /* 0x0c00000c0d0e7389 */ /* 0x00006400000c000b */
[----:B01----:R-:W-:Y:S05]  /*b850*/  ENDCOLLECTIVE ;  /* 0x000000000000791b */ /* 0x003fea0003800000 */
.L_x_3667:
[----:B------:R-:W-:Y:S05]  /*b860*/  BRA `(.L_x_3668) ;  /* 0xffffff6000e47947 */ /* 0x000fea000383ffff */
.L_x_3592:
[----:B------:R-:W-:Y:S01]  /*b870*/  HFMA2 R12, -RZ, RZ, 0, 1.1920928955078125e-07 ;  /* 0x00000002ff0c7431 */ /* 0x000fe200000001ff */
[----:B------:R-:W-:Y:S01]  /*b880*/  BSSY B1, `(.L_x_3669) ;  /* 0x0000006000017945 */ /* 0x000fe20003800000 */
[----:B------:R-:W-:Y:S01]  /*b890*/  IMAD.MOV.U32 R11, RZ, RZ, 0x1f ;  /* 0x0000001fff0b7424 */ /* 0x000fe200078e00ff */
[----:B------:R-:W-:-:S07]  /*b8a0*/  MOV R15, 0xffffffff ;  /* 0xffffffff000f7802 */ /* 0x000fce0000000f00 */
[----:B---3--:R-:W-:Y:S05]  /*b8b0*/  WARPSYNC.COLLECTIVE R15, `(.L_x_3670) ;  /* 0x000000000f087348 */ /* 0x008fea0003c00000 */
[----:B------:R0:W1:Y:S02]  /*b8c0*/  SHFL.BFLY P6, R14, R13, R12, R11 ;  /* 0x0c00000c0d0e7389 */ /* 0x00006400000c000b */
[----:B01-3--:R-:W-:Y:S05]  /*b8d0*/  ENDCOLLECTIVE ;  /* 0x000000000000791b */ /* 0x00bfea0003800000 */
.L_x_3670:
[----:B------:R-:W-:Y:S05]  /*b8e0*/  BSYNC B1 ;  /* 0x0000000000017941 */ /* 0x000fea0003800000 */
.L_x_3669:
[----:B------:R-:W-:Y:S01]  /*b8f0*/  FADD.FTZ R13, R13, R14 ;  /* 0x0000000e0d0d7221 */ /* 0x000fe20000010000 */
[----:B------:R-:W-:Y:S02]  /*b900*/  IMAD.MOV.U32 R12, RZ, RZ, 0x1 ;  /* 0x00000001ff0c7424 */ /* 0x000fe400078e00ff */
[----:B------:R-:W-:Y:S02]  /*b910*/  HFMA2 R11, -RZ, RZ, 0, 1.847743988037109375e-06 ;  /* 0x0000001fff0b7431 */ /* 0x000fe400000001ff */
[----:B------:R-:W-:-:S07]  /*b920*/  IMAD.MOV.U32 R15, RZ, RZ, -0x1 ;  /* 0xffffffffff0f7424 */ /* 0x000fce00078e00ff */
[----:B------:R-:W-:Y:S05]  /*b930*/  WARPSYNC.COLLECTIVE R15, `(.L_x_3671) ;  /* 0x000000000f087348 */ /* 0x000fea0003c00000 */
[----:B------:R0:W1:Y:S02]  /*b940*/  SHFL.BFLY P6, R14, R13, R12, R11 ;  /* 0x0c00000c0d0e7389 */ /* 0x00006400000c000b */
[----:B01----:R-:W-:Y:S05]  /*b950*/  ENDCOLLECTIVE ;  /* 0x000000000000791b */ /* 0x003fea0003800000 */
.L_x_3671:
[----:B------:R-:W-:Y:S05]  /*b960*/  BRA `(.L_x_3672) ;  /* 0xffffffa000847947 */ /* 0x000fea000383ffff */
.L_x_3596:
[----:B------:R-:W-:Y:S01]  /*b970*/  HFMA2 R11, -RZ, RZ, 0, 1.847743988037109375e-06 ;  /* 0x0000001fff0b7431 */ /* 0x000fe200000001ff */
[----:B------:R-:W-:Y:S01]  /*b980*/  BSSY B0, `(.L_x_3673) ;  /* 0x0000007000007945 */ /* 0x000fe20003800000 */
[----:B------:R-:W-:Y:S01]  /*b990*/  MOV R13, R0 ;  /* 0x00000000000d7202 */ /* 0x000fe20000000f00 */
[----:B------:R-:W-:Y:S02]  /*b9a0*/  IMAD.MOV.U32 R12, RZ, RZ, 0x10 ;  /* 0x00000010ff0c7424 */ /* 0x000fe400078e00ff */
[----:B------:R-:W-:-:S07]  /*b9b0*/  IMAD.MOV.U32 R15, RZ, RZ, -0x1 ;  /* 0xffffffffff0f7424 */ /* 0x000fce00078e00ff */
[----:B-123--:R-:W-:Y:S05]  /*b9c0*/  WARPSYNC.COLLECTIVE R15, `(.L_x_3674) ;  /* 0x000000000f087348 */ /* 0x00efea0003c00000 */
[----:B------:R0:W4:Y:S02]  /*b9d0*/  SHFL.BFLY P6, R14, R13, R12, R11 ;  /* 0x0c00000c0d0e7389 */ /* 0x00012400000c000b */
[----:B01234-:R-:W-:Y:S05]  /*b9e0*/  ENDCOLLECTIVE ;  /* 0x000000000000791b */ /* 0x01ffea0003800000 */
.L_x_3674:
[----:B------:R-:W-:Y:S05]  /*b9f0*/  BSYNC B0 ;  /* 0x0000000000007941 */ /* 0x000fea0003800000 */
.L_x_3673:
[----:B------:R-:W-:Y:S01]  /*ba00*/  FMNMX.FTZ R13, R14, R0, !PT ;  /* 0x000000000e0d7209 */ /* 0x000fe20007810000 */
[----:B------:R-:W-:Y:S01]  /*ba10*/  IMAD.MOV.U32 R11, RZ, RZ, 0x1f ;  /* 0x0000001fff0b7424 */ /* 0x000fe200078e00ff */
[----:B------:R-:W-:Y:S02]  /*ba20*/  MOV R12, 0x8 ;  /* 0x00000008000c7802 */ /* 0x000fe40000000f00 */
[----:B------:R-:W-:-:S07]  /*ba30*/  MOV R15, 0xffffffff ;  /* 0xffffffff000f7802 */ /* 0x000fce0000000f00 */
[----:B------:R-:W-:Y:S05]  /*ba40*/  WARPSYNC.COLLECTIVE R15, `(.L_x_3675) ;  /* 0x000000000f087348 */ /* 0x000fea0003c00000 */
[----:B------:R0:W1:Y:S02]  /*ba50*/  SHFL.BFLY P6, R14, R13, R12, R11 ;  /* 0x0c00000c0d0e7389 */ /* 0x00006400000c000b */
[----:B01----:R-:W-:Y:S05]  /*ba60*/  ENDCOLLECTIVE ;  /* 0x000000000000791b */ /* 0x003fea0003800000 */
.L_x_3675:
[----:B------:R-:W-:Y:S01]  /*ba70*/  HFMA2 R12, -RZ, RZ, 0, 2.384185791015625e-07 ;  /* 0x00000004ff0c7431 */ /* 0x000fe200000001ff */
[----:B------:R-:W-:-:S05]  /*ba80*/  FMNMX.FTZ R3, R13, R14, !PT ;  /* 0x0000000e0d037209 */ /* 0x000fca0007810000 */
[----:B------:R-:W-:-:S07]  /*ba90*/  IMAD.MOV.U32 R13, RZ, RZ, R3 ;  /* 0x000000ffff0d7224 */ /* 0x000fce00078e0003 */
[----:B------:R-:W-:Y:S05]  /*baa0*/  WARPSYNC.COLLECTIVE R15, `(.L_x_3676) ;  /* 0x000000000f087348 */ /* 0x000fea0003c00000 */
[----:B------:R0:W1:Y:S02]  /*bab0*/  SHFL.BFLY P6, R14, R13, R12, R11 ;  /* 0x0c00000c0d0e7389 */ /* 0x00006400000c000b */
[----:B01----:R-:W-:Y:S05]  /*bac0*/  ENDCOLLECTIVE ;  /* 0x000000000000791b */ /* 0x003fea0003800000 */
.L_x_3676:
[----:B------:R-:W-:Y:S05]  /*bad0*/  BRA `(.L_x_3677) ;  /* 0xffffffa000d47947 */ /* 0x000fea000383ffff */
.L_x_3678:
        /* <DEDUP_REMOVED lines=10> */
.L_x_4073:


//--------------------- .text._ZN4mmha33masked_multihead_attention_kernelIfLi80ELi128ELi1ELi32ELi256ELb0ELb0EEEv26Multihead_attention_paramsIT_XT5_EE --------------------------
	.section	.text._ZN4mmha33masked_multihead_attention_kernelIfLi80ELi128ELi1ELi32ELi256ELb0ELb0EEEv26Multihead_attention_paramsIT_XT5_EE,"ax",@progbits
	.align	128
        .global         _ZN4mmha33masked_multihead_attention_kernelIfLi80ELi128ELi1ELi32ELi256ELb0ELb0EEEv26Multihead_attention_paramsIT_XT5_EE
        .type           _ZN4mmha33masked_multihead_attention_kernelIfLi80ELi128ELi1ELi32ELi256ELb0ELb0EEEv26Multihead_attention_paramsIT_XT5_EE,@function
        .size           _ZN4mmha33masked_multihead_attention_kernelIfLi80ELi128ELi1ELi32ELi256ELb0ELb0EEEv26Multihead_attention_paramsIT_XT5_EE,(.L_x_4074 - _ZN4mmha33masked_multihead_attention_kernelIfLi80ELi128ELi1ELi32ELi256ELb0ELb0EEEv26Multihead_attention_paramsIT_XT5_EE)
        .other          _ZN4mmha33masked_multihead_attention_kernelIfLi80ELi128ELi1ELi32ELi256ELb0ELb0EEEv26Multihead_attention_paramsIT_XT5_EE,@"STO_CUDA_ENTRY STV_DEFAULT"
_ZN4mmha33masked_multihead_attention_kernelIfLi80ELi128ELi1ELi32ELi256ELb0ELb0EEEv26Multihead_attention_paramsIT_XT5_EE:
.text._ZN4mmha33masked_multihead_attention_kernelIfLi80ELi128ELi1ELi32ELi256ELb0ELb0EEEv26Multihead_attention_paramsIT_XT5_EE:
        /* <DEDUP_REMOVED lines=15> */
.L_x_3679:
        /* <DEDUP_REMOVED lines=135> */
.L_x_3681:
[----:B------:R-:W-:Y:S05]  /*0960*/  BSYNC.RECONVERGENT B0 ;  /* 0x0000000000007941 */ /* 0x000fea0003800200 */
.L_x_3680:
        /* <DEDUP_REMOVED lines=8> */
.L_x_3683:
[----:B------:R-:W-:Y:S05]  /*09f0*/  BSYNC.RECONVERGENT B0 ;  /* 0x0000000000007941 */ /* 0x000fea0003800200 */
.L_x_3682:
        /* <DEDUP_REMOVED lines=104> */
.L_x_3685:
        /* <DEDUP_REMOVED lines=54> */
.L_x_3687:
        /* <DEDUP_REMOVED lines=79> */
.L_x_3691:
[----:B------:R-:W-:Y:S05]  /*18d0*/  BSYNC.RECONVERGENT B1 ;  /* 0x0000000000017941 */ /* 0x000fea0003800200 */
.L_x_3690:
        /* <DEDUP_REMOVED lines=8> */
.L_x_3689:
[----:B------:R-:W-:Y:S05]  /*1960*/  BSYNC.RECONVERGENT B0 ;  /* 0x0000000000007941 */ /* 0x000fea0003800200 */
.L_x_3688:
[----:B------:R-:W-:Y:S01]  /*1970*/  BAR.SYNC.DEFER_BLOCKING 0x0 ;  /* 0x0000000000007b1d */ /* 0x000fe20000010000 */
[----:B------:R-:W-:-:S04]  /*1980*/  @!P6 IMAD R23, R22, R23, R28 ;  /* 0x000000171617e224 */ /* 0x000fc800078e021c */
[C---:B------:R-:W-:Y:S01]  /*1990*/  @!P6 IMAD R0, R23.reuse, 0x4, R0 ;  /* 0x000000041700e824 */ /* 0x040fe200078e0200 */
[----:B------:R-:W-:-:S04]  /*19a0*/  @!P6 LEA R2, R23, R2, 0x2 ;  /* 0x000000021702e211 */ /* 0x000fc800078e10ff */
[----:B---3--:R0:W1:Y:S04]  /*19b0*/  @!P6 LDS.128 R16, [R0] ;  /* 0x000000000010e984 */ /* 0x0080680000000c00 */
[----:B------:R0:W2:Y:S01]  /*19c0*/  @!P6 LDS.128 R24, [R2] ;  /* 0x000000000218e984 */ /* 0x0000a20000000c00 */
[----:B------:R-:W-:Y:S06]  /*19d0*/  BAR.SYNC.DEFER_BLOCKING 0x0 ;  /* 0x0000000000007b1d */ /* 0x000fec0000010000 */
.L_x_3686:
[----:B------:R-:W-:Y:S05]  /*19e0*/  BSYNC.RECONVERGENT B6 ;  /* 0x0000000000067941 */ /* 0x000fea0003800200 */
.L_x_3684:
        /* <DEDUP_REMOVED lines=38> */
.L_x_3837:
        /* <DEDUP_REMOVED lines=21> */
.L_x_3694:
[----:B-1----:R-:W2:Y:S04]  /*1da0*/  LDL R0, [R1+0x34] ;  /* 0x0000340001007983 */ /* 0x002ea80000100800 */
[----:B--2---:R3:W-:Y:S02]  /*1db0*/  STS [R8], R0 ;  /* 0x0000000008007388 */ /* 0x0047e40000000800 */
.L_x_3692:
[----:B------:R-:W-:Y:S05]  /*1dc0*/  WARPSYNC.ALL ;  /* 0x0000000000007948 */ /* 0x000fea0003800000 */
[----:B0--3--:R-:W-:Y:S01]  /*1dd0*/  VIADD R0, R6, 0x1f ;  /* 0x0000001f06007836 */ /* 0x009fe20000000000 */
[----:B------:R-:W0:Y:S01]  /*1de0*/  LDCU UR4, c[0x0][0x3f0] ;  /* 0x00007e00ff0477ac */ /* 0x000e220008000800 */
[----:B------:R-:W-:Y:S03]  /*1df0*/  BSSY.RECONVERGENT B0, `(.L_x_3695) ;  /* 0x000037b000007945 */ /* 0x000fe60003800200 */
[----:B------:R-:W-:Y:S01]  /*1e00*/  SHF.R.S32.HI R3, RZ, 0x1f, R0 ;  /* 0x0000001fff037819 */ /* 0x000fe20000011400 */
[----:B------:R-:W3:Y:S03]  /*1e10*/  LDCU UR13, c[0x0][0x410] ;  /* 0x00008200ff0d77ac */ /* 0x000ee60008000800 */
[----:B------:R-:W-:Y:S01]  /*1e20*/  LEA.HI R3, R3, R0, RZ, 0x5 ;  /* 0x0000000003037211 */ /* 0x000fe200078f28ff */
[----:B------:R-:W4:Y:S03]  /*1e30*/  LDCU.64 UR8, c[0x0][0x3b8] ;  /* 0x00007700ff0877ac */ /* 0x000f260008000a00 */
[----:B------:R-:W-:Y:S01]  /*1e40*/  LOP3.LUT R2, R3, 0xffffffe0, RZ, 0xc0, !PT ;  /* 0xffffffe003027812 */ /* 0x000fe200078ec0ff */
[----:B------:R-:W1:Y:S01]  /*1e50*/  LDCU.64 UR14, c[0x0][0x438] ;  /* 0x00008700ff0e77ac */ /* 0x000e620008000a00 */
[----:B------:R-:W-:Y:S02]  /*1e60*/  BAR.SYNC.DEFER_BLOCKING 0x0 ;  /* 0x0000000000007b1d */ /* 0x000fe40000010000 */
[----:B------:R-:W-:Y:S01]  /*1e70*/  ISETP.GE.AND P0, PT, R124, R2, PT ;  /* 0x000000027c00720c */ /* 0x000fe20003f06270 */
[----:B0-----:R-:W-:-:S03]  /*1e80*/  UIMAD UR4, UR41, UR4, UR42 ;  /* 0x00000004290472a4 */ /* 0x001fc6000f8e022a */
[----:B------:R-:W0:Y:S01]  /*1e90*/  LDCU.64 UR10, c[0x0][0x448] ;  /* 0x00008900ff0a77ac */ /* 0x000e220008000a00 */
[----:B------:R-:W-:-:S08]  /*1ea0*/  UIMAD UR4, UR4, 0x50, URZ ;  /* 0x00000050040478a4 */ /* 0x000fd0000f8e02ff */
[----:B---34-:R-:W-:Y:S05]  /*1eb0*/  @P0 BRA `(.L_x_3696) ;  /* 0x0000003400b80947 */ /* 0x018fea0003800000 */
        /* <DEDUP_REMOVED lines=9> */
[----:B----4-:R-:W-:-:S03]  /*1f50*/  ISETP.NE.U32.AND P0, PT, RZ, UR6, PT ;  /* 0x00000006ff007c0c */ /* 0x010fc6000bf05070 */
        /* <DEDUP_REMOVED lines=9> */
[----:B------:R-:W0:Y:S04]  /*1ff0*/  LDS.128 R100, [R126+0xb0] ;  /* 0x0000b0007e647984 */ /* 0x000e280000000c00 */
[----:B------:R-:W0:Y:S04]  /*2000*/  LDS.128 R96, [R126+0xc0] ;  /* 0x0000c0007e607984 */ /* 0x000e280000000c00 */
[----:B------:R-:W0:Y:S04]  /*2010*/  LDS.128 R92, [R126+0xd0] ;  /* 0x0000d0007e5c7984 */ /* 0x000e280000000c00 */
[----:B-----5:R-:W-:Y:S01]  /*2020*/  STL.64 [R1+0x20], R8 ;  /* 0x0000200801007387 */ /* 0x020fe20000100a00 */
[----:B--2---:R-:W2:Y:S03]  /*2030*/  MUFU.RCP R0, R0 ;  /* 0x0000000000007308 */ /* 0x004ea60000001000 */
[----:B------:R-:W-:Y:S04]  /*2040*/  STL.64 [R1+0x28], R10 ;  /* 0x0000280a01007387 */ /* 0x000fe80000100a00 */
[----:B------:R-:W-:Y:S04]  /*2050*/  STL.64 [R1+0x10], R4 ;  /* 0x0000100401007387 */ /* 0x000fe80000100a00 */
[----:B------:R-:W-:Y:S04]  /*2060*/  STL.64 [R1+0x18], R6 ;  /* 0x0000180601007387 */ /* 0x000fe80000100a00 */
[----:B------:R5:W-:Y:S01]  /*2070*/  STL [R1+0x30], R125 ;  /* 0x0000307d01007387 */ /* 0x000be20000100800 */
[----:B--2---:R-:W-:Y:S01]  /*2080*/  VIADD R3, R0, 0xffffffe ;  /* 0x0ffffffe00037836 */ /* 0x004fe20000000000 */
[----:B------:R-:W-:-:S02]  /*2090*/  IADD3 R0, PT, PT, R127, R124, RZ ;  /* 0x0000007c7f007210 */ /* 0x000fc40007ffe0ff */
[----:B------:R-:W2:Y:S03]  /*20a0*/  LDS.128 R88, [R126+0xe0] ;  /* 0x0000e0007e587984 */ /* 0x000ea60000000c00 */
[----:B------:R-:W4:Y:S01]  /*20b0*/  F2I.FTZ.U32.TRUNC.NTZ R3, R3 ;  /* 0x0000000300037305 */ /* 0x000f22000021f000 */
[----:B-----5:R-:W-:Y:S01]  /*20c0*/  IMAD.U32 R125, RZ, RZ, UR6 ;  /* 0x00000006ff7d7e24 */ /* 0x020fe2000f8e00ff */
[----:B------:R-:W0:Y:S04]  /*20d0*/  LDS.128 R84, [R126+0xf0] ;  /* 0x0000f0007e547984 */ /* 0x000e280000000c00 */
[----:B------:R-:W0:Y:S04]  /*20e0*/  LDS.128 R80, [R126+0x100] ;  /* 0x000100007e507984 */ /* 0x000e280000000c00 */
[----:B------:R-:W0:Y:S04]  /*20f0*/  LDS.128 R76, [R126+0x110] ;  /* 0x000110007e4c7984 */ /* 0x000e280000000c00 */
[----:B------:R-:W0:Y:S01]  /*2100*/  LDS.128 R72, [R126+0x120] ;  /* 0x000120007e487984 */ /* 0x000e220000000c00 */
[----:B----4-:R-:W-:-:S03]  /*2110*/  IMAD.MOV R128, RZ, RZ, -R3 ;  /* 0x000000ffff807224 */ /* 0x010fc600078e0a03 */
[----:B------:R-:W4:Y:S02]  /*2120*/  LDS.128 R68, [R126+0x130] ;  /* 0x000130007e447984 */ /* 0x000f240000000c00 */
[----:B------:R-:W-:Y:S02]  /*2130*/  MOV R124, R128 ;  /* 0x00000080007c7202 */ /* 0x000fe40000000f00 */
[----:B------:R-:W0:Y:S01]  /*2140*/  LDS.128 R64, [R126+0x140] ;  /* 0x000140007e407984 */ /* 0x000e220000000c00 */
[----:B------:R-:W-:Y:S02]  /*2150*/  IADD3 R128, P1, P2, R125, UR46, R0 ;  /* 0x0000002e7d807c10 */ /* 0x000fe4000fa3e000 */
[----:B------:R-:W-:Y:S01]  /*2160*/  IMAD R125, R124, R130, RZ ;  /* 0x000000827c7d7224 */ /* 0x000fe200078e02ff */
[----:B------:R-:W0:Y:S01]  /*2170*/  LDS.128 R60, [R126+0x150] ;  /* 0x000150007e3c7984 */ /* 0x000e220000000c00 */
[----:B------:R-:W-:-:S03]  /*2180*/  IMAD.U32 R124, RZ, RZ, UR7 ;  /* 0x00000007ff7c7e24 */ /* 0x000fc6000f8e00ff */
[----:B------:R-:W0:Y:S04]  /*2190*/  LDS.128 R56, [R126+0x160] ;  /* 0x000160007e387984 */ /* 0x000e280000000c00 */
        /* <DEDUP_REMOVED lines=12> */
[----:B------:R5:W0:Y:S04]  /*2260*/  LDS.128 R4, [R126+0x230] ;  /* 0x000230007e047984 */ /* 0x000a280000000c00 */
[----:B------:R0:W-:Y:S01]  /*2270*/  STL [R1+0x4], R128 ;  /* 0x0000048001007387 */ /* 0x0001e20000100800 */
[----:B-----5:R-:W-:Y:S01]  /*2280*/  IADD3 R126, PT, PT, R127, R2, RZ ;  /* 0x000000027f7e7210 */ /* 0x020fe20007ffe0ff */
[----:B------:R-:W-:-:S04]  /*2290*/  HFMA2 R2, -RZ, RZ, 0, 0 ;  /* 0x00000000ff027431 */ /* 0x000fc800000001ff */
[----:B------:R0:W-:Y:S01]  /*22a0*/  STL [R1+0x3c], R126 ;  /* 0x00003c7e01007387 */ /* 0x0001e20000100800 */
[----:B------:R-:W-:Y:S01]  /*22b0*/  IMAD.HI.U32 R125, R3, R125, R2 ;  /* 0x0000007d037d7227 */ /* 0x000fe200078e0002 */
[----:B------:R-:W-:-:S03]  /*22c0*/  IADD3.X R2, PT, PT, R124, UR47, RZ, P1, P2 ;  /* 0x0000002f7c027c10 */ /* 0x000fc60008fe44ff */
[----:B------:R-:W-:Y:S01]  /*22d0*/  IMAD R3, R129, UR5, R0 ;  /* 0x0000000581037c24 */ /* 0x000fe2000f8e0200 */
[----:B------:R0:W-:Y:S04]  /*22e0*/  STL [R1+0x38], R125 ;  /* 0x0000387d01007387 */ /* 0x0001e80000100800 */
[----:B------:R0:W-:Y:S04]  /*22f0*/  STL [R1], R2 ;  /* 0x0000000201007387 */ /* 0x0001e80000100800 */
[----:B-1234-:R0:W-:Y:S02]  /*2300*/  STL [R1+0x8], R3 ;  /* 0x0000080301007387 */ /* 0x01e1e40000100800 */
.L_x_3763:
[----:B0-----:R-:W2:Y:S01]  /*2310*/  LDL R3, [R1+0x38] ;  /* 0x0000380001037983 */ /* 0x001ea20000100800 */
[----:B------:R-:W0:Y:S01]  /*2320*/  LDC R252, c[0x0][0x3f4] ;  /* 0x0000fd00fffc7b82 */ /* 0x000e220000000800 */
[----:B------:R-:W-:Y:S02]  /*2330*/  IABS R2, R0 ;  /* 0x0000000000027213 */ /* 0x000fe40000000000 */
[----:B-----5:R1:W-:Y:S04]  /*2340*/  STL [R1+0x44], R5 ;  /* 0x0000440501007387 */ /* 0x0203e80000100800 */
[----:B------:R3:W-:Y:S01]  /*2350*/  STL [R1+0x40], R4 ;  /* 0x0000400401007387 */ /* 0x0007e20000100800 */
[----:B-1----:R-:W1:Y:S01]  /*2360*/  LDC R5, c[0x0][0x3f4] ;  /* 0x0000fd00ff057b82 */ /* 0x002e620000000800 */
[----:B0-----:R-:W-:-:S05]  /*2370*/  IABS R252, R252 ;  /* 0x000000fc00fc7213 */ /* 0x001fca0000000000 */
[----:B---3--:R-:W-:Y:S01]  /*2380*/  IMAD.MOV.U32 R4, RZ, RZ, R252 ;  /* 0x000000ffff047224 */ /* 0x008fe200078e00fc */
[----:B-1----:R-:W-:Y:S01]  /*2390*/  IABS R5, R5 ;  /* 0x0000000500057213 */ /* 0x002fe20000000000 */
[----:B--2---:R-:W-:-:S05]  /*23a0*/  IMAD.HI.U32 R3, R3, R2, RZ ;  /* 0x0000000203037227 */ /* 0x004fca00078e00ff */
[----:B------:R-:W-:-:S05]  /*23b0*/  IADD3 R3, PT, PT, -R3, RZ, RZ ;  /* 0x000000ff03037210 */ /* 0x000fca0007ffe1ff */
[----:B------:R-:W-:Y:S02]  /*23c0*/  IMAD R252, R4, R3, R2 ;  /* 0x0000000304fc7224 */ /* 0x000fe400078e0202 */
[----:B------:R-:W2:Y:S04]  /*23d0*/  LDL R3, [R1] ;  /* 0x0000000001037983 */ /* 0x000ea80000100800 */
[----:B------:R-:W2:Y:S01]  /*23e0*/  LDL R2, [R1+0x4] ;  /* 0x0000040001027983 */ /* 0x000ea20000100800 */
[----:B------:R-:W-:-:S13]  /*23f0*/  ISETP.GT.U32.AND P1, PT, R5, R252, PT ;  /* 0x000000fc0500720c */ /* 0x000fda0003f24070 */
[----:B------:R-:W-:-:S05]  /*2400*/  @!P1 IMAD.IADD R252, R252, 0x1, -R4 ;  /* 0x00000001fcfc9824 */ /* 0x000fca00078e0a04 */
[----:B------:R-:W-:Y:S02]  /*2410*/  ISETP.GT.U32.AND P1, PT, R5, R252, PT ;  /* 0x000000fc0500720c */ /* 0x000fe40003f24070 */
[----:B------:R-:W5:Y:S11]  /*2420*/  LDL.LU R5, [R1+0x44] ;  /* 0x0000440001057983 */ /* 0x000f760000300800 */
[----:B------:R-:W-:-:S02]  /*2430*/  @!P1 IADD3 R252, PT, PT, R252, -R4, RZ ;  /* 0x80000004fcfc9210 */ /* 0x000fc40007ffe0ff */
[----:B------:R-:W5:Y:S04]  /*2440*/  LDL.LU R4, [R1+0x40] ;  /* 0x0000400001047983 */ /* 0x000f680000300800 */
[----:B--2---:R0:W2:Y:S01]  /*2450*/  @P0 LDG.E.U8 R2, desc[UR36][R2.64] ;  /* 0x0000002402020981 */ /* 0x0040a2000c1e1100 */
[----:B------:R-:W-:Y:S01]  /*2460*/  ISETP.GE.AND P1, PT, R0, RZ, PT ;  /* 0x000000ff0000720c */ /* 0x000fe20003f26270 */
[----:B------:R-:W-:Y:S01]  /*2470*/  BSSY.RECONVERGENT B1, `(.L_x_3697) ;  /* 0x0000017000017945 */ /* 0x000fe20003800200 */
[----:B0-----:R-:W0:Y:S02]  /*2480*/  LDC R3, c[0x0][0x3f4] ;  /* 0x0000fd00ff037b82 */ /* 0x001e240000000800 */
[----:B0-----:R-:W-:Y:S01]  /*2490*/  ISETP.NE.AND P2, PT, R3, RZ, PT ;  /* 0x000000ff0300720c */ /* 0x001fe20003f45270 */
[----:B------:R-:W-:-:S05]  /*24a0*/  IMAD.MOV.U32 R3, RZ, RZ, R252 ;  /* 0x000000ffff037224 */ /* 0x000fca00078e00fc */
[----:B------:R-:W0:Y:S03]  /*24b0*/  LDC R252, c[0x0][0x3f4] ;  /* 0x0000fd00fffc7b82 */ /* 0x000e260000000800 */
[----:B------:R-:W-:Y:S02]  /*24c0*/  @!P1 IADD3 R3, PT, PT, -R3, RZ, RZ ;  /* 0x000000ff03039210 */ /* 0x000fe40007ffe1ff */
[----:B------:R-:W-:Y:S02]  /*24d0*/  ISETP.GE.AND P1, PT, R0, UR45, PT ;  /* 0x0000002d00007c0c */ /* 0x000fe4000bf26270 */
[----:B0-----:R-:W-:Y:S02]  /*24e0*/  @!P2 LOP3.LUT R3, RZ, R252, RZ, 0x33, !PT ;  /* 0x000000fcff03a212 */ /* 0x001fe400078e33ff */
[----:B--2---:R-:W-:-:S03]  /*24f0*/  ISETP.NE.AND P3, PT, R2, RZ, P0 ;  /* 0x000000ff0200720c */ /* 0x004fc60000765270 */
[C---:B------:R-:W-:Y:S01]  /*2500*/  IMAD.SHL.U32 R2, R3.reuse, 0x4, RZ ;  /* 0x0000000403027824 */ /* 0x040fe200078e00ff */
[----:B------:R-:W-:-:S05]  /*2510*/  IADD3 R3, PT, PT, R3, R252, RZ ;  /* 0x000000fc03037210 */ /* 0x000fca0007ffe0ff */
[----:B------:R-:W-:Y:S05]  /*2520*/  @P1 BRA `(.L_x_3698) ;  /* 0x00000000002c1947 */ /* 0x000fea0003800000 */
[----:B------:R-:W-:Y:S01]  /*2530*/  IMAD R124, R252, 0x50, RZ ;  /* 0x00000050fc7c7824 */ /* 0x000fe200078e02ff */
[----:B------:R-:W-:-:S04]  /*2540*/  CS2R R126, SRZ ;  /* 0x00000000007e7805 */ /* 0x000fc8000001ff00 */
[----:B------:R-:W-:Y:S02]  /*2550*/  ISETP.GE.AND P2, PT, R2, R124, PT ;  /* 0x0000007c0200720c */ /* 0x000fe40003f46270 */
[----:B------:R-:W-:-:S11]  /*2560*/  CS2R R124, SRZ ;  /* 0x00000000007c7805 */ /* 0x000fd6000001ff00 */
[----:B------:R-:W-:Y:S05]  /*2570*/  @P2 BRA `(.L_x_3698) ;  /* 0x0000000000182947 */ /* 0x000fea0003800000 */
[----:B------:R-:W-:-:S05]  /*2580*/  IMAD R126, R252, UR4, RZ ;  /* 0x00000004fc7e7c24 */ /* 0x000fca000f8e02ff */
[----:B------:R-:W-:-:S04]  /*2590*/  IADD3 R125, P2, PT, R2, R126, RZ ;  /* 0x0000007e027d7210 */ /* 0x000fc80007f5e0ff */
[----:B------:R-:W-:Y:S02]  /*25a0*/  LEA.HI.X.SX32 R126, R126, RZ, 0x1, P2 ;  /* 0x000000ff7e7e7211 */ /* 0x000fe400010f0eff */
[----:B------:R-:W-:-:S04]  /*25b0*/  LEA R124, P2, R125, UR8, 0x2 ;  /* 0x000000087d7c7c11 */ /* 0x000fc8000f8410ff */
[----:B------:R-:W-:-:S06]  /*25c0*/  LEA.HI.X R125, R125, UR9, R126, 0x2, P2 ;  /* 0x000000097d7d7c11 */ /* 0x000fcc00090f147e */
[----:B------:R-:W5:Y:S03]  /*25d0*/  LDG.E.128 R124, desc[UR36][R124.64] ;  /* 0x000000247c7c7981 */ /* 0x000f66000c1e1d00 */
.L_x_3698:
[----:B------:R-:W-:Y:S05]  /*25e0*/  BSYNC.RECONVERGENT B1 ;  /* 0x0000000000017941 */ /* 0x000fea0003800200 */
.L_x_3697:
[----:B------:R-:W-:Y:S04]  /*25f0*/  BSSY.RECONVERGENT B1, `(.L_x_3699) ;  /* 0x0000010000017945 */ /* 0x000fe80003800200 */
[----:B------:R-:W-:Y:S05]  /*2600*/  @P1 BRA `(.L_x_3700) ;  /* 0x0000000000381947 */ /* 0x000fea0003800000 */
[----:B------:R-:W-:Y:S01]  /*2610*/  IMAD R128, R252, 0x50, RZ ;  /* 0x00000050fc807824 */ /* 0x000fe200078e02ff */
[----:B------:R-:W-:Y:S01]  /*2620*/  CS2R R130, SRZ ;  /* 0x0000000000827805 */ /* 0x000fe2000001ff00 */
[----:B------:R-:W-:-:S05]  /*2630*/  IMAD.SHL.U32 R252, R3, 0x4, RZ ;  /* 0x0000000403fc7824 */ /* 0x000fca00078e00ff */
[----:B------:R-:W-:Y:S02]  /*2640*/  ISETP.GE.AND P2, PT, R252, R128, PT ;  /* 0x00000080fc00720c */ /* 0x000fe40003f46270 */
[----:B------:R-:W-:-:S11]  /*2650*/  CS2R R128, SRZ ;  /* 0x0000000000807805 */ /* 0x000fd6000001ff00 */
[----:B------:R-:W-:Y:S05]  /*2660*/  @P2 BRA `(.L_x_3700) ;  /* 0x0000000000202947 */ /* 0x000fea0003800000 */
[----:B------:R-:W0:Y:S01]  /*2670*/  LDC R128, c[0x0][0x3f4] ;  /* 0x0000fd00ff807b82 */ /* 0x000e220000000800 */
[----:B------:R-:W-:Y:S01]  /*2680*/  SHF.R.S32.HI R130, RZ, 0x1f, R252 ;  /* 0x0000001fff827819 */ /* 0x000fe200000114fc */
[----:B0-----:R-:W-:-:S05]  /*2690*/  IMAD R128, R128, UR4, RZ ;  /* 0x0000000480807c24 */ /* 0x001fca000f8e02ff */
[----:B------:R-:W-:-:S04]  /*26a0*/  IADD3 R129, P2, PT, R128, R252, RZ ;  /* 0x000000fc80817210 */ /* 0x000fc80007f5e0ff */
[----:B------:R-:W-:Y:S02]  /*26b0*/  LEA.HI.X.SX32 R130, R128, R130, 0x1, P2 ;  /* 0x0000008280827211 */ /* 0x000fe400010f0eff */
[----:B------:R-:W-:-:S04]  /*26c0*/  LEA R128, P2, R129, UR8, 0x2 ;  /* 0x0000000881807c11 */ /* 0x000fc8000f8410ff */
[----:B------:R-:W-:-:S06]  /*26d0*/  LEA.HI.X R129, R129, UR9, R130, 0x2, P2 ;  /* 0x0000000981817c11 */ /* 0x000fcc00090f1482 */
[----:B------:R-:W5:Y:S03]  /*26e0*/  LDG.E.128 R128, desc[UR36][R128.64] ;  /* 0x0000002480807981 */ /* 0x000f66000c1e1d00 */
.L_x_3700:
[----:B------:R-:W-:Y:S05]  /*26f0*/  BSYNC.RECONVERGENT B1 ;  /* 0x0000000000017941 */ /* 0x000fea0003800200 */
.L_x_3699:
[----:B------:R-:W-:Y:S04]  /*2700*/  BSSY.RECONVERGENT B1, `(.L_x_3701) ;  /* 0x0000011000017945 */ /* 0x000fe80003800200 */
[----:B------:R-:W-:Y:S05]  /*2710*/  @P1 BRA `(.L_x_3702) ;  /* 0x00000000003c1947 */ /* 0x000fea0003800000 */
[----:B------:R-:W0:Y:S01]  /*2720*/  LDC R252, c[0x0][0x3f4] ;  /* 0x0000fd00fffc7b82 */ /* 0x000e220000000800 */
[----:B------:R-:W-:Y:S01]  /*2730*/  CS2R R134, SRZ ;  /* 0x0000000000867805 */ /* 0x000fe2000001ff00 */
[C---:B0-----:R-:W-:Y:S01]  /*2740*/  IMAD R132, R252.reuse, 0x50, RZ ;  /* 0x00000050fc847824 */ /* 0x041fe200078e02ff */
[----:B------:R-:W-:-:S04]  /*2750*/  LEA R252, R252, R2, 0x3 ;  /* 0x00000002fcfc7211 */ /* 0x000fc800078e18ff */
        /* <DEDUP_REMOVED lines=11> */
.L_x_3702:
[----:B------:R-:W-:Y:S05]  /*2810*/  BSYNC.RECONVERGENT B1 ;  /* 0x0000000000017941 */ /* 0x000fea0003800200 */
.L_x_3701:
[----:B------:R-:W-:Y:S04]  /*2820*/  BSSY.RECONVERGENT B1, `(.L_x_3703) ;  /* 0x0000012000017945 */ /* 0x000fe80003800200 */
[----:B------:R-:W-:Y:S05]  /*2830*/  @P1 BRA `(.L_x_3704) ;  /* 0x0000000000401947 */ /* 0x000fea0003800000 */
[----:B------:R-:W0:Y:S01]  /*2840*/  LDC R252, c[0x0][0x3f4] ;  /* 0x0000fd00fffc7b82 */ /* 0x000e220000000800 */
[----:B------:R-:W-:Y:S01]  /*2850*/  CS2R R138, SRZ ;  /* 0x00000000008a7805 */ /* 0x000fe2000001ff00 */
[C---:B0-----:R-:W-:Y:S02]  /*2860*/  IMAD R136, R252.reuse, 0x2, R3 ;  /* 0x00000002fc887824 */ /* 0x041fe400078e0203 */
[----:B------:R-:W-:-:S03]  /*2870*/  IMAD R137, R252, 0x50, RZ ;  /* 0x00000050fc897824 */ /* 0x000fc600078e02ff */
[----:B------:R-:W-:-:S04]  /*2880*/  SHF.L.U32 R252, R136, 0x2, RZ ;  /* 0x0000000288fc7819 */ /* 0x000fc800000006ff */
        /* <DEDUP_REMOVED lines=11> */
.L_x_3704:
[----:B------:R-:W-:Y:S05]  /*2940*/  BSYNC.RECONVERGENT B1 ;  /* 0x0000000000017941 */ /* 0x000fea0003800200 */
.L_x_3703:
[----:B------:R-:W0:Y:S01]  /*2950*/  LDC R252, c[0x0][0x3f4] ;  /* 0x0000fd00fffc7b82 */ /* 0x000e220000000800 */
[----:B------:R-:W-:Y:S01]  /*2960*/  BSSY.RECONVERGENT B1, `(.L_x_3705) ;  /* 0x0000011000017945 */ /* 0x000fe20003800200 */
[----:B0-----:R-:W-:-:S03]  /*2970*/  IMAD R3, R252, 0x4, R3 ;  /* 0x00000004fc037824 */ /* 0x001fc600078e0203 */
[----:B------:R-:W-:Y:S05]  /*2980*/  @P1 BRA `(.L_x_3706) ;  /* 0x0000000000381947 */ /* 0x000fea0003800000 */
[C---:B------:R-:W-:Y:S01]  /*2990*/  IMAD R140, R252.reuse, 0x50, RZ ;  /* 0x00000050fc8c7824 */ /* 0x040fe200078e02ff */
[----:B------:R-:W-:Y:S02]  /*29a0*/  LEA R252, R252, R2, 0x4 ;  /* 0x00000002fcfc7211 */ /* 0x000fe400078e20ff */
[----:B------:R-:W-:Y:S02]  /*29b0*/  CS2R R142, SRZ ;  /* 0x00000000008e7805 */ /* 0x000fe4000001ff00 */
        /* <DEDUP_REMOVED lines=11> */
.L_x_3706:
[----:B------:R-:W-:Y:S05]  /*2a70*/  BSYNC.RECONVERGENT B1 ;  /* 0x0000000000017941 */ /* 0x000fea0003800200 */
.L_x_3705:
[----:B------:R-:W-:Y:S04]  /*2a80*/  BSSY.RECONVERGENT B1, `(.L_x_3707) ;  /* 0x0000011000017945 */ /* 0x000fe80003800200 */
[----:B------:R-:W-:Y:S05]  /*2a90*/  @P1 BRA `(.L_x_3708) ;  /* 0x00000000003c1947 */ /* 0x000fea0003800000 */
[----:B------:R-:W0:Y:S01]  /*2aa0*/  LDC R252, c[0x0][0x3f4] ;  /* 0x0000fd00fffc7b82 */ /* 0x000e220000000800 */
[----:B------:R-:W-:Y:S01]  /*2ab0*/  CS2R R146, SRZ ;  /* 0x0000000000927805 */ /* 0x000fe2000001ff00 */
[----:B0-----:R-:W-:Y:S02]  /*2ac0*/  IMAD R144, R252, 0x50, RZ ;  /* 0x00000050fc907824 */ /* 0x001fe400078e02ff */
        /* <DEDUP_REMOVED lines=12> */
.L_x_3708:
[----:B------:R-:W-:Y:S05]  /*2b90*/  BSYNC.RECONVERGENT B1 ;  /* 0x0000000000017941 */ /* 0x000fea0003800200 */
.L_x_3707:
[----:B------:R-:W0:Y:S01]  /*2ba0*/  LDC R252, c[0x0][0x3f4] ;  /* 0x0000fd00fffc7b82 */ /* 0x000e220000000800 */
[----:B------:R-:W-:Y:S01]  /*2bb0*/  BSSY.RECONVERGENT B1, `(.L_x_3709) ;  /* 0x0000011000017945 */ /* 0x000fe20003800200 */
[----:B0-----:R-:W-:-:S03]  /*2bc0*/  IADD3 R3, PT, PT, R3, R252, RZ ;  /* 0x000000fc03037210 */ /* 0x001fc60007ffe0ff */
        /* <DEDUP_REMOVED lines=15> */
.L_x_3710:
[----:B------:R-:W-:Y:S05]  /*2cc0*/  BSYNC.RECONVERGENT B1 ;  /* 0x0000000000017941 */ /* 0x000fea0003800200 */
.L_x_3709:
        /* <DEDUP_REMOVED lines=18> */
.L_x_3712:
[----:B------:R-:W-:Y:S05]  /*2df0*/  BSYNC.RECONVERGENT B1 ;  /* 0x0000000000017941 */ /* 0x000fea0003800200 */
.L_x_3711:
        /* <DEDUP_REMOVED lines=17> */
.L_x_3714:
[----:B------:R-:W-:Y:S05]  /*2f10*/  BSYNC.RECONVERGENT B1 ;  /* 0x0000000000017941 */ /* 0x000fea0003800200 */
.L_x_3713:
[----:B------:R-:W0:Y:S01]  /*2f20*/  LDC R252, c[0x0][0x3f4] ;  /* 0x0000fd00fffc7b82 */ /* 0x000e220000000800 */
[----:B------:R-:W-:Y:S01]  /*2f30*/  BSSY.RECONVERGENT B1, `(.L_x_3715) ;  /* 0x0000012000017945 */ /* 0x000fe20003800200 */
[C---:B0-----:R-:W-:Y:S01]  /*2f40*/  IMAD R2, R252.reuse, 0x40, R2 ;  /* 0x00000040fc027824 */ /* 0x041fe200078e0202 */
[----:B------:R-:W-:Y:S02]  /*2f50*/  LEA R3, R252, R3, 0x1 ;  /* 0x00000003fc037211 */ /* 0x000fe400078e08ff */
        /* <DEDUP_REMOVED lines=15> */
.L_x_3716:
[----:B------:R-:W-:Y:S05]  /*3050*/  BSYNC.RECONVERGENT B1 ;  /* 0x0000000000017941 */ /* 0x000fea0003800200 */
.L_x_3715:
        /* <DEDUP_REMOVED lines=18> */
.L_x_3718:
[----:B------:R-:W-:Y:S05]  /*3180*/  BSYNC.RECONVERGENT B1 ;  /* 0x0000000000017941 */ /* 0x000fea0003800200 */
.L_x_3717:
        /* <DEDUP_REMOVED lines=18> */
.L_x_3720:
[----:B------:R-:W-:Y:S05]  /*32b0*/  BSYNC.RECONVERGENT B1 ;  /* 0x0000000000017941 */ /* 0x000fea0003800200 */
.L_x_3719:
        /* <DEDUP_REMOVED lines=18> */
.L_x_3722:
[----:B------:R-:W-:Y:S05]  /*33e0*/  BSYNC.RECONVERGENT B1 ;  /* 0x0000000000017941 */ /* 0x000fea0003800200 */
.L_x_3721:
        /* <DEDUP_REMOVED lines=18> */
.L_x_3724:
[----:B------:R-:W-:Y:S05]  /*3510*/  BSYNC.RECONVERGENT B1 ;  /* 0x0000000000017941 */ /* 0x000fea0003800200 */
.L_x_3723:
        /* <DEDUP_REMOVED lines=18> */
.L_x_3726:
[----:B------:R-:W-:Y:S05]  /*3640*/  BSYNC.RECONVERGENT B1 ;  /* 0x0000000000017941 */ /* 0x000fea0003800200 */
.L_x_3725:
        /* <DEDUP_REMOVED lines=18> */
.L_x_3728:
[----:B------:R-:W-:Y:S05]  /*3770*/  BSYNC.RECONVERGENT B1 ;  /* 0x0000000000017941 */ /* 0x000fea0003800200 */
.L_x_3727:
[----:B------:R-:W-:Y:S04]  /*3780*/  BSSY.RECONVERGENT B1, `(.L_x_3729) ;  /* 0x0000010000017945 */ /* 0x000fe80003800200 */
[----:B------:R-:W-:Y:S05]  /*3790*/  @P1 BRA `(.L_x_3730) ;  /* 0x0000000000381947 */ /* 0x000fea0003800000 */
[----:B------:R-:W0:Y:S01]  /*37a0*/  LDC R252, c[0x0][0x3f4] ;  /* 0x0000fd00fffc7b82 */ /* 0x000e220000000800 */
[----:B------:R-:W-:Y:S02]  /*37b0*/  CS2R R190, SRZ ;  /* 0x0000000000be7805 */ /* 0x000fe4000001ff00 */
[----:B------:R-:W-:Y:S01]  /*37c0*/  CS2R R188, SRZ ;  /* 0x0000000000bc7805 */ /* 0x000fe2000001ff00 */
[----:B0-----:R-:W-:-:S05]  /*37d0*/  IMAD R252, R252, 0x50, RZ ;  /* 0x00000050fcfc7824 */ /* 0x001fca00078e02ff */
[----:B------:R-:W-:-:S13]  /*37e0*/  ISETP.GE.AND P2, PT, R2, R252, PT ;  /* 0x000000fc0200720c */ /* 0x000fda0003f46270 */
        /* <DEDUP_REMOVED lines=9> */
.L_x_3730:
[----:B------:R-:W-:Y:S05]  /*3880*/  BSYNC.RECONVERGENT B1 ;  /* 0x0000000000017941 */ /* 0x000fea0003800200 */
.L_x_3729:
[----:B------:R-:W0:Y:S01]  /*3890*/  LDC R252, c[0x0][0x3f4] ;  /* 0x0000fd00fffc7b82 */ /* 0x000e220000000800 */
[----:B------:R-:W-:Y:S01]  /*38a0*/  BSSY.RECONVERGENT B1, `(.L_x_3731) ;  /* 0x0000011000017945 */ /* 0x000fe20003800200 */
[----:B0-----:R-:W-:-:S03]  /*38b0*/  LEA R3, R252, R3, 0x1 ;  /* 0x00000003fc037211 */ /* 0x001fc600078e08ff */
        /* <DEDUP_REMOVED lines=8> */
[----:B------:R-:W-:Y:S01]  /*3940*/  IMAD R192, R252, UR4, RZ ;  /* 0x00000004fcc07c24 */ /* 0x000fe2000f8e02ff */
[----:B------:R-:W-:-:S04]  /*3950*/  SHF.R.S32.HI R193, RZ, 0x1f, R2 ;  /* 0x0000001fffc17819 */ /* 0x000fc80000011402 */
[----:B------:R-:W-:-:S04]  /*3960*/  IADD3 R2, P2, PT, R192, R2, RZ ;  /* 0x00000002c0027210 */ /* 0x000fc80007f5e0ff */
[----:B------:R-:W-:Y:S02]  /*3970*/  LEA.HI.X.SX32 R193, R192, R193, 0x1, P2 ;  /* 0x000000c1c0c17211 */ /* 0x000fe400010f0eff */
[----:B------:R-:W-:-:S04]  /*3980*/  LEA R192, P2, R2, UR8, 0x2 ;  /* 0x0000000802c07c11 */ /* 0x000fc8000f8410ff */
[----:B------:R-:W-:-:S06]  /*3990*/  LEA.HI.X R193, R2, UR9, R193, 0x2, P2 ;  /* 0x0000000902c17c11 */ /* 0x000fcc00090f14c1 */
[----:B------:R-:W5:Y:S03]  /*39a0*/  LDG.E.128 R192, desc[UR36][R192.64] ;  /* 0x00000024c0c07981 */ /* 0x000f66000c1e1d00 */
.L_x_3732:
[----:B------:R-:W-:Y:S05]  /*39b0*/  BSYNC.RECONVERGENT B1 ;  /* 0x0000000000017941 */ /* 0x000fea0003800200 */
.L_x_3731:
[----:B------:R-:W-:Y:S01]  /*39c0*/  BSSY.RECONVERGENT B1, `(.L_x_3733) ;  /* 0x0000011000017945 */ /* 0x000fe20003800200 */
[----:B------:R-:W-:-:S03]  /*39d0*/  IADD3 R3, PT, PT, R3, R252, RZ ;  /* 0x000000fc03037210 */ /* 0x000fc60007ffe0ff */
        /* <DEDUP_REMOVED lines=15> */
.L_x_3734:
[----:B------:R-:W-:Y:S05]  /*3ad0*/  BSYNC.RECONVERGENT B1 ;  /* 0x0000000000017941 */ /* 0x000fea0003800200 */
.L_x_3733:
        /* <DEDUP_REMOVED lines=17> */
.L_x_3736:
[----:B------:R-:W-:Y:S05]  /*3bf0*/  BSYNC.RECONVERGENT B1 ;  /* 0x0000000000017941 */ /* 0x000fea0003800200 */
.L_x_3735:
        /* <DEDUP_REMOVED lines=17> */
.L_x_3738:
[----:B------:R-:W-:Y:S05]  /*3d10*/  BSYNC.RECONVERGENT B1 ;  /* 0x0000000000017941 */ /* 0x000fea0003800200 */
.L_x_3737:
        /* <DEDUP_REMOVED lines=17> */
.L_x_3740:
[----:B------:R-:W-:Y:S05]  /*3e30*/  BSYNC.RECONVERGENT B1 ;  /* 0x0000000000017941 */ /* 0x000fea0003800200 */
.L_x_3739:
        /* <DEDUP_REMOVED lines=17> */
.L_x_3742:
[----:B------:R-:W-:Y:S05]  /*3f50*/  BSYNC.RECONVERGENT B1 ;  /* 0x0000000000017941 */ /* 0x000fea0003800200 */
.L_x_3741:
        /* <DEDUP_REMOVED lines=17> */
.L_x_3744:
[----:B------:R-:W-:Y:S05]  /*4070*/  BSYNC.RECONVERGENT B1 ;  /* 0x0000000000017941 */ /* 0x000fea0003800200 */
.L_x_3743:
        /* <DEDUP_REMOVED lines=17> */
.L_x_3746:
[----:B------:R-:W-:Y:S05]  /*4190*/  BSYNC.RECONVERGENT B1 ;  /* 0x0000000000017941 */ /* 0x000fea0003800200 */
.L_x_3745:
        /* <DEDUP_REMOVED lines=17> */
.L_x_3748:
[----:B------:R-:W-:Y:S05]  /*42b0*/  BSYNC.RECONVERGENT B1 ;  /* 0x0000000000017941 */ /* 0x000fea0003800200 */
.L_x_3747:
        /* <DEDUP_REMOVED lines=17> */
.L_x_3750:
[----:B------:R-:W-:Y:S05]  /*43d0*/  BSYNC.RECONVERGENT B1 ;  /* 0x0000000000017941 */ /* 0x000fea0003800200 */
.L_x_3749:
        /* <DEDUP_REMOVED lines=17> */
.L_x_3752:
[----:B------:R-:W-:Y:S05]  /*44f0*/  BSYNC.RECONVERGENT B1 ;  /* 0x0000000000017941 */ /* 0x000fea0003800200 */
.L_x_3751:
        /* <DEDUP_REMOVED lines=17> */
.L_x_3754:
[----:B------:R-:W-:Y:S05]  /*4610*/  BSYNC.RECONVERGENT B1 ;  /* 0x0000000000017941 */ /* 0x000fea0003800200 */
.L_x_3753:
        /* <DEDUP_REMOVED lines=17> */
.L_x_3756:
[----:B------:R-:W-:Y:S05]  /*4730*/  BSYNC.RECONVERGENT B1 ;  /* 0x0000000000017941 */ /* 0x000fea0003800200 */
.L_x_3755:
        /* <DEDUP_REMOVED lines=17> */
.L_x_3758:
[----:B------:R-:W-:Y:S05]  /*4850*/  BSYNC.RECONVERGENT B1 ;  /* 0x0000000000017941 */ /* 0x000fea0003800200 */
.L_x_3757:
[----:B------:R-:W-:Y:S04]  /*4860*/  BSSY.RECONVERGENT B1, `(.L_x_3759) ;  /* 0x0000011000017945 */ /* 0x000fe80003800200 */
[----:B------:R-:W-:Y:S05]  /*4870*/  @P1 BRA `(.L_x_3760) ;  /* 0x00000000003c1947 */ /* 0x000fea0003800000 */
[----:B------:R-:W0:Y:S01]  /*4880*/  LDC R2, c[0x0][0x3f4] ;  /* 0x0000fd00ff027b82 */ /* 0x000e220000000800 */
[----:B------:R-:W-:Y:S01]  /*4890*/  CS2R R250, SRZ ;  /* 0x0000000000fa7805 */ /* 0x000fe2000001ff00 */
[----:B0-----:R-:W-:Y:S01]  /*48a0*/  IMAD R248, R2, 0x50, RZ ;  /* 0x0000005002f87824 */ /* 0x001fe200078e02ff */
[----:B------:R-:W-:-:S05]  /*48b0*/  IADD3 R2, PT, PT, R3, R252, RZ ;  /* 0x000000fc03027210 */ /* 0x000fca0007ffe0ff */
        /* <DEDUP_REMOVED lines=11> */
.L_x_3760:
[----:B------:R-:W-:Y:S05]  /*4970*/  BSYNC.RECONVERGENT B1 ;  /* 0x0000000000017941 */ /* 0x000fea0003800200 */
.L_x_3759:
[----:B------:R-:W-:Y:S04]  /*4980*/  BSSY.RECONVERGENT B1, `(.L_x_3761) ;  /* 0x00000ac000017945 */ /* 0x000fe80003800200 */
[----:B------:R-:W-:Y:S05]  /*4990*/  @P1 BRA `(.L_x_3762) ;  /* 0x0000000800a81947 */ /* 0x000fea0003800000 */
[----:B------:R-:W-:Y:S01]  /*49a0*/  ISETP.NE.U32.AND P1, PT, RZ, UR10, PT ;  /* 0x0000000aff007c0c */ /* 0x000fe2000bf25070 */
[----:B------:R0:W-:Y:S03]  /*49b0*/  STL [R1+0x44], R0 ;  /* 0x0000440001007387 */ /* 0x0001e60000100800 */
[----:B------:R-:W-:-:S13]  /*49c0*/  ISETP.NE.AND.EX P1, PT, RZ, UR11, PT, P1 ;  /* 0x0000000bff007c0c */ /* 0x000fda000bf25310 */
[----:B------:R-:W1:Y:S01]  /*49d0*/  @P1 LDC R3, c[0x0][0x408] ;  /* 0x00010200ff031b82 */ /* 0x000e620000000800 */
[----:B------:R-:W2:Y:S07]  /*49e0*/  @P1 S2R R252, SR_CTAID.X ;  /* 0x0000000000fc1919 */ /* 0x000eae0000002500 */
[----:B------:R-:W1:Y:S02]  /*49f0*/  @P1 LDC R2, c[0x0][0x430] ;  /* 0x00010c00ff021b82 */ /* 0x000e640000000800 */
[----:B-1----:R-:W-:-:S04]  /*4a00*/  @P1 IADD3 R2, PT, PT, R2, R3, RZ ;  /* 0x0000000302021210 */ /* 0x002fc80007ffe0ff */
[----:B------:R-:W-:Y:S02]  /*4a10*/  @P1 ISETP.GE.AND P4, PT, R0, R2, PT ;  /* 0x000000020000120c */ /* 0x000fe40003f86270 */
[----:B------:R-:W2:Y:S01]  /*4a20*/  @P1 LDC.64 R2, c[0x0][0x448] ;  /* 0x00011200ff021b82 */ /* 0x000ea20000000a00 */
[----:B0-----:R-:W3:Y:S01]  /*4a30*/  LDL R0, [R1+0x24] ;  /* 0x0000240001007983 */ /* 0x001ee20000100800 */
[----:B--2---:R-:W-:-:S05]  /*4a40*/  @P1 IMAD.WIDE.U32 R2, R252, 0x4, R2 ;  /* 0x00000004fc021825 */ /* 0x004fca00078e0002 */
[----:B------:R0:W2:Y:S04]  /*4a50*/  @P1 LDG.E R252, desc[UR36][R2.64] ;  /* 0x0000002402fc1981 */ /* 0x0000a8000c1e1900 */
[----:B------:R-:W0:Y:S04]  /*4a60*/  LDL R3, [R1+0x10] ;  /* 0x0000100001037983 */ /* 0x000e280000100800 */
[----:B------:R-:W4:Y:S04]  /*4a70*/  LDL R2, [R1+0x14] ;  /* 0x0000140001027983 */ /* 0x000f280000100800 */
[----:B-----5:R1:W-:Y:S01]  /*4a80*/  STL [R1+0x40], R128 ;  /* 0x0000408001007387 */ /* 0x0203e20000100800 */
[----:B0-----:R-:W-:-:S03]  /*4a90*/  FMUL.FTZ R3, R3, R128 ;  /* 0x0000008003037220 */ /* 0x001fc60000410000 */
[----:B-1----:R-:W2:Y:S01]  /*4aa0*/  LDL R128, [R1+0x20] ;  /* 0x0000200001807983 */ /* 0x002ea20000100800 */
[----:B----4-:R-:W-:-:S04]  /*4ab0*/  FMUL.FTZ R2, R2, R129 ;  /* 0x0000008102027220 */ /* 0x010fc80000410000 */
[----:B---3--:R-:W-:Y:S02]  /*4ac0*/  FFMA.FTZ R2, R0, R125, R2 ;  /* 0x0000007d00027223 */ /* 0x008fe40000010002 */
[----:B------:R-:W3:Y:S02]  /*4ad0*/  LDL R0, [R1+0x28] ;  /* 0x0000280001007983 */ /* 0x000ee40000100800 */
        /* <DEDUP_REMOVED lines=14> */
[----:B--2---:R-:W-:Y:S02]  /*4bc0*/  FFMA.FTZ R3, R128, R124, R3 ;  /* 0x0000007c80037223 */ /* 0x004fe40000010003 */
[----:B------:R-:W2:Y:S02]  /*4bd0*/  LDL R128, [R1+0x18] ;  /* 0x0000180001807983 */ /* 0x000ea40000100800 */
        /* <DEDUP_REMOVED lines=45> */
[----:B------:R-:W-:-:S04]  /*4eb0*/  FFMA.FTZ R3, R4, R248, R3 ;  /* 0x000000f804037223 */ /* 0x000fc80000010003 */
[----:B------:R-:W-:Y:S01]  /*4ec0*/  FADD.FTZ R3, R3, R2 ;  /* 0x0000000203037221 */ /* 0x000fe20000010000 */
[----:B--2---:R-:W-:Y:S02]  /*4ed0*/  FMUL.FTZ R2, R128, R130 ;  /* 0x0000008280027220 */ /* 0x004fe40000410000 */
[----:B------:R-:W2:Y:S02]  /*4ee0*/  LDL R128, [R1+0x1c] ;  /* 0x00001c0001807983 */ /* 0x000ea40000100800 */
        /* <DEDUP_REMOVED lines=33> */
[----:B--2---:R-:W-:-:S04]  /*5100*/  FMUL.FTZ R2, R128, R131 ;  /* 0x0000008380027220 */ /* 0x004fc80000410000 */
[----:B---3--:R-:W-:Y:S02]  /*5110*/  FFMA.FTZ R2, R0, R127, R2 ;  /* 0x0000007f00027223 */ /* 0x008fe40000010002 */
        /* <DEDUP_REMOVED lines=27> */
[----:B------:R-:W-:-:S03]  /*52d0*/  ISETP.NE.U32.AND P2, PT, RZ, UR14, PT ;  /* 0x0000000eff007c0c */ /* 0x000fc6000bf45070 */
        /* <DEDUP_REMOVED lines=8> */
[----:B------:R-:W2:Y:S04]  /*5360*/  LDL.LU R0, [R1+0x44] ;  /* 0x0000440001007983 */ /* 0x000ea80000300800 */
[----:B------:R0:W3:Y:S02]  /*5370*/  @P2 LDG.E R2, desc[UR36][R2.64] ;  /* 0x0000002402022981 */ /* 0x0000e4000c1e1900 */
[----:B0-----:R-:W-:-:S02]  /*5380*/  FMUL.FTZ R3, R128, UR13 ;  /* 0x0000000d80037c20 */ /* 0x001fc40008410000 */
[----:B------:R0:W5:Y:S02]  /*5390*/  LDL.LU R128, [R1+0x40] ;  /* 0x0000400001807983 */ /* 0x0001640000300800 */
[----:B---3--:R-:W-:Y:S01]  /*53a0*/  @P2 FADD.FTZ R3, R3, R2 ;  /* 0x0000000203032221 */ /* 0x008fe20000010000 */
[----:B------:R-:W-:-:S04]  /*53b0*/  @P1 SEL R2, RZ, UR39, P4 ;  /* 0x00000027ff021c07 */ /* 0x000fc8000a000000 */
[----:B--2---:R-:W-:-:S04]  /*53c0*/  @P1 IADD3 R2, PT, PT, R0, -UR45, R2 ;  /* 0x8000002d00021c10 */ /* 0x004fc8000fffe002 */
[----:B------:R-:W-:-:S05]  /*53d0*/  @P1 I2FP.F32.S32 R2, R2 ;  /* 0x0000000200021245 */ /* 0x000fca0000201400 */
[----:B------:R-:W-:Y:S02]  /*53e0*/  @P1 FFMA.FTZ R3, R2, R252, R3 ;  /* 0x000000fc02031223 */ /* 0x000fe40000010003 */
[----:B------:R-:W2:Y:S04]  /*53f0*/  LDL R252, [R1+0x34] ;  /* 0x0000340001fc7983 */ /* 0x000ea80000100800 */
[----:B------:R-:W3:Y:S01]  /*5400*/  LDL R2, [R1+0x30] ;  /* 0x0000300001027983 */ /* 0x000ee20000100800 */
[----:B--2---:R-:W-:-:S03]  /*5410*/  @!P3 FMNMX.FTZ R252, R252, R3, !PT ;  /* 0x00000003fcfcb209 */ /* 0x004fc60007810000 */
[----:B---3--:R0:W-:Y:S04]  /*5420*/  STS [R2], R3 ;  /* 0x0000000302007388 */ /* 0x0081e80000000800 */
[----:B------:R0:W-:Y:S02]  /*5430*/  @!P3 STL [R1+0x34], R252 ;  /* 0x000034fc0100b387 */ /* 0x0001e40000100800 */
.L_x_3762:
[----:B------:R-:W-:Y:S05]  /*5440*/  BSYNC.RECONVERGENT B1 ;  /* 0x0000000000017941 */ /* 0x000fea0003800200 */
.L_x_3761:
[----:B0-----:R-:W2:Y:S04]  /*5450*/  LDL.LU R2, [R1+0x30] ;  /* 0x0000300001027983 */ /* 0x001ea80000300800 */
[----:B-----5:R0:W-:Y:S04]  /*5460*/  STL [R1+0x44], R5 ;  /* 0x0000440501007387 */ /* 0x0201e80000100800 */
[----:B0-----:R-:W3:Y:S04]  /*5470*/  LDL.LU R5, [R1+0x4] ;  /* 0x0000040001057983 */ /* 0x001ee80000300800 */
[----:B------:R2:W-:Y:S04]  /*5480*/  STL [R1+0x40], R4 ;  /* 0x0000400401007387 */ /* 0x0005e80000100800 */
[----:B------:R-:W4:Y:S04]  /*5490*/  LDL.LU R252, [R1+0x8] ;  /* 0x0000080001fc7983 */ /* 0x000f280000300800 */
[----:B------:R-:W4:Y:S01]  /*54a0*/  LDL.LU R3, [R1] ;  /* 0x0000000001037983 */ /* 0x000f220000300800 */
[----:B--2---:R-:W-:-:S03]  /*54b0*/  IMAD.MOV.U32 R4, RZ, RZ, R2 ;  /* 0x000000ffff047224 */ /* 0x004fc600078e0002 */
[----:B------:R-:W2:Y:S01]  /*54c0*/  LDL R2, [R1+0x3c] ;  /* 0x00003c0001027983 */ /* 0x000ea20000100800 */
[----:B------:R-:W-:Y:S01]  /*54d0*/  VIADD R4, R4, 0x400 ;  /* 0x0000040004047836 */ /* 0x000fe20000000000 */
[----:B---3--:R-:W-:-:S05]  /*54e0*/  IADD3 R5, P1, PT, R5, 0x100, RZ ;  /* 0x0000010005057810 */ /* 0x008fca0007f3e0ff */
[----:B------:R0:W-:Y:S01]  /*54f0*/  STL [R1+0x4], R5 ;  /* 0x0000040501007387 */ /* 0x0001e20000100800 */
[----:B----4-:R-:W-:Y:S01]  /*5500*/  IADD3 R252, PT, PT, R252, 0x100, RZ ;  /* 0x00000100fcfc7810 */ /* 0x010fe20007ffe0ff */
[----:B------:R-:W-:Y:S02]  /*5510*/  IMAD.X R3, RZ, RZ, R3, P1 ;  /* 0x000000ffff037224 */ /* 0x000fe400008e0603 */
[----:B0-----:R3:W5:Y:S04]  /*5520*/  LDL.LU R5, [R1+0x44] ;  /* 0x0000440001057983 */ /* 0x0017680000300800 */
[----:B------:R0:W-:Y:S01]  /*5530*/  STL [R1+0x30], R4 ;  /* 0x0000300401007387 */ /* 0x0001e20000100800 */
[----:B------:R-:W-:-:S03]  /*5540*/  IADD3 R0, PT, PT, R0, 0x100, RZ ;  /* 0x0000010000007810 */ /* 0x000fc60007ffe0ff */
[----:B0-----:R3:W5:Y:S04]  /*5550*/  LDL.LU R4, [R1+0x40] ;  /* 0x0000400001047983 */ /* 0x0017680000300800 */
[----:B------:R3:W-:Y:S04]  /*5560*/  STL [R1+0x8], R252 ;  /* 0x000008fc01007387 */ /* 0x0007e80000100800 */
[----:B------:R3:W-:Y:S01]  /*5570*/  STL [R1], R3 ;  /* 0x0000000301007387 */ /* 0x0007e20000100800 */
[----:B--2---:R-:W-:-:S13]  /*5580*/  ISETP.GE.AND P1, PT, R0, R2, PT ;  /* 0x000000020000720c */ /* 0x004fda0003f26270 */
[----:B---3--:R-:W-:Y:S05]  /*5590*/  @!P1 BRA `(.L_x_3763) ;  /* 0xffffffcc005c9947 */ /* 0x008fea000383ffff */
.L_x_3696:
[----:B01----:R-:W-:Y:S05]  /*55a0*/  BSYNC.RECONVERGENT B0 ;  /* 0x0000000000007941 */ /* 0x003fea0003800200 */
.L_x_3695:
[----:B------:R-:W3:Y:S01]  /*55b0*/  LDL.LU R2, [R1+0x34] ;  /* 0x0000340001027983 */ /* 0x000ee20000300800 */
[----:B------:R-:W0:Y:S01]  /*55c0*/  S2UR UR10, SR_CgaCtaId ;  /* 0x00000000000a79c3 */ /* 0x000e220000008800 */
[----:B------:R-:W-:Y:S01]  /*55d0*/  UMOV UR8, 0x400 ;  /* 0x0000040000087882 */ /* 0x000fe20000000000 */
[----:B------:R-:W1:Y:S01]  /*55e0*/  LDCU UR5, c[0x0][0x3f4] ;  /* 0x00007e80ff0577ac */ /* 0x000e620008000800 */
[----:B------:R-:W-:Y:S01]  /*55f0*/  BSSY.RECONVERGENT B0, `(.L_x_3764) ;  /* 0x000018d000007945 */ /* 0x000fe20003800200 */
[----:B------:R-:W-:Y:S02]  /*5600*/  UIADD3 UR9, UPT, UPT, UR45, 0x1, URZ ;  /* 0x000000012d097890 */ /* 0x000fe4000fffe0ff */
[----:B-1----:R-:W-:Y:S02]  /*5610*/  UIADD3 UR5, UPT, UPT, UR45, 0x1, -UR5 ;  /* 0x000000012d057890 */ /* 0x002fe4000fffe805 */
[----:B0-----:R-:W-:Y:S02]  /*5620*/  ULEA UR11, UR10, UR8, 0x18 ;  /* 0x000000080a0b7291 */ /* 0x001fe4000f8ec0ff */
[----:B------:R-:W-:-:S04]  /*5630*/  UISETP.LT.AND UP0, UPT, URZ, UR5, UPT ;  /* 0x00000005ff00728c */ /* 0x000fc8000bf01270 */
[----:B------:R-:W-:Y:S01]  /*5640*/  USEL UR5, URZ, UR5, !UP0 ;  /* 0x00000005ff057287 */ /* 0x000fe2000c000000 */
[----:B---3--:R-:W0:Y:S02]  /*5650*/  SHFL.BFLY PT, R0, R2, 0x10, 0x1f ;  /* 0x0e001f0002007f89 */ /* 0x008e2400000e0000 */
[----:B0-----:R-:W-:-:S05]  /*5660*/  FMNMX.FTZ R3, R0, R2, !PT ;  /* 0x0000000200037209 */ /* 0x001fca0007810000 */
[----:B------:R-:W0:Y:S02]  /*5670*/  SHFL.BFLY PT, R0, R3, 0x8, 0x1f ;  /* 0x0d001f0003007f89 */ /* 0x000e2400000e0000 */
[----:B0----5:R-:W-:Y:S02]  /*5680*/  FMNMX.FTZ R4, R3, R0, !PT ;  /* 0x0000000003047209 */ /* 0x021fe40007810000 */
[----:B------:R-:W0:Y:S03]  /*5690*/  S2R R0, SR_TID.X ;  /* 0x0000000000007919 */ /* 0x000e260000002100 */
[----:B------:R-:W1:Y:S02]  /*56a0*/  SHFL.BFLY PT, R5, R4, 0x4, 0x1f ;  /* 0x0c801f0004057f89 */ /* 0x000e6400000e0000 */
[----:B-1----:R-:W-:Y:S01]  /*56b0*/  FMNMX.FTZ R5, R4, R5, !PT ;  /* 0x0000000504057209 */ /* 0x002fe20007810000 */
[----:B0-----:R-:W-:-:S04]  /*56c0*/  IMAD.SHL.U32 R14, R0, 0x4, RZ ;  /* 0x00000004000e7824 */ /* 0x001fc800078e00ff */
[----:B------:R-:W0:Y:S02]  /*56d0*/  SHFL.BFLY PT, R2, R5, 0x2, 0x1f ;  /* 0x0c401f0005027f89 */ /* 0x000e2400000e0000 */
[----:B0-----:R-:W-:Y:S02]  /*56e0*/  FMNMX.FTZ R6, R5, R2, !PT ;  /* 0x0000000205067209 */ /* 0x001fe40007810000 */
[----:B------:R-:W-:Y:S02]  /*56f0*/  LOP3.LUT P0, R2, R0, 0x1f, RZ, 0xc0, !PT ;  /* 0x0000001f00027812 */ /* 0x000fe4000780c0ff */
[----:B------:R-:W-:Y:S01]  /*5700*/  MOV R5, 0xff7fffff ;  /* 0xff7fffff00057802 */ /* 0x000fe20000000f00 */
[----:B------:R-:W0:Y:S01]  /*5710*/  SHFL.BFLY PT, R7, R6, 0x1, 0x1f ;  /* 0x0c201f0006077f89 */ /* 0x000e2200000e0000 */
[C---:B------:R-:W-:Y:S02]  /*5720*/  ISETP.GT.U32.AND P1, PT, R2.reuse, 0x7, PT ;  /* 0x000000070200780c */ /* 0x040fe40003f24070 */
[----:B------:R-:W-:-:S07]  /*5730*/  LEA R4, R2, UR11, 0x2 ;  /* 0x0000000b02047c11 */ /* 0x000fce000f8e10ff */
[----:B------:R-:W-:Y:S02]  /*5740*/  @!P0 LEA.HI R3, R0, UR11, RZ, 0x1d ;  /* 0x0000000b00038c11 */ /* 0x000fe4000f8fe8ff */
[----:B0-----:R-:W-:-:S05]  /*5750*/  FMNMX.FTZ R10, R6, R7, !PT ;  /* 0x00000007060a7209 */ /* 0x001fca0007810000 */
[----:B------:R0:W-:Y:S01]  /*5760*/  @!P0 STS [R3], R10 ;  /* 0x0000000a03008388 */ /* 0x0001e20000000800 */
[----:B------:R-:W-:Y:S01]  /*5770*/  BAR.SYNC.DEFER_BLOCKING 0x0 ;  /* 0x0000000000007b1d */ /* 0x000fe20000010000 */
[----:B0-----:R-:W-:-:S05]  /*5780*/  HFMA2 R3, -RZ, RZ, 0, 0 ;  /* 0x00000000ff037431 */ /* 0x001fca00000001ff */
[----:B------:R-:W0:Y:S04]  /*5790*/  @!P1 LDS R5, [R4] ;  /* 0x0000000004059984 */ /* 0x000e280000000800 */
[----:B0-----:R-:W0:Y:S02]  /*57a0*/  SHFL.BFLY PT, R6, R5, 0x4, 0x1f ;  /* 0x0c801f0005067f89 */ /* 0x001e2400000e0000 */
[----:B0-----:R-:W-:Y:S01]  /*57b0*/  FMNMX.FTZ R6, R6, R5, !PT ;  /* 0x0000000506067209 */ /* 0x001fe20007810000 */
[----:B------:R-:W-:-:S04]  /*57c0*/  VIADD R5, R0, UR5 ;  /* 0x0000000500057c36 */ /* 0x000fc80008000000 */
        /* <DEDUP_REMOVED lines=11> */
[----:B0-----:R-:W-:Y:S01]  /*5880*/  MOV R8, UR9 ;  /* 0x0000000900087c02 */ /* 0x001fe20008000f00 */
[----:B------:R-:W-:Y:S01]  /*5890*/  BSSY.RECONVERGENT B1, `(.L_x_3767) ;  /* 0x000001d000017945 */ /* 0x000fe20003800200 */
[----:B------:R-:W-:Y:S02]  /*58a0*/  LOP3.LUT R6, RZ, R0, RZ, 0x33, !PT ;  /* 0x00000000ff067212 */ /* 0x000fe400078e33ff */
        /* <DEDUP_REMOVED lines=8> */
[----:B------:R-:W-:Y:S01]  /*5930*/  UIADD3 UR6, UPT, UPT, UR8, 0x240, URZ ;  /* 0x0000024008067890 */ /* 0x000fe2000fffe0ff */
[----:B------:R-:W-:Y:S02]  /*5940*/  LEA.HI R3, R7, 0x1, RZ, 0x18 ;  /* 0x0000000107037811 */ /* 0x000fe400078fc0ff */
[----:B------:R-:W-:Y:S01]  /*5950*/  MOV R6, R5 ;  /* 0x0000000500067202 */ /* 0x000fe20000000f00 */
[----:B------:R-:W-:Y:S01]  /*5960*/  ULEA UR6, UR10, UR6, 0x18 ;  /* 0x000000060a067291 */ /* 0x000fe2000f8ec0ff */
[----:B------:R-:W-:Y:S01]  /*5970*/  LOP3.LUT R7, R3, 0x3, RZ, 0xc0, !PT ;  /* 0x0000000303077812 */ /* 0x000fe200078ec0ff */
[----:B------:R-:W-:-:S04]  /*5980*/  IMAD.MOV.U32 R3, RZ, RZ, RZ ;  /* 0x000000ffff037224 */ /* 0x000fc800078e00ff */
[----:B------:R-:W-:Y:S01]  /*5990*/  IMAD.MOV R8, RZ, RZ, -R7 ;  /* 0x000000ffff087224 */ /* 0x000fe200078e0a07 */
[----:B------:R-:W-:-:S07]  /*59a0*/  IADD3 R7, PT, PT, R14, UR6, RZ ;  /* 0x000000060e077c10 */ /* 0x000fce000fffe0ff */
.L_x_3769:
[----:B------:R-:W1:Y:S01]  /*59b0*/  LDS R9, [R7] ;  /* 0x0000000007097984 */ /* 0x000e620000000800 */
[----:B------:R-:W-:Y:S01]  /*59c0*/  VIADD R8, R8, 0x1 ;  /* 0x0000000108087836 */ /* 0x000fe20000000000 */
[----:B------:R-:W-:-:S04]  /*59d0*/  IADD3 R6, PT, PT, R6, 0x100, RZ ;  /* 0x0000010006067810 */ /* 0x000fc80007ffe0ff */
[----:B------:R-:W-:Y:S01]  /*59e0*/  ISETP.NE.AND P0, PT, R8, RZ, PT ;  /* 0x000000ff0800720c */ /* 0x000fe20003f05270 */
[----:B-1----:R-:W-:-:S04]  /*59f0*/  FADD.FTZ R9, -R26, R9 ;  /* 0x000000091a097221 */ /* 0x002fc80000010100 */
[----:B------:R-:W-:-:S04]  /*5a00*/  FMUL.FTZ R9, R9, 1.4426950216293334961 ;  /* 0x3fb8aa3b09097820 */ /* 0x000fc80000410000 */
[----:B------:R-:W0:Y:S02]  /*5a10*/  MUFU.EX2 R10, R9 ;  /* 0x00000009000a7308 */ /* 0x000e240000000800 */
[----:B0-----:R0:W-:Y:S01]  /*5a20*/  STS [R7], R10 ;  /* 0x0000000a07007388 */ /* 0x0011e20000000800 */
[----:B------:R-:W-:Y:S01]  /*5a30*/  FADD.FTZ R3, R10, R3 ;  /* 0x000000030a037221 */ /* 0x000fe20000010000 */
[----:B0-----:R-:W-:Y:S01]  /*5a40*/  VIADD R7, R7, 0x400 ;  /* 0x0000040007077836 */ /* 0x001fe20000000000 */
[----:B------:R-:W-:Y:S06]  /*5a50*/  @P0 BRA `(.L_x_3769) ;  /* 0xfffffffc00d40947 */ /* 0x000fec000383ffff */
.L_x_3768:
[----:B------:R-:W-:Y:S05]  /*5a60*/  BSYNC.RECONVERGENT B1 ;  /* 0x0000000000017941 */ /* 0x000fea0003800200 */
.L_x_3767:
[----:B------:R-:W-:Y:S05]  /*5a70*/  @!P1 BRA `(.L_x_3765) ;  /* 0x0000001400109947 */ /* 0x000fea0003800000 */
[----:B------:R-:W-:Y:S01]  /*5a80*/  UIADD3 UR6, UPT, UPT, UR8, 0x240, URZ ;  /* 0x0000024008067890 */ /* 0x000fe2000fffe0ff */
[----:B------:R-:W-:Y:S01]  /*5a90*/  IADD3 R15, PT, PT, R6, 0x400, RZ ;  /* 0x00000400060f7810 */ /* 0x000fe20007ffe0ff */
[----:B------:R-:W-:Y:S02]  /*5aa0*/  USHF.L.U32 UR7, UR5, 0x2, URZ ;  /* 0x0000000205077899 */ /* 0x000fe400080006ff */
[----:B------:R-:W-:Y:S01]  /*5ab0*/  ULEA UR6, UR10, UR6, 0x18 ;  /* 0x000000060a067291 */ /* 0x000fe2000f8ec0ff */
[----:B------:R-:W-:-:S03]  /*5ac0*/  ISETP.GT.AND P0, PT, R15, UR45, PT ;  /* 0x0000002d0f007c0c */ /* 0x000fc6000bf04270 */
[----:B------:R-:W-:-:S05]  /*5ad0*/  LEA R7, R6, -UR7, 0x2 ;  /* 0x8000000706077c11 */ /* 0x000fca000f8e10ff */
[----:B------:R-:W1:Y:S01]  /*5ae0*/  LDS R8, [R7+UR6] ;  /* 0x0000000607087984 */ /* 0x000e620008000800 */
[----:B------:R-:W-:-:S03]  /*5af0*/  VIADD R6, R7, UR6 ;  /* 0x0000000607067c36 */ /* 0x000fc60008000000 */
        /* <DEDUP_REMOVED lines=33> */
.L_x_3772:
[----:B------:R-:W0:Y:S01]  /*5d10*/  LDS R7, [R6+-0x800] ;  /* 0xfff8000006077984 */ /* 0x000e220000000800 */
[----:B------:R-:W-:-:S03]  /*5d20*/  VIADD R15, R15, 0x1000 ;  /* 0x000010000f0f7836 */ /* 0x000fc60000000000 */
[----:B------:R-:W1:Y:S02]  /*5d30*/  LDS R8, [R6+-0x400] ;  /* 0xfffc000006087984 */ /* 0x000e640000000800 */
        /* <DEDUP_REMOVED lines=97> */
.L_x_3771:
[----:B------:R-:W-:Y:S05]  /*6350*/  BSYNC.RECONVERGENT B1 ;  /* 0x0000000000017941 */ /* 0x000fea0003800200 */
.L_x_3770:
        /* <DEDUP_REMOVED lines=55> */
.L_x_3774:
[----:B------:R-:W-:Y:S05]  /*66d0*/  BSYNC.RECONVERGENT B1 ;  /* 0x0000000000017941 */ /* 0x000fea0003800200 */
.L_x_3773:
        /* <DEDUP_REMOVED lines=27> */
.L_x_3766:
[----:B0-----:R-:W-:Y:S01]  /*6890*/  IMAD.U32 R8, RZ, RZ, UR9 ;  /* 0x00000009ff087e24 */ /* 0x001fe2000f8e00ff */
[----:B------:R-:W0:Y:S01]  /*68a0*/  S2UR UR6, SR_CTAID.Y ;  /* 0x00000000000679c3 */ /* 0x000e220000002600 */
[----:B------:R-:W-:Y:S01]  /*68b0*/  LOP3.LUT R9, RZ, R0, RZ, 0x33, !PT ;  /* 0x00000000ff097212 */ /* 0x000fe200078e33ff */
[----:B------:R-:W-:Y:S02]  /*68c0*/  BSSY.RECONVERGENT B1, `(.L_x_3775) ;  /* 0x0000027000017945 */ /* 0x000fe40003800200 */
[----:B------:R-:W-:-:S04]  /*68d0*/  VIADDMNMX R8, R5, 0x100, R8, !PT ;  /* 0x0000010005087846 */ /* 0x000fc80007800108 */
[----:B------:R-:W0:Y:S01]  /*68e0*/  LDC R3, c[0x0][0x3f4] ;  /* 0x0000fd00ff037b82 */ /* 0x000e220000000800 */
[----:B------:R-:W-:-:S04]  /*68f0*/  IADD3 R9, PT, PT, R8, -UR5, R9 ;  /* 0x8000000508097c10 */ /* 0x000fc8000fffe009 */
[C---:B------:R-:W-:Y:S02]  /*6900*/  LOP3.LUT R8, R9.reuse, 0x300, RZ, 0xc0, !PT ;  /* 0x0000030009087812 */ /* 0x040fe400078ec0ff */
[----:B------:R-:W-:Y:S02]  /*6910*/  ISETP.GE.U32.AND P1, PT, R9, 0x300, PT ;  /* 0x000003000900780c */ /* 0x000fe40003f26070 */
[----:B------:R-:W-:Y:S01]  /*6920*/  ISETP.NE.AND P0, PT, R8, 0x300, PT ;  /* 0x000003000800780c */ /* 0x000fe20003f05270 */
[----:B------:R-:W-:Y:S02]  /*6930*/  IMAD.MOV.U32 R8, RZ, RZ, R5 ;  /* 0x000000ffff087224 */ /* 0x000fe400078e0005 */
[----:B0-----:R-:W-:Y:S02]  /*6940*/  IMAD R15, R3, UR6, RZ ;  /* 0x00000006030f7c24 */ /* 0x001fe4000f8e02ff */
[----:B------:R-:W-:-:S03]  /*6950*/  HFMA2 R3, -RZ, RZ, 0, 0 ;  /* 0x00000000ff037431 */ /* 0x000fc600000001ff */
[----:B------:R-:W-:-:S05]  /*6960*/  SHF.R.S32.HI R16, RZ, 0x1f, R15 ;  /* 0x0000001fff107819 */ /* 0x000fca000001140f */
        /* <DEDUP_REMOVED lines=8> */
[----:B------:R-:W-:Y:S01]  /*69f0*/  MOV R3, RZ ;  /* 0x000000ff00037202 */ /* 0x000fe20000000f00 */
[----:B------:R-:W-:Y:S01]  /*6a00*/  VIADD R9, R14, UR6 ;  /* 0x000000060e097c36 */ /* 0x000fe20008000000 */
[----:B------:R-:W-:-:S07]  /*6a10*/  IADD3 R10, PT, PT, -R6, RZ, RZ ;  /* 0x000000ff060a7210 */ /* 0x000fce0007ffe1ff */
.L_x_3777:
[----:B------:R-:W-:-:S06]  /*6a20*/  MOV R6, R13 ;  /* 0x0000000d00067202 */ /* 0x000fcc0000000f00 */
[----:B------:R0:W2:Y:S01]  /*6a30*/  LDG.E.U8 R6, desc[UR36][R6.64] ;  /* 0x0000002406067981 */ /* 0x0000a2000c1e1100 */
[----:B------:R-:W-:Y:S01]  /*6a40*/  IMAD.MOV.U32 R12, RZ, RZ, RZ ;  /* 0x000000ffff0c7224 */ /* 0x000fe200078e00ff */
[----:B------:R-:W-:Y:S01]  /*6a50*/  IADD3 R10, PT, PT, R10, 0x1, RZ ;  /* 0x000000010a0a7810 */ /* 0x000fe20007ffe0ff */
[----:B------:R-:W-:Y:S01]  /*6a60*/  VIADD R8, R8, 0x100 ;  /* 0x0000010008087836 */ /* 0x000fe20000000000 */
[----:B------:R-:W-:-:S04]  /*6a70*/  IADD3 R13, P2, PT, R13, 0x100, RZ ;  /* 0x000001000d0d7810 */ /* 0x000fc80007f5e0ff */
[----:B0-----:R-:W-:Y:S02]  /*6a80*/  IADD3.X R7, PT, PT, RZ, R7, RZ, P2, !PT ;  /* 0x00000007ff077210 */ /* 0x001fe400017fe4ff */
        /* <DEDUP_REMOVED lines=8> */
[----:B0-----:R-:W-:-:S10]  /*6b10*/  VIADD R9, R9, 0x400 ;  /* 0x0000040009097836 */ /* 0x001fd40000000000 */
[----:B------:R-:W-:Y:S05]  /*6b20*/  @P0 BRA `(.L_x_3777) ;  /* 0xfffffffc00bc0947 */ /* 0x000fea000383ffff */
.L_x_3776:
[----:B------:R-:W-:Y:S05]  /*6b30*/  BSYNC.RECONVERGENT B1 ;  /* 0x0000000000017941 */ /* 0x000fea0003800200 */
.L_x_3775:
[----:B------:R-:W-:Y:S05]  /*6b40*/  @!P1 BRA `(.L_x_3765) ;  /* 0x0000000000dc9947 */ /* 0x000fea0003800000 */
[----:B------:R-:W0:Y:S01]  /*6b50*/  S2R R10, SR_CgaCtaId ;  /* 0x00000000000a7919 */ /* 0x000e220000008800 */
[----:B------:R-:W2:Y:S01]  /*6b60*/  LDCU.64 UR12, c[0x0][0x420] ;  /* 0x00008400ff0c77ac */ /* 0x000ea20008000a00 */
[----:B------:R-:W-:Y:S01]  /*6b70*/  MOV R6, 0x400 ;  /* 0x0000040000067802 */ /* 0x000fe20000000f00 */
[----:B------:R-:W-:-:S03]  /*6b80*/  USHF.L.U32 UR6, UR5, 0x2, URZ ;  /* 0x0000000205067899 */ /* 0x000fc600080006ff */
[----:B------:R-:W-:-:S03]  /*6b90*/  IADD3 R7, PT, PT, R6, 0x240, RZ ;  /* 0x0000024006077810 */ /* 0x000fc60007ffe0ff */
[----:B------:R-:W-:Y:S02]  /*6ba0*/  LEA R6, R8, -UR6, 0x2 ;  /* 0x8000000608067c11 */ /* 0x000fe4000f8e10ff */
[----:B--2---:R-:W-:-:S04]  /*6bb0*/  IADD3 R11, P0, P1, R15, UR12, R8 ;  /* 0x0000000c0f0b7c10 */ /* 0x004fc8000f91e008 */
[----:B------:R-:W-:Y:S02]  /*6bc0*/  IADD3 R11, P2, PT, R11, 0x200, RZ ;  /* 0x000002000b0b7810 */ /* 0x000fe40007f5e0ff */
[----:B0-----:R-:W-:Y:S02]  /*6bd0*/  LEA R9, R10, R7, 0x18 ;  /* 0x000000070a097211 */ /* 0x001fe400078ec0ff */
[----:B------:R-:W-:Y:S02]  /*6be0*/  IADD3.X R7, PT, PT, R16, UR13, RZ, P0, P1 ;  /* 0x0000000d10077c10 */ /* 0x000fe400087e24ff */
[----:B------:R-:W-:-:S03]  /*6bf0*/  IADD3 R9, PT, PT, R6, 0x800, R9 ;  /* 0x0000080006097810 */ /* 0x000fc60007ffe009 */
[----:B------:R-:W-:-:S07]  /*6c00*/  IMAD.X R7, RZ, RZ, R7, P2 ;  /* 0x000000ffff077224 */ /* 0x000fce00010e0607 */
.L_x_3778:
[----:B------:R-:W-:-:S05]  /*6c10*/  MOV R6, R11 ;  /* 0x0000000b00067202 */ /* 0x000fca0000000f00 */
[----:B------:R-:W2:Y:S04]  /*6c20*/  LDG.E.U8 R13, desc[UR36][R6.64+-0x200] ;  /* 0xfffe0024060d7981 */ /* 0x000ea8000c1e1100 */
[----:B------:R-:W3:Y:S04]  /*6c30*/  LDG.E.U8 R10, desc[UR36][R6.64+-0x100] ;  /* 0xffff0024060a7981 */ /* 0x000ee8000c1e1100 */
[----:B------:R-:W4:Y:S04]  /*6c40*/  LDG.E.U8 R11, desc[UR36][R6.64] ;  /* 0x00000024060b7981 */ /* 0x000f28000c1e1100 */
[----:B------:R-:W5:Y:S01]  /*6c50*/  LDG.E.U8 R12, desc[UR36][R6.64+0x100] ;  /* 0x00010024060c7981 */ /* 0x000f62000c1e1100 */
[----:B------:R-:W-:Y:S01]  /*6c60*/  IMAD.MOV.U32 R16, RZ, RZ, RZ ;  /* 0x000000ffff107224 */ /* 0x000fe200078e00ff */
[----:B------:R-:W-:Y:S01]  /*6c70*/  MOV R18, RZ ;  /* 0x000000ff00127202 */ /* 0x000fe20000000f00 */
        /* <DEDUP_REMOVED lines=16> */
[----:B--2---:R-:W-:Y:S01]  /*6d80*/  @!P2 FADD.FTZ R15, -R26, R15 ;  /* 0x0000000f1a0fa221 */ /* 0x004fe20000010100 */
[----:B------:R-:W-:Y:S01]  /*6d90*/  ISETP.GT.AND P0, PT, R8, UR45, PT ;  /* 0x0000002d08007c0c */ /* 0x000fe2000bf04270 */
[----:B---3--:R-:W-:Y:S01]  /*6da0*/  @!P3 FADD.FTZ R17, -R26, R17 ;  /* 0x000000111a11b221 */ /* 0x008fe20000010100 */
[----:B------:R-:W2:Y:S01]  /*6db0*/  @!P1 MUFU.EX2 R12, R13 ;  /* 0x0000000d000c9308 */ /* 0x000ea20000000800 */
[----:B------:R-:W-:-:S02]  /*6dc0*/  @!P2 FMUL.FTZ R15, R15, 1.4426950216293334961 ;  /* 0x3fb8aa3b0f0fa820 */ /* 0x000fc40000410000 */
        /* <DEDUP_REMOVED lines=15> */
.L_x_3765:
[----:B------:R-:W-:Y:S05]  /*6ec0*/  BSYNC.RECONVERGENT B0 ;  /* 0x0000000000007941 */ /* 0x000fea0003800200 */
.L_x_3764:
[----:B0-----:R-:W0:Y:S01]  /*6ed0*/  SHFL.BFLY PT, R6, R3, 0x10, 0x1f ;  /* 0x0e001f0003067f89 */ /* 0x001e2200000e0000 */
[C---:B------:R-:W-:Y:S01]  /*6ee0*/  ISETP.NE.AND P0, PT, R2.reuse, RZ, PT ;  /* 0x000000ff0200720c */ /* 0x040fe20003f05270 */
[----:B------:R-:W2:Y:S01]  /*6ef0*/  LDCU.U8 UR8, c[0x0][0x48c] ;  /* 0x00009180ff0877ac */ /* 0x000ea20008000000 */
[----:B------:R-:W-:Y:S01]  /*6f00*/  ISETP.GT.U32.AND P1, PT, R2, 0x7, PT ;  /* 0x000000070200780c */ /* 0x000fe20003f24070 */
[----:B------:R-:W3:Y:S01]  /*6f10*/  S2UR UR6, SR_CTAID.Y ;  /* 0x00000000000679c3 */ /* 0x000ee20000002600 */
[----:B------:R-:W-:-:S07]  /*6f20*/  SHF.R.U32.HI R2, RZ, 0x5, R0 ;  /* 0x00000005ff027819 */ /* 0x000fce0000011600 */
[----:B----4-:R-:W3:Y:S02]  /*6f30*/  LDC R12, c[0x0][0x3f8] ;  /* 0x0000fe00ff0c7b82 */ /* 0x010ee40000000800 */
        /* <DEDUP_REMOVED lines=18> */
[----:B0-----:R-:W-:Y:S02]  /*7060*/  FADD.FTZ R7, R6, R3 ;  /* 0x0000000306077221 */ /* 0x001fe40000010000 */
[----:B------:R-:W3:Y:S03]  /*7070*/  S2R R3, SR_CTAID.X ;  /* 0x0000000000037919 */ /* 0x000ee60000002500 */
[----:B------:R-:W0:Y:S02]  /*7080*/  SHFL.BFLY PT, R8, R7, 0x1, 0x1f ;  /* 0x0c201f0007087f89 */ /* 0x000e2400000e0000 */
[----:B0-----:R-:W-:Y:S01]  /*7090*/  FADD.FTZ R8, R7, R8 ;  /* 0x0000000807087221 */ /* 0x001fe20000010000 */
[----:B------:R-:W-:Y:S01]  /*70a0*/  CS2R R6, SRZ ;  /* 0x0000000000067805 */ /* 0x000fe2000001ff00 */
[----:B---3--:R-:W-:-:S04]  /*70b0*/  IMAD R35, R12, UR6, R3 ;  /* 0x000000060c237c24 */ /* 0x008fc8000f8e0203 */
[----:B------:R-:W0:Y:S02]  /*70c0*/  SHFL.IDX PT, R8, R8, RZ, 0x1f ;  /* 0x00001fff08087589 */ /* 0x000e2400000e0000 */
[----:B0-----:R-:W-:-:S04]  /*70d0*/  FADD.FTZ R4, R8, 9.9999999747524270788e-07 ;  /* 0x358637bd08047421 */ /* 0x001fc80000010000 */
[----:B------:R0:W2:Y:S01]  /*70e0*/  MUFU.RCP R33, R4 ;  /* 0x0000000400217308 */ /* 0x0000a20000001000 */
[----:B------:R-:W-:Y:S05]  /*70f0*/  BRA.U !UP0, `(.L_x_3779) ;  /* 0x0000000108187547 */ /* 0x000fea000b800000 */
[----:B0-----:R-:W0:Y:S08]  /*7100*/  LDC R4, c[0x0][0x488] ;  /* 0x00012200ff047b82 */ /* 0x001e300000000800 */
[----:B------:R-:W0:Y:S08]  /*7110*/  LDC R6, c[0x0][0x40c] ;  /* 0x00010300ff067b82 */ /* 0x000e300000000800 */
[----:B------:R-:W3:Y:S01]  /*7120*/  LDC R7, c[0x0][0x3f4] ;  /* 0x0000fd00ff077b82 */ /* 0x000ee20000000800 */
[----:B0-----:R-:W-:-:S04]  /*7130*/  IMAD R4, R35, R4, R6 ;  /* 0x0000000423047224 */ /* 0x001fc800078e0206 */
[----:B---3--:R-:W-:-:S05]  /*7140*/  IMAD R6, R4, R7, RZ ;  /* 0x0000000704067224 */ /* 0x008fca00078e02ff */
[----:B------:R-:W-:-:S07]  /*7150*/  SHF.R.S32.HI R7, RZ, 0x1f, R6 ;  /* 0x0000001fff077819 */ /* 0x000fce0000011406 */
.L_x_3779:
[----:B------:R-:W-:Y:S04]  /*7160*/  BSSY.RECONVERGENT B0, `(.L_x_3780) ;  /* 0x0000168000007945 */ /* 0x000fe80003800200 */
[----:B------:R-:W-:Y:S05]  /*7170*/  @P0 BRA `(.L_x_3781) ;  /* 0x0000001400980947 */ /* 0x000fea0003800000 */
[----:B------:R-:W-:-:S09]  /*7180*/  UISETP.NE.AND UP0, UPT, UR8, URZ, UPT ;  /* 0x000000ff0800728c */ /* 0x000fd2000bf05270 */
[----:B------:R-:W-:Y:S05]  /*7190*/  BRA.U UP0, `(.L_x_3782) ;  /* 0x0000000900807547 */ /* 0x000fea000b800000 */
[----:B0-----:R-:W-:Y:S01]  /*71a0*/  MOV R4, UR9 ;  /* 0x0000000900047c02 */ /* 0x001fe20008000f00 */
        /* <DEDUP_REMOVED lines=18> */
[----:B------:R-:W-:-:S07]  /*72d0*/  IADD3 R4, PT, PT, R14, UR6, RZ ;  /* 0x000000060e047c10 */ /* 0x000fce000fffe0ff */
.L_x_3785:
[----:B------:R-:W2:Y:S01]  /*72e0*/  LDS R6, [R4] ;  /* 0x0000000004067984 */ /* 0x000ea20000000800 */
[----:B------:R-:W-:-:S05]  /*72f0*/  VIADD R7, R7, 0x1 ;  /* 0x0000000107077836 */ /* 0x000fca0000000000 */
[----:B------:R-:W-:Y:S01]  /*7300*/  ISETP.NE.AND P0, PT, R7, RZ, PT ;  /* 0x000000ff0700720c */ /* 0x000fe20003f05270 */
[----:B--2---:R-:W-:-:S05]  /*7310*/  FMUL.FTZ R9, R6, R33 ;  /* 0x0000002106097220 */ /* 0x004fca0000410000 */
[----:B------:R0:W-:Y:S02]  /*7320*/  STS [R4], R9 ;  /* 0x0000000904007388 */ /* 0x0001e40000000800 */
[----:B0-----:R-:W-:-:S05]  /*7330*/  IADD3 R4, PT, PT, R4, 0x400, RZ ;  /* 0x0000040004047810 */ /* 0x001fca0007ffe0ff */
[----:B------:R-:W-:Y:S05]  /*7340*/  @P0 BRA `(.L_x_3785) ;  /* 0xfffffffc00e40947 */ /* 0x000fea000383ffff */
.L_x_3784:
[----:B------:R-:W-:Y:S05]  /*7350*/  BSYNC.RECONVERGENT B1 ;  /* 0x0000000000017941 */ /* 0x000fea0003800200 */
.L_x_3783:
        /* <DEDUP_REMOVED lines=29> */
[----:B------:R-:W-:Y:S02]  /*7530*/  MOV R37, UR45 ;  /* 0x0000002d00257c02 */ /* 0x000fe40008000f00 */
[----:B------:R-:W-:-:S03]  /*7540*/  PLOP3.LUT P0, PT, PT, PT, PT, 0x8, 0x80 ;  /* 0x000000000080781c */ /* 0x000fc60003f0e170 */
[----:B------:R-:W-:-:S10]  /*7550*/  VIADD R37, R37, 0xfffff401 ;  /* 0xfffff40125257836 */ /* 0x000fd40000000000 */
.L_x_3788:
[----:B------:R-:W0:Y:S01]  /*7560*/  LDS R4, [R5+-0x800] ;  /* 0xfff8000005047984 */ /* 0x000e220000000800 */
[----:B------:R-:W-:-:S03]  /*7570*/  IADD3 R6, PT, PT, R6, 0x1000, RZ ;  /* 0x0000100006067810 */ /* 0x000fc60007ffe0ff */
[----:B------:R-:W2:Y:S01]  /*7580*/  LDS R7, [R5+-0x400] ;  /* 0xfffc000005077984 */ /* 0x000ea20000000800 */
        /* <DEDUP_REMOVED lines=49> */
.L_x_3787:
[----:B------:R-:W-:Y:S05]  /*78a0*/  BSYNC.RECONVERGENT B1 ;  /* 0x0000000000017941 */ /* 0x000fea0003800200 */
.L_x_3786:
        /* <DEDUP_REMOVED lines=31> */
.L_x_3790:
[----:B------:R-:W-:Y:S05]  /*7aa0*/  BSYNC.RECONVERGENT B1 ;  /* 0x0000000000017941 */ /* 0x000fea0003800200 */
.L_x_3789:
        /* <DEDUP_REMOVED lines=15> */
.L_x_3782:
        /* <DEDUP_REMOVED lines=13> */
[----:B------:R-:W-:Y:S02]  /*7c70*/  UMOV UR6, 0x400 ;  /* 0x0000040000067882 */ /* 0x000fe40000000000 */
[----:B------:R-:W-:Y:S01]  /*7c80*/  UIADD3 UR6, UPT, UPT, UR6, 0x240, URZ ;  /* 0x0000024006067890 */ /* 0x000fe2000fffe0ff */
[C---:B------:R-:W-:Y:S01]  /*7c90*/  IMAD.SHL.U32 R8, R4.reuse, 0x100, RZ ;  /* 0x0000010004087824 */ /* 0x040fe200078e00ff */
[----:B------:R-:W-:Y:S02]  /*7ca0*/  IADD3.X R10, PT, PT, RZ, R7, RZ, P0, !PT ;  /* 0x00000007ff0a7210 */ /* 0x000fe400007fe4ff */
[----:B------:R-:W-:-:S02]  /*7cb0*/  LOP3.LUT R4, R4, 0x3, RZ, 0xc0, !PT ;  /* 0x0000000304047812 */ /* 0x000fc400078ec0ff */
[----:B------:R-:W-:-:S04]  /*7cc0*/  LOP3.LUT R8, R8, 0x300, RZ, 0xc0, !PT ;  /* 0x0000030008087812 */ /* 0x000fc800078ec0ff */
[----:B------:R-:W-:Y:S02]  /*7cd0*/  IADD3 R5, PT, PT, R5, R8, RZ ;  /* 0x0000000805057210 */ /* 0x000fe40007ffe0ff */
[----:B---3--:R-:W-:-:S04]  /*7ce0*/  LEA R12, P0, R13, UR10, 0x2 ;  /* 0x0000000a0d0c7c11 */ /* 0x008fc8000f8010ff */
[----:B------:R-:W-:Y:S01]  /*7cf0*/  LEA.HI.X R13, R13, UR11, R10, 0x2, P0 ;  /* 0x0000000b0d0d7c11 */ /* 0x000fe200080f140a */
[----:B0-----:R-:W-:Y:S01]  /*7d00*/  ULEA UR6, UR7, UR6, 0x18 ;  /* 0x0000000607067291 */ /* 0x001fe2000f8ec0ff */
[----:B------:R-:W-:-:S05]  /*7d10*/  IMAD.MOV R10, RZ, RZ, -R4 ;  /* 0x000000ffff0a7224 */ /* 0x000fca00078e0a04 */
[----:B------:R-:W-:-:S07]  /*7d20*/  IADD3 R4, PT, PT, R14, UR6, RZ ;  /* 0x000000060e047c10 */ /* 0x000fce000fffe0ff */
.L_x_3793:
[----:B---3--:R-:W2:Y:S01]  /*7d30*/  LDS R8, [R4] ;  /* 0x0000000004087984 */ /* 0x008ea20000000800 */
[----:B------:R-:W-:Y:S01]  /*7d40*/  IMAD.MOV.U32 R9, RZ, RZ, R13 ;  /* 0x000000ffff097224 */ /* 0x000fe200078e000d */
[----:B------:R-:W-:-:S04]  /*7d50*/  IADD3 R10, PT, PT, R10, 0x1, RZ ;  /* 0x000000010a0a7810 */ /* 0x000fc80007ffe0ff */
[----:B------:R-:W-:Y:S01]  /*7d60*/  ISETP.NE.AND P0, PT, R10, RZ, PT ;  /* 0x000000ff0a00720c */ /* 0x000fe20003f05270 */
[----:B--2---:R-:W-:Y:S01]  /*7d70*/  FMUL.FTZ R11, R8, R33 ;  /* 0x00000021080b7220 */ /* 0x004fe20000410000 */
[----:B------:R-:W-:Y:S02]  /*7d80*/  MOV R8, R12 ;  /* 0x0000000c00087202 */ /* 0x000fe40000000f00 */
[----:B------:R-:W-:Y:S02]  /*7d90*/  IADD3 R12, P2, PT, R12, 0x400, RZ ;  /* 0x000004000c0c7810 */ /* 0x000fe40007f5e0ff */
[----:B------:R0:W-:Y:S02]  /*7da0*/  STS [R4], R11 ;  /* 0x0000000b04007388 */ /* 0x0001e40000000800 */
[----:B------:R-:W-:Y:S02]  /*7db0*/  IADD3.X R13, PT, PT, RZ, R13, RZ, P2, !PT ;  /* 0x0000000dff0d7210 */ /* 0x000fe400017fe4ff */
[----:B------:R3:W-:Y:S01]  /*7dc0*/  STG.E desc[UR36][R8.64], R11 ;  /* 0x0000000b08007986 */ /* 0x0007e2000c101924 */
[----:B0-----:R-:W-:-:S02]  /*7dd0*/  VIADD R4, R4, 0x400 ;  /* 0x0000040004047836 */ /* 0x001fc40000000000 */
[----:B------:R-:W-:Y:S05]  /*7de0*/  @P0 BRA `(.L_x_3793) ;  /* 0xfffffffc00d00947 */ /* 0x000fea000383ffff */
.L_x_3792:
[----:B------:R-:W-:Y:S05]  /*7df0*/  BSYNC.RECONVERGENT B1 ;  /* 0x0000000000017941 */ /* 0x000fea0003800200 */
.L_x_3791:
[----:B------:R-:W-:Y:S05]  /*7e00*/  @!P1 BRA `(.L_x_3781) ;  /* 0x0000000800749947 */ /* 0x000fea0003800000 */
[----:B---3--:R-:W0:Y:S01]  /*7e10*/  S2R R9, SR_CgaCtaId ;  /* 0x0000000000097919 */ /* 0x008e220000008800 */
[----:B------:R-:W3:Y:S01]  /*7e20*/  LDCU.64 UR6, c[0x0][0x480] ;  /* 0x00009000ff0677ac */ /* 0x000ee20008000a00 */
[C---:B------:R-:W-:Y:S01]  /*7e30*/  IADD3 R10, PT, PT, -R5.reuse, UR45, RZ ;  /* 0x0000002d050a7c10 */ /* 0x040fe2000fffe1ff */
[----:B------:R-:W-:Y:S01]  /*7e40*/  BSSY.RECONVERGENT B1, `(.L_x_3794) ;  /* 0x000005b000017945 */ /* 0x000fe20003800200 */
[----:B------:R-:W-:Y:S02]  /*7e50*/  IADD3 R6, P0, PT, R5, R6, RZ ;  /* 0x0000000605067210 */ /* 0x000fe40007f1e0ff */
[----:B------:R-:W-:Y:S02]  /*7e60*/  ISETP.GT.AND P1, PT, R10, 0xbff, PT ;  /* 0x00000bff0a00780c */ /* 0x000fe40003f24270 */
[----:B------:R-:W-:Y:S02]  /*7e70*/  MOV R4, 0x400 ;  /* 0x0000040000047802 */ /* 0x000fe40000000f00 */
[----:B------:R-:W-:-:S02]  /*7e80*/  IADD3.X R7, PT, PT, RZ, R7, RZ, P0, !PT ;  /* 0x00000007ff077210 */ /* 0x000fc400007fe4ff */
[----:B------:R-:W-:Y:S02]  /*7e90*/  IADD3 R4, PT, PT, R4, 0x240, RZ ;  /* 0x0000024004047810 */ /* 0x000fe40007ffe0ff */
[----:B---3--:R-:W-:Y:S01]  /*7ea0*/  LEA R8, P0, R6, UR6, 0x2 ;  /* 0x0000000606087c11 */ /* 0x008fe2000f8010ff */
[----:B------:R-:W-:-:S03]  /*7eb0*/  USHF.L.U32 UR6, UR5, 0x2, URZ ;  /* 0x0000000205067899 */ /* 0x000fc600080006ff */
[----:B------:R-:W-:Y:S02]  /*7ec0*/  LEA.HI.X R7, R6, UR7, R7, 0x2, P0 ;  /* 0x0000000706077c11 */ /* 0x000fe400080f1407 */
[----:B------:R-:W-:-:S05]  /*7ed0*/  IADD3 R6, P0, PT, R8, 0x800, RZ ;  /* 0x0000080008067810 */ /* 0x000fca0007f1e0ff */
[----:B------:R-:W-:Y:S01]  /*7ee0*/  IMAD.X R7, RZ, RZ, R7, P0 ;  /* 0x000000ffff077224 */ /* 0x000fe200000e0607 */
[----:B------:R-:W-:Y:S02]  /*7ef0*/  PLOP3.LUT P0, PT, PT, PT, PT, 0x80, 0x8 ;  /* 0x000000000008781c */ /* 0x000fe40003f0f070 */
[----:B0-----:R-:W-:Y:S02]  /*7f00*/  LEA R9, R9, R4, 0x18 ;  /* 0x0000000409097211 */ /* 0x001fe400078ec0ff */
[----:B------:R-:W-:-:S04]  /*7f10*/  LEA R4, R5, -UR6, 0x2 ;  /* 0x8000000605047c11 */ /* 0x000fc8000f8e10ff */
[----:B------:R-:W-:Y:S01]  /*7f20*/  IADD3 R4, PT, PT, R4, 0x800, R9 ;  /* 0x0000080004047810 */ /* 0x000fe20007ffe009 */
[----:B------:R-:W-:Y:S06]  /*7f30*/  @!P1 BRA `(.L_x_3795) ;  /* 0x00000004002c9947 */ /* 0x000fec0003800000 */
[----:B------:R-:W-:Y:S02]  /*7f40*/  MOV R30, UR45 ;  /* 0x0000002d001e7c02 */ /* 0x000fe40008000f00 */
[----:B------:R-:W-:Y:S02]  /*7f50*/  PLOP3.LUT P0, PT, PT, PT, PT, 0x8, 0x80 ;  /* 0x000000000080781c */ /* 0x000fe40003f0e170 */
[----:B------:R-:W-:-:S11]  /*7f60*/  IADD3 R30, PT, PT, R30, -0xbff, RZ ;  /* 0xfffff4011e1e7810 */ /* 0x000fd60007ffe0ff */
.L_x_3796:
        /* <DEDUP_REMOVED lines=70> */
[----:B-1----:R-:W-:Y:S01]  /*83d0*/  IADD3 R4, PT, PT, R4, 0x4000, RZ ;  /* 0x0000400004047810 */ /* 0x002fe20007ffe0ff */
[----:B------:R-:W-:Y:S06]  /*83e0*/  @!P1 BRA `(.L_x_3796) ;  /* 0xfffffff800e09947 */ /* 0x000fec000383ffff */
.L_x_3795:
[----:B------:R-:W-:Y:S05]  /*83f0*/  BSYNC.RECONVERGENT B1 ;  /* 0x0000000000017941 */ /* 0x000fea0003800200 */
.L_x_3794:
        /* <DEDUP_REMOVED lines=41> */
[----:B------:R-:W-:Y:S01]  /*8690*/  IMAD.MOV.U32 R7, RZ, RZ, R11 ;  /* 0x000000ffff077224 */ /* 0x000fe200078e000b */
[----:B-1----:R-:W-:-:S07]  /*86a0*/  IADD3 R4, PT, PT, R4, 0x2000, RZ ;  /* 0x0000200004047810 */ /* 0x002fce0007ffe0ff */
.L_x_3798:
[----:B------:R-:W-:Y:S05]  /*86b0*/  BSYNC.RECONVERGENT B1 ;  /* 0x0000000000017941 */ /* 0x000fea0003800200 */
.L_x_3797:
        /* <DEDUP_REMOVED lines=18> */
.L_x_3781:
[----:B------:R-:W-:Y:S05]  /*87e0*/  BSYNC.RECONVERGENT B0 ;  /* 0x0000000000007941 */ /* 0x000fea0003800200 */
.L_x_3780:
[----:B------:R-:W-:Y:S01]  /*87f0*/  USHF.R.S32.HI UR6, URZ, 0x1f, UR45 ;  /* 0x0000001fff067899 */ /* 0x000fe2000801142d */
[----:B------:R-:W-:Y:S01]  /*8800*/  LOP3.LUT R14, R14, 0x7c, RZ, 0xc0, !PT ;  /* 0x0000007c0e0e7812 */ /* 0x000fe200078ec0ff */
[----:B------:R-:W4:Y:S01]  /*8810*/  LDCU.64 UR8, c[0x0][0x3b0] ;  /* 0x00007600ff0877ac */ /* 0x000f220008000a00 */
[----:B0-----:R-:W-:Y:S01]  /*8820*/  CS2R R6, SRZ ;  /* 0x0000000000067805 */ /* 0x001fe2000001ff00 */
[----:B------:R-:W-:-:S04]  /*8830*/  ULEA.HI UR6, UR6, UR45, URZ, 0x3 ;  /* 0x0000002d06067291 */ /* 0x000fc8000f8f18ff */
[----:B------:R-:W-:-:S04]  /*8840*/  ULOP3.LUT UR6, UR6, 0xfffffff8, URZ, 0xc0, !UPT ;  /* 0xfffffff806067892 */ /* 0x000fc8000f8ec0ff */
[----:B------:R-:W-:-:S06]  /*8850*/  UIADD3 UR6, UPT, UPT, -UR6, UR45, URZ ;  /* 0x0000002d06067290 */ /* 0x000fcc000fffe1ff */
[----:B------:R-:W-:Y:S02]  /*8860*/  ISETP.NE.AND P0, PT, R2, UR6, PT ;  /* 0x0000000602007c0c */ /* 0x000fe4000bf05270 */
[----:B----4-:R-:W-:Y:S02]  /*8870*/  ISETP.EQ.U32.AND P1, PT, RZ, UR8, PT ;  /* 0x00000008ff007c0c */ /* 0x010fe4000bf22070 */
        /* <DEDUP_REMOVED lines=11> */
[----:B---3--:R-:W-:Y:S02]  /*8930*/  CS2R R10, SRZ ;  /* 0x00000000000a7805 */ /* 0x008fe4000001ff00 */
[----:B------:R-:W-:-:S09]  /*8940*/  CS2R R8, SRZ ;  /* 0x0000000000087805 */ /* 0x000fd2000001ff00 */
[----:B0-----:R-:W-:Y:S05]  /*8950*/  @P0 BRA `(.L_x_3800) ;  /* 0x0000002000800947 */ /* 0x001fea0003800000 */
[----:B------:R-:W0:Y:S01]  /*8960*/  LDCU UR7, c[0x0][0x3f4] ;  /* 0x00007e80ff0777ac */ /* 0x000e220008000800 */
[----:B------:R-:W3:Y:S01]  /*8970*/  LDC.64 R12, c[0x0][0x3c0] ;  /* 0x0000f000ff0c7b82 */ /* 0x000ee20000000a00 */
[----:B------:R-:W-:Y:S01]  /*8980*/  IADD3 R16, PT, PT, R2, UR5, RZ ;  /* 0x0000000502107c10 */ /* 0x000fe2000fffe0ff */
        /* <DEDUP_REMOVED lines=8> */
[----:B------:R-:W-:Y:S01]  /*8a10*/  ULOP3.LUT UR7, URZ, UR5, URZ, 0x33, !UPT ;  /* 0x00000005ff077292 */ /* 0x000fe2000f8e33ff */
[----:B------:R-:W-:Y:S01]  /*8a20*/  VIADDMNMX R9, R16, 0x8, R21, !PT ;  /* 0x0000000810097846 */ /* 0x000fe20007800115 */
[----:B------:R-:W-:Y:S01]  /*8a30*/  BSSY.RECONVERGENT B2, `(.L_x_3803) ;  /* 0x0000058000027945 */ /* 0x000fe20003800200 */
[----:B------:R-:W-:Y:S02]  /*8a40*/  MOV R32, R16 ;  /* 0x0000001000207202 */ /* 0x000fe40000000f00 */
[----:B------:R-:W-:Y:S02]  /*8a50*/  CS2R R10, SRZ ;  /* 0x00000000000a7805 */ /* 0x000fe4000001ff00 */
[----:B------:R-:W-:Y:S02]  /*8a60*/  IADD3 R62, PT, PT, -R2, UR7, R9 ;  /* 0x00000007023e7c10 */ /* 0x000fe4000fffe109 */
[----:B------:R-:W-:Y:S02]  /*8a70*/  CS2R R8, SRZ ;  /* 0x0000000000087805 */ /* 0x000fe4000001ff00 */
[----:B------:R-:W-:-:S02]  /*8a80*/  ISETP.GE.U32.AND P0, PT, R62, 0x38, PT ;  /* 0x000000383e00780c */ /* 0x000fc40003f06070 */
[----:B------:R-:W-:-:S04]  /*8a90*/  LEA.HI R63, R62, 0x1, RZ, 0x1d ;  /* 0x000000013e3f7811 */ /* 0x000fc800078fe8ff */
[----:B------:R-:W-:-:S04]  /*8aa0*/  LOP3.LUT R66, R63, 0x7, RZ, 0xc0, !PT ;  /* 0x000000073f427812 */ /* 0x000fc800078ec0ff */
[----:B------:R-:W-:-:S03]  /*8ab0*/  ISETP.NE.AND P1, PT, R66, RZ, PT ;  /* 0x000000ff4200720c */ /* 0x000fc60003f25270 */
[----:B------:R-:W-:Y:S10]  /*8ac0*/  @!P0 BRA `(.L_x_3804) ;  /* 0x0000000400388947 */ /* 0x000ff40003800000 */
[----:B------:R-:W0:Y:S01]  /*8ad0*/  S2R R19, SR_CgaCtaId ;  /* 0x0000000000137919 */ /* 0x000e220000008800 */
[----:B------:R-:W-:Y:S01]  /*8ae0*/  MOV R8, 0x400 ;  /* 0x0000040000087802 */ /* 0x000fe20000000f00 */
[----:B--2---:R-:W-:Y:S01]  /*8af0*/  IMAD.MOV.U32 R33, RZ, RZ, RZ ;  /* 0x000000ffff217224 */ /* 0x004fe200078e00ff */
[----:B------:R-:W-:Y:S02]  /*8b00*/  LOP3.LUT R64, R63, 0x3ffffff8, RZ, 0xc0, !PT ;  /* 0x3ffffff83f407812 */ /* 0x000fe400078ec0ff */
[----:B------:R-:W-:Y:S02]  /*8b10*/  IADD3 R8, PT, PT, R8, 0x240, RZ ;  /* 0x0000024008087810 */ /* 0x000fe40007ffe0ff */
[----:B------:R-:W-:Y:S02]  /*8b20*/  MOV R32, R16 ;  /* 0x0000001000207202 */ /* 0x000fe40000000f00 */
[----:B0-----:R-:W-:Y:S01]  /*8b30*/  LEA R65, R19, R8, 0x18 ;  /* 0x0000000813417211 */ /* 0x001fe200078ec0ff */
[----:B------:R-:W-:-:S07]  /*8b40*/  HFMA2 R8, -RZ, RZ, 0, 0 ;  /* 0x00000000ff087431 */ /* 0x000fce00000001ff */
.L_x_3805:
[----:B------:R-:W-:-:S04]  /*8b50*/  IMAD R25, R32, 0x50, RZ ;  /* 0x0000005020197824 */ /* 0x000fc800078e02ff */
[C---:B------:R-:W-:Y:S01]  /*8b60*/  IMAD.WIDE.U32 R18, R25.reuse, 0x4, R12 ;  /* 0x0000000419127825 */ /* 0x040fe200078e000c */
[----:B------:R-:W-:-:S03]  /*8b70*/  IADD3 R23, PT, PT, R25, 0x500, RZ ;  /* 0x0000050019177810 */ /* 0x000fc60007ffe0ff */
[----:B------:R-:W-:Y:S01]  /*8b80*/  VIADD R21, R25, 0x280 ;  /* 0x0000028019157836 */ /* 0x000fe20000000000 */
[----:B------:R0:W2:Y:S03]  /*8b90*/  LDG.E.128 R36, desc[UR36][R18.64] ;  /* 0x0000002412247981 */ /* 0x0000a6000c1e1d00 */
[----:B------:R-:W-:Y:S01]  /*8ba0*/  IMAD.WIDE.U32 R20, R21, 0x4, R12 ;  /* 0x0000000415147825 */ /* 0x000fe200078e000c */
[----:B------:R-:W-:-:S03]  /*8bb0*/  IADD3 R29, PT, PT, R25, 0x780, RZ ;  /* 0x00000780191d7810 */ /* 0x000fc60007ffe0ff */
[--C-:B------:R-:W-:Y:S01]  /*8bc0*/  IMAD.WIDE.U32 R22, R23, 0x4, R12.reuse ;  /* 0x0000000417167825 */ /* 0x100fe200078e000c */
[----:B------:R3:W4:Y:S03]  /*8bd0*/  LDG.E.128 R40, desc[UR36][R20.64] ;  /* 0x0000002414287981 */ /* 0x000726000c1e1d00 */
[----:B------:R-:W-:Y:S01]  /*8be0*/  VIADD R31, R25, 0xa00 ;  /* 0x00000a00191f7836 */ /* 0x000fe20000000000 */
[----:B------:R-:W4:Y:S01]  /*8bf0*/  LDG.E.128 R44, desc[UR36][R22.64] ;  /* 0x00000024162c7981 */ /* 0x000f22000c1e1d00 */
[----:B------:R-:W-:Y:S01]  /*8c00*/  IMAD.WIDE.U32 R28, R29, 0x4, R12 ;  /* 0x000000041d1c7825 */ /* 0x000fe200078e000c */
[----:B------:R-:W-:-:S03]  /*8c10*/  IADD3 R27, PT, PT, R25, 0xc80, RZ ;  /* 0x00000c80191b7810 */ /* 0x000fc60007ffe0ff */
[--C-:B------:R-:W-:Y:S01]  /*8c20*/  IMAD.WIDE.U32 R30, R31, 0x4, R12.reuse ;  /* 0x000000041f1e7825 */ /* 0x100fe200078e000c */
[----:B------:R1:W4:Y:S01]  /*8c30*/  LDG.E.128 R48, desc[UR36][R28.64] ;  /* 0x000000241c307981 */ /* 0x000322000c1e1d00 */
[----:B------:R-:W-:Y:S02]  /*8c40*/  IADD3 R35, PT, PT, R25, 0xf00, RZ ;  /* 0x00000f0019237810 */ /* 0x000fe40007ffe0ff */
[--C-:B0-----:R-:W-:Y:S01]  /*8c50*/  IMAD.WIDE.U32 R18, R27, 0x4, R12.reuse ;  /* 0x000000041b127825 */ /* 0x101fe200078e000c */
[----:B------:R0:W4:Y:S03]  /*8c60*/  LDG.E.128 R52, desc[UR36][R30.64] ;  /* 0x000000241e347981 */ /* 0x000126000c1e1d00 */
[----:B------:R-:W-:Y:S01]  /*8c70*/  VIADD R25, R25, 0x1180 ;  /* 0x0000118019197836 */ /* 0x000fe20000000000 */
[----:B------:R0:W4:Y:S01]  /*8c80*/  LDG.E.128 R56, desc[UR36][R18.64] ;  /* 0x0000002412387981 */ /* 0x000122000c1e1d00 */
[----:B---3--:R-:W-:-:S04]  /*8c90*/  IMAD.WIDE.U32 R20, R35, 0x4, R12 ;  /* 0x0000000423147825 */ /* 0x008fc800078e000c */
[----:B------:R-:W-:Y:S02]  /*8ca0*/  IMAD.WIDE.U32 R24, R25, 0x4, R12 ;  /* 0x0000000419187825 */ /* 0x000fe400078e000c */
[----:B------:R-:W3:Y:S04]  /*8cb0*/  LDG.E.128 R20, desc[UR36][R20.64] ;  /* 0x0000002414147981 */ /* 0x000ee8000c1e1d00 */
[----:B-1----:R-:W3:Y:S01]  /*8cc0*/  LDG.E.128 R24, desc[UR36][R24.64] ;  /* 0x0000002418187981 */ /* 0x002ee2000c1e1d00 */
[----:B------:R-:W-:-:S04]  /*8cd0*/  IADD3 R34, PT, PT, R32, -UR5, RZ ;  /* 0x8000000520227c10 */ /* 0x000fc8000fffe0ff */
[----:B------:R-:W-:-:S05]  /*8ce0*/  LEA R34, R34, R65, 0x2 ;  /* 0x0000004122227211 */ /* 0x000fca00078e10ff */
[----:B------:R-:W2:Y:S04]  /*8cf0*/  LDS R28, [R34] ;  /* 0x00000000221c7984 */ /* 0x000ea80000000800 */
[----:B------:R-:W4:Y:S04]  /*8d00*/  LDS R29, [R34+0x20] ;  /* 0x00002000221d7984 */ /* 0x000f280000000800 */
[----:B0-----:R-:W0:Y:S04]  /*8d10*/  LDS R30, [R34+0x40] ;  /* 0x00004000221e7984 */ /* 0x001e280000000800 */
[----:B------:R-:W1:Y:S04]  /*8d20*/  LDS R31, [R34+0x60] ;  /* 0x00006000221f7984 */ /* 0x000e680000000800 */
[----:B------:R-:W1:Y:S04]  /*8d30*/  LDS R35, [R34+0x80] ;  /* 0x0000800022237984 */ /* 0x000e680000000800 */
[----:B------:R-:W1:Y:S04]  /*8d40*/  LDS R18, [R34+0xa0] ;  /* 0x0000a00022127984 */ /* 0x000e680000000800 */
[----:B------:R-:W3:Y:S04]  /*8d50*/  LDS R60, [R34+0xc0] ;  /* 0x0000c000223c7984 */ /* 0x000ee80000000800 */
[----:B------:R-:W3:Y:S01]  /*8d60*/  LDS R61, [R34+0xe0] ;  /* 0x0000e000223d7984 */ /* 0x000ee20000000800 */
[----:B------:R-:W-:-:S05]  /*8d70*/  VIADD R33, R33, 0x8 ;  /* 0x0000000821217836 */ /* 0x000fca0000000000 */
[----:B------:R-:W-:Y:S02]  /*8d80*/  ISETP.NE.AND P0, PT, R33, R64, PT ;  /* 0x000000402100720c */ /* 0x000fe40003f05270 */
[----:B------:R-:W-:Y:S01]  /*8d90*/  IADD3 R32, PT, PT, R32, 0x40, RZ ;  /* 0x0000004020207810 */ /* 0x000fe20007ffe0ff */
[-C--:B--2---:R-:W-:Y:S01]  /*8da0*/  FFMA.FTZ R19, R36, R28.reuse, R8 ;  /* 0x0000001c24137223 */ /* 0x084fe20000010008 */
[-C--:B------:R-:W-:Y:S01]  /*8db0*/  FFMA.FTZ R8, R37, R28.reuse, R9 ;  /* 0x0000001c25087223 */ /* 0x080fe20000010009 */
[-C--:B------:R-:W-:Y:S01]  /*8dc0*/  FFMA.FTZ R9, R38, R28.reuse, R10 ;  /* 0x0000001c26097223 */ /* 0x080fe2000001000a */
[----:B------:R-:W-:Y:S02]  /*8dd0*/  FFMA.FTZ R28, R39, R28, R11 ;  /* 0x0000001c271c7223 */ /* 0x000fe4000001000b */
[-C--:B----4-:R-:W-:Y:S01]  /*8de0*/  FFMA.FTZ R8, R41, R29.reuse, R8 ;  /* 0x0000001d29087223 */ /* 0x090fe20000010008 */
[-C--:B------:R-:W-:Y:S01]  /*8df0*/  FFMA.FTZ R9, R42, R29.reuse, R9 ;  /* 0x0000001d2a097223 */ /* 0x080fe20000010009 */
[-C--:B------:R-:W-:Y:S01]  /*8e00*/  FFMA.FTZ R19, R40, R29.reuse, R19 ;  /* 0x0000001d28137223 */ /* 0x080fe20000010013 */
[----:B------:R-:W-:Y:S01]  /*8e10*/  FFMA.FTZ R28, R43, R29, R28 ;  /* 0x0000001d2b1c7223 */ /* 0x000fe2000001001c */
[-C--:B0-----:R-:W-:Y:S01]  /*8e20*/  FFMA.FTZ R8, R45, R30.reuse, R8 ;  /* 0x0000001e2d087223 */ /* 0x081fe20000010008 */
[-C--:B------:R-:W-:Y:S01]  /*8e30*/  FFMA.FTZ R9, R46, R30.reuse, R9 ;  /* 0x0000001e2e097223 */ /* 0x080fe20000010009 */
[-C--:B------:R-:W-:Y:S01]  /*8e40*/  FFMA.FTZ R19, R44, R30.reuse, R19 ;  /* 0x0000001e2c137223 */ /* 0x080fe20000010013 */
[----:B------:R-:W-:Y:S01]  /*8e50*/  FFMA.FTZ R28, R47, R30, R28 ;  /* 0x0000001e2f1c7223 */ /* 0x000fe2000001001c */
[-C--:B-1----:R-:W-:Y:S01]  /*8e60*/  FFMA.FTZ R8, R49, R31.reuse, R8 ;  /* 0x0000001f31087223 */ /* 0x082fe20000010008 */
        /* <DEDUP_REMOVED lines=11> */
[-C--:B---3--:R-:W-:Y:S01]  /*8f20*/  FFMA.FTZ R10, R21, R60.reuse, R8 ;  /* 0x0000003c150a7223 */ /* 0x088fe20000010008 */
        /* <DEDUP_REMOVED lines=8> */
.L_x_3804:
[----:B------:R-:W-:Y:S05]  /*8fb0*/  BSYNC.RECONVERGENT B2 ;  /* 0x0000000000027941 */ /* 0x000fea0003800200 */
.L_x_3803:
[----:B------:R-:W-:Y:S05]  /*8fc0*/  @!P1 BRA `(.L_x_3802) ;  /* 0x0000000400609947 */ /* 0x000fea0003800000 */
[----:B------:R-:W-:Y:S01]  /*8fd0*/  ISETP.GE.U32.AND P0, PT, R66, 0x4, PT ;  /* 0x000000044200780c */ /* 0x000fe20003f06070 */
[----:B------:R-:W-:Y:S01]  /*8fe0*/  BSSY.RECONVERGENT B2, `(.L_x_3806) ;  /* 0x000002a000027945 */ /* 0x000fe20003800200 */
[----:B------:R-:W-:-:S11]  /*8ff0*/  LOP3.LUT P1, R63, R63, 0x3, RZ, 0xc0, !PT ;  /* 0x000000033f3f7812 */ /* 0x000fd6000782c0ff */
[----:B------:R-:W-:Y:S05]  /*9000*/  @!P0 BRA `(.L_x_3807) ;  /* 0x00000000009c8947 */ /* 0x000fea0003800000 */
[----:B------:R-:W-:-:S04]  /*9010*/  IMAD R23, R32, 0x50, RZ ;  /* 0x0000005020177824 */ /* 0x000fc800078e02ff */
[C---:B------:R-:W-:Y:S01]  /*9020*/  IMAD.WIDE.U32 R18, R23.reuse, 0x4, R12 ;  /* 0x0000000417127825 */ /* 0x040fe200078e000c */
[----:B------:R-:W-:-:S03]  /*9030*/  IADD3 R21, PT, PT, R23, 0x280, RZ ;  /* 0x0000028017157810 */ /* 0x000fc60007ffe0ff */
[----:B------:R-:W-:Y:S01]  /*9040*/  VIADD R25, R23, 0x500 ;  /* 0x0000050017197836 */ /* 0x000fe20000000000 */
[----:B------:R0:W3:Y:S01]  /*9050*/  LDG.E.128 R28, desc[UR36][R18.64] ;  /* 0x00000024121c7981 */ /* 0x0000e2000c1e1d00 */
[----:B------:R-:W-:Y:S01]  /*9060*/  IMAD.WIDE.U32 R20, R21, 0x4, R12 ;  /* 0x0000000415147825 */ /* 0x000fe200078e000c */
[----:B------:R-:W-:-:S03]  /*9070*/  IADD3 R27, PT, PT, R23, 0x780, RZ ;  /* 0x00000780171b7810 */ /* 0x000fc60007ffe0ff */
[--C-:B------:R-:W-:Y:S01]  /*9080*/  IMAD.WIDE.U32 R22, R25, 0x4, R12.reuse ;  /* 0x0000000419167825 */ /* 0x100fe200078e000c */
[----:B------:R4:W2:Y:S03]  /*9090*/  LDG.E.128 R36, desc[UR36][R20.64] ;  /* 0x0000002414247981 */ /* 0x0008a6000c1e1d00 */
[----:B------:R-:W-:Y:S01]  /*90a0*/  IMAD.WIDE.U32 R24, R27, 0x4, R12 ;  /* 0x000000041b187825 */ /* 0x000fe200078e000c */
[----:B------:R1:W2:Y:S04]  /*90b0*/  LDG.E.128 R40, desc[UR36][R22.64] ;  /* 0x0000002416287981 */ /* 0x0002a8000c1e1d00 */
[----:B------:R-:W2:Y:S01]  /*90c0*/  LDG.E.128 R44, desc[UR36][R24.64] ;  /* 0x00000024182c7981 */ /* 0x000ea2000c1e1d00 */
[----:B------:R-:W4:Y:S01]  /*90d0*/  S2UR UR8, SR_CgaCtaId ;  /* 0x00000000000879c3 */ /* 0x000f220000008800 */
[----:B------:R-:W-:-:S02]  /*90e0*/  UMOV UR7, 0x400 ;  /* 0x0000040000077882 */ /* 0x000fc40000000000 */
[----:B------:R-:W-:Y:S01]  /*90f0*/  UIADD3 UR7, UPT, UPT, UR7, 0x240, URZ ;  /* 0x0000024007077890 */ /* 0x000fe2000fffe0ff */
[----:B0-----:R-:W-:-:S03]  /*9100*/  IADD3 R18, PT, PT, R32, -UR5, RZ ;  /* 0x8000000520127c10 */ /* 0x001fc6000fffe0ff */
[----:B----4-:R-:W-:-:S06]  /*9110*/  ULEA UR7, UR8, UR7, 0x18 ;  /* 0x0000000708077291 */ /* 0x010fcc000f8ec0ff */
[----:B------:R-:W-:-:S05]  /*9120*/  LEA R18, R18, UR7, 0x2 ;  /* 0x0000000712127c11 */ /* 0x000fca000f8e10ff */
[----:B------:R-:W3:Y:S04]  /*9130*/  LDS R19, [R18] ;  /* 0x0000000012137984 */ /* 0x000ee80000000800 */
[----:B------:R-:W2:Y:S04]  /*9140*/  LDS R20, [R18+0x20] ;  /* 0x0000200012147984 */ /* 0x000ea80000000800 */
[----:B-1----:R-:W0:Y:S04]  /*9150*/  LDS R26, [R18+0x40] ;  /* 0x00004000121a7984 */ /* 0x002e280000000800 */
[----:B------:R-:W1:Y:S01]  /*9160*/  LDS R22, [R18+0x60] ;  /* 0x0000600012167984 */ /* 0x000e620000000800 */
[----:B------:R-:W-:-:S02]  /*9170*/  VIADD R32, R32, 0x20 ;  /* 0x0000002020207836 */ /* 0x000fc40000000000 */
[-C--:B---3--:R-:W-:Y:S01]  /*9180*/  FFMA.FTZ R21, R28, R19.reuse, R8 ;  /* 0x000000131c157223 */ /* 0x088fe20000010008 */
[-C--:B------:R-:W-:Y:S01]  /*9190*/  FFMA.FTZ R8, R29, R19.reuse, R9 ;  /* 0x000000131d087223 */ /* 0x080fe20000010009 */
[-C--:B------:R-:W-:Y:S01]  /*91a0*/  FFMA.FTZ R9, R30, R19.reuse, R10 ;  /* 0x000000131e097223 */ /* 0x080fe2000001000a */
[----:B------:R-:W-:Y:S01]  /*91b0*/  FFMA.FTZ R10, R31, R19, R11 ;  /* 0x000000131f0a7223 */ /* 0x000fe2000001000b */
[-C--:B--2---:R-:W-:Y:S01]  /*91c0*/  FFMA.FTZ R21, R36, R20.reuse, R21 ;  /* 0x0000001424157223 */ /* 0x084fe20000010015 */
        /* <DEDUP_REMOVED lines=10> */
[----:B------:R-:W-:-:S07]  /*9270*/  FFMA.FTZ R11, R47, R22, R26 ;  /* 0x000000162f0b7223 */ /* 0x000fce000001001a */
.L_x_3807:
[----:B------:R-:W-:Y:S05]  /*9280*/  BSYNC.RECONVERGENT B2 ;  /* 0x0000000000027941 */ /* 0x000fea0003800200 */
.L_x_3806:
[----:B------:R-:W-:Y:S05]  /*9290*/  @!P1 BRA `(.L_x_3802) ;  /* 0x0000000000ac9947 */ /* 0x000fea0003800000 */
[----:B------:R-:W-:Y:S01]  /*92a0*/  ISETP.NE.AND P1, PT, R63, 0x1, PT ;  /* 0x000000013f00780c */ /* 0x000fe20003f25270 */
[----:B------:R-:W-:Y:S01]  /*92b0*/  BSSY.RECONVERGENT B2, `(.L_x_3808) ;  /* 0x000001a000027945 */ /* 0x000fe20003800200 */
[----:B------:R-:W-:-:S11]  /*92c0*/  LOP3.LUT P0, RZ, R62, 0x8, RZ, 0xc0, !PT ;  /* 0x000000083eff7812 */ /* 0x000fd6000780c0ff */
[----:B------:R-:W-:Y:S05]  /*92d0*/  @!P1 BRA `(.L_x_3809) ;  /* 0x00000000005c9947 */ /* 0x000fea0003800000 */
[----:B------:R-:W-:-:S05]  /*92e0*/  IMAD R19, R32, 0x50, RZ ;  /* 0x0000005020137824 */ /* 0x000fca00078e02ff */
[C---:B------:R-:W-:Y:S01]  /*92f0*/  IADD3 R21, PT, PT, R19.reuse, 0x280, RZ ;  /* 0x0000028013157810 */ /* 0x040fe20007ffe0ff */
[----:B------:R-:W-:-:S04]  /*9300*/  IMAD.WIDE.U32 R18, R19, 0x4, R12 ;  /* 0x0000000413127825 */ /* 0x000fc800078e000c */
[----:B------:R-:W-:Y:S01]  /*9310*/  IMAD.WIDE.U32 R20, R21, 0x4, R12 ;  /* 0x0000000415147825 */ /* 0x000fe200078e000c */
[----:B-1----:R-:W3:Y:S04]  /*9320*/  LDG.E.128 R24, desc[UR36][R18.64] ;  /* 0x0000002412187981 */ /* 0x002ee8000c1e1d00 */
[----:B------:R0:W4:Y:S01]  /*9330*/  LDG.E.128 R36, desc[UR36][R20.64] ;  /* 0x0000002414247981 */ /* 0x000122000c1e1d00 */
[----:B------:R-:W1:Y:S01]  /*9340*/  S2UR UR8, SR_CgaCtaId ;  /* 0x00000000000879c3 */ /* 0x000e620000008800 */
[----:B------:R-:W-:Y:S01]  /*9350*/  UMOV UR7, 0x400 ;  /* 0x0000040000077882 */ /* 0x000fe20000000000 */
[C---:B------:R-:W-:Y:S01]  /*9360*/  IADD3 R22, PT, PT, R32.reuse, -UR5, RZ ;  /* 0x8000000520167c10 */ /* 0x040fe2000fffe0ff */
[----:B------:R-:W-:Y:S01]  /*9370*/  UIADD3 UR7, UPT, UPT, UR7, 0x240, URZ ;  /* 0x0000024007077890 */ /* 0x000fe2000fffe0ff */
[----:B------:R-:W-:-:S03]  /*9380*/  VIADD R32, R32, 0x10 ;  /* 0x0000001020207836 */ /* 0x000fc60000000000 */
[----:B-1----:R-:W-:-:S06]  /*9390*/  ULEA UR7, UR8, UR7, 0x18 ;  /* 0x0000000708077291 */ /* 0x002fcc000f8ec0ff */
[----:B------:R-:W-:-:S05]  /*93a0*/  LEA R22, R22, UR7, 0x2 ;  /* 0x0000000716167c11 */ /* 0x000fca000f8e10ff */
[----:B------:R-:W3:Y:S04]  /*93b0*/  LDS R23, [R22] ;  /* 0x0000000016177984 */ /* 0x000ee80000000800 */
[----:B------:R-:W4:Y:S01]  /*93c0*/  LDS R28, [R22+0x20] ;  /* 0x00002000161c7984 */ /* 0x000f220000000800 */
[-C--:B---3--:R-:W-:Y:S01]  /*93d0*/  FFMA.FTZ R29, R24, R23.reuse, R8 ;  /* 0x00000017181d7223 */ /* 0x088fe20000010008 */
[-C--:B------:R-:W-:Y:S01]  /*93e0*/  FFMA.FTZ R18, R25, R23.reuse, R9 ;  /* 0x0000001719127223 */ /* 0x080fe20000010009 */
[-C--:B------:R-:W-:Y:S01]  /*93f0*/  FFMA.FTZ R19, R26, R23.reuse, R10 ;  /* 0x000000171a137223 */ /* 0x080fe2000001000a */
[----:B0-----:R-:W-:Y:S01]  /*9400*/  FFMA.FTZ R20, R27, R23, R11 ;  /* 0x000000171b147223 */ /* 0x001fe2000001000b */
[-C--:B----4-:R-:W-:Y:S01]  /*9410*/  FFMA.FTZ R8, R36, R28.reuse, R29 ;  /* 0x0000001c24087223 */ /* 0x090fe2000001001d */
[-C--:B------:R-:W-:Y:S01]  /*9420*/  FFMA.FTZ R9, R37, R28.reuse, R18 ;  /* 0x0000001c25097223 */ /* 0x080fe20000010012 */
[-C--:B------:R-:W-:Y:S01]  /*9430*/  FFMA.FTZ R10, R38, R28.reuse, R19 ;  /* 0x0000001c260a7223 */ /* 0x080fe20000010013 */
[----:B------:R-:W-:-:S07]  /*9440*/  FFMA.FTZ R11, R39, R28, R20 ;  /* 0x0000001c270b7223 */ /* 0x000fce0000010014 */
.L_x_3809:
[----:B------:R-:W-:Y:S05]  /*9450*/  BSYNC.RECONVERGENT B2 ;  /* 0x0000000000027941 */ /* 0x000fea0003800200 */
.L_x_3808:
[----:B------:R-:W-:Y:S05]  /*9460*/  @P0 BRA `(.L_x_3802) ;  /* 0x0000000000380947 */ /* 0x000fea0003800000 */
[----:B------:R-:W-:-:S04]  /*9470*/  IMAD R19, R32, 0x50, RZ ;  /* 0x0000005020137824 */ /* 0x000fc800078e02ff */
[----:B------:R-:W-:-:S05]  /*9480*/  IMAD.WIDE.U32 R18, R19, 0x4, R12 ;  /* 0x0000000413127825 */ /* 0x000fca00078e000c */
[----:B------:R-:W3:Y:S01]  /*9490*/  LDG.E.128 R20, desc[UR36][R18.64] ;  /* 0x0000002412147981 */ /* 0x000ee2000c1e1d00 */
[----:B------:R-:W0:Y:S01]  /*94a0*/  S2UR UR8, SR_CgaCtaId ;  /* 0x00000000000879c3 */ /* 0x000e220000008800 */
[----:B------:R-:W-:Y:S01]  /*94b0*/  UMOV UR7, 0x400 ;  /* 0x0000040000077882 */ /* 0x000fe20000000000 */
[----:B------:R-:W-:Y:S01]  /*94c0*/  IADD3 R24, PT, PT, R32, -UR5, RZ ;  /* 0x8000000520187c10 */ /* 0x000fe2000fffe0ff */
[----:B------:R-:W-:-:S04]  /*94d0*/  UIADD3 UR7, UPT, UPT, UR7, 0x240, URZ ;  /* 0x0000024007077890 */ /* 0x000fc8000fffe0ff */
[----:B0-----:R-:W-:-:S06]  /*94e0*/  ULEA UR7, UR8, UR7, 0x18 ;  /* 0x0000000708077291 */ /* 0x001fcc000f8ec0ff */
[----:B------:R-:W-:-:S06]  /*94f0*/  LEA R24, R24, UR7, 0x2 ;  /* 0x0000000718187c11 */ /* 0x000fcc000f8e10ff */
[----:B------:R-:W3:Y:S02]  /*9500*/  LDS R24, [R24] ;  /* 0x0000000018187984 */ /* 0x000ee40000000800 */
[-C--:B---3--:R-:W-:Y:S01]  /*9510*/  FFMA.FTZ R8, R20, R24.reuse, R8 ;  /* 0x0000001814087223 */ /* 0x088fe20000010008 */
[-C--:B------:R-:W-:Y:S01]  /*9520*/  FFMA.FTZ R9, R21, R24.reuse, R9 ;  /* 0x0000001815097223 */ /* 0x080fe20000010009 */
[-C--:B------:R-:W-:Y:S01]  /*9530*/  FFMA.FTZ R10, R22, R24.reuse, R10 ;  /* 0x00000018160a7223 */ /* 0x080fe2000001000a */
[----:B------:R-:W-:-:S07]  /*9540*/  FFMA.FTZ R11, R23, R24, R11 ;  /* 0x00000018170b7223 */ /* 0x000fce000001000b */
.L_x_3802:
[----:B------:R-:W-:Y:S05]  /*9550*/  BSYNC.RECONVERGENT B1 ;  /* 0x0000000000017941 */ /* 0x000fea0003800200 */
.L_x_3801:
[----:B------:R-:W-:Y:S01]  /*9560*/  ISETP.GE.AND P0, PT, R16, UR45, PT ;  /* 0x0000002d10007c0c */ /* 0x000fe2000bf06270 */
[----:B------:R-:W-:-:S12]  /*9570*/  BSSY.RECONVERGENT B3, `(.L_x_3810) ;  /* 0x0000122000037945 */ /* 0x000fd80003800200 */
[----:B------:R-:W-:Y:S05]  /*9580*/  @P0 BRA `(.L_x_3811) ;  /* 0x0000001000800947 */ /* 0x000fea0003800000 */
[----:B------:R-:W-:Y:S01]  /*9590*/  MOV R19, 0x8 ;  /* 0x0000000800137802 */ /* 0x000fe20000000f00 */
[----:B------:R-:W-:Y:S01]  /*95a0*/  ULOP3.LUT UR7, URZ, UR5, URZ, 0x33, !UPT ;  /* 0x00000005ff077292 */ /* 0x000fe2000f8e33ff */
[----:B------:R-:W-:Y:S02]  /*95b0*/  BSSY.RECONVERGENT B2, `(.L_x_3812) ;  /* 0x00000a4000027945 */ /* 0x000fe40003800200 */
        /* <DEDUP_REMOVED lines=14> */
[----:B------:R-:W-:-:S04]  /*96a0*/  LEA R17, R2, UR7, 0x2 ;  /* 0x0000000702117c11 */ /* 0x000fc8000f8e10ff */
[----:B------:R-:W-:-:S07]  /*96b0*/  IADD3 R20, PT, PT, R17, 0x40, RZ ;  /* 0x0000004011147810 */ /* 0x000fce0007ffe0ff */
.L_x_3823:
[C---:B------:R-:W-:Y:S01]  /*96c0*/  IADD3 R22, PT, PT, R16.reuse, -0x10, RZ ;  /* 0xfffffff010167810 */ /* 0x040fe20007ffe0ff */
[----:B------:R-:W-:Y:S01]  /*96d0*/  VIADD R21, R21, 0x4 ;  /* 0x0000000415157836 */ /* 0x000fe20000000000 */
[----:B---3--:R-:W-:Y:S01]  /*96e0*/  MOV R17, R29 ;  /* 0x0000001d00117202 */ /* 0x008fe20000000f00 */
[C---:B------:R-:W-:Y:S01]  /*96f0*/  VIADD R30, R16.reuse, 0xfffffff8 ;  /* 0xfffffff8101e7836 */ /* 0x040fe20000000000 */
[----:B------:R-:W-:Y:S01]  /*9700*/  IADD3 R32, PT, PT, R16, 0x8, RZ ;  /* 0x0000000810207810 */ /* 0x000fe20007ffe0ff */
[----:B------:R-:W-:Y:S01]  /*9710*/  BSSY.RECONVERGENT B4, `(.L_x_3815) ;  /* 0x0000025000047945 */ /* 0x000fe20003800200 */
[-C--:B------:R-:W-:Y:S02]  /*9720*/  ISETP.GE.AND P4, PT, R22, R17.reuse, PT ;  /* 0x000000111600720c */ /* 0x080fe40003f86270 */
[----:B------:R-:W-:Y:S02]  /*9730*/  ISETP.NE.AND P0, PT, R21, RZ, PT ;  /* 0x000000ff1500720c */ /* 0x000fe40003f05270 */
[----:B------:R-:W-:-:S02]  /*9740*/  ISETP.GE.AND P1, PT, R30, R17, PT ;  /* 0x000000111e00720c */ /* 0x000fc40003f26270 */
[-C--:B------:R-:W-:Y:S02]  /*9750*/  ISETP.GE.AND P2, PT, R16, R17.reuse, PT ;  /* 0x000000111000720c */ /* 0x080fe40003f46270 */
[----:B------:R-:W-:-:S05]  /*9760*/  ISETP.GE.AND P3, PT, R32, R17, PT ;  /* 0x000000112000720c */ /* 0x000fca0003f66270 */
[----:B------:R-:W-:Y:S08]  /*9770*/  @!P4 BRA `(.L_x_3816) ;  /* 0x000000000078c947 */ /* 0x000ff00003800000 */
[----:B------:R-:W-:Y:S02]  /*9780*/  IABS R25, R17 ;  /* 0x0000001100197213 */ /* 0x000fe40000000000 */
[----:B------:R-:W-:Y:S02]  /*9790*/  IABS R31, R22 ;  /* 0x00000016001f7213 */ /* 0x000fe40000000000 */
[----:B------:R-:W0:Y:S01]  /*97a0*/  I2F.RP R24, R25 ;  /* 0x0000001900187306 */ /* 0x000e220000209400 */
[----:B------:R-:W-:Y:S02]  /*97b0*/  ISETP.GE.AND P5, PT, R22, RZ, PT ;  /* 0x000000ff1600720c */ /* 0x000fe40003fa6270 */
[----:B------:R-:W-:Y:S01]  /*97c0*/  ISETP.NE.AND P6, PT, R17, RZ, PT ;  /* 0x000000ff1100720c */ /* 0x000fe20003fc5270 */
[----:B------:R-:W3:Y:S04]  /*97d0*/  LDS R22, [R20+-0x40] ;  /* 0xffffc00014167984 */ /* 0x000ee80000000800 */
[----:B0-----:R-:W1:Y:S02]  /*97e0*/  MUFU.RCP R24, R24 ;  /* 0x0000001800187308 */ /* 0x001e640000001000 */
[----:B-1----:R-:W-:-:S06]  /*97f0*/  IADD3 R26, PT, PT, R24, 0xffffffe, RZ ;  /* 0x0ffffffe181a7810 */ /* 0x002fcc0007ffe0ff */
[----:B------:R-:W0:Y:S02]  /*9800*/  F2I.FTZ.U32.TRUNC.NTZ R19, R26 ;  /* 0x0000001a00137305 */ /* 0x000e24000021f000 */
[----:B0-----:R-:W-:-:S04]  /*9810*/  IMAD.MOV R18, RZ, RZ, -R19 ;  /* 0x000000ffff127224 */ /* 0x001fc800078e0a13 */
        /* <DEDUP_REMOVED lines=14> */
[----:B------:R-:W-:-:S05]  /*9900*/  IMAD.WIDE.U32 R18, R19, 0x4, R12 ;  /* 0x0000000413127825 */ /* 0x000fca00078e000c */
[----:B------:R-:W3:Y:S02]  /*9910*/  LDG.E.128 R24, desc[UR36][R18.64] ;  /* 0x0000002412187981 */ /* 0x000ee4000c1e1d00 */
[-C--:B---3--:R-:W-:Y:S01]  /*9920*/  FFMA.FTZ R8, R24, R22.reuse, R8 ;  /* 0x0000001618087223 */ /* 0x088fe20000010008 */
[-C--:B------:R-:W-:Y:S01]  /*9930*/  FFMA.FTZ R9, R25, R22.reuse, R9 ;  /* 0x0000001619097223 */ /* 0x080fe20000010009 */
[-C--:B------:R-:W-:Y:S01]  /*9940*/  FFMA.FTZ R10, R26, R22.reuse, R10 ;  /* 0x000000161a0a7223 */ /* 0x080fe2000001000a */
[----:B------:R-:W-:-:S07]  /*9950*/  FFMA.FTZ R11, R27, R22, R11 ;  /* 0x000000161b0b7223 */ /* 0x000fce000001000b */
.L_x_3816:
[----:B------:R-:W-:Y:S05]  /*9960*/  BSYNC.RECONVERGENT B4 ;  /* 0x0000000000047941 */ /* 0x000fea0003800200 */
.L_x_3815:
[----:B------:R-:W-:Y:S04]  /*9970*/  BSSY.RECONVERGENT B4, `(.L_x_3817) ;  /* 0x0000020000047945 */ /* 0x000fe80003800200 */
[----:B------:R-:W-:Y:S05]  /*9980*/  @!P1 BRA `(.L_x_3818) ;  /* 0x0000000000789947 */ /* 0x000fea0003800000 */
[----:B------:R-:W-:Y:S02]  /*9990*/  IABS R25, R17 ;  /* 0x0000001100197213 */ /* 0x000fe40000000000 */
[----:B-1----:R-:W-:Y:S02]  /*99a0*/  IABS R26, R30 ;  /* 0x0000001e001a7213 */ /* 0x002fe40000000000 */
[----:B------:R-:W0:Y:S01]  /*99b0*/  I2F.RP R22, R25 ;  /* 0x0000001900167306 */ /* 0x000e220000209400 */
[----:B------:R-:W-:Y:S02]  /*99c0*/  ISETP.GE.AND P4, PT, R30, RZ, PT ;  /* 0x000000ff1e00720c */ /* 0x000fe40003f86270 */
[----:B------:R-:W-:-:S05]  /*99d0*/  ISETP.NE.AND P5, PT, R17, RZ, PT ;  /* 0x000000ff1100720c */ /* 0x000fca0003fa5270 */
[----:B0-----:R-:W0:Y:S02]  /*99e0*/  MUFU.RCP R22, R22 ;  /* 0x0000001600167308 */ /* 0x001e240000001000 */
[----:B0-----:R-:W-:Y:S02]  /*99f0*/  IADD3 R24, PT, PT, R22, 0xffffffe, RZ ;  /* 0x0ffffffe16187810 */ /* 0x001fe40007ffe0ff */
[----:B------:R-:W0:Y:S04]  /*9a00*/  LDS R22, [R20+-0x20] ;  /* 0xffffe00014167984 */ /* 0x000e280000000800 */
[----:B------:R-:W1:Y:S02]  /*9a10*/  F2I.FTZ.U32.TRUNC.NTZ R19, R24 ;  /* 0x0000001800137305 */ /* 0x000e64000021f000 */
        /* <DEDUP_REMOVED lines=15> */
[----:B------:R-:W-:-:S05]  /*9b10*/  IMAD.WIDE.U32 R18, R19, 0x4, R12 ;  /* 0x0000000413127825 */ /* 0x000fca00078e000c */
[----:B------:R-:W0:Y:S02]  /*9b20*/  LDG.E.128 R24, desc[UR36][R18.64] ;  /* 0x0000002412187981 */ /* 0x000e24000c1e1d00 */
[-C--:B0-----:R-:W-:Y:S01]  /*9b30*/  FFMA.FTZ R8, R24, R22.reuse, R8 ;  /* 0x0000001618087223 */ /* 0x081fe20000010008 */
[-C--:B------:R-:W-:Y:S01]  /*9b40*/  FFMA.FTZ R9, R25, R22.reuse, R9 ;  /* 0x0000001619097223 */ /* 0x080fe20000010009 */
[-C--:B------:R-:W-:Y:S01]  /*9b50*/  FFMA.FTZ R10, R26, R22.reuse, R10 ;  /* 0x000000161a0a7223 */ /* 0x080fe2000001000a */
[----:B------:R-:W-:-:S07]  /*9b60*/  FFMA.FTZ R11, R27, R22, R11 ;  /* 0x000000161b0b7223 */ /* 0x000fce000001000b */
.L_x_3818:
[----:B------:R-:W-:Y:S05]  /*9b70*/  BSYNC.RECONVERGENT B4 ;  /* 0x0000000000047941 */ /* 0x000fea0003800200 */
.L_x_3817:
        /* <DEDUP_REMOVED lines=8> */
[----:B0-----:R-:W-:Y:S02]  /*9c00*/  VIADD R24, R22, 0xffffffe ;  /* 0x0ffffffe16187836 */ /* 0x001fe40000000000 */
[----:B------:R-:W0:Y:S04]  /*9c10*/  LDS R22, [R20] ;  /* 0x0000000014167984 */ /* 0x000e280000000800 */
        /* <DEDUP_REMOVED lines=22> */
.L_x_3820:
[----:B------:R-:W-:Y:S05]  /*9d80*/  BSYNC.RECONVERGENT B4 ;  /* 0x0000000000047941 */ /* 0x000fea0003800200 */
.L_x_3819:
        /* <DEDUP_REMOVED lines=9> */
[----:B------:R-:W0:Y:S04]  /*9e20*/  LDS R22, [R20+0x20] ;  /* 0x0000200014167984 */ /* 0x000e280000000800 */
        /* <DEDUP_REMOVED lines=22> */
.L_x_3822:
[----:B------:R-:W-:Y:S05]  /*9f90*/  BSYNC.RECONVERGENT B4 ;  /* 0x0000000000047941 */ /* 0x000fea0003800200 */
.L_x_3821:
[----:B------:R-:W-:Y:S02]  /*9fa0*/  IADD3 R16, PT, PT, R16, 0x20, RZ ;  /* 0x0000002010107810 */ /* 0x000fe40007ffe0ff */
[----:B------:R-:W-:Y:S01]  /*9fb0*/  IADD3 R20, PT, PT, R20, 0x80, RZ ;  /* 0x0000008014147810 */ /* 0x000fe20007ffe0ff */
[----:B------:R-:W-:Y:S06]  /*9fc0*/  @P0 BRA `(.L_x_3823) ;  /* 0xfffffff400bc0947 */ /* 0x000fec000383ffff */
[----:B------:R-:W-:Y:S05]  /*9fd0*/  BSYNC.RECONVERGENT B1 ;  /* 0x0000000000017941 */ /* 0x000fea0003800200 */
.L_x_3814:
[----:B------:R-:W-:-:S07]  /*9fe0*/  VIADD R16, R16, 0xfffffff0 ;  /* 0xfffffff010107836 */ /* 0x000fce0000000000 */
.L_x_3813:
[----:B------:R-:W-:Y:S05]  /*9ff0*/  BSYNC.RECONVERGENT B2 ;  /* 0x0000000000027941 */ /* 0x000fea0003800200 */
.L_x_3812:
[----:B------:R-:W-:-:S13]  /*a000*/  LOP3.LUT P0, R23, R23, 0x3, RZ, 0xc0, !PT ;  /* 0x0000000317177812 */ /* 0x000fda000780c0ff */
[----:B------:R-:W-:Y:S05]  /*a010*/  @!P0 BRA `(.L_x_3811) ;  /* 0x0000000400dc8947 */ /* 0x000fea0003800000 */
[----:B------:R-:W-:Y:S01]  /*a020*/  ISETP.NE.AND P0, PT, R23, 0x1, PT ;  /* 0x000000011700780c */ /* 0x000fe20003f05270 */
[----:B------:R-:W-:-:S12]  /*a030*/  BSSY.RECONVERGENT B1, `(.L_x_3824) ;  /* 0x000004e000017945 */ /* 0x000fd80003800200 */
[----:B------:R-:W-:Y:S05]  /*a040*/  @!P0 BRA `(.L_x_3825) ;  /* 0x0000000400308947 */ /* 0x000fea0003800000 */
[----:B------:R-:W0:Y:S01]  /*a050*/  S2UR UR8, SR_CgaCtaId ;  /* 0x00000000000879c3 */ /* 0x000e220000008800 */
[----:B------:R-:W-:Y:S01]  /*a060*/  UMOV UR7, 0x400 ;  /* 0x0000040000077882 */ /* 0x000fe20000000000 */
[C---:B------:R-:W-:Y:S01]  /*a070*/  ISETP.GE.AND P0, PT, R16.reuse, R17, PT ;  /* 0x000000111000720c */ /* 0x040fe20003f06270 */
[----:B------:R-:W-:Y:S01]  /*a080*/  UIADD3 UR7, UPT, UPT, UR7, 0x240, URZ ;  /* 0x0000024007077890 */ /* 0x000fe2000fffe0ff */
[C---:B------:R-:W-:Y:S01]  /*a090*/  IADD3 R18, PT, PT, R16.reuse, -UR5, RZ ;  /* 0x8000000510127c10 */ /* 0x040fe2000fffe0ff */
[----:B------:R-:W-:Y:S01]  /*a0a0*/  BSSY.RECONVERGENT B2, `(.L_x_3826) ;  /* 0x0000024000027945 */ /* 0x000fe20003800200 */
[----:B-1----:R-:W-:-:S04]  /*a0b0*/  IADD3 R26, PT, PT, R16, 0x8, RZ ;  /* 0x00000008101a7810 */ /* 0x002fc80007ffe0ff */
[----:B------:R-:W-:Y:S01]  /*a0c0*/  ISETP.GE.AND P2, PT, R26, R17, PT ;  /* 0x000000111a00720c */ /* 0x000fe20003f46270 */
[----:B0-----:R-:W-:-:S06]  /*a0d0*/  ULEA UR7, UR8, UR7, 0x18 ;  /* 0x0000000708077291 */ /* 0x001fcc000f8ec0ff */
[----:B------:R-:W-:Y:S01]  /*a0e0*/  LEA R25, R18, UR7, 0x2 ;  /* 0x0000000712197c11 */ /* 0x000fe2000f8e10ff */
        /* <DEDUP_REMOVED lines=10> */
[----:B------:R-:W-:Y:S02]  /*a190*/  IMAD R23, R18, R21, RZ ;  /* 0x0000001512177224 */ /* 0x000fe400078e02ff */
[----:B------:R-:W-:-:S05]  /*a1a0*/  HFMA2 R18, -RZ, RZ, 0, 0 ;  /* 0x00000000ff127431 */ /* 0x000fca00000001ff */
[----:B------:R-:W-:-:S04]  /*a1b0*/  IMAD.HI.U32 R18, R19, R23, R18 ;  /* 0x0000001713127227 */ /* 0x000fc800078e0012 */
[----:B------:R-:W-:Y:S02]  /*a1c0*/  IMAD.MOV.U32 R19, RZ, RZ, R24 ;  /* 0x000000ffff137224 */ /* 0x000fe400078e0018 */
[----:B------:R-:W0:Y:S02]  /*a1d0*/  LDS R24, [R25] ;  /* 0x0000000019187984 */ /* 0x000e240000000800 */
        /* <DEDUP_REMOVED lines=16> */
.L_x_3827:
[----:B------:R-:W-:Y:S05]  /*a2e0*/  BSYNC.RECONVERGENT B2 ;  /* 0x0000000000027941 */ /* 0x000fea0003800200 */
.L_x_3826:
        /* <DEDUP_REMOVED lines=15> */
[----:B------:R-:W0:Y:S03]  /*a3e0*/  LDS R24, [R25+0x20] ;  /* 0x0000200019187984 */ /* 0x000e260000000800 */
        /* <DEDUP_REMOVED lines=16> */
.L_x_3829:
[----:B------:R-:W-:Y:S05]  /*a4f0*/  BSYNC.RECONVERGENT B2 ;  /* 0x0000000000027941 */ /* 0x000fea0003800200 */
.L_x_3828:
[----:B------:R-:W-:-:S07]  /*a500*/  IADD3 R16, PT, PT, R16, 0x10, RZ ;  /* 0x0000001010107810 */ /* 0x000fce0007ffe0ff */
.L_x_3825:
[----:B------:R-:W-:Y:S05]  /*a510*/  BSYNC.RECONVERGENT B1 ;  /* 0x0000000000017941 */ /* 0x000fea0003800200 */
.L_x_3824:
[----:B------:R-:W-:-:S04]  /*a520*/  LOP3.LUT P0, RZ, R28, 0x8, RZ, 0xc0, !PT ;  /* 0x000000081cff7812 */ /* 0x000fc8000780c0ff */
[----:B------:R-:W-:-:S13]  /*a530*/  ISETP.LT.OR P0, PT, R16, R17, P0 ;  /* 0x000000111000720c */ /* 0x000fda0000701670 */
[----:B------:R-:W-:Y:S05]  /*a540*/  @P0 BRA `(.L_x_3811) ;  /* 0x0000000000900947 */ /* 0x000fea0003800000 */
        /* <DEDUP_REMOVED lines=36> */
.L_x_3811:
[----:B------:R-:W-:Y:S05]  /*a790*/  BSYNC.RECONVERGENT B3 ;  /* 0x0000000000037941 */ /* 0x000fea0003800200 */
.L_x_3810:
[----:B------:R-:W-:-:S13]  /*a7a0*/  ISETP.NE.AND P0, PT, R2, UR6, PT ;  /* 0x0000000602007c0c */ /* 0x000fda000bf05270 */
[----:B------:R-:W-:Y:S05]  /*a7b0*/  @P0 BRA `(.L_x_3800) ;  /* 0x0000000000e80947 */ /* 0x000fea0003800000 */
[----:B------:R-:W0:Y:S01]  /*a7c0*/  LDC R12, c[0x0][0x478] ;  /* 0x00011e00ff0c7b82 */ /* 0x000e220000000800 */
[----:B--2---:R-:W-:Y:S01]  /*a7d0*/  IADD3 R33, PT, PT, R14, UR44, RZ ;  /* 0x0000002c0e217c10 */ /* 0x004fe2000fffe0ff */
[----:B------:R-:W2:Y:S01]  /*a7e0*/  LDCU.64 UR8, c[0x0][0x460] ;  /* 0x00008c00ff0877ac */ /* 0x000ea20008000a00 */
[----:B------:R-:W-:Y:S01]  /*a7f0*/  UMOV UR7, 0x400 ;  /* 0x0000040000077882 */ /* 0x000fe20000000000 */
[----:B------:R-:W3:Y:S01]  /*a800*/  LDCU.64 UR10, c[0x0][0x3c0] ;  /* 0x00007800ff0a77ac */ /* 0x000ee20008000a00 */
[----:B0-----:R-:W-:-:S13]  /*a810*/  ISETP.NE.AND P1, PT, R12, 0x2, PT ;  /* 0x000000020c00780c */ /* 0x001fda0003f25270 */
[----:B------:R-:W0:Y:S08]  /*a820*/  @!P1 LDC.64 R12, c[0x0][0x3a8] ;  /* 0x0000ea00ff0c9b82 */ /* 0x000e300000000a00 */
[----:B------:R-:W4:Y:S08]  /*a830*/  @!P1 LDC.64 R22, c[0x0][0x468] ;  /* 0x00011a00ff169b82 */ /* 0x000f300000000a00 */
[----:B------:R-:W1:Y:S01]  /*a840*/  @P1 LDC.64 R18, c[0x0][0x3a8] ;  /* 0x0000ea00ff121b82 */ /* 0x000e620000000a00 */
[----:B0-----:R-:W-:-:S04]  /*a850*/  @!P1 IADD3 R12, P0, PT, R33, R12, RZ ;  /* 0x0000000c210c9210 */ /* 0x001fc80007f1e0ff */
[----:B------:R-:W-:Y:S01]  /*a860*/  @!P1 LEA.HI.X.SX32 R13, R33, R13, 0x1, P0 ;  /* 0x0000000d210d9211 */ /* 0x000fe200000f0eff */
[----:B----4-:R-:W4:Y:S04]  /*a870*/  @!P1 LDG.E R22, desc[UR36][R22.64+0x8] ;  /* 0x0000082416169981 */ /* 0x010f28000c1e1900 */
[----:B------:R-:W3:Y:S01]  /*a880*/  @!P1 LDG.E R16, desc[UR36][R12.64] ;  /* 0x000000240c109981 */ /* 0x000ee2000c1e1900 */
[----:B--2---:R-:W-:-:S04]  /*a890*/  ISETP.NE.U32.AND P0, PT, RZ, UR8, PT ;  /* 0x00000008ff007c0c */ /* 0x004fc8000bf05070 */
[----:B------:R-:W-:-:S13]  /*a8a0*/  ISETP.NE.AND.EX P0, PT, RZ, UR9, PT, P0 ;  /* 0x00000009ff007c0c */ /* 0x000fda000bf05300 */
[----:B------:R-:W0:Y:S08]  /*a8b0*/  @P0 LDC R24, c[0x0][0x3f8] ;  /* 0x0000fe00ff180b82 */ /* 0x000e300000000800 */
[----:B------:R-:W2:Y:S01]  /*a8c0*/  @P0 LDC.64 R20, c[0x0][0x458] ;  /* 0x00011600ff140b82 */ /* 0x000ea20000000a00 */
[----:B-1----:R-:W-:-:S04]  /*a8d0*/  @P1 IMAD.WIDE R12, R33, 0x4, R18 ;  /* 0x00000004210c1825 */ /* 0x002fc800078e0212 */
[----:B0-----:R-:W-:-:S04]  /*a8e0*/  @P0 IMAD R3, R24, UR38, R3 ;  /* 0x0000002618030c24 */ /* 0x001fc8000f8e0203 */
[----:B------:R-:W-:-:S04]  /*a8f0*/  @P0 IMAD R3, R3, 0x50, R14 ;  /* 0x0000005003030824 */ /* 0x000fc800078e020e */
[----:B--2---:R-:W-:Y:S01]  /*a900*/  @P0 IMAD.WIDE R18, R3, 0x4, R20 ;  /* 0x0000000403120825 */ /* 0x004fe200078e0214 */
[----:B---3--:R-:W4:Y:S08]  /*a910*/  @!P1 I2F.S8 R25, R16 ;  /* 0x0000001000199306 */ /* 0x008f300000001400 */
[----:B------:R-:W0:Y:S08]  /*a920*/  @!P1 I2F.S8 R27, R16.B1 ;  /* 0x10000010001b9306 */ /* 0x000e300000001400 */
[----:B------:R-:W1:Y:S08]  /*a930*/  @!P1 I2F.S8 R29, R16.B2 ;  /* 0x20000010001d9306 */ /* 0x000e700000001400 */
[----:B------:R-:W2:Y:S01]  /*a940*/  @!P1 I2F.S8 R31, R16.B3 ;  /* 0x30000010001f9306 */ /* 0x000ea20000001400 */
[C---:B----4-:R-:W-:Y:S01]  /*a950*/  @!P1 FMUL.FTZ R24, R22.reuse, R25 ;  /* 0x0000001916189220 */ /* 0x050fe20000410000 */
[C---:B0-----:R-:W-:Y:S01]  /*a960*/  @!P1 FMUL.FTZ R25, R22.reuse, R27 ;  /* 0x0000001b16199220 */ /* 0x041fe20000410000 */
[C---:B-1----:R-:W-:Y:S01]  /*a970*/  @!P1 FMUL.FTZ R26, R22.reuse, R29 ;  /* 0x0000001d161a9220 */ /* 0x042fe20000410000 */
[----:B--2---:R-:W-:-:S02]  /*a980*/  @!P1 FMUL.FTZ R27, R22, R31 ;  /* 0x0000001f161b9220 */ /* 0x004fc40000410000 */
[----:B------:R-:W2:Y:S04]  /*a990*/  @P0 LDG.E.128 R20, desc[UR36][R18.64] ;  /* 0x0000002412140981 */ /* 0x000ea8000c1e1d00 */
[----:B------:R0:W3:Y:S01]  /*a9a0*/  @P1 LDG.E.128 R24, desc[UR36][R12.64] ;  /* 0x000000240c181981 */ /* 0x0000e2000c1e1d00 */
[----:B------:R-:W1:Y:S01]  /*a9b0*/  S2UR UR9, SR_CgaCtaId ;  /* 0x00000000000979c3 */ /* 0x000e620000008800 */
[----:B------:R-:W-:Y:S02]  /*a9c0*/  UIADD3 UR8, UPT, UPT, UR7, 0x240, URZ ;  /* 0x0000024007087890 */ /* 0x000fe4000fffe0ff */
[----:B------:R-:W-:Y:S01]  /*a9d0*/  UIADD3 UR7, UPT, UPT, -UR5, UR45, URZ ;  /* 0x0000002d05077290 */ /* 0x000fe2000fffe1ff */
[----:B------:R-:W-:Y:S01]  /*a9e0*/  IMAD R17, R15, R17, R14 ;  /* 0x000000110f117224 */ /* 0x000fe200078e020e */
[----:B-1----:R-:W-:-:S04]  /*a9f0*/  ULEA UR8, UR9, UR8, 0x18 ;  /* 0x0000000809087291 */ /* 0x002fc8000f8ec0ff */
[----:B------:R-:W-:Y:S02]  /*aa00*/  ULEA UR7, UR7, UR8, 0x2 ;  /* 0x0000000807077291 */ /* 0x000fe4000f8e10ff */
[----:B------:R-:W-:Y:S01]  /*aa10*/  UIMAD UR8, UR40, 0x50, URZ ;  /* 0x00000050280878a4 */ /* 0x000fe2000f8e02ff */
[----:B0-----:R-:W-:-:S06]  /*aa20*/  SHF.R.S32.HI R12, RZ, 0x1f, R17 ;  /* 0x0000001fff0c7819 */ /* 0x001fcc0000011411 */
[----:B------:R-:W0:Y:S01]  /*aa30*/  LDS R3, [UR7] ;  /* 0x00000007ff037984 */ /* 0x000e220008000800 */
        /* <DEDUP_REMOVED lines=18> */
.L_x_3800:
[----:B------:R-:W-:Y:S05]  /*ab60*/  BSYNC.RECONVERGENT B0 ;  /* 0x0000000000007941 */ /* 0x000fea0003800200 */
.L_x_3799:
        /* <DEDUP_REMOVED lines=44> */
.L_x_3830:
        /* <DEDUP_REMOVED lines=35> */
.L_x_3831:
[----:B------:R-:W0:Y:S01]  /*b060*/  LDC.64 R2, c[0x0][0x380] ;  /* 0x0000e000ff027b82 */ /* 0x000e220000000a00 */
[----:B------:R-:W-:-:S04]  /*b070*/  IMAD.IADD R15, R15, 0x1, R14 ;  /* 0x000000010f0f7824 */ /* 0x000fc800078e020e */
[----:B0-----:R-:W-:-:S05]  /*b080*/  IMAD.WIDE R2, R15, 0x4, R2 ;  /* 0x000000040f027825 */ /* 0x001fca00078e0202 */
[----:B------:R-:W-:Y:S01]  /*b090*/  STG.E.128 desc[UR36][R2.64], R8 ;  /* 0x0000000802007986 */ /* 0x000fe2000c101d24 */
[----:B------:R-:W-:Y:S05]  /*b0a0*/  EXIT ;  /* 0x000000000000794d */ /* 0x000fea0003800000 */
.L_x_3693:
[----:B------:R-:W-:Y:S01]  /*b0b0*/  HFMA2 R12, -RZ, RZ, 0, 9.5367431640625e-07 ;  /* 0x00000010ff0c7431 */ /* 0x000fe200000001ff */
[----:B------:R-:W-:Y:S01]  /*b0c0*/  MOV R11, 0x1f ;  /* 0x0000001f000b7802 */ /* 0x000fe20000000f00 */
[----:B------:R-:W-:-:S07]  /*b0d0*/  IMAD.MOV.U32 R15, RZ, RZ, -0x1 ;  /* 0xffffffffff0f7424 */ /* 0x000fce00078e00ff */
[----:B0-----:R-:W-:Y:S05]  /*b0e0*/  WARPSYNC.COLLECTIVE R15, `(.L_x_3832) ;  /* 0x000000000f087348 */ /* 0x001fea0003c00000 */
[----:B------:R1:W2:Y:S02]  /*b0f0*/  SHFL.BFLY P6, R14, R13, R12, R11 ;  /* 0x0c00000c0d0e7389 */ /* 0x0002a400000c000b */
[----:B012---:R-:W-:Y:S05]  /*b100*/  ENDCOLLECTIVE ;  /* 0x000000000000791b */ /* 0x007fea0003800000 */
.L_x_3832:
[----:B------:R-:W-:Y:S02]  /*b110*/  HFMA2 R12, -RZ, RZ, 0, 4.76837158203125e-07 ;  /* 0x00000008ff0c7431 */ /* 0x000fe400000001ff */
[----:B------:R-:W-:-:S05]  /*b120*/  FADD.FTZ R0, R13, R14 ;  /* 0x0000000e0d007221 */ /* 0x000fca0000010000 */
[----:B------:R-:W-:-:S07]  /*b130*/  MOV R13, R0 ;  /* 0x00000000000d7202 */ /* 0x000fce0000000f00 */
[----:B------:R-:W-:Y:S05]  /*b140*/  WARPSYNC.COLLECTIVE R15, `(.L_x_3833) ;  /* 0x000000000f087348 */ /* 0x000fea0003c00000 */
[----:B------:R0:W1:Y:S02]  /*b150*/  SHFL.BFLY P6, R14, R13, R12, R11 ;  /* 0x0c00000c0d0e7389 */ /* 0x00006400000c000b */
[----:B01----:R-:W-:Y:S05]  /*b160*/  ENDCOLLECTIVE ;  /* 0x000000000000791b */ /* 0x003fea0003800000 */
.L_x_3833:
[----:B------:R-:W-:Y:S01]  /*b170*/  MOV R12, 0x4 ;  /* 0x00000004000c7802 */ /* 0x000fe20000000f00 */
[----:B------:R-:W-:-:S04]  /*b180*/  FADD.FTZ R2, R0, R14 ;  /* 0x0000000e00027221 */ /* 0x000fc80000010000 */
[----:B------:R-:W-:-:S07]  /*b190*/  IMAD.MOV.U32 R13, RZ, RZ, R2 ;  /* 0x000000ffff0d7224 */ /* 0x000fce00078e0002 */
[----:B------:R-:W-:Y:S05]  /*b1a0*/  WARPSYNC.COLLECTIVE R15, `(.L_x_3834) ;  /* 0x000000000f087348 */ /* 0x000fea0003c00000 */
[----:B------:R0:W1:Y:S02]  /*b1b0*/  SHFL.BFLY P6, R14, R13, R12, R11 ;  /* 0x0c00000c0d0e7389 */ /* 0x00006400000c000b */
[----:B01----:R-:W-:Y:S05]  /*b1c0*/  ENDCOLLECTIVE ;  /* 0x000000000000791b */ /* 0x003fea0003800000 */
.L_x_3834:
[----:B------:R-:W-:Y:S02]  /*b1d0*/  IMAD.MOV.U32 R12, RZ, RZ, 0x2 ;  /* 0x00000002ff0c7424 */ /* 0x000fe400078e00ff */
[----:B------:R-:W-:-:S05]  /*b1e0*/  FADD.FTZ R3, R2, R14 ;  /* 0x0000000e02037221 */ /* 0x000fca0000010000 */
[----:B------:R-:W-:-:S07]  /*b1f0*/  MOV R13, R3 ;  /* 0x00000003000d7202 */ /* 0x000fce0000000f00 */
[----:B------:R-:W-:Y:S05]  /*b200*/  WARPSYNC.COLLECTIVE R15, `(.L_x_3835) ;  /* 0x000000000f087348 */ /* 0x000fea0003c00000 */
[----:B------:R0:W1:Y:S02]  /*b210*/  SHFL.BFLY P6, R14, R13, R12, R11 ;  /* 0x0c00000c0d0e7389 */ /* 0x00006400000c000b */
[----:B01----:R-:W-:Y:S05]  /*b220*/  ENDCOLLECTIVE ;  /* 0x000000000000791b */ /* 0x003fea0003800000 */
.L_x_3835:
[----:B------:R-:W-:Y:S02]  /*b230*/  HFMA2 R12, -RZ, RZ, 0, 5.9604644775390625e-08 ;  /* 0x00000001ff0c7431 */ /* 0x000fe400000001ff */
[----:B------:R-:W-:-:S05]  /*b240*/  FADD.FTZ R4, R3, R14 ;  /* 0x0000000e03047221 */ /* 0x000fca0000010000 */
[----:B------:R-:W-:-:S07]  /*b250*/  MOV R13, R4 ;  /* 0x00000004000d7202 */ /* 0x000fce0000000f00 */
[----:B------:R-:W-:Y:S05]  /*b260*/  WARPSYNC.COLLECTIVE R15, `(.L_x_3836) ;  /* 0x000000000f087348 */ /* 0x000fea0003c00000 */
[----:B------:R0:W1:Y:S02]  /*b270*/  SHFL.BFLY P6, R14, R13, R12, R11 ;  /* 0x0c00000c0d0e7389 */ /* 0x00006400000c000b */
[----:B01----:R-:W-:Y:S05]  /*b280*/  ENDCOLLECTIVE ;  /* 0x000000000000791b */ /* 0x003fea0003800000 */
.L_x_3836:
[----:B------:R-:W-:Y:S05]  /*b290*/  BRA `(.L_x_3837) ;  /* 0xffffff68006c7947 */ /* 0x000fea000383ffff */
.L_x_3838:
        /* <DEDUP_REMOVED lines=14> */
.L_x_4074:


//--------------------- .text._ZN4mmha33masked_multihead_attention_kernelIfLi80ELi128ELi2ELi32ELi128ELb0ELb0EEEv26Multihead_attention_paramsIT_XT5_EE --------------------------
	.section	.text._ZN4mmha33masked_multihead_attention_kernelIfLi80ELi128ELi2ELi32ELi128ELb0ELb0EEEv26Multihead_attention_paramsIT_XT5_EE,"ax",@progbits
	.align	128
        .global         _ZN4mmha33masked_multihead_attention_kernelIfLi80ELi128ELi2ELi32ELi128ELb0ELb0EEEv26Multihead_attention_paramsIT_XT5_EE
        .type           _ZN4mmha33masked_multihead_attention_kernelIfLi80ELi128ELi2ELi32ELi128ELb0ELb0EEEv26Multihead_attention_paramsIT_XT5_EE,@function
        .size           _ZN4mmha33masked_multihead_attention_kernelIfLi80ELi128ELi2ELi32ELi128ELb0ELb0EEEv26Multihead_attention_paramsIT_XT5_EE,(.L_x_4075 - _ZN4mmha33masked_multihead_attention_kernelIfLi80ELi128ELi2ELi32ELi128ELb0ELb0EEEv26Multihead_attention_paramsIT_XT5_EE)
        .other          _ZN4mmha33masked_multihead_attention_kernelIfLi80ELi128ELi2ELi32ELi128ELb0ELb0EEEv26Multihead_attention_paramsIT_XT5_EE,@"STO_CUDA_ENTRY STV_DEFAULT"
_ZN4mmha33masked_multihead_attention_kernelIfLi80ELi128ELi2ELi32ELi128ELb0ELb0EEEv26Multihead_attention_paramsIT_XT5_EE:
.text._ZN4mmha33masked_multihead_attention_kernelIfLi80ELi128ELi2ELi32ELi128ELb0ELb0EEEv26Multihead_attention_paramsIT_XT5_EE:
        /* <DEDUP_REMOVED lines=12> */
.L_x_3839:
        /* <DEDUP_REMOVED lines=88> */
.L_x_3841:
[----:B------:R-:W-:Y:S05]  /*0640*/  BSYNC.RECONVERGENT B0 ;  /* 0x0000000000007941 */ /* 0x000fea0003800200 */
.L_x_3840:
        /* <DEDUP_REMOVED lines=8> */
.L_x_3843:
[----:B------:R-:W-:Y:S05]  /*06d0*/  BSYNC.RECONVERGENT B0 ;  /* 0x0000000000007941 */ /* 0x000fea0003800200 */
.L_x_3842:
        /* <DEDUP_REMOVED lines=127> */
.L_x_3845:
        /* <DEDUP_REMOVED lines=53> */
.L_x_3847:
        /* <DEDUP_REMOVED lines=79> */
.L_x_3851:
[----:B------:R-:W-:Y:S05]  /*1710*/  BSYNC.RECONVERGENT B1 ;  /* 0x0000000000017941 */ /* 0x000fea0003800200 */
.L_x_3850:
        /* <DEDUP_REMOVED lines=8> */
.L_x_3849:
[----:B------:R-:W-:Y:S05]  /*17a0*/  BSYNC.RECONVERGENT B0 ;  /* 0x0000000000007941 */ /* 0x000fea0003800200 */
.L_x_3848:
[----:B------:R-:W-:Y:S01]  /*17b0*/  BAR.SYNC.DEFER_BLOCKING 0x0 ;  /* 0x0000000000007b1d */ /* 0x000fe20000010000 */
[----:B------:R-:W-:-:S04]  /*17c0*/  @!P6 IMAD R33, R33, R36, R35 ;  /* 0x000000242121e224 */ /* 0x000fc800078e0223 */
[C---:B------:R-:W-:Y:S02]  /*17d0*/  @!P6 IMAD R0, R33.reuse, 0x4, R0 ;  /* 0x000000042100e824 */ /* 0x040fe400078e0200 */
[----:B------:R-:W-:-:S03]  /*17e0*/  @!P6 IMAD R3, R33, 0x4, R3 ;  /* 0x000000042103e824 */ /* 0x000fc600078e0203 */
[----:B---3--:R0:W1:Y:S04]  /*17f0*/  @!P6 LDS.128 R24, [R0] ;  /* 0x000000000018e984 */ /* 0x0080680000000c00 */
[----:B------:R0:W2:Y:S01]  /*1800*/  @!P6 LDS.128 R28, [R3] ;  /* 0x00000000031ce984 */ /* 0x0000a20000000c00 */
[----:B------:R-:W-:Y:S06]  /*1810*/  BAR.SYNC.DEFER_BLOCKING 0x0 ;  /* 0x0000000000007b1d */ /* 0x000fec0000010000 */
.L_x_3846:
[----:B------:R-:W-:Y:S05]  /*1820*/  BSYNC.RECONVERGENT B6 ;  /* 0x0000000000067941 */ /* 0x000fea0003800200 */
.L_x_3844:
        /* <DEDUP_REMOVED lines=17> */
[----:B------:R-:W-:Y:S01]  /*1940*/  @!P0 IMAD R7, R7, 0x14, R6 ;  /* 0x0000001407078824 */ /* 0x000fe200078e0206 */
[----:B------:R-:W-:Y:S01]  /*1950*/  LEA R6, R22, UR4, 0x4 ;  /* 0x0000000416067c11 */ /* 0x000fe2000f8e20ff */
[----:B------:R-:W-:Y:S02]  /*1960*/  UMOV UR4, 0xffffffff ;  /* 0xffffffff00047882 */ /* 0x000fe40000000000 */
[----:B------:R-:W-:Y:S02]  /*1970*/  @!P0 IMAD.SHL.U32 R7, R7, 0x4, RZ ;  /* 0x0000000407078824 */ /* 0x000fe400078e00ff */
[----:B------:R0:W-:Y:S02]  /*1980*/  STS.128 [R6], R24 ;  /* 0x0000001806007388 */ /* 0x0001e40000000c00 */
[----:B-1----:R-:W-:-:S04]  /*1990*/  @!P0 IMAD.WIDE R4, R7, 0x4, R4 ;  /* 0x0000000407048825 */ /* 0x002fc800078e0204 */
[----:B------:R-:W-:Y:S01]  /*19a0*/  FFMA.FTZ R7, R29, R25, R8 ;  /* 0x000000191d077223 */ /* 0x000fe20000010008 */
[----:B------:R0:W-:Y:S03]  /*19b0*/  @!P0 STG.E.128 desc[UR36][R4.64], R28 ;  /* 0x0000001c04008986 */ /* 0x0001e6000c101d24 */
[----:B------:R-:W-:-:S04]  /*19c0*/  FFMA.FTZ R8, R30, R26, R7 ;  /* 0x0000001a1e087223 */ /* 0x000fc80000010007 */
        /* <DEDUP_REMOVED lines=11> */
.L_x_3935:
        /* <DEDUP_REMOVED lines=9> */
[----:B------:R-:W0:Y:S01]  /*1b10*/  LDCU UR4, c[0x0][0x440] ;  /* 0x00008800ff0477ac */ /* 0x000e220008000800 */
[----:B------:R-:W1:Y:S01]  /*1b20*/  LDC.64 R4, c[0x0][0x438] ;  /* 0x00010e00ff047b82 */ /* 0x000e620000000a00 */
[----:B-----5:R-:W-:-:S05]  /*1b30*/  IADD3 R6, PT, PT, -R17, R18, RZ ;  /* 0x0000001211067210 */ /* 0x020fca0007ffe1ff */
[----:B0-----:R-:W-:-:S04]  /*1b40*/  IMAD R7, R87, UR4, R6 ;  /* 0x0000000457077c24 */ /* 0x001fc8000f8e0206 */
[----:B------:R-:W-:-:S04]  /*1b50*/  IMAD R7, R7, UR4, R6 ;  /* 0x0000000407077c24 */ /* 0x000fc8000f8e0206 */
[----:B-1----:R-:W-:-:S06]  /*1b60*/  IMAD.WIDE R4, R7, 0x4, R4 ;  /* 0x0000000407047825 */ /* 0x002fcc00078e0204 */
[----:B------:R-:W2:Y:S02]  /*1b70*/  LDG.E R5, desc[UR36][R4.64] ;  /* 0x0000002404057981 */ /* 0x000ea4000c1e1900 */
[----:B--2---:R-:W-:-:S07]  /*1b80*/  FADD.FTZ R0, R0, R5 ;  /* 0x0000000500007221 */ /* 0x004fce0000010000 */
.L_x_3854:
[----:B------:R3:W-:Y:S02]  /*1b90*/  STS [R3], R0 ;  /* 0x0000000003007388 */ /* 0x0007e40000000800 */
.L_x_3852:
[----:B------:R-:W-:Y:S05]  /*1ba0*/  WARPSYNC.ALL ;  /* 0x0000000000007948 */ /* 0x000fea0003800000 */
[----:B------:R-:W-:Y:S01]  /*1bb0*/  VIADD R4, R9, 0xf ;  /* 0x0000000f09047836 */ /* 0x000fe20000000000 */
[----:B------:R-:W4:Y:S01]  /*1bc0*/  LDCU UR4, c[0x0][0x3f0] ;  /* 0x00007e00ff0477ac */ /* 0x000f220008000800 */
[----:B------:R-:W-:Y:S01]  /*1bd0*/  SHF.R.U32.HI R12, RZ, 0x1, R22 ;  /* 0x00000001ff0c7819 */ /* 0x000fe20000011616 */
[----:B------:R-:W-:Y:S01]  /*1be0*/  IMAD.SHL.U32 R22, R22, 0x8, RZ ;  /* 0x0000000816167824 */ /* 0x000fe200078e00ff */
[----:B------:R-:W-:Y:S01]  /*1bf0*/  BSSY B0, `(.L_x_3855) ;  /* 0x000029c000007945 */ /* 0x000fe20003800000 */
[----:B------:R-:W-:Y:S01]  /*1c00*/  SHF.R.S32.HI R5, RZ, 0x1f, R4 ;  /* 0x0000001fff057819 */ /* 0x000fe20000011404 */
[----:B------:R-:W-:Y:S01]  /*1c10*/  UIADD3 UR5, UPT, UPT, UR5, 0x20, URZ ;  /* 0x0000002005057890 */ /* 0x000fe2000fffe0ff */
[----:B------:R-:W0:Y:S02]  /*1c20*/  LDCU UR12, c[0x0][0x410] ;  /* 0x00008200ff0c77ac */ /* 0x000e240008000800 */
[----:B------:R-:W-:-:S02]  /*1c30*/  LEA.HI R5, R5, R4, RZ, 0x4 ;  /* 0x0000000405057211 */ /* 0x000fc400078f20ff */
[----:B------:R-:W-:Y:S01]  /*1c40*/  LOP3.LUT R22, R22, 0x8, RZ, 0xc0, !PT ;  /* 0x0000000816167812 */ /* 0x000fe200078ec0ff */
[----:B------:R-:W0:Y:S01]  /*1c50*/  LDCU.64 UR14, c[0x0][0x438] ;  /* 0x00008700ff0e77ac */ /* 0x000e220008000a00 */
[----:B------:R-:W-:Y:S01]  /*1c60*/  LOP3.LUT R10, R5, 0xfffffff0, RZ, 0xc0, !PT ;  /* 0xfffffff0050a7812 */ /* 0x000fe200078ec0ff */
[----:B------:R-:W0:Y:S01]  /*1c70*/  LDCU.64 UR10, c[0x0][0x448] ;  /* 0x00008900ff0a77ac */ /* 0x000e220008000a00 */
[----:B------:R-:W-:Y:S02]  /*1c80*/  BAR.SYNC.DEFER_BLOCKING 0x0 ;  /* 0x0000000000007b1d */ /* 0x000fe40000010000 */
[----:B------:R-:W-:Y:S01]  /*1c90*/  ISETP.GE.AND P0, PT, R12, R10, PT ;  /* 0x0000000a0c00720c */ /* 0x000fe20003f06270 */
[----:B----4-:R-:W-:Y:S01]  /*1ca0*/  IMAD R4, R34, UR4, R87 ;  /* 0x0000000422047c24 */ /* 0x010fe2000f8e0257 */
[----:B------:R-:W-:-:S03]  /*1cb0*/  ULEA UR5, UR6, UR5, 0x18 ;  /* 0x0000000506057291 */ /* 0x000fc6000f8ec0ff */
[----:B------:R-:W-:-:S08]  /*1cc0*/  IMAD R4, R4, 0x50, RZ ;  /* 0x0000005004047824 */ /* 0x000fd000078e02ff */
[----:B------:R-:W-:Y:S05]  /*1cd0*/  @P0 BRA `(.L_x_3856) ;  /* 0x0000002800340947 */ /* 0x000fea0003800000 */
[----:B------:R-:W4:Y:S01]  /*1ce0*/  LDC R5, c[0x0][0x3f4] ;  /* 0x0000fd00ff057b82 */ /* 0x000f220000000800 */
[----:B------:R-:W1:Y:S01]  /*1cf0*/  LDCU.64 UR8, c[0x0][0x420] ;  /* 0x00008400ff0877ac */ /* 0x000e620008000a00 */
[C---:B0-----:R-:W-:Y:S01]  /*1d00*/  IMAD.IADD R7, R23.reuse, 0x1, R12 ;  /* 0x0000000117077824 */ /* 0x041fe200078e020c */
[----:B------:R-:W0:Y:S01]  /*1d10*/  LDS.64 R84, [R22+UR5] ;  /* 0x0000000516547984 */ /* 0x000e220008000a00 */
[----:B------:R-:W-:Y:S01]  /*1d20*/  IMAD.IADD R10, R23, 0x1, R10 ;  /* 0x00000001170a7824 */ /* 0x000fe200078e020a */
[----:B------:R-:W2:Y:S02]  /*1d30*/  LDCU UR4, c[0x0][0x440] ;  /* 0x00008800ff0477ac */ /* 0x000ea40008000800 */
[----:B------:R-:W0:Y:S04]  /*1d40*/  LDS.64 R82, [R22+UR5+0x10] ;  /* 0x0000100516527984 */ /* 0x000e280008000a00 */
[----:B------:R-:W0:Y:S04]  /*1d50*/  LDS.64 R80, [R22+UR5+0x20] ;  /* 0x0000200516507984 */ /* 0x000e280008000a00 */
[----:B------:R-:W0:Y:S01]  /*1d60*/  LDS.64 R78, [R22+UR5+0x30] ;  /* 0x00003005164e7984 */ /* 0x000e220008000a00 */
[----:B-1----:R-:W-:-:S03]  /*1d70*/  ISETP.NE.U32.AND P0, PT, RZ, UR8, PT ;  /* 0x00000008ff007c0c */ /* 0x002fc6000bf05070 */
[----:B------:R-:W1:Y:S01]  /*1d80*/  LDS.64 R76, [R22+UR5+0x40] ;  /* 0x00004005164c7984 */ /* 0x000e620008000a00 */
[----:B--2---:R-:W-:Y:S01]  /*1d90*/  IMAD R150, R87, UR4, R18 ;  /* 0x0000000457967c24 */ /* 0x004fe2000f8e0212 */
[----:B----4-:R-:W-:Y:S02]  /*1da0*/  IABS R5, R5 ;  /* 0x0000000500057213 */ /* 0x010fe40000000000 */
[----:B------:R-:W2:Y:S01]  /*1db0*/  LDS.64 R74, [R22+UR5+0x50] ;  /* 0x00005005164a7984 */ /* 0x000ea20008000a00 */
[----:B------:R-:W-:Y:S01]  /*1dc0*/  ISETP.NE.AND.EX P0, PT, RZ, UR9, PT, P0 ;  /* 0x00000009ff007c0c */ /* 0x000fe2000bf05300 */
[----:B------:R-:W-:Y:S01]  /*1dd0*/  IMAD R150, R150, UR4, R7 ;  /* 0x0000000496967c24 */ /* 0x000fe2000f8e0207 */
        /* <DEDUP_REMOVED lines=12> */
[----:B------:R3:W1:Y:S03]  /*1ea0*/  F2I.FTZ.U32.TRUNC.NTZ R9, R8 ;  /* 0x0000000800097305 */ /* 0x000666000021f000 */
[----:B------:R-:W0:Y:S04]  /*1eb0*/  LDS.64 R54, [R22+UR5+0xf0] ;  /* 0x0000f00516367984 */ /* 0x000e280008000a00 */
[----:B------:R-:W0:Y:S01]  /*1ec0*/  LDS.64 R52, [R22+UR5+0x100] ;  /* 0x0001000516347984 */ /* 0x000e220008000a00 */
[----:B---3--:R-:W-:-:S03]  /*1ed0*/  HFMA2 R8, -RZ, RZ, 0, 0 ;  /* 0x00000000ff087431 */ /* 0x008fc600000001ff */
[----:B------:R-:W3:Y:S04]  /*1ee0*/  LDS.64 R50, [R22+UR5+0x110] ;  /* 0x0001100516327984 */ /* 0x000ee80008000a00 */
[----:B------:R-:W0:Y:S01]  /*1ef0*/  LDS.64 R48, [R22+UR5+0x120] ;  /* 0x0001200516307984 */ /* 0x000e220008000a00 */
[----:B-1----:R-:W-:-:S03]  /*1f00*/  IMAD.MOV R6, RZ, RZ, -R9 ;  /* 0x000000ffff067224 */ /* 0x002fc600078e0a09 */
[----:B------:R-:W1:Y:S01]  /*1f10*/  LDS.64 R46, [R22+UR5+0x130] ;  /* 0x00013005162e7984 */ /* 0x000e620008000a00 */
[----:B------:R-:W-:Y:S01]  /*1f20*/  IMAD R11, R6, R5, RZ ;  /* 0x00000005060b7224 */ /* 0x000fe200078e02ff */
[----:B------:R-:W-:Y:S02]  /*1f30*/  IADD3 R6, P1, P2, R88, UR8, R7 ;  /* 0x0000000858067c10 */ /* 0x000fe4000fa3e007 */
        /* <DEDUP_REMOVED lines=14> */
[----:B-1234-:R-:W-:-:S07]  /*2020*/  LEA R22, R12, UR7, 0x2 ;  /* 0x000000070c167c11 */ /* 0x01efce000f8e10ff */
.L_x_3860:
[----:B------:R-:W1:Y:S01]  /*2030*/  LDC R151, c[0x0][0x3f4] ;  /* 0x0000fd00ff977b82 */ /* 0x000e620000000800 */
[----:B0-----:R-:W-:Y:S02]  /*2040*/  IABS R13, R7 ;  /* 0x00000007000d7213 */ /* 0x001fe40000000000 */
[----:B------:R-:W-:-:S03]  /*2050*/  ISETP.GE.AND P2, PT, R7, RZ, PT ;  /* 0x000000ff0700720c */ /* 0x000fc60003f46270 */
[----:B------:R-:W-:-:S04]  /*2060*/  IMAD.HI.U32 R11, R8, R13, RZ ;  /* 0x0000000d080b7227 */ /* 0x000fc800078e00ff */
[----:B------:R-:W-:Y:S02]  /*2070*/  IMAD.MOV R158, RZ, RZ, -R11 ;  /* 0x000000ffff9e7224 */ /* 0x000fe400078e0a0b */
[----:B------:R-:W2:Y:S01]  /*2080*/  S2R R11, SR_TID.X ;  /* 0x00000000000b7919 */ /* 0x000ea20000002100 */
        /* <DEDUP_REMOVED lines=8> */
[----:B------:R-:W-:-:S03]  /*2110*/  ISETP.GE.AND P1, PT, R7, R18, PT ;  /* 0x000000120700720c */ /* 0x000fc60003f26270 */
[----:B------:R-:W-:Y:S01]  /*2120*/  @!P2 IMAD.MOV R158, RZ, RZ, -R158 ;  /* 0x000000ffff9ea224 */ /* 0x000fe200078e0a9e */
[----:B------:R-:W-:-:S04]  /*2130*/  @!P3 LOP3.LUT R158, RZ, R151, RZ, 0x33, !PT ;  /* 0x00000097ff9eb212 */ /* 0x000fc800078e33ff */
[----:B------:R-:W-:-:S05]  /*2140*/  SHF.L.U32 R160, R158, 0x2, RZ ;  /* 0x000000029ea07819 */ /* 0x000fca00000006ff */
[----:B------:R-:W-:-:S05]  /*2150*/  IMAD R153, R151, 0x8, R160 ;  /* 0x0000000897997824 */ /* 0x000fca00078e02a0 */
[----:B------:R-:W-:-:S13]  /*2160*/  ISETP.GE.OR P3, PT, R153, R14, P1 ;  /* 0x0000000e9900720c */ /* 0x000fda0000f66670 */
[----:B------:R-:W1:Y:S01]  /*2170*/  @!P3 LDC.64 R12, c[0x0][0x3b8] ;  /* 0x0000ee00ff0cbb82 */ /* 0x000e620000000a00 */
[----:B--2---:R-:W-:-:S05]  /*2180*/  @!P3 IMAD.SHL.U32 R15, R11, 0x2, RZ ;  /* 0x000000020b0fb824 */ /* 0x004fca00078e00ff */
[----:B------:R-:W-:Y:S02]  /*2190*/  @!P3 LOP3.LUT R152, R15, 0x2, RZ, 0xc0, !PT ;  /* 0x000000020f98b812 */ /* 0x000fe400078ec0ff */
[----:B------:R-:W-:-:S03]  /*21a0*/  LEA R15, R151, R160, 0x4 ;  /* 0x000000a0970f7211 */ /* 0x000fc600078e20ff */
[----:B------:R-:W-:Y:S01]  /*21b0*/  @!P3 IMAD R154, R4, R151, R152 ;  /* 0x00000097049ab224 */ /* 0x000fe200078e0298 */
[----:B------:R-:W-:Y:S02]  /*21c0*/  ISETP.GE.OR P5, PT, R15, R14, P1 ;  /* 0x0000000e0f00720c */ /* 0x000fe40000fa6670 */
[----:B------:R-:W-:Y:S02]  /*21d0*/  @!P3 SHF.R.S32.HI R152, RZ, 0x1f, R153 ;  /* 0x0000001fff98b819 */ /* 0x000fe40000011499 */
[----:B------:R-:W-:-:S04]  /*21e0*/  @!P3 IADD3 R153, P2, PT, R154, R153, RZ ;  /* 0x000000999a99b210 */ /* 0x000fc80007f5e0ff */
[----:B------:R-:W-:Y:S02]  /*21f0*/  @!P3 LEA.HI.X.SX32 R152, R154, R152, 0x1, P2 ;  /* 0x000000989a98b211 */ /* 0x000fe400010f0eff */
[----:B-1----:R-:W-:-:S04]  /*2200*/  @!P3 LEA R156, P2, R153, R12, 0x2 ;  /* 0x0000000c999cb211 */ /* 0x002fc800078410ff */
[----:B------:R-:W-:Y:S01]  /*2210*/  @!P3 LEA.HI.X R157, R153, R13, R152, 0x2, P2 ;  /* 0x0000000d999db211 */ /* 0x000fe200010f1498 */
[----:B------:R-:W-:Y:S01]  /*2220*/  @!P5 IMAD.SHL.U32 R152, R11, 0x2, RZ ;  /* 0x000000020b98d824 */ /* 0x000fe200078e00ff */
[----:B------:R-:W1:Y:S04]  /*2230*/  @!P5 LDC.64 R12, c[0x0][0x3b8] ;  /* 0x0000ee00ff0cdb82 */ /* 0x000e680000000a00 */
[----:B------:R-:W-:-:S05]  /*2240*/  @!P5 LOP3.LUT R152, R152, 0x2, RZ, 0xc0, !PT ;  /* 0x000000029898d812 */ /* 0x000fca00078ec0ff */
[----:B------:R-:W-:Y:S01]  /*2250*/  @!P5 IMAD R153, R4, R151, R152 ;  /* 0x000000970499d224 */ /* 0x000fe200078e0298 */
[----:B------:R-:W-:-:S04]  /*2260*/  @!P5 SHF.R.S32.HI R152, RZ, 0x1f, R15 ;  /* 0x0000001fff98d819 */ /* 0x000fc8000001140f */
[----:B------:R-:W-:-:S04]  /*2270*/  @!P5 IADD3 R15, P2, PT, R153, R15, RZ ;  /* 0x0000000f990fd210 */ /* 0x000fc80007f5e0ff */
[----:B------:R-:W-:Y:S01]  /*2280*/  @!P5 LEA.HI.X.SX32 R152, R153, R152, 0x1, P2 ;  /* 0x000000989998d211 */ /* 0x000fe200010f0eff */
[----:B------:R-:W-:-:S05]  /*2290*/  IMAD R153, R151, 0x20, R160 ;  /* 0x0000002097997824 */ /* 0x000fca00078e02a0 */
[----:B------:R-:W-:Y:S02]  /*22a0*/  ISETP.GE.OR P4, PT, R153, R14, P1 ;  /* 0x0000000e9900720c */ /* 0x000fe40000f86670 */
[----:B-1----:R-:W-:-:S04]  /*22b0*/  @!P5 LEA R154, P2, R15, R12, 0x2 ;  /* 0x0000000c0f9ad211 */ /* 0x002fc800078410ff */
[----:B------:R-:W-:Y:S02]  /*22c0*/  @!P5 LEA.HI.X R155, R15, R13, R152, 0x2, P2 ;  /* 0x0000000d0f9bd211 */ /* 0x000fe400010f1498 */
[----:B------:R-:W-:-:S04]  /*22d0*/  ISETP.GE.AND P2, PT, R7, R18, PT ;  /* 0x000000120700720c */ /* 0x000fc80003f46270 */
[----:B------:R-:W-:Y:S01]  /*22e0*/  FSEL R87, R87, RZ, P2 ;  /* 0x000000ff57577208 */ /* 0x000fe20001000000 */
[----:B------:R-:W1:Y:S01]  /*22f0*/  @!P4 LDC.64 R12, c[0x0][0x3b8] ;  /* 0x0000ee00ff0ccb82 */ /* 0x000e620000000a00 */
[----:B------:R-:W-:Y:S02]  /*2300*/  @!P4 SHF.L.U32 R15, R11, 0x1, RZ ;  /* 0x000000010b0fc819 */ /* 0x000fe400000006ff */
[----:B------:R-:W-:Y:S02]  /*2310*/  FSEL R86, R86, RZ, P2 ;  /* 0x000000ff56567208 */ /* 0x000fe40001000000 */
[----:B------:R-:W-:-:S04]  /*2320*/  @!P4 LOP3.LUT R15, R15, 0x2, RZ, 0xc0, !PT ;  /* 0x000000020f0fc812 */ /* 0x000fc800078ec0ff */
[----:B------:R2:W3:Y:S01]  /*2330*/  @!P3 LDG.E.64 R86, desc[UR36][R156.64] ;  /* 0x000000249c56b981 */ /* 0x0004e2000c1e1b00 */
[----:B------:R-:W-:Y:S01]  /*2340*/  @!P4 IMAD R162, R4, R151, R15 ;  /* 0x0000009704a2c224 */ /* 0x000fe200078e020f */
[----:B------:R-:W-:Y:S02]  /*2350*/  @!P4 SHF.R.S32.HI R15, RZ, 0x1f, R153 ;  /* 0x0000001fff0fc819 */ /* 0x000fe40000011499 */
[----:B------:R-:W-:Y:S02]  /*2360*/  FSEL R89, R89, RZ, P2 ;  /* 0x000000ff59597208 */ /* 0x000fe40001000000 */
[----:B------:R-:W-:Y:S02]  /*2370*/  @!P4 IADD3 R153, P3, PT, R162, R153, RZ ;  /* 0x00000099a299c210 */ /* 0x000fe40007f7e0ff */
[----:B------:R-:W-:Y:S02]  /*2380*/  FSEL R88, R88, RZ, P2 ;  /* 0x000000ff58587208 */ /* 0x000fe40001000000 */
[----:B------:R-:W-:-:S02]  /*2390*/  @!P4 LEA.HI.X.SX32 R162, R162, R15, 0x1, P3 ;  /* 0x0000000fa2a2c211 */ /* 0x000fc400018f0eff */
[----:B------:R-:W-:Y:S02]  /*23a0*/  ISETP.GE.OR P3, PT, R160, R14, P1 ;  /* 0x0000000ea000720c */ /* 0x000fe40000f66670 */
[----:B------:R4:W3:Y:S01]  /*23b0*/  @!P5 LDG.E.64 R88, desc[UR36][R154.64] ;  /* 0x000000249a58d981 */ /* 0x0008e2000c1e1b00 */
[----:B-1----:R-:W-:-:S04]  /*23c0*/  @!P4 LEA R152, P6, R153, R12, 0x2 ;  /* 0x0000000c9998c211 */ /* 0x002fc800078c10ff */
[----:B------:R-:W-:-:S06]  /*23d0*/  @!P4 LEA.HI.X R153, R153, R13, R162, 0x2, P6 ;  /* 0x0000000d9999c211 */ /* 0x000fcc00030f14a2 */
[----:B------:R-:W-:Y:S01]  /*23e0*/  @!P3 IMAD.SHL.U32 R15, R11, 0x2, RZ ;  /* 0x000000020b0fb824 */ /* 0x000fe200078e00ff */
[----:B------:R-:W1:Y:S04]  /*23f0*/  @!P3 LDC.64 R12, c[0x0][0x3b8] ;  /* 0x0000ee00ff0cbb82 */ /* 0x000e680000000a00 */
[----:B------:R-:W-:-:S05]  /*2400*/  @!P3 LOP3.LUT R15, R15, 0x2, RZ, 0xc0, !PT ;  /* 0x000000020f0fb812 */ /* 0x000fca00078ec0ff */
[----:B--2---:R-:W-:Y:S02]  /*2410*/  @!P3 IMAD R157, R4, R151, R15 ;  /* 0x00000097049db224 */ /* 0x004fe400078e020f */
[----:B------:R-:W-:-:S05]  /*2420*/  IMAD R15, R151, 0x40, R160 ;  /* 0x00000040970f7824 */ /* 0x000fca00078e02a0 */
[----:B------:R-:W-:Y:S02]  /*2430*/  ISETP.GE.OR P5, PT, R15, R14, P1 ;  /* 0x0000000e0f00720c */ /* 0x000fe40000fa6670 */
[----:B------:R-:W-:-:S04]  /*2440*/  @!P3 IADD3 R160, P6, PT, R160, R157, RZ ;  /* 0x0000009da0a0b210 */ /* 0x000fc80007fde0ff */
[----:B------:R-:W-:Y:S02]  /*2450*/  @!P3 LEA.HI.X.SX32 R157, R157, RZ, 0x1, P6 ;  /* 0x000000ff9d9db211 */ /* 0x000fe400030f0eff */
[----:B-1----:R-:W-:-:S05]  /*2460*/  @!P3 LEA R156, P6, R160, R12, 0x2 ;  /* 0x0000000ca09cb211 */ /* 0x002fca00078c10ff */
[----:B----4-:R-:W-:Y:S02]  /*2470*/  @!P5 SHF.L.U32 R154, R11, 0x1, RZ ;  /* 0x000000010b9ad819 */ /* 0x010fe400000006ff */
[----:B------:R-:W-:Y:S02]  /*2480*/  @!P3 LEA.HI.X R157, R160, R13, R157, 0x2, P6 ;  /* 0x0000000da09db211 */ /* 0x000fe400030f149d */
[----:B------:R-:W1:Y:S01]  /*2490*/  @!P5 LDC.64 R12, c[0x0][0x3b8] ;  /* 0x0000ee00ff0cdb82 */ /* 0x000e620000000a00 */
[----:B------:R-:W-:Y:S02]  /*24a0*/  @!P5 LOP3.LUT R154, R154, 0x2, RZ, 0xc0, !PT ;  /* 0x000000029a9ad812 */ /* 0x000fe400078ec0ff */
[----:B------:R-:W-:Y:S02]  /*24b0*/  FSEL R91, R91, RZ, P2 ;  /* 0x000000ff5b5b7208 */ /* 0x000fe40001000000 */
[----:B------:R-:W-:Y:S01]  /*24c0*/  FSEL R90, R90, RZ, P2 ;  /* 0x000000ff5a5a7208 */ /* 0x000fe20001000000 */
[----:B------:R-:W-:-:S02]  /*24d0*/  @!P5 IMAD R159, R4, R151, R154 ;  /* 0x00000097049fd224 */ /* 0x000fc400078e029a */
[----:B------:R-:W-:Y:S01]  /*24e0*/  IMAD.IADD R158, R158, 0x1, R151 ;  /* 0x000000019e9e7824 */ /* 0x000fe200078e0297 */
[----:B------:R-:W-:Y:S02]  /*24f0*/  @!P5 SHF.R.S32.HI R154, RZ, 0x1f, R15 ;  /* 0x0000001fff9ad819 */ /* 0x000fe4000001140f */
[----:B------:R1:W2:Y:S01]  /*2500*/  @!P4 LDG.E.64 R90, desc[UR36][R152.64] ;  /* 0x00000024985ac981 */ /* 0x0002a2000c1e1b00 */
[----:B------:R-:W-:Y:S01]  /*2510*/  @!P5 IADD3 R155, P4, PT, R159, R15, RZ ;  /* 0x0000000f9f9bd210 */ /* 0x000fe20007f9e0ff */
[----:B------:R-:W-:-:S03]  /*2520*/  IMAD.SHL.U32 R15, R158, 0x4, RZ ;  /* 0x000000049e0f7824 */ /* 0x000fc600078e00ff */
[----:B------:R-:W-:Y:S02]  /*2530*/  @!P5 LEA.HI.X.SX32 R154, R159, R154, 0x1, P4 ;  /* 0x0000009a9f9ad211 */ /* 0x000fe400020f0eff */
[----:B------:R-:W-:Y:S02]  /*2540*/  ISETP.GE.OR P4, PT, R15, R14, P1 ;  /* 0x0000000e0f00720c */ /* 0x000fe40000f86670 */
[----:B-1----:R-:W-:-:S04]  /*2550*/  @!P5 LEA R152, P6, R155, R12, 0x2 ;  /* 0x0000000c9b98d211 */ /* 0x002fc800078c10ff */
[----:B------:R-:W-:-:S07]  /*2560*/  @!P5 LEA.HI.X R153, R155, R13, R154, 0x2, P6 ;  /* 0x0000000d9b99d211 */ /* 0x000fce00030f149a */
[----:B------:R-:W-:Y:S01]  /*2570*/  @!P4 SHF.L.U32 R154, R11, 0x1, RZ ;  /* 0x000000010b9ac819 */ /* 0x000fe200000006ff */
[----:B------:R-:W1:Y:S03]  /*2580*/  @!P4 LDC.64 R12, c[0x0][0x3b8] ;  /* 0x0000ee00ff0ccb82 */ /* 0x000e660000000a00 */
[----:B------:R-:W-:Y:S02]  /*2590*/  @!P4 LOP3.LUT R154, R154, 0x2, RZ, 0xc0, !PT ;  /* 0x000000029a9ac812 */ /* 0x000fe400078ec0ff */
[----:B------:R-:W-:Y:S02]  /*25a0*/  FSEL R93, R93, RZ, P2 ;  /* 0x000000ff5d5d7208 */ /* 0x000fe40001000000 */
[----:B------:R-:W-:Y:S01]  /*25b0*/  FSEL R92, R92, RZ, P2 ;  /* 0x000000ff5c5c7208 */ /* 0x000fe20001000000 */
[----:B------:R-:W-:Y:S02]  /*25c0*/  @!P4 IMAD R160, R4, R151, R154 ;  /* 0x0000009704a0c224 */ /* 0x000fe400078e029a */
[----:B------:R-:W-:Y:S01]  /*25d0*/  IMAD R154, R151, 0x2, R158 ;  /* 0x00000002979a7824 */ /* 0x000fe200078e029e */
[----:B------:R-:W-:-:S02]  /*25e0*/  @!P4 SHF.R.S32.HI R155, RZ, 0x1f, R15 ;  /* 0x0000001fff9bc819 */ /* 0x000fc4000001140f */
[----:B------:R4:W3:Y:S01]  /*25f0*/  @!P3 LDG.E.64 R92, desc[UR36][R156.64] ;  /* 0x000000249c5cb981 */ /* 0x0008e2000c1e1b00 */
[----:B------:R-:W-:Y:S01]  /*2600*/  @!P4 IADD3 R159, P3, PT, R160, R15, RZ ;  /* 0x0000000fa09fc210 */ /* 0x000fe20007f7e0ff */
[----:B------:R-:W-:-:S03]  /*2610*/  IMAD.SHL.U32 R15, R154, 0x4, RZ ;  /* 0x000000049a0f7824 */ /* 0x000fc600078e00ff */
[----:B------:R-:W-:Y:S02]  /*2620*/  @!P4 LEA.HI.X.SX32 R160, R160, R155, 0x1, P3 ;  /* 0x0000009ba0a0c211 */ /* 0x000fe400018f0eff */
[----:B------:R-:W-:Y:S02]  /*2630*/  ISETP.GE.OR P3, PT, R15, R14, P1 ;  /* 0x0000000e0f00720c */ /* 0x000fe40000f66670 */
[----:B-1----:R-:W-:-:S04]  /*2640*/  @!P4 LEA R154, P6, R159, R12, 0x2 ;  /* 0x0000000c9f9ac211 */ /* 0x002fc800078c10ff */
[----:B------:R-:W-:-:S07]  /*2650*/  @!P4 LEA.HI.X R155, R159, R13, R160, 0x2, P6 ;  /* 0x0000000d9f9bc211 */ /* 0x000fce00030f14a0 */
[----:B----4-:R-:W-:Y:S01]  /*2660*/  @!P3 SHF.L.U32 R156, R11, 0x1, RZ ;  /* 0x000000010b9cb819 */ /* 0x010fe200000006ff */
[----:B------:R-:W1:Y:S03]  /*2670*/  @!P3 LDC.64 R12, c[0x0][0x3b8] ;  /* 0x0000ee00ff0cbb82 */ /* 0x000e660000000a00 */
[----:B------:R-:W-:Y:S02]  /*2680*/  @!P3 LOP3.LUT R156, R156, 0x2, RZ, 0xc0, !PT ;  /* 0x000000029c9cb812 */ /* 0x000fe400078ec0ff */
[----:B------:R-:W-:Y:S02]  /*2690*/  FSEL R95, R95, RZ, P2 ;  /* 0x000000ff5f5f7208 */ /* 0x000fe40001000000 */
[----:B------:R-:W-:Y:S01]  /*26a0*/  FSEL R94, R94, RZ, P2 ;  /* 0x000000ff5e5e7208 */ /* 0x000fe20001000000 */
[----:B------:R-:W-:Y:S02]  /*26b0*/  @!P3 IMAD R159, R4, R151, R156 ;  /* 0x00000097049fb224 */ /* 0x000fe400078e029c */
[----:B------:R-:W-:Y:S01]  /*26c0*/  IMAD R158, R151, 0x4, R158 ;  /* 0x00000004979e7824 */ /* 0x000fe200078e029e */
[----:B------:R-:W-:-:S02]  /*26d0*/  @!P3 SHF.R.S32.HI R156, RZ, 0x1f, R15 ;  /* 0x0000001fff9cb819 */ /* 0x000fc4000001140f */
[----:B------:R1:W4:Y:S01]  /*26e0*/  @!P5 LDG.E.64 R94, desc[UR36][R152.64] ;  /* 0x00000024985ed981 */ /* 0x000322000c1e1b00 */
        /* <DEDUP_REMOVED lines=12> */
[----:B------:R-:W-:Y:S01]  /*27b0*/  IMAD.IADD R158, R158, 0x1, R151 ;  /* 0x000000019e9e7824 */ /* 0x000fe200078e0297 */
[----:B------:R-:W-:-:S02]  /*27c0*/  @!P5 SHF.R.S32.HI R156, RZ, 0x1f, R15 ;  /* 0x0000001fff9cd819 */ /* 0x000fc4000001140f */
[----:B------:R1:W0:Y:S01]  /*27d0*/  @!P4 LDG.E.64 R96, desc[UR36][R154.64] ;  /* 0x000000249a60c981 */ /* 0x000222000c1e1b00 */
        /* <DEDUP_REMOVED lines=151> */
[----:B------:R-:W-:-:S05]  /*3150*/  IMAD.SHL.U32 R15, R158, 0x4, RZ ;  /* 0x000000049e0f7824 */ /* 0x000fca00078e00ff */
[----:B------:R-:W-:Y:S02]  /*3160*/  ISETP.GE.OR P6, PT, R15, R14, P1 ;  /* 0x0000000e0f00720c */ /* 0x000fe40000fc6670 */
[----:B------:R-:W-:Y:S02]  /*3170*/  @!P4 LEA.HI.X.SX32 R156, R159, R156, 0x1, P3 ;  /* 0x0000009c9f9cc211 */ /* 0x000fe400018f0eff */
[----:B-1----:R-:W-:-:S04]  /*3180*/  @!P4 LEA R154, P3, R157, R12, 0x2 ;  /* 0x0000000c9d9ac211 */ /* 0x002fc800078610ff */
[----:B------:R-:W-:-:S05]  /*3190*/  @!P4 LEA.HI.X R155, R157, R13, R156, 0x2, P3 ;  /* 0x0000000d9d9bc211 */ /* 0x000fca00018f149c */
[----:B------:R-:W-:Y:S01]  /*31a0*/  @!P6 SHF.L.U32 R156, R11, 0x1, RZ ;  /* 0x000000010b9ce819 */ /* 0x000fe200000006ff */
[----:B------:R-:W1:Y:S03]  /*31b0*/  @!P6 LDC.64 R12, c[0x0][0x3b8] ;  /* 0x0000ee00ff0ceb82 */ /* 0x000e660000000a00 */
[----:B------:R-:W-:Y:S01]  /*31c0*/  @!P6 LOP3.LUT R156, R156, 0x2, RZ, 0xc0, !PT ;  /* 0x000000029c9ce812 */ /* 0x000fe200078ec0ff */
[----:B------:R-:W-:-:S04]  /*31d0*/  IMAD.IADD R158, R158, 0x1, R151 ;  /* 0x000000019e9e7824 */ /* 0x000fc800078e0297 */
[----:B------:R-:W-:Y:S01]  /*31e0*/  @!P6 IMAD R159, R4, R151, R156 ;  /* 0x00000097049fe224 */ /* 0x000fe200078e029c */
[----:B------:R-:W-:-:S04]  /*31f0*/  @!P6 SHF.R.S32.HI R156, RZ, 0x1f, R15 ;  /* 0x0000001fff9ce819 */ /* 0x000fc8000001140f */
[----:B------:R-:W-:Y:S01]  /*3200*/  @!P6 IADD3 R157, P3, PT, R159, R15, RZ ;  /* 0x0000000f9f9de210 */ /* 0x000fe20007f7e0ff */
[----:B------:R-:W-:Y:S01]  /*3210*/  IMAD.SHL.U32 R15, R158, 0x4, RZ ;  /* 0x000000049e0f7824 */ /* 0x000fe200078e00ff */
[----:B------:R-:W-:Y:S02]  /*3220*/  FSEL R119, R119, RZ, P2 ;  /* 0x000000ff77777208 */ /* 0x000fe40001000000 */
[----:B------:R-:W-:Y:S02]  /*3230*/  @!P6 LEA.HI.X.SX32 R156, R159, R156, 0x1, P3 ;  /* 0x0000009c9f9ce211 */ /* 0x000fe400018f0eff */
[----:B------:R-:W-:Y:S02]  /*3240*/  ISETP.GE.OR P3, PT, R15, R14, P1 ;  /* 0x0000000e0f00720c */ /* 0x000fe40000f66670 */
[----:B------:R-:W-:-:S06]  /*3250*/  FSEL R118, R118, RZ, P2 ;  /* 0x000000ff76767208 */ /* 0x000fcc0001000000 */
[----:B------:R1:W4:Y:S02]  /*3260*/  @!P5 LDG.E.64 R118, desc[UR36][R152.64] ;  /* 0x000000249876d981 */ /* 0x000324000c1e1b00 */
[----:B-1----:R-:W-:-:S04]  /*3270*/  @!P6 LEA R152, P5, R157, R12, 0x2 ;  /* 0x0000000c9d98e211 */ /* 0x002fc800078a10ff */
[----:B------:R-:W-:Y:S02]  /*3280*/  @!P6 LEA.HI.X R153, R157, R13, R156, 0x2, P5 ;  /* 0x0000000d9d99e211 */ /* 0x000fe400028f149c */
[----:B------:R-:W-:Y:S01]  /*3290*/  @!P3 SHF.L.U32 R156, R11, 0x1, RZ ;  /* 0x000000010b9cb819 */ /* 0x000fe200000006ff */
[----:B------:R-:W1:Y:S03]  /*32a0*/  @!P3 LDC.64 R12, c[0x0][0x3b8] ;  /* 0x0000ee00ff0cbb82 */ /* 0x000e660000000a00 */
[----:B------:R-:W-:Y:S02]  /*32b0*/  @!P3 LOP3.LUT R156, R156, 0x2, RZ, 0xc0, !PT ;  /* 0x000000029c9cb812 */ /* 0x000fe400078ec0ff */
[----:B------:R-:W-:Y:S02]  /*32c0*/  FSEL R121, R121, RZ, P2 ;  /* 0x000000ff79797208 */ /* 0x000fe40001000000 */
[----:B------:R-:W-:Y:S01]  /*32d0*/  FSEL R120, R120, RZ, P2 ;  /* 0x000000ff78787208 */ /* 0x000fe20001000000 */
[----:B------:R-:W-:-:S02]  /*32e0*/  @!P3 IMAD R159, R4, R151, R156 ;  /* 0x00000097049fb224 */ /* 0x000fc400078e029c */
[----:B------:R-:W-:Y:S01]  /*32f0*/  IMAD.IADD R158, R158, 0x1, R151 ;  /* 0x000000019e9e7824 */ /* 0x000fe200078e0297 */
[----:B------:R-:W-:Y:S02]  /*3300*/  @!P3 SHF.R.S32.HI R156, RZ, 0x1f, R15 ;  /* 0x0000001fff9cb819 */ /* 0x000fe4000001140f */
        /* <DEDUP_REMOVED lines=127> */
[----:B------:R-:W1:Y:S01]  /*3b00*/  @!P5 LDC.64 R12, c[0x0][0x3b8] ;  /* 0x0000ee00ff0cdb82 */ /* 0x000e620000000a00 */
[----:B------:R-:W-:Y:S01]  /*3b10*/  @!P5 SHF.L.U32 R156, R11, 0x1, RZ ;  /* 0x000000010b9cd819 */ /* 0x000fe200000006ff */
[----:B------:R-:W-:-:S03]  /*3b20*/  IMAD.IADD R158, R158, 0x1, R151 ;  /* 0x000000019e9e7824 */ /* 0x000fc600078e0297 */
[----:B------:R-:W-:Y:S01]  /*3b30*/  @!P5 LOP3.LUT R156, R156, 0x2, RZ, 0xc0, !PT ;  /* 0x000000029c9cd812 */ /* 0x000fe200078ec0ff */
[----:B------:R-:W-:Y:S01]  /*3b40*/  IMAD.SHL.U32 R159, R158, 0x4, RZ ;  /* 0x000000049e9f7824 */ /* 0x000fe200078e00ff */
[----:B------:R-:W-:Y:S02]  /*3b50*/  FSEL R139, R139, RZ, P2 ;  /* 0x000000ff8b8b7208 */ /* 0x000fe40001000000 */
[----:B------:R-:W-:Y:S01]  /*3b60*/  FSEL R138, R138, RZ, P2 ;  /* 0x000000ff8a8a7208 */ /* 0x000fe20001000000 */
[----:B------:R-:W-:Y:S01]  /*3b70*/  @!P5 IMAD R160, R4, R151, R156 ;  /* 0x0000009704a0d224 */ /* 0x000fe200078e029c */
[----:B------:R-:W-:Y:S02]  /*3b80*/  ISETP.GE.OR P4, PT, R159, R14, P1 ;  /* 0x0000000e9f00720c */ /* 0x000fe40000f86670 */
[----:B------:R-:W-:Y:S02]  /*3b90*/  @!P5 SHF.R.S32.HI R156, RZ, 0x1f, R15 ;  /* 0x0000001fff9cd819 */ /* 0x000fe4000001140f */
[----:B------:R3:W4:Y:S01]  /*3ba0*/  @!P6 LDG.E.64 R138, desc[UR36][R152.64] ;  /* 0x00000024988ae981 */ /* 0x000722000c1e1b00 */
[----:B------:R-:W-:-:S04]  /*3bb0*/  @!P5 IADD3 R15, P6, PT, R160, R15, RZ ;  /* 0x0000000fa00fd210 */ /* 0x000fc80007fde0ff */
[----:B------:R-:W-:Y:S02]  /*3bc0*/  @!P5 LEA.HI.X.SX32 R160, R160, R156, 0x1, P6 ;  /* 0x0000009ca0a0d211 */ /* 0x000fe400030f0eff */
[----:B-1----:R-:W-:-:S04]  /*3bd0*/  @!P5 LEA R156, P6, R15, R12, 0x2 ;  /* 0x0000000c0f9cd211 */ /* 0x002fc800078c10ff */
[----:B------:R-:W-:Y:S02]  /*3be0*/  @!P5 LEA.HI.X R157, R15, R13, R160, 0x2, P6 ;  /* 0x0000000d0f9dd211 */ /* 0x000fe400030f14a0 */
[----:B------:R-:W3:Y:S01]  /*3bf0*/  @!P4 LDC.64 R12, c[0x0][0x3b8] ;  /* 0x0000ee00ff0ccb82 */ /* 0x000ee20000000a00 */
[----:B------:R-:W-:-:S04]  /*3c00*/  @!P4 SHF.L.U32 R15, R11, 0x1, RZ ;  /* 0x000000010b0fc819 */ /* 0x000fc800000006ff */
[----:B------:R-:W-:-:S05]  /*3c10*/  @!P4 LOP3.LUT R15, R15, 0x2, RZ, 0xc0, !PT ;  /* 0x000000020f0fc812 */ /* 0x000fca00078ec0ff */
[----:B------:R-:W-:Y:S01]  /*3c20*/  @!P4 IMAD R160, R4, R151, R15 ;  /* 0x0000009704a0c224 */ /* 0x000fe200078e020f */
[----:B------:R-:W-:Y:S01]  /*3c30*/  @!P4 SHF.R.S32.HI R15, RZ, 0x1f, R159 ;  /* 0x0000001fff0fc819 */ /* 0x000fe2000001149f */
[----:B------:R-:W-:Y:S01]  /*3c40*/  IMAD.IADD R158, R158, 0x1, R151 ;  /* 0x000000019e9e7824 */ /* 0x000fe200078e0297 */
[----:B------:R-:W-:Y:S02]  /*3c50*/  FSEL R143, R143, RZ, P2 ;  /* 0x000000ff8f8f7208 */ /* 0x000fe40001000000 */
[----:B------:R-:W-:Y:S02]  /*3c60*/  @!P4 IADD3 R159, P6, PT, R160, R159, RZ ;  /* 0x0000009fa09fc210 */ /* 0x000fe40007fde0ff */
[----:B------:R-:W-:Y:S01]  /*3c70*/  FSEL R142, R142, RZ, P2 ;  /* 0x000000ff8e8e7208 */ /* 0x000fe20001000000 */
[----:B------:R-:W-:Y:S01]  /*3c80*/  IMAD.SHL.U32 R161, R158, 0x4, RZ ;  /* 0x000000049ea17824 */ /* 0x000fe200078e00ff */
[----:B------:R-:W-:-:S04]  /*3c90*/  @!P4 LEA.HI.X.SX32 R160, R160, R15, 0x1, P6 ;  /* 0x0000000fa0a0c211 */ /* 0x000fc800030f0eff */
[----:B------:R-:W4:Y:S01]  /*3ca0*/  @!P5 LDG.E.64 R142, desc[UR36][R156.64] ;  /* 0x000000249c8ed981 */ /* 0x000f22000c1e1b00 */
[----:B---3--:R-:W-:Y:S02]  /*3cb0*/  @!P4 LEA R152, P6, R159, R12, 0x2 ;  /* 0x0000000c9f98c211 */ /* 0x008fe400078c10ff */
[----:B------:R-:W-:Y:S02]  /*3cc0*/  ISETP.GE.OR P5, PT, R161, R14, P1 ;  /* 0x0000000ea100720c */ /* 0x000fe40000fa6670 */
[----:B------:R-:W-:Y:S02]  /*3cd0*/  @!P4 LEA.HI.X R153, R159, R13, R160, 0x2, P6 ;  /* 0x0000000d9f99c211 */ /* 0x000fe400030f14a0 */
[----:B------:R-:W-:Y:S02]  /*3ce0*/  IADD3 R159, PT, PT, R158, R151, RZ ;  /* 0x000000979e9f7210 */ /* 0x000fe40007ffe0ff */
[----:B------:R-:W-:Y:S02]  /*3cf0*/  FSEL R141, R141, RZ, P2 ;  /* 0x000000ff8d8d7208 */ /* 0x000fe40001000000 */
[----:B------:R-:W-:Y:S01]  /*3d00*/  FSEL R140, R140, RZ, P2 ;  /* 0x000000ff8c8c7208 */ /* 0x000fe20001000000 */
[----:B------:R-:W-:-:S04]  /*3d10*/  IMAD.SHL.U32 R159, R159, 0x4, RZ ;  /* 0x000000049f9f7824 */ /* 0x000fc800078e00ff */
[----:B------:R-:W1:Y:S01]  /*3d20*/  @!P5 LDC.64 R12, c[0x0][0x3b8] ;  /* 0x0000ee00ff0cdb82 */ /* 0x000e620000000a00 */
[----:B------:R3:W4:Y:S01]  /*3d30*/  @!P3 LDG.E.64 R140, desc[UR36][R154.64] ;  /* 0x000000249a8cb981 */ /* 0x000722000c1e1b00 */
[----:B------:R-:W-:Y:S01]  /*3d40*/  ISETP.GE.OR P3, PT, R159, R14, P1 ;  /* 0x0000000e9f00720c */ /* 0x000fe20000f66670 */
[----:B------:R-:W-:-:S05]  /*3d50*/  @!P5 IMAD.SHL.U32 R14, R11, 0x2, RZ ;  /* 0x000000020b0ed824 */ /* 0x000fca00078e00ff */
[----:B------:R-:W-:-:S05]  /*3d60*/  @!P5 LOP3.LUT R14, R14, 0x2, RZ, 0xc0, !PT ;  /* 0x000000020e0ed812 */ /* 0x000fca00078ec0ff */
[----:B---3--:R-:W-:Y:S02]  /*3d70*/  @!P5 IMAD R155, R4, R151, R14 ;  /* 0x00000097049bd224 */ /* 0x008fe400078e020e */
[----:B------:R-:W3:Y:S01]  /*3d80*/  @!P3 LDC.64 R14, c[0x0][0x3b8] ;  /* 0x0000ee00ff0ebb82 */ /* 0x000ee20000000a00 */
[----:B------:R-:W-:-:S04]  /*3d90*/  @!P3 SHF.L.U32 R154, R11, 0x1, RZ ;  /* 0x000000010b9ab819 */ /* 0x000fc800000006ff */
[----:B------:R-:W-:Y:S02]  /*3da0*/  @!P3 LOP3.LUT R156, R154, 0x2, RZ, 0xc0, !PT ;  /* 0x000000029a9cb812 */ /* 0x000fe400078ec0ff */
[----:B------:R-:W-:Y:S02]  /*3db0*/  @!P5 SHF.R.S32.HI R154, RZ, 0x1f, R161 ;  /* 0x0000001fff9ad819 */ /* 0x000fe400000114a1 */
[----:B------:R-:W-:Y:S01]  /*3dc0*/  @!P5 IADD3 R161, P6, PT, R155, R161, RZ ;  /* 0x000000a19ba1d210 */ /* 0x000fe20007fde0ff */
[----:B------:R-:W-:-:S03]  /*3dd0*/  @!P3 IMAD R156, R4, R151, R156 ;  /* 0x00000097049cb224 */ /* 0x000fc600078e029c */
[----:B------:R-:W-:Y:S02]  /*3de0*/  @!P5 LEA.HI.X.SX32 R154, R155, R154, 0x1, P6 ;  /* 0x0000009a9b9ad211 */ /* 0x000fe400030f0eff */
[C---:B-1----:R-:W-:Y:S02]  /*3df0*/  @!P5 LEA R12, P6, R161.reuse, R12, 0x2 ;  /* 0x0000000ca10cd211 */ /* 0x042fe400078c10ff */
[----:B------:R-:W-:Y:S02]  /*3e00*/  @!P3 SHF.R.S32.HI R151, RZ, 0x1f, R159 ;  /* 0x0000001fff97b819 */ /* 0x000fe4000001149f */
[----:B------:R-:W-:Y:S02]  /*3e10*/  @!P5 LEA.HI.X R13, R161, R13, R154, 0x2, P6 ;  /* 0x0000000da10dd211 */ /* 0x000fe400030f149a */
[----:B------:R-:W-:Y:S02]  /*3e20*/  @!P3 IADD3 R159, P6, PT, R156, R159, RZ ;  /* 0x0000009f9c9fb210 */ /* 0x000fe40007fde0ff */
[----:B------:R-:W-:-:S02]  /*3e30*/  FSEL R145, R145, RZ, P2 ;  /* 0x000000ff91917208 */ /* 0x000fc40001000000 */
[----:B------:R-:W-:Y:S02]  /*3e40*/  FSEL R144, R144, RZ, P2 ;  /* 0x000000ff90907208 */ /* 0x000fe40001000000 */
[----:B------:R-:W-:Y:S02]  /*3e50*/  @!P3 LEA.HI.X.SX32 R154, R156, R151, 0x1, P6 ;  /* 0x000000979c9ab211 */ /* 0x000fe400030f0eff */
[----:B------:R-:W-:Y:S02]  /*3e60*/  FSEL R147, R147, RZ, P2 ;  /* 0x000000ff93937208 */ /* 0x000fe40001000000 */
[----:B------:R-:W-:Y:S01]  /*3e70*/  FSEL R146, R146, RZ, P2 ;  /* 0x000000ff92927208 */ /* 0x000fe20001000000 */
[----:B------:R-:W4:Y:S01]  /*3e80*/  @!P4 LDG.E.64 R144, desc[UR36][R152.64] ;  /* 0x000000249890c981 */ /* 0x000f22000c1e1b00 */
[----:B---3--:R-:W-:Y:S02]  /*3e90*/  @!P3 LEA R14, P6, R159, R14, 0x2 ;  /* 0x0000000e9f0eb211 */ /* 0x008fe400078c10ff */
[----:B------:R-:W-:-:S02]  /*3ea0*/  FSEL R149, R149, RZ, P2 ;  /* 0x000000ff95957208 */ /* 0x000fc40001000000 */
[----:B------:R-:W-:Y:S01]  /*3eb0*/  FSEL R148, R148, RZ, P2 ;  /* 0x000000ff94947208 */ /* 0x000fe20001000000 */
[----:B------:R1:W3:Y:S01]  /*3ec0*/  @!P5 LDG.E.64 R146, desc[UR36][R12.64] ;  /* 0x000000240c92d981 */ /* 0x0002e2000c1e1b00 */
[----:B------:R-:W-:-:S05]  /*3ed0*/  @!P3 LEA.HI.X R15, R159, R15, R154, 0x2, P6 ;  /* 0x0000000f9f0fb211 */ /* 0x000fca00030f149a */
[----:B------:R-:W3:Y:S01]  /*3ee0*/  @!P3 LDG.E.64 R148, desc[UR36][R14.64] ;  /* 0x000000240e94b981 */ /* 0x000ee2000c1e1b00 */
[----:B-1----:R-:W-:Y:S02]  /*3ef0*/  @P0 IMAD.MOV.U32 R12, RZ, RZ, R6 ;  /* 0x000000ffff0c0224 */ /* 0x002fe400078e0006 */
[----:B------:R-:W-:-:S05]  /*3f00*/  @P0 IMAD.MOV.U32 R13, RZ, RZ, R9 ;  /* 0x000000ffff0d0224 */ /* 0x000fca00078e0009 */
[----:B------:R1:W3:Y:S01]  /*3f10*/  @P0 LDG.E.U8 R151, desc[UR36][R12.64] ;  /* 0x000000240c970981 */ /* 0x0002e2000c1e1100 */
[----:B0-----:R-:W-:Y:S01]  /*3f20*/  FMUL.FTZ R155, R82, R96 ;  /* 0x00000060529b7220 */ /* 0x001fe20000410000 */
[----:B------:R-:W-:-:S03]  /*3f30*/  FMUL.FTZ R154, R83, R97 ;  /* 0x00000061539a7220 */ /* 0x000fc60000410000 */
[----:B------:R-:W-:Y:S01]  /*3f40*/  FFMA.FTZ R155, R84, R92, R155 ;  /* 0x0000005c549b7223 */ /* 0x000fe2000001009b */
[----:B------:R-:W-:-:S03]  /*3f50*/  FFMA.FTZ R154, R85, R93, R154 ;  /* 0x0000005d559a7223 */ /* 0x000fc6000001009a */
[----:B------:R-:W-:Y:S01]  /*3f60*/  FFMA.FTZ R155, R80, R86, R155 ;  /* 0x00000056509b7223 */ /* 0x000fe2000001009b */
[----:B------:R-:W-:-:S03]  /*3f70*/  FFMA.FTZ R154, R81, R87, R154 ;  /* 0x00000057519a7223 */ /* 0x000fc6000001009a */
[----:B--2---:R-:W-:Y:S01]  /*3f80*/  FFMA.FTZ R155, R78, R98, R155 ;  /* 0x000000624e9b7223 */ /* 0x004fe2000001009b */
[----:B------:R-:W-:-:S03]  /*3f90*/  FFMA.FTZ R154, R79, R99, R154 ;  /* 0x000000634f9a7223 */ /* 0x000fc6000001009a */
[----:B------:R-:W-:Y:S01]  /*3fa0*/  FFMA.FTZ R155, R76, R88, R155 ;  /* 0x000000584c9b7223 */ /* 0x000fe2000001009b */
[----:B------:R-:W-:-:S03]  /*3fb0*/  FFMA.FTZ R154, R77, R89, R154 ;  /* 0x000000594d9a7223 */ /* 0x000fc6000001009a */
[----:B----4-:R-:W-:Y:S01]  /*3fc0*/  FFMA.FTZ R155, R74, R100, R155 ;  /* 0x000000644a9b7223 */ /* 0x010fe2000001009b */
        /* <DEDUP_REMOVED lines=39> */
[----:B------:R-:W-:Y:S02]  /*4240*/  UMOV UR4, 0xffffffff ;  /* 0xffffffff00047882 */ /* 0x000fe40000000000 */
        /* <DEDUP_REMOVED lines=10> */
[----:B---3--:R-:W-:Y:S01]  /*42f0*/  FFMA.FTZ R155, R24, R146, R155 ;  /* 0x00000092189b7223 */ /* 0x008fe2000001009b */
[----:B------:R-:W-:-:S03]  /*4300*/  FFMA.FTZ R154, R25, R147, R154 ;  /* 0x00000093199a7223 */ /* 0x000fc6000001009a */
[----:B-1----:R-:W-:Y:S01]  /*4310*/  FFMA.FTZ R13, R20, R148, R155 ;  /* 0x00000094140d7223 */ /* 0x002fe2000001009b */
[----:B------:R-:W-:-:S04]  /*4320*/  FFMA.FTZ R154, R21, R149, R154 ;  /* 0x00000095159a7223 */ /* 0x000fc8000001009a */
[----:B------:R-:W-:Y:S01]  /*4330*/  FADD.FTZ R13, R13, R154 ;  /* 0x0000009a0d0d7221 */ /* 0x000fe20000010000 */
[----:B------:R-:W-:Y:S02]  /*4340*/  ISETP.NE.AND P2, PT, R151, RZ, P0 ;  /* 0x000000ff9700720c */ /* 0x000fe40000745270 */
[----:B------:R-:W-:Y:S01]  /*4350*/  LOP3.LUT R151, R11, 0x1, RZ, 0xc0, !PT ;  /* 0x000000010b977812 */ /* 0x000fe200078ec0ff */
[----:B------:R-:W-:Y:S10]  /*4360*/  BRA.DIV UR4, `(.L_x_3857) ;  /* 0x0000005e04447947 */ /* 0x000ff4000b800000 */
[----:B------:R0:W1:Y:S02]  /*4370*/  SHFL.BFLY PT, R14, R13, 0x1, 0x1f ;  /* 0x0c201f000d0e7f89 */ /* 0x00006400000e0000 */
.L_x_3938:
        /* <DEDUP_REMOVED lines=20> */
[----:B-----5:R-:W-:-:S04]  /*44c0*/  @P1 SEL R151, R17, RZ, !P4 ;  /* 0x000000ff11971207 */ /* 0x020fc80006000000 */
[----:B------:R-:W-:-:S04]  /*44d0*/  @P1 IADD3 R151, PT, PT, R7, R151, -R18 ;  /* 0x0000009707971210 */ /* 0x000fc80007ffe812 */
[----:B------:R-:W-:Y:S01]  /*44e0*/  @P1 I2FP.F32.S32 R152, R151 ;  /* 0x0000009700981245 */ /* 0x000fe20000201400 */
[----:B----4-:R-:W-:-:S04]  /*44f0*/  @P3 FADD.FTZ R11, R11, R12 ;  /* 0x0000000c0b0b3221 */ /* 0x010fc80000010000 */
[----:B---3--:R-:W-:-:S05]  /*4500*/  @P1 FFMA.FTZ R11, R152, R14, R11 ;  /* 0x0000000e980b1223 */ /* 0x008fca000001000b */
[----:B------:R1:W-:Y:S01]  /*4510*/  STS [R22], R11 ;  /* 0x0000000b16007388 */ /* 0x0003e20000000800 */
[----:B------:R-:W-:-:S07]  /*4520*/  @!P2 FMNMX.FTZ R0, R0, R11, !PT ;  /* 0x0000000b0000a209 */ /* 0x000fce0007810000 */
.L_x_3859:
[----:B------:R-:W-:Y:S05]  /*4530*/  BSYNC.RECONVERGENT B1 ;  /* 0x0000000000017941 */ /* 0x000fea0003800200 */
.L_x_3858:
[----:B------:R-:W-:Y:S01]  /*4540*/  VIADD R7, R7, 0x40 ;  /* 0x0000004007077836 */ /* 0x000fe20000000000 */
[----:B------:R-:W-:Y:S01]  /*4550*/  IADD3 R6, P2, PT, R6, 0x40, RZ ;  /* 0x0000004006067810 */ /* 0x000fe20007f5e0ff */
[----:B-1----:R-:W-:Y:S01]  /*4560*/  VIADD R22, R22, 0x100 ;  /* 0x0000010016167836 */ /* 0x002fe20000000000 */
[----:B------:R-:W-:Y:S02]  /*4570*/  IADD3 R150, PT, PT, R150, 0x40, RZ ;  /* 0x0000004096967810 */ /* 0x000fe40007ffe0ff */
[----:B------:R-:W-:Y:S01]  /*4580*/  ISETP.GE.AND P1, PT, R7, R10, PT ;  /* 0x0000000a0700720c */ /* 0x000fe20003f26270 */
[----:B------:R-:W-:-:S12]  /*4590*/  IMAD.X R9, RZ, RZ, R9, P2 ;  /* 0x000000ffff097224 */ /* 0x000fd800010e0609 */
[----:B------:R-:W-:Y:S05]  /*45a0*/  @!P1 BRA `(.L_x_3860) ;  /* 0xffffffd800a09947 */ /* 0x000fea000383ffff */
.L_x_3856:
[----:B0-----:R-:W-:Y:S05]  /*45b0*/  BSYNC B0 ;  /* 0x0000000000007941 */ /* 0x001fea0003800000 */
.L_x_3855:
        /* <DEDUP_REMOVED lines=9> */
.L_x_3944:
[----:B---3--:R-:W3:Y:S01]  /*4650*/  S2R R0, SR_TID.X ;  /* 0x0000000000007919 */ /* 0x008ee20000002100 */
[----:B------:R-:W-:Y:S01]  /*4660*/  MOV R20, 0x400 ;  /* 0x0000040000147802 */ /* 0x000fe20000000f00 */
[----:B------:R-:W-:Y:S05]  /*4670*/  WARPSYNC.ALL ;  /* 0x0000000000007948 */ /* 0x000fea0003800000 */
[----:B------:R-:W1:Y:S01]  /*4680*/  S2R R21, SR_CgaCtaId ;  /* 0x0000000000157919 */ /* 0x000e620000008800 */
[----:B----4-:R-:W-:Y:S02]  /*4690*/  FMNMX.FTZ R7, R6, R14, !PT ;  /* 0x0000000e06077209 */ /* 0x010fe40007810000 */
[----:B---3--:R-:W-:-:S02]  /*46a0*/  LOP3.LUT P0, R10, R0, 0x1f, RZ, 0xc0, !PT ;  /* 0x0000001f000a7812 */ /* 0x008fc4000780c0ff */
[----:B-1----:R-:W-:-:S11]  /*46b0*/  LEA R5, R21, R20, 0x18 ;  /* 0x0000001415057211 */ /* 0x002fd600078ec0ff */
[----:B0-----:R-:W-:-:S05]  /*46c0*/  @!P0 LEA.HI R6, R0, R5, RZ, 0x1d ;  /* 0x0000000500068211 */ /* 0x001fca00078fe8ff */
[----:B------:R-:W-:Y:S01]  /*46d0*/  @!P0 STS [R6], R7 ;  /* 0x0000000706008388 */ /* 0x000fe20000000800 */
[----:B------:R-:W-:Y:S01]  /*46e0*/  BAR.SYNC.DEFER_BLOCKING 0x0 ;  /* 0x0000000000007b1d */ /* 0x000fe20000010000 */
[C---:B------:R-:W-:Y:S01]  /*46f0*/  ISETP.GT.U32.AND P0, PT, R10.reuse, 0x3, PT ;  /* 0x000000030a00780c */ /* 0x040fe20003f04070 */
[----:B------:R-:W-:Y:S01]  /*4700*/  IMAD R11, R10, 0x4, R5 ;  /* 0x000000040a0b7824 */ /* 0x000fe200078e0205 */
[----:B------:R-:W-:Y:S01]  /*4710*/  MOV R13, 0xff7fffff ;  /* 0xff7fffff000d7802 */ /* 0x000fe20000000f00 */
[----:B------:R-:W-:Y:S01]  /*4720*/  IMAD.IADD R9, R23, 0x1, R0 ;  /* 0x0000000117097824 */ /* 0x000fe200078e0200 */
[----:B------:R-:W-:Y:S01]  /*4730*/  IADD3 R8, PT, PT, R18, 0x1, RZ ;  /* 0x0000000112087810 */ /* 0x000fe20007ffe0ff */
[----:B------:R-:W-:Y:S01]  /*4740*/  BSSY.RECONVERGENT B0, `(.L_x_3862) ;  /* 0x0000170000007945 */ /* 0x000fe20003800200 */
[----:B------:R-:W-:-:S07]  /*4750*/  IMAD.MOV.U32 R12, RZ, RZ, RZ ;  /* 0x000000ffff0c7224 */ /* 0x000fce00078e00ff */
[----:B------:R-:W0:Y:S01]  /*4760*/  @!P0 LDS R13, [R11] ;  /* 0x000000000b0d8984 */ /* 0x000e220000000800 */
[----:B------:R-:W-:-:S03]  /*4770*/  ISETP.GT.AND P0, PT, R9, R18, PT ;  /* 0x000000120900720c */ /* 0x000fc60003f04270 */
[----:B0-----:R-:W0:Y:S02]  /*4780*/  SHFL.BFLY PT, R6, R13, 0x2, 0x1f ;  /* 0x0c401f000d067f89 */ /* 0x001e2400000e0000 */
[----:B0-----:R-:W-:-:S05]  /*4790*/  FMNMX.FTZ R14, R6, R13, !PT ;  /* 0x0000000d060e7209 */ /* 0x001fca0007810000 */
[----:B------:R-:W0:Y:S02]  /*47a0*/  SHFL.BFLY PT, R7, R14, 0x1, 0x1f ;  /* 0x0c201f000e077f89 */ /* 0x000e2400000e0000 */
[----:B0-----:R-:W-:Y:S01]  /*47b0*/  FMNMX.FTZ R6, R14, R7, !PT ;  /* 0x000000070e067209 */ /* 0x001fe20007810000 */
[----:B------:R-:W-:-:S05]  /*47c0*/  IMAD.SHL.U32 R7, R0, 0x4, RZ ;  /* 0x0000000400077824 */ /* 0x000fca00078e00ff */
[----:B------:R-:W0:Y:S01]  /*47d0*/  SHFL.IDX PT, R6, R6, RZ, 0x1f ;  /* 0x00001fff06067589 */ /* 0x000e2200000e0000 */
        /* <DEDUP_REMOVED lines=22> */
[----:B------:R-:W-:-:S07]  /*4940*/  IADD3 R15, PT, PT, R7, R22, RZ ;  /* 0x00000016070f7210 */ /* 0x000fce0007ffe0ff */
.L_x_3867:
[----:B-----5:R-:W0:Y:S01]  /*4950*/  LDS R17, [R15] ;  /* 0x000000000f117984 */ /* 0x020e220000000800 */
        /* <DEDUP_REMOVED lines=10> */
.L_x_3866:
[----:B------:R-:W-:Y:S05]  /*4a00*/  BSYNC.RECONVERGENT B1 ;  /* 0x0000000000017941 */ /* 0x000fea0003800200 */
.L_x_3865:
[----:B------:R-:W-:Y:S05]  /*4a10*/  @!P1 BRA `(.L_x_3863) ;  /* 0x0000001400089947 */ /* 0x000fea0003800000 */
[----:B------:R-:W-:Y:S01]  /*4a20*/  SHF.L.U32 R14, R23, 0x2, RZ ;  /* 0x00000002170e7819 */ /* 0x000fe200000006ff */
[----:B------:R-:W-:-:S04]  /*4a30*/  VIADD R20, R20, 0x220 ;  /* 0x0000022014147836 */ /* 0x000fc80000000000 */
[----:B------:R-:W-:Y:S01]  /*4a40*/  IMAD R14, R13, 0x4, -R14 ;  /* 0x000000040d0e7824 */ /* 0x000fe200078e0a0e */
[----:B------:R-:W-:Y:S01]  /*4a50*/  LEA R21, R21, R20, 0x18 ;  /* 0x0000001415157211 */ /* 0x000fe200078ec0ff */
[----:B------:R-:W-:-:S03]  /*4a60*/  VIADD R13, R13, 0x200 ;  /* 0x000002000d0d7836 */ /* 0x000fc60000000000 */
[----:B------:R-:W-:Y:S02]  /*4a70*/  IADD3 R14, PT, PT, R21, R14, RZ ;  /* 0x0000000e150e7210 */ /* 0x000fe40007ffe0ff */
[----:B------:R-:W-:-:S03]  /*4a80*/  ISETP.GT.AND P0, PT, R13, R18, PT ;  /* 0x000000120d00720c */ /* 0x000fc60003f04270 */
[----:B------:R-:W0:Y:S04]  /*4a90*/  LDS R15, [R14] ;  /* 0x000000000e0f7984 */ /* 0x000e280000000800 */
[----:B-----5:R-:W1:Y:S04]  /*4aa0*/  LDS R17, [R14+0x200] ;  /* 0x000200000e117984 */ /* 0x020e680000000800 */
[----:B------:R-:W3:Y:S04]  /*4ab0*/  LDS R21, [R14+0x400] ;  /* 0x000400000e157984 */ /* 0x000ee80000000800 */
        /* <DEDUP_REMOVED lines=13> */
[----:B0-----:R0:W-:Y:S01]  /*4b90*/  STS [R14], R15 ;  /* 0x0000000f0e007388 */ /* 0x0011e20000000800 */
[----:B------:R-:W-:-:S03]  /*4ba0*/  FADD.FTZ R12, R12, R15 ;  /* 0x0000000f0c0c7221 */ /* 0x000fc60000010000 */
[----:B-1----:R0:W-:Y:S01]  /*4bb0*/  STS [R14+0x200], R17 ;  /* 0x000200110e007388 */ /* 0x0021e20000000800 */
[----:B------:R-:W-:-:S03]  /*4bc0*/  FADD.FTZ R12, R12, R17 ;  /* 0x000000110c0c7221 */ /* 0x000fc60000010000 */
[----:B---3--:R0:W-:Y:S01]  /*4bd0*/  STS [R14+0x400], R21 ;  /* 0x000400150e007388 */ /* 0x0081e20000000800 */
[----:B------:R-:W-:-:S03]  /*4be0*/  FADD.FTZ R12, R12, R21 ;  /* 0x000000150c0c7221 */ /* 0x000fc60000010000 */
[----:B----4-:R0:W-:Y:S01]  /*4bf0*/  STS [R14+0x600], R25 ;  /* 0x000600190e007388 */ /* 0x0101e20000000800 */
[----:B------:R-:W-:Y:S01]  /*4c00*/  FADD.FTZ R12, R12, R25 ;  /* 0x000000190c0c7221 */ /* 0x000fe20000010000 */
[----:B------:R-:W-:Y:S06]  /*4c10*/  @P0 BRA `(.L_x_3863) ;  /* 0x0000001000880947 */ /* 0x000fec0003800000 */
[----:B0-----:R-:W-:Y:S01]  /*4c20*/  IADD3 R15, PT, PT, -R13, R18, RZ ;  /* 0x000000120d0f7210 */ /* 0x001fe20007ffe1ff */
[----:B------:R-:W-:Y:S01]  /*4c30*/  BSSY.RECONVERGENT B1, `(.L_x_3868) ;  /* 0x000006b000017945 */ /* 0x000fe20003800200 */
[----:B------:R-:W-:Y:S01]  /*4c40*/  VIADD R14, R14, 0xc00 ;  /* 0x00000c000e0e7836 */ /* 0x000fe20000000000 */
[----:B------:R-:W-:Y:S02]  /*4c50*/  PLOP3.LUT P0, PT, PT, PT, PT, 0x80, 0x8 ;  /* 0x000000000008781c */ /* 0x000fe40003f0f070 */
[----:B------:R-:W-:-:S13]  /*4c60*/  ISETP.GT.AND P1, PT, R15, 0x5ff, PT ;  /* 0x000005ff0f00780c */ /* 0x000fda0003f24270 */
[----:B------:R-:W-:Y:S05]  /*4c70*/  @!P1 BRA `(.L_x_3869) ;  /* 0x0000000400989947 */ /* 0x000fea0003800000 */
[----:B------:R-:W-:Y:S02]  /*4c80*/  PLOP3.LUT P0, PT, PT, PT, PT, 0x8, 0x80 ;  /* 0x000000000080781c */ /* 0x000fe40003f0e170 */
[----:B------:R-:W-:-:S11]  /*4c90*/  IADD3 R20, PT, PT, R18, -0x5ff, RZ ;  /* 0xfffffa0112147810 */ /* 0x000fd60007ffe0ff */
.L_x_3870:
[----:B------:R-:W0:Y:S01]  /*4ca0*/  LDS R15, [R14+-0x400] ;  /* 0xfffc00000e0f7984 */ /* 0x000e220000000800 */
[----:B------:R-:W-:-:S03]  /*4cb0*/  VIADD R13, R13, 0x800 ;  /* 0x000008000d0d7836 */ /* 0x000fc60000000000 */
[----:B------:R-:W1:Y:S02]  /*4cc0*/  LDS R17, [R14+-0x200] ;  /* 0xfffe00000e117984 */ /* 0x000e640000000800 */
[----:B------:R-:W-:Y:S02]  /*4cd0*/  ISETP.GE.AND P1, PT, R13, R20, PT ;  /* 0x000000140d00720c */ /* 0x000fe40003f26270 */
        /* <DEDUP_REMOVED lines=36> */
[----:B------:R-:W-:Y:S01]  /*4f20*/  FADD.FTZ R35, -R6, R35 ;  /* 0x0000002306237221 */ /* 0x000fe20000010100 */
[----:B------:R-:W4:Y:S01]  /*4f30*/  MUFU.EX2 R29, R29 ;  /* 0x0000001d001d7308 */ /* 0x000f220000000800 */
[----:B------:R-:W-:Y:S01]  /*4f40*/  FMUL.FTZ R33, R33, 1.4426950216293334961 ;  /* 0x3fb8aa3b21217820 */ /* 0x000fe20000410000 */
[----:B--2---:R-:W-:Y:S01]  /*4f50*/  FADD.FTZ R12, R12, R21 ;  /* 0x000000150c0c7221 */ /* 0x004fe20000010000 */
[----:B------:R-:W-:Y:S01]  /*4f60*/  FADD.FTZ R37, -R6, R37 ;  /* 0x0000002506257221 */ /* 0x000fe20000010100 */
[----:B------:R-:W2:Y:S01]  /*4f70*/  MUFU.EX2 R31, R31 ;  /* 0x0000001f001f7308 */ /* 0x000ea20000000800 */
[----:B------:R-:W-:Y:S01]  /*4f80*/  FMUL.FTZ R35, R35, 1.4426950216293334961 ;  /* 0x3fb8aa3b23237820 */ /* 0x000fe20000410000 */
[----:B------:R-:W-:Y:S01]  /*4f90*/  FADD.FTZ R12, R12, R25 ;  /* 0x000000190c0c7221 */ /* 0x000fe20000010000 */
[----:B------:R-:W-:Y:S01]  /*4fa0*/  FADD.FTZ R39, -R6, R39 ;  /* 0x0000002706277221 */ /* 0x000fe20000010100 */
[----:B------:R-:W2:Y:S01]  /*4fb0*/  MUFU.EX2 R33, R33 ;  /* 0x0000002100217308 */ /* 0x000ea20000000800 */
[----:B------:R-:W-:Y:S01]  /*4fc0*/  FMUL.FTZ R37, R37, 1.4426950216293334961 ;  /* 0x3fb8aa3b25257820 */ /* 0x000fe20000410000 */
[----:B---3--:R-:W-:Y:S01]  /*4fd0*/  FADD.FTZ R12, R12, R27 ;  /* 0x0000001b0c0c7221 */ /* 0x008fe20000010000 */
[----:B0-----:R-:W-:Y:S01]  /*4fe0*/  FADD.FTZ R41, -R6, R41 ;  /* 0x0000002906297221 */ /* 0x001fe20000010100 */
[----:B------:R-:W0:Y:S01]  /*4ff0*/  MUFU.EX2 R35, R35 ;  /* 0x0000002300237308 */ /* 0x000e220000000800 */
[----:B------:R-:W-:Y:S01]  /*5000*/  FMUL.FTZ R39, R39, 1.4426950216293334961 ;  /* 0x3fb8aa3b27277820 */ /* 0x000fe20000410000 */
[----:B----4-:R-:W-:Y:S01]  /*5010*/  FADD.FTZ R12, R12, R29 ;  /* 0x0000001d0c0c7221 */ /* 0x010fe20000010000 */
[----:B-1----:R-:W-:Y:S01]  /*5020*/  FADD.FTZ R43, -R6, R43 ;  /* 0x0000002b062b7221 */ /* 0x002fe20000010100 */
[----:B------:R-:W1:Y:S01]  /*5030*/  MUFU.EX2 R37, R37 ;  /* 0x0000002500257308 */ /* 0x000e620000000800 */
[----:B------:R-:W-:Y:S01]  /*5040*/  FMUL.FTZ R41, R41, 1.4426950216293334961 ;  /* 0x3fb8aa3b29297820 */ /* 0x000fe20000410000 */
[----:B--2---:R-:W-:Y:S01]  /*5050*/  FADD.FTZ R12, R12, R31 ;  /* 0x0000001f0c0c7221 */ /* 0x004fe20000010000 */
[----:B------:R-:W-:Y:S01]  /*5060*/  FMUL.FTZ R43, R43, 1.4426950216293334961 ;  /* 0x3fb8aa3b2b2b7820 */ /* 0x000fe20000410000 */
[----:B------:R-:W2:Y:S01]  /*5070*/  MUFU.EX2 R39, R39 ;  /* 0x0000002700277308 */ /* 0x000ea20000000800 */
[----:B------:R-:W-:Y:S01]  /*5080*/  FADD.FTZ R45, -R6, R45 ;  /* 0x0000002d062d7221 */ /* 0x000fe20000010100 */
        /* <DEDUP_REMOVED lines=37> */
.L_x_3869:
[----:B------:R-:W-:Y:S05]  /*52e0*/  BSYNC.RECONVERGENT B1 ;  /* 0x0000000000017941 */ /* 0x000fea0003800200 */
.L_x_3868:
        /* <DEDUP_REMOVED lines=54> */
[----:B0-----:R-:W-:-:S07]  /*5650*/  VIADD R14, R14, 0x1000 ;  /* 0x000010000e0e7836 */ /* 0x001fce0000000000 */
.L_x_3872:
[----:B------:R-:W-:Y:S05]  /*5660*/  BSYNC.RECONVERGENT B1 ;  /* 0x0000000000017941 */ /* 0x000fea0003800200 */
.L_x_3871:
        /* <DEDUP_REMOVED lines=27> */
.L_x_3864:
        /* <DEDUP_REMOVED lines=8> */
[----:B------:R-:W-:Y:S01]  /*58a0*/  ISETP.NE.AND P0, PT, R13, 0x180, PT ;  /* 0x000001800d00780c */ /* 0x000fe20003f05270 */
[----:B------:R-:W-:Y:S02]  /*58b0*/  IMAD.MOV.U32 R13, RZ, RZ, R9 ;  /* 0x000000ffff0d7224 */ /* 0x000fe400078e0009 */
[----:B-1----:R-:W-:-:S02]  /*58c0*/  IMAD R26, R12, UR4, RZ ;  /* 0x000000040c1a7c24 */ /* 0x002fc4000f8e02ff */
[----:B------:R-:W-:-:S03]  /*58d0*/  HFMA2 R12, -RZ, RZ, 0, 0 ;  /* 0x00000000ff0c7431 */ /* 0x000fc600000001ff */
[----:B--2---:R-:W-:-:S05]  /*58e0*/  SHF.R.S32.HI R28, RZ, 0x1f, R26 ;  /* 0x0000001fff1c7819 */ /* 0x004fca000001141a */
[----:B------:R-:W-:Y:S05]  /*58f0*/  @!P0 BRA `(.L_x_3874) ;  /* 0x00000000006c8947 */ /* 0x000fea0003800000 */
[----:B------:R-:W-:Y:S02]  /*5900*/  IADD3 R20, PT, PT, R20, 0x220, RZ ;  /* 0x0000022014147810 */ /* 0x000fe40007ffe0ff */
[----:B------:R-:W-:Y:S02]  /*5910*/  LEA.HI R12, R22, 0x1, RZ, 0x19 ;  /* 0x00000001160c7811 */ /* 0x000fe400078fc8ff */
[----:B------:R-:W-:Y:S02]  /*5920*/  LEA R20, R21, R20, 0x18 ;  /* 0x0000001415147211 */ /* 0x000fe400078ec0ff */
[----:B------:R-:W-:Y:S02]  /*5930*/  IADD3 R24, P0, P2, R26, R14, R9 ;  /* 0x0000000e1a187210 */ /* 0x000fe40007a1e009 */
[----:B------:R-:W-:Y:S01]  /*5940*/  LOP3.LUT R14, R12, 0x3, RZ, 0xc0, !PT ;  /* 0x000000030c0e7812 */ /* 0x000fe200078ec0ff */
[----:B-----5:R-:W-:Y:S01]  /*5950*/  IMAD.IADD R17, R7, 0x1, R20 ;  /* 0x0000000107117824 */ /* 0x020fe200078e0214 */
[----:B------:R-:W-:Y:S01]  /*5960*/  IADD3.X R15, PT, PT, R28, R15, RZ, P0, P2 ;  /* 0x0000000f1c0f7210 */ /* 0x000fe200007e44ff */
[----:B------:R-:W-:Y:S01]  /*5970*/  IMAD.MOV.U32 R12, RZ, RZ, RZ ;  /* 0x000000ffff0c7224 */ /* 0x000fe200078e00ff */
[----:B------:R-:W-:-:S02]  /*5980*/  MOV R13, R9 ;  /* 0x00000009000d7202 */ /* 0x000fc40000000f00 */
[----:B------:R-:W-:-:S07]  /*5990*/  IADD3 R20, PT, PT, -R14, RZ, RZ ;  /* 0x000000ff0e147210 */ /* 0x000fce0007ffe1ff */
.L_x_3875:
[----:B------:R-:W-:-:S06]  /*59a0*/  IMAD.MOV.U32 R14, RZ, RZ, R24 ;  /* 0x000000ffff0e7224 */ /* 0x000fcc00078e0018 */
[----:B------:R1:W2:Y:S01]  /*59b0*/  LDG.E.U8 R14, desc[UR36][R14.64] ;  /* 0x000000240e0e7981 */ /* 0x0002a2000c1e1100 */
[----:B------:R-:W-:Y:S01]  /*59c0*/  VIADD R20, R20, 0x1 ;  /* 0x0000000114147836 */ /* 0x000fe20000000000 */
[----:B------:R-:W-:Y:S02]  /*59d0*/  IADD3 R24, P2, PT, R24, 0x80, RZ ;  /* 0x0000008018187810 */ /* 0x000fe40007f5e0ff */
[----:B------:R-:W-:-:S03]  /*59e0*/  IADD3 R13, PT, PT, R13, 0x80, RZ ;  /* 0x000000800d0d7810 */ /* 0x000fc60007ffe0ff */
[----:B-1----:R-:W-:Y:S01]  /*59f0*/  IMAD.X R15, RZ, RZ, R15, P2 ;  /* 0x000000ffff0f7224 */ /* 0x002fe200010e060f */
        /* <DEDUP_REMOVED lines=11> */
.L_x_3874:
[----:B------:R-:W-:Y:S05]  /*5ab0*/  BSYNC.RECONVERGENT B1 ;  /* 0x0000000000017941 */ /* 0x000fea0003800200 */
.L_x_3873:
        /* <DEDUP_REMOVED lines=9> */
[----:B-1---5:R-:W-:Y:S02]  /*5b50*/  LEA R17, R20, R15, 0x18 ;  /* 0x0000000f14117211 */ /* 0x022fe400078ec0ff */
[----:B------:R-:W-:Y:S02]  /*5b60*/  IADD3.X R15, PT, PT, R28, UR5, RZ, P0, P1 ;  /* 0x000000051c0f7c10 */ /* 0x000fe400087e24ff */
[----:B------:R-:W-:Y:S02]  /*5b70*/  IADD3 R17, PT, PT, R14, 0x400, R17 ;  /* 0x000004000e117810 */ /* 0x000fe40007ffe011 */
[----:B------:R-:W-:-:S07]  /*5b80*/  IADD3.X R15, PT, PT, RZ, R15, RZ, P2, !PT ;  /* 0x0000000fff0f7210 */ /* 0x000fce00017fe4ff */
.L_x_3876:
[----:B------:R-:W-:-:S05]  /*5b90*/  IMAD.MOV.U32 R14, RZ, RZ, R21 ;  /* 0x000000ffff0e7224 */ /* 0x000fca00078e0015 */
[----:B------:R-:W2:Y:S04]  /*5ba0*/  LDG.E.U8 R24, desc[UR36][R14.64+-0x100] ;  /* 0xffff00240e187981 */ /* 0x000ea8000c1e1100 */
[----:B------:R-:W3:Y:S04]  /*5bb0*/  LDG.E.U8 R20, desc[UR36][R14.64+-0x80] ;  /* 0xffff80240e147981 */ /* 0x000ee8000c1e1100 */
[----:B------:R-:W4:Y:S04]  /*5bc0*/  LDG.E.U8 R21, desc[UR36][R14.64] ;  /* 0x000000240e157981 */ /* 0x000f28000c1e1100 */
[----:B------:R-:W5:Y:S01]  /*5bd0*/  LDG.E.U8 R22, desc[UR36][R14.64+0x80] ;  /* 0x000080240e167981 */ /* 0x000f62000c1e1100 */
[----:B------:R-:W-:Y:S01]  /*5be0*/  IMAD.MOV.U32 R26, RZ, RZ, RZ ;  /* 0x000000ffff1a7224 */ /* 0x000fe200078e00ff */
[----:B------:R-:W-:-:S02]  /*5bf0*/  IADD3 R13, PT, PT, R13, 0x200, RZ ;  /* 0x000002000d0d7810 */ /* 0x000fc40007ffe0ff */
[----:B--2---:R-:W-:Y:S02]  /*5c00*/  ISETP.NE.AND P0, PT, R24, RZ, PT ;  /* 0x000000ff1800720c */ /* 0x004fe40003f05270 */
[----:B------:R-:W-:Y:S02]  /*5c10*/  MOV R24, RZ ;  /* 0x000000ff00187202 */ /* 0x000fe40000000f00 */
[----:B---3--:R-:W-:Y:S01]  /*5c20*/  ISETP.NE.AND P1, PT, R20, RZ, PT ;  /* 0x000000ff1400720c */ /* 0x008fe20003f25270 */
[----:B------:R-:W-:Y:S01]  /*5c30*/  HFMA2 R20, -RZ, RZ, 0, 0 ;  /* 0x00000000ff147431 */ /* 0x000fe200000001ff */
[----:B----4-:R-:W-:Y:S02]  /*5c40*/  ISETP.NE.AND P2, PT, R21, RZ, PT ;  /* 0x000000ff1500720c */ /* 0x010fe40003f45270 */
        /* <DEDUP_REMOVED lines=11> */
[C---:B--2---:R-:W-:Y:S01]  /*5d00*/  @!P2 FADD.FTZ R27, -R6.reuse, R27 ;  /* 0x0000001b061ba221 */ /* 0x044fe20000010100 */
[----:B------:R-:W-:Y:S01]  /*5d10*/  ISETP.GT.AND P0, PT, R13, R18, PT ;  /* 0x000000120d00720c */ /* 0x000fe20003f04270 */
[----:B---3--:R-:W-:Y:S01]  /*5d20*/  @!P3 FADD.FTZ R29, -R6, R29 ;  /* 0x0000001d061db221 */ /* 0x008fe20000010100 */
[----:B------:R-:W1:Y:S01]  /*5d30*/  @!P1 MUFU.EX2 R22, R25 ;  /* 0x0000001900169308 */ /* 0x000e620000000800 */
[----:B------:R-:W-:Y:S02]  /*5d40*/  @!P2 FMUL.FTZ R27, R27, 1.4426950216293334961 ;  /* 0x3fb8aa3b1b1ba820 */ /* 0x000fe40000410000 */
        /* <DEDUP_REMOVED lines=13> */
[----:B0-----:R-:W-:Y:S01]  /*5e20*/  IADD3 R17, PT, PT, R17, 0x800, RZ ;  /* 0x0000080011117810 */ /* 0x001fe20007ffe0ff */
[----:B------:R-:W-:Y:S06]  /*5e30*/  @!P0 BRA `(.L_x_3876) ;  /* 0xfffffffc00548947 */ /* 0x000fec000383ffff */
.L_x_3863:
[----:B------:R-:W-:Y:S05]  /*5e40*/  BSYNC.RECONVERGENT B0 ;  /* 0x0000000000007941 */ /* 0x000fea0003800200 */
.L_x_3862:
[----:B0-----:R-:W0:Y:S01]  /*5e50*/  SHFL.BFLY PT, R13, R12, 0x10, 0x1f ;  /* 0x0e001f000c0d7f89 */ /* 0x001e2200000e0000 */
[C---:B------:R-:W-:Y:S01]  /*5e60*/  ISETP.NE.AND P0, PT, R10.reuse, RZ, PT ;  /* 0x000000ff0a00720c */ /* 0x040fe20003f05270 */
[----:B------:R-:W1:Y:S01]  /*5e70*/  LDCU.U8 UR6, c[0x0][0x48c] ;  /* 0x00009180ff0677ac */ /* 0x000e620008000000 */
[----:B------:R-:W-:Y:S01]  /*5e80*/  ISETP.GT.U32.AND P1, PT, R10, 0x3, PT ;  /* 0x000000030a00780c */ /* 0x000fe20003f24070 */
[----:B------:R-:W3:Y:S08]  /*5e90*/  S2UR UR4, SR_CTAID.Y ;  /* 0x00000000000479c3 */ /* 0x000ef00000002600 */
[----:B------:R-:W3:Y:S01]  /*5ea0*/  LDC R22, c[0x0][0x3f8] ;  /* 0x0000fe00ff167b82 */ /* 0x000ee20000000800 */
[----:B-1----:R-:W-:Y:S01]  /*5eb0*/  UISETP.NE.AND UP0, UPT, UR6, URZ, UPT ;  /* 0x000000ff0600728c */ /* 0x002fe2000bf05270 */
[----:B0-----:R-:W-:-:S05]  /*5ec0*/  FADD.FTZ R13, R13, R12 ;  /* 0x0000000c0d0d7221 */ /* 0x001fca0000010000 */
[----:B------:R-:W0:Y:S02]  /*5ed0*/  SHFL.BFLY PT, R6, R13, 0x8, 0x1f ;  /* 0x0d001f000d067f89 */ /* 0x000e2400000e0000 */
[----:B0-----:R-:W-:-:S05]  /*5ee0*/  FADD.FTZ R14, R13, R6 ;  /* 0x000000060d0e7221 */ /* 0x001fca0000010000 */
[----:B------:R-:W0:Y:S02]  /*5ef0*/  SHFL.BFLY PT, R15, R14, 0x4, 0x1f ;  /* 0x0c801f000e0f7f89 */ /* 0x000e2400000e0000 */
[----:B0-----:R-:W-:-:S05]  /*5f00*/  FADD.FTZ R15, R14, R15 ;  /* 0x0000000f0e0f7221 */ /* 0x001fca0000010000 */
[----:B------:R-:W0:Y:S02]  /*5f10*/  SHFL.BFLY PT, R6, R15, 0x2, 0x1f ;  /* 0x0c401f000f067f89 */ /* 0x000e2400000e0000 */
[----:B0----5:R-:W-:Y:S01]  /*5f20*/  FADD.FTZ R17, R15, R6 ;  /* 0x000000060f117221 */ /* 0x021fe20000010000 */
[----:B------:R-:W-:-:S04]  /*5f30*/  SHF.R.U32.HI R6, RZ, 0x5, R0 ;  /* 0x00000005ff067819 */ /* 0x000fc80000011600 */
[----:B------:R-:W0:Y:S01]  /*5f40*/  SHFL.BFLY PT, R20, R17, 0x1, 0x1f ;  /* 0x0c201f0011147f89 */ /* 0x000e2200000e0000 */
[----:B------:R-:W-:Y:S02]  /*5f50*/  @!P0 IMAD R21, R6, 0x4, R5 ;  /* 0x0000000406158824 */ /* 0x000fe400078e0205 */
[----:B0-----:R-:W-:-:S05]  /*5f60*/  FADD.FTZ R20, R17, R20 ;  /* 0x0000001411147221 */ /* 0x001fca0000010000 */
[----:B------:R-:W-:Y:S01]  /*5f70*/  @!P0 STS [R21+0x10], R20 ;  /* 0x0000101415008388 */ /* 0x000fe20000000800 */
[----:B------:R-:W-:Y:S01]  /*5f80*/  BAR.SYNC.DEFER_BLOCKING 0x0 ;  /* 0x0000000000007b1d */ /* 0x000fe20000010000 */
[----:B------:R-:W-:-:S05]  /*5f90*/  ISETP.GT.AND P0, PT, R9, R18, PT ;  /* 0x000000120900720c */ /* 0x000fca0003f04270 */
[----:B------:R-:W0:Y:S04]  /*5fa0*/  @!P1 LDS R20, [R11+0x10] ;  /* 0x000010000b149984 */ /* 0x000e280000000800 */
[----:B0-----:R-:W0:Y:S02]  /*5fb0*/  SHFL.BFLY PT, R5, R20, 0x2, 0x1f ;  /* 0x0c401f0014057f89 */ /* 0x001e2400000e0000 */
[----:B0-----:R-:W-:-:S05]  /*5fc0*/  FADD.FTZ R12, R5, R20 ;  /* 0x00000014050c7221 */ /* 0x001fca0000010000 */
[----:B------:R-:W0:Y:S02]  /*5fd0*/  SHFL.BFLY PT, R5, R12, 0x1, 0x1f ;  /* 0x0c201f000c057f89 */ /* 0x000e2400000e0000 */
[----:B0-----:R-:W-:Y:S01]  /*5fe0*/  FADD.FTZ R14, R12, R5 ;  /* 0x000000050c0e7221 */ /* 0x001fe20000010000 */
[----:B------:R-:W-:Y:S01]  /*5ff0*/  CS2R R12, SRZ ;  /* 0x00000000000c7805 */ /* 0x000fe2000001ff00 */
[----:B------:R-:W3:Y:S04]  /*6000*/  S2R R5, SR_CTAID.X ;  /* 0x0000000000057919 */ /* 0x000ee80000002500 */
[----:B------:R-:W0:Y:S02]  /*6010*/  SHFL.IDX PT, R14, R14, RZ, 0x1f ;  /* 0x00001fff0e0e7589 */ /* 0x000e2400000e0000 */
[----:B0-----:R-:W-:Y:S01]  /*6020*/  FADD.FTZ R10, R14, 9.9999999747524270788e-07 ;  /* 0x358637bd0e0a7421 */ /* 0x001fe20000010000 */
[----:B---3--:R-:W-:-:S05]  /*6030*/  IMAD R22, R22, UR4, R5 ;  /* 0x0000000416167c24 */ /* 0x008fca000f8e0205 */
        /* <DEDUP_REMOVED lines=8> */
.L_x_3877:
        /* <DEDUP_REMOVED lines=21> */
[----:B-1----:R-:W-:-:S06]  /*6210*/  ULEA UR4, UR5, UR4, 0x18 ;  /* 0x0000000405047291 */ /* 0x002fcc000f8ec0ff */
[----:B------:R-:W-:-:S07]  /*6220*/  VIADD R8, R7, UR4 ;  /* 0x0000000407087c36 */ /* 0x000fce0008000000 */
.L_x_3883:
[----:B------:R-:W0:Y:S01]  /*6230*/  LDS R13, [R8] ;  /* 0x00000000080d7984 */ /* 0x000e220000000800 */
[----:B------:R-:W-:-:S04]  /*6240*/  IADD3 R11, PT, PT, R11, 0x1, RZ ;  /* 0x000000010b0b7810 */ /* 0x000fc80007ffe0ff */
[----:B------:R-:W-:Y:S01]  /*6250*/  ISETP.NE.AND P0, PT, R11, RZ, PT ;  /* 0x000000ff0b00720c */ /* 0x000fe20003f05270 */
[----:B0-----:R-:W-:-:S05]  /*6260*/  FMUL.FTZ R13, R13, R10 ;  /* 0x0000000a0d0d7220 */ /* 0x001fca0000410000 */
[----:B------:R0:W-:Y:S02]  /*6270*/  STS [R8], R13 ;  /* 0x0000000d08007388 */ /* 0x0001e40000000800 */
[----:B0-----:R-:W-:-:S05]  /*6280*/  VIADD R8, R8, 0x200 ;  /* 0x0000020008087836 */ /* 0x001fca0000000000 */
[----:B------:R-:W-:Y:S05]  /*6290*/  @P0 BRA `(.L_x_3883) ;  /* 0xfffffffc00e40947 */ /* 0x000fea000383ffff */
.L_x_3882:
[----:B------:R-:W-:Y:S05]  /*62a0*/  BSYNC.RECONVERGENT B1 ;  /* 0x0000000000017941 */ /* 0x000fea0003800200 */
.L_x_3881:
[----:B------:R-:W-:Y:S05]  /*62b0*/  @!P1 BRA `(.L_x_3879) ;  /* 0x0000001400109947 */ /* 0x000fea0003800000 */
[----:B------:R-:W1:Y:S01]  /*62c0*/  S2UR UR5, SR_CgaCtaId ;  /* 0x00000000000579c3 */ /* 0x000e620000008800 */
[----:B------:R-:W-:Y:S01]  /*62d0*/  UMOV UR4, 0x400 ;  /* 0x0000040000047882 */ /* 0x000fe20000000000 */
[----:B------:R-:W-:Y:S01]  /*62e0*/  SHF.L.U32 R8, R23, 0x2, RZ ;  /* 0x0000000217087819 */ /* 0x000fe200000006ff */
[----:B------:R-:W-:Y:S01]  /*62f0*/  UIADD3 UR4, UPT, UPT, UR4, 0x220, URZ ;  /* 0x0000022004047890 */ /* 0x000fe2000fffe0ff */
[----:B------:R-:W-:-:S03]  /*6300*/  IADD3 R21, PT, PT, R9, 0x200, RZ ;  /* 0x0000020009157810 */ /* 0x000fc60007ffe0ff */
[----:B------:R-:W-:Y:S01]  /*6310*/  IMAD R8, R9, 0x4, -R8 ;  /* 0x0000000409087824 */ /* 0x000fe200078e0a08 */
[----:B------:R-:W-:Y:S01]  /*6320*/  ISETP.GT.AND P0, PT, R21, R18, PT ;  /* 0x000000121500720c */ /* 0x000fe20003f04270 */
[----:B-1----:R-:W-:-:S06]  /*6330*/  ULEA UR4, UR5, UR4, 0x18 ;  /* 0x0000000405047291 */ /* 0x002fcc000f8ec0ff */
[----:B------:R-:W-:-:S03]  /*6340*/  VIADD R9, R8, UR4 ;  /* 0x0000000408097c36 */ /* 0x000fc60008000000 */
        /* <DEDUP_REMOVED lines=21> */
.L_x_3886:
        /* <DEDUP_REMOVED lines=8> */
[----:B--2---:R-:W-:Y:S04]  /*6520*/  LDS R29, [R9+0x800] ;  /* 0x00080000091d7984 */ /* 0x004fe80000000800 */
[----:B------:R-:W2:Y:S04]  /*6530*/  LDS R31, [R9+0xa00] ;  /* 0x000a0000091f7984 */ /* 0x000ea80000000800 */
        /* <DEDUP_REMOVED lines=42> */
.L_x_3885:
[----:B------:R-:W-:Y:S05]  /*67e0*/  BSYNC.RECONVERGENT B1 ;  /* 0x0000000000017941 */ /* 0x000fea0003800200 */
.L_x_3884:
        /* <DEDUP_REMOVED lines=12> */
[----:B--2---:R-:W2:Y:S04]  /*68b0*/  LDS R29, [R9+0x800] ;  /* 0x00080000091d7984 */ /* 0x004ea80000000800 */
[----:B------:R-:W2:Y:S01]  /*68c0*/  LDS R31, [R9+0xa00] ;  /* 0x000a0000091f7984 */ /* 0x000ea20000000800 */
        /* <DEDUP_REMOVED lines=11> */
[----:B--2---:R-:W-:-:S03]  /*6980*/  FMUL.FTZ R28, R10, R29 ;  /* 0x0000001d0a1c7220 */ /* 0x004fc60000410000 */
[----:B------:R-:W-:Y:S01]  /*6990*/  STS [R9+0x600], R26 ;  /* 0x0006001a09007388 */ /* 0x000fe20000000800 */
[----:B------:R-:W-:-:S03]  /*69a0*/  FMUL.FTZ R30, R10, R31 ;  /* 0x0000001f0a1e7220 */ /* 0x000fc60000410000 */
[----:B------:R-:W-:Y:S04]  /*69b0*/  STS [R9+0x800], R28 ;  /* 0x0008001c09007388 */ /* 0x000fe80000000800 */
[----:B------:R0:W-:Y:S02]  /*69c0*/  STS [R9+0xa00], R30 ;  /* 0x000a001e09007388 */ /* 0x0001e40000000800 */
[----:B0-----:R-:W-:-:S07]  /*69d0*/  VIADD R9, R9, 0x1000 ;  /* 0x0000100009097836 */ /* 0x001fce0000000000 */
.L_x_3888:
[----:B------:R-:W-:Y:S05]  /*69e0*/  BSYNC.RECONVERGENT B1 ;  /* 0x0000000000017941 */ /* 0x000fea0003800200 */
.L_x_3887:
        /* <DEDUP_REMOVED lines=15> */
.L_x_3880:
        /* <DEDUP_REMOVED lines=17> */
[----:B------:R-:W-:-:S03]  /*6bf0*/  LOP3.LUT R14, R11, 0x180, RZ, 0xc0, !PT ;  /* 0x000001800b0e7812 */ /* 0x000fc600078ec0ff */
[----:B------:R-:W-:Y:S01]  /*6c00*/  IMAD.MOV R11, RZ, RZ, -R8 ;  /* 0x000000ffff0b7224 */ /* 0x000fe200078e0a08 */
[----:B------:R-:W-:Y:S02]  /*6c10*/  IADD3 R9, PT, PT, R9, R14, RZ ;  /* 0x0000000e09097210 */ /* 0x000fe40007ffe0ff */
[----:B---3--:R-:W-:-:S04]  /*6c20*/  LEA R20, P0, R21, UR8, 0x2 ;  /* 0x0000000815147c11 */ /* 0x008fc8000f8010ff */
[----:B------:R-:W-:Y:S01]  /*6c30*/  LEA.HI.X R21, R21, UR9, R24, 0x2, P0 ;  /* 0x0000000915157c11 */ /* 0x000fe200080f1418 */
[----:B-1----:R-:W-:-:S06]  /*6c40*/  ULEA UR4, UR5, UR4, 0x18 ;  /* 0x0000000405047291 */ /* 0x002fcc000f8ec0ff */
[----:B------:R-:W-:-:S07]  /*6c50*/  IADD3 R8, PT, PT, R7, UR4, RZ ;  /* 0x0000000407087c10 */ /* 0x000fce000fffe0ff */
.L_x_3891:
[----:B-1----:R-:W0:Y:S01]  /*6c60*/  LDS R15, [R8] ;  /* 0x00000000080f7984 */ /* 0x002e220000000800 */
[----:B------:R-:W-:Y:S01]  /*6c70*/  IMAD.MOV.U32 R14, RZ, RZ, R20 ;  /* 0x000000ffff0e7224 */ /* 0x000fe200078e0014 */
[----:B------:R-:W-:Y:S01]  /*6c80*/  IADD3 R20, P2, PT, R20, 0x200, RZ ;  /* 0x0000020014147810 */ /* 0x000fe20007f5e0ff */
[----:B------:R-:W-:-:S05]  /*6c90*/  VIADD R11, R11, 0x1 ;  /* 0x000000010b0b7836 */ /* 0x000fca0000000000 */
[----:B------:R-:W-:Y:S01]  /*6ca0*/  ISETP.NE.AND P0, PT, R11, RZ, PT ;  /* 0x000000ff0b00720c */ /* 0x000fe20003f05270 */
[----:B0-----:R-:W-:Y:S01]  /*6cb0*/  FMUL.FTZ R17, R15, R10 ;  /* 0x0000000a0f117220 */ /* 0x001fe20000410000 */
[-C--:B------:R-:W-:Y:S02]  /*6cc0*/  MOV R15, R21.reuse ;  /* 0x00000015000f7202 */ /* 0x080fe40000000f00 */
[----:B------:R-:W-:Y:S02]  /*6cd0*/  IADD3.X R21, PT, PT, RZ, R21, RZ, P2, !PT ;  /* 0x00000015ff157210 */ /* 0x000fe400017fe4ff */
[----:B------:R0:W-:Y:S04]  /*6ce0*/  STS [R8], R17 ;  /* 0x0000001108007388 */ /* 0x0001e80000000800 */
[----:B------:R1:W-:Y:S01]  /*6cf0*/  STG.E desc[UR36][R14.64], R17 ;  /* 0x000000110e007986 */ /* 0x0003e2000c101924 */
[----:B0-----:R-:W-:-:S02]  /*6d00*/  VIADD R8, R8, 0x200 ;  /* 0x0000020008087836 */ /* 0x001fc40000000000 */
[----:B------:R-:W-:Y:S05]  /*6d10*/  @P0 BRA `(.L_x_3891) ;  /* 0xfffffffc00d00947 */ /* 0x000fea000383ffff */
.L_x_3890:
[----:B------:R-:W-:Y:S05]  /*6d20*/  BSYNC.RECONVERGENT B1 ;  /* 0x0000000000017941 */ /* 0x000fea0003800200 */
.L_x_3889:
[----:B------:R-:W-:Y:S05]  /*6d30*/  @!P1 BRA `(.L_x_3879) ;  /* 0x0000000800709947 */ /* 0x000fea0003800000 */
[----:B-1----:R-:W1:Y:S01]  /*6d40*/  S2R R14, SR_CgaCtaId ;  /* 0x00000000000e7919 */ /* 0x002e620000008800 */
[----:B------:R-:W3:Y:S01]  /*6d50*/  LDCU.64 UR4, c[0x0][0x480] ;  /* 0x00009000ff0477ac */ /* 0x000ee20008000a00 */
[----:B------:R-:W-:Y:S01]  /*6d60*/  IADD3 R11, P0, PT, R9, R12, RZ ;  /* 0x0000000c090b7210 */ /* 0x000fe20007f1e0ff */
[----:B------:R-:W-:Y:S01]  /*6d70*/  IMAD.IADD R17, R18, 0x1, -R9 ;  /* 0x0000000112117824 */ /* 0x000fe200078e0a09 */
[----:B------:R-:W-:Y:S01]  /*6d80*/  MOV R8, 0x400 ;  /* 0x0000040000087802 */ /* 0x000fe20000000f00 */
[----:B------:R-:W-:Y:S01]  /*6d90*/  BSSY.RECONVERGENT B1, `(.L_x_3892) ;  /* 0x0000058000017945 */ /* 0x000fe20003800200 */
[----:B------:R-:W-:Y:S02]  /*6da0*/  IADD3.X R12, PT, PT, RZ, R13, RZ, P0, !PT ;  /* 0x0000000dff0c7210 */ /* 0x000fe400007fe4ff */
[----:B------:R-:W-:Y:S02]  /*6db0*/  ISETP.GT.AND P1, PT, R17, 0x5ff, PT ;  /* 0x000005ff1100780c */ /* 0x000fe40003f24270 */
[----:B---3--:R-:W-:-:S04]  /*6dc0*/  LEA R13, P0, R11, UR4, 0x2 ;  /* 0x000000040b0d7c11 */ /* 0x008fc8000f8010ff */
[----:B------:R-:W-:Y:S02]  /*6dd0*/  LEA.HI.X R15, R11, UR5, R12, 0x2, P0 ;  /* 0x000000050b0f7c11 */ /* 0x000fe400080f140c */
[----:B------:R-:W-:Y:S01]  /*6de0*/  IADD3 R11, PT, PT, R8, 0x220, RZ ;  /* 0x00000220080b7810 */ /* 0x000fe20007ffe0ff */
[----:B------:R-:W-:Y:S01]  /*6df0*/  IMAD.SHL.U32 R8, R23, 0x4, RZ ;  /* 0x0000000417087824 */ /* 0x000fe200078e00ff */
[----:B------:R-:W-:-:S04]  /*6e00*/  IADD3 R12, P0, PT, R13, 0x400, RZ ;  /* 0x000004000d0c7810 */ /* 0x000fc80007f1e0ff */
[----:B------:R-:W-:Y:S01]  /*6e10*/  LEA R8, R9, -R8, 0x2 ;  /* 0x8000000809087211 */ /* 0x000fe200078e10ff */
[----:B------:R-:W-:Y:S01]  /*6e20*/  IMAD.X R13, RZ, RZ, R15, P0 ;  /* 0x000000ffff0d7224 */ /* 0x000fe200000e060f */
[----:B-1----:R-:W-:Y:S02]  /*6e30*/  LEA R11, R14, R11, 0x18 ;  /* 0x0000000b0e0b7211 */ /* 0x002fe400078ec0ff */
[----:B------:R-:W-:Y:S02]  /*6e40*/  PLOP3.LUT P0, PT, PT, PT, PT, 0x80, 0x8 ;  /* 0x000000000008781c */ /* 0x000fe40003f0f070 */
[----:B------:R-:W-:Y:S01]  /*6e50*/  IADD3 R8, PT, PT, R8, 0x400, R11 ;  /* 0x0000040008087810 */ /* 0x000fe20007ffe00b */
[----:B------:R-:W-:Y:S10]  /*6e60*/  @!P1 BRA `(.L_x_3893) ;  /* 0x0000000400289947 */ /* 0x000ff40003800000 */
[----:B------:R-:W-:Y:S02]  /*6e70*/  PLOP3.LUT P0, PT, PT, PT, PT, 0x8, 0x80 ;  /* 0x000000000080781c */ /* 0x000fe40003f0e170 */
[----:B------:R-:W-:-:S11]  /*6e80*/  IADD3 R20, PT, PT, R18, -0x5ff, RZ ;  /* 0xfffffa0112147810 */ /* 0x000fd60007ffe0ff */
.L_x_3894:
        /* <DEDUP_REMOVED lines=25> */
[----:B--2---:R-:W-:-:S03]  /*7020*/  FMUL.FTZ R29, R10, R29 ;  /* 0x0000001d0a1d7220 */ /* 0x004fc60000410000 */
[----:B------:R2:W-:Y:S01]  /*7030*/  STS [R8+-0x400], R11 ;  /* 0xfffc000b08007388 */ /* 0x0005e20000000800 */
[C---:B------:R-:W-:Y:S01]  /*7040*/  FMUL.FTZ R31, R10.reuse, R31 ;  /* 0x0000001f0a1f7220 */ /* 0x040fe20000410000 */
[C---:B------:R-:W-:Y:S02]  /*7050*/  FMUL.FTZ R33, R10.reuse, R33 ;  /* 0x000000210a217220 */ /* 0x040fe40000410000 */
[----:B------:R-:W-:Y:S01]  /*7060*/  STG.E desc[UR36][R12.64+-0x200], R15 ;  /* 0xfffe000f0c007986 */ /* 0x000fe2000c101924 */
[----:B------:R-:W-:-:S03]  /*7070*/  FMUL.FTZ R35, R10, R35 ;  /* 0x000000230a237220 */ /* 0x000fc60000410000 */
[----:B------:R-:W-:Y:S01]  /*7080*/  STS [R8+-0x200], R15 ;  /* 0xfffe000f08007388 */ /* 0x000fe20000000800 */
[----:B--2---:R-:W-:Y:S01]  /*7090*/  IADD3 R11, P2, PT, R12, 0x2000, RZ ;  /* 0x000020000c0b7810 */ /* 0x004fe20007f5e0ff */
[C---:B------:R-:W-:Y:S02]  /*70a0*/  FMUL.FTZ R37, R10.reuse, R37 ;  /* 0x000000250a257220 */ /* 0x040fe40000410000 */
[----:B------:R-:W-:Y:S01]  /*70b0*/  STG.E desc[UR36][R12.64], R17 ;  /* 0x000000110c007986 */ /* 0x000fe2000c101924 */
[----:B------:R-:W-:Y:S01]  /*70c0*/  IADD3.X R14, PT, PT, RZ, R13, RZ, P2, !PT ;  /* 0x0000000dff0e7210 */ /* 0x000fe200017fe4ff */
[C---:B0-----:R-:W-:Y:S02]  /*70d0*/  FMUL.FTZ R39, R10.reuse, R39 ;  /* 0x000000270a277220 */ /* 0x041fe40000410000 */
        /* <DEDUP_REMOVED lines=35> */
.L_x_3893:
[----:B------:R-:W-:Y:S05]  /*7310*/  BSYNC.RECONVERGENT B1 ;  /* 0x0000000000017941 */ /* 0x000fea0003800200 */
.L_x_3892:
        /* <DEDUP_REMOVED lines=26> */
[C---:B--2---:R-:W-:Y:S01]  /*74c0*/  FMUL.FTZ R29, R10.reuse, R29 ;  /* 0x0000001d0a1d7220 */ /* 0x044fe20000410000 */
        /* <DEDUP_REMOVED lines=16> */
.L_x_3896:
[----:B------:R-:W-:Y:S05]  /*75d0*/  BSYNC.RECONVERGENT B1 ;  /* 0x0000000000017941 */ /* 0x000fea0003800200 */
.L_x_3895:
        /* <DEDUP_REMOVED lines=18> */
.L_x_3879:
[----:B------:R-:W-:Y:S05]  /*7700*/  BSYNC.RECONVERGENT B0 ;  /* 0x0000000000007941 */ /* 0x000fea0003800200 */
.L_x_3878:
[----:B0-----:R-:W-:Y:S01]  /*7710*/  SHF.R.S32.HI R9, RZ, 0x1f, R18 ;  /* 0x0000001fff097819 */ /* 0x001fe20000011412 */
[----:B------:R-:W0:Y:S01]  /*7720*/  LDCU.64 UR4, c[0x0][0x3b0] ;  /* 0x00007600ff0477ac */ /* 0x000e220008000a00 */
[----:B------:R-:W-:Y:S02]  /*7730*/  LOP3.LUT R7, R7, 0x7c, RZ, 0xc0, !PT ;  /* 0x0000007c07077812 */ /* 0x000fe400078ec0ff */
[----:B-1----:R-:W-:Y:S02]  /*7740*/  CS2R R10, SRZ ;  /* 0x00000000000a7805 */ /* 0x002fe4000001ff00 */
[----:B------:R-:W-:-:S04]  /*7750*/  LEA.HI R9, R9, R18, RZ, 0x2 ;  /* 0x0000001209097211 */ /* 0x000fc800078f10ff */
[----:B------:R-:W-:-:S04]  /*7760*/  LOP3.LUT R9, R9, 0xfffffffc, RZ, 0xc0, !PT ;  /* 0xfffffffc09097812 */ /* 0x000fc800078ec0ff */
[----:B------:R-:W-:-:S04]  /*7770*/  IADD3 R57, PT, PT, -R9, R18, RZ ;  /* 0x0000001209397210 */ /* 0x000fc80007ffe1ff */
        /* <DEDUP_REMOVED lines=15> */
[----:B0-----:R-:W-:Y:S05]  /*7870*/  @P0 BRA `(.L_x_3898) ;  /* 0x00000020005c0947 */ /* 0x001fea0003800000 */
        /* <DEDUP_REMOVED lines=11> */
[----:B------:R-:W-:Y:S01]  /*7930*/  VIADDMNMX R13, R56, 0x4, R27, !PT ;  /* 0x00000004380d7846 */ /* 0x000fe2000780011b */
[----:B------:R-:W-:Y:S01]  /*7940*/  BSSY.RECONVERGENT B2, `(.L_x_3901) ;  /* 0x0000059000027945 */ /* 0x000fe20003800200 */
[----:B------:R-:W-:Y:S02]  /*7950*/  LOP3.LUT R58, RZ, R23, RZ, 0x33, !PT ;  /* 0x00000017ff3a7212 */ /* 0x000fe400078e33ff */
[----:B------:R-:W-:Y:S02]  /*7960*/  CS2R R14, SRZ ;  /* 0x00000000000e7805 */ /* 0x000fe4000001ff00 */
[----:B------:R-:W-:Y:S02]  /*7970*/  MOV R4, R56 ;  /* 0x0000003800047202 */ /* 0x000fe40000000f00 */
[----:B------:R-:W-:Y:S02]  /*7980*/  IADD3 R58, PT, PT, -R6, R13, R58 ;  /* 0x0000000d063a7210 */ /* 0x000fe40007ffe13a */
[----:B------:R-:W-:-:S02]  /*7990*/  CS2R R12, SRZ ;  /* 0x00000000000c7805 */ /* 0x000fc4000001ff00 */
[C---:B------:R-:W-:Y:S02]  /*79a0*/  ISETP.GE.U32.AND P0, PT, R58.reuse, 0x1c, PT ;  /* 0x0000001c3a00780c */ /* 0x040fe40003f06070 */
[----:B------:R-:W-:-:S04]  /*79b0*/  LEA.HI R70, R58, 0x1, RZ, 0x1e ;  /* 0x000000013a467811 */ /* 0x000fc800078ff0ff */
[----:B------:R-:W-:-:S04]  /*79c0*/  LOP3.LUT R73, R70, 0x7, RZ, 0xc0, !PT ;  /* 0x0000000746497812 */ /* 0x000fc800078ec0ff */
[----:B------:R-:W-:-:S03]  /*79d0*/  ISETP.NE.AND P1, PT, R73, RZ, PT ;  /* 0x000000ff4900720c */ /* 0x000fc60003f25270 */
[----:B------:R-:W-:Y:S10]  /*79e0*/  @!P0 BRA `(.L_x_3902) ;  /* 0x0000000400388947 */ /* 0x000ff40003800000 */
[----:B------:R-:W0:Y:S01]  /*79f0*/  S2R R25, SR_CgaCtaId ;  /* 0x0000000000197919 */ /* 0x000e220000008800 */
[----:B------:R-:W-:Y:S01]  /*7a00*/  MOV R4, 0x400 ;  /* 0x0000040000047802 */ /* 0x000fe20000000f00 */
[----:B------:R-:W-:Y:S01]  /*7a10*/  HFMA2 R59, -RZ, RZ, 0, 0 ;  /* 0x00000000ff3b7431 */ /* 0x000fe200000001ff */
[----:B------:R-:W-:Y:S02]  /*7a20*/  LOP3.LUT R72, R70, 0x7ffffff8, RZ, 0xc0, !PT ;  /* 0x7ffffff846487812 */ /* 0x000fe400078ec0ff */
[----:B------:R-:W-:Y:S01]  /*7a30*/  MOV R12, RZ ;  /* 0x000000ff000c7202 */ /* 0x000fe20000000f00 */
[----:B------:R-:W-:-:S05]  /*7a40*/  VIADD R4, R4, 0x220 ;  /* 0x0000022004047836 */ /* 0x000fca0000000000 */
[----:B0-----:R-:W-:Y:S01]  /*7a50*/  LEA R71, R25, R4, 0x18 ;  /* 0x0000000419477211 */ /* 0x001fe200078ec0ff */
[----:B------:R-:W-:-:S07]  /*7a60*/  IMAD.MOV.U32 R4, RZ, RZ, R56 ;  /* 0x000000ffff047224 */ /* 0x000fce00078e0038 */
.L_x_3903:
[----:B------:R-:W-:-:S04]  /*7a70*/  IMAD R47, R4, 0x50, RZ ;  /* 0x00000050042f7824 */ /* 0x000fc800078e02ff */
[C---:B------:R-:W-:Y:S01]  /*7a80*/  IMAD.WIDE.U32 R24, R47.reuse, 0x4, R20 ;  /* 0x000000042f187825 */ /* 0x040fe200078e0014 */
[----:B------:R-:W-:-:S03]  /*7a90*/  IADD3 R33, PT, PT, R47, 0x280, RZ ;  /* 0x000002802f217810 */ /* 0x000fc60007ffe0ff */
[----:B--2---:R-:W-:Y:S02]  /*7aa0*/  VIADD R29, R47, 0x140 ;  /* 0x000001402f1d7836 */ /* 0x004fe40000000000 */
[----:B------:R-:W2:Y:S02]  /*7ab0*/  LDG.E.128 R24, desc[UR36][R24.64] ;  /* 0x0000002418187981 */ /* 0x000ea4000c1e1d00 */
[----:B------:R-:W-:Y:S01]  /*7ac0*/  IMAD.WIDE.U32 R28, R29, 0x4, R20 ;  /* 0x000000041d1c7825 */ /* 0x000fe200078e0014 */
[----:B------:R-:W-:-:S03]  /*7ad0*/  IADD3 R41, PT, PT, R47, 0x500, RZ ;  /* 0x000005002f297810 */ /* 0x000fc60007ffe0ff */
[----:B------:R-:W-:Y:S02]  /*7ae0*/  VIADD R37, R47, 0x3c0 ;  /* 0x000003c02f257836 */ /* 0x000fe40000000000 */
[--C-:B------:R-:W-:Y:S01]  /*7af0*/  IMAD.WIDE.U32 R32, R33, 0x4, R20.reuse ;  /* 0x0000000421207825 */ /* 0x100fe200078e0014 */
[----:B------:R-:W3:Y:S03]  /*7b00*/  LDG.E.128 R28, desc[UR36][R28.64] ;  /* 0x000000241c1c7981 */ /* 0x000ee6000c1e1d00 */
[----:B------:R-:W-:Y:S02]  /*7b10*/  IMAD.WIDE.U32 R36, R37, 0x4, R20 ;  /* 0x0000000425247825 */ /* 0x000fe400078e0014 */
[----:B------:R-:W4:Y:S02]  /*7b20*/  LDG.E.128 R32, desc[UR36][R32.64] ;  /* 0x0000002420207981 */ /* 0x000f24000c1e1d00 */
[----:B------:R-:W-:-:S02]  /*7b30*/  VIADD R45, R47, 0x640 ;  /* 0x000006402f2d7836 */ /* 0x000fc40000000000 */
[--C-:B------:R-:W-:Y:S01]  /*7b40*/  IMAD.WIDE.U32 R40, R41, 0x4, R20.reuse ;  /* 0x0000000429287825 */ /* 0x100fe200078e0014 */
[----:B------:R-:W4:Y:S01]  /*7b50*/  LDG.E.128 R36, desc[UR36][R36.64] ;  /* 0x0000002424247981 */ /* 0x000f22000c1e1d00 */
[----:B------:R-:W-:Y:S02]  /*7b60*/  IADD3 R49, PT, PT, R47, 0x780, RZ ;  /* 0x000007802f317810 */ /* 0x000fe40007ffe0ff */
[--C-:B------:R-:W-:Y:S02]  /*7b70*/  IMAD.WIDE.U32 R44, R45, 0x4, R20.reuse ;  /* 0x000000042d2c7825 */ /* 0x100fe400078e0014 */
[----:B------:R-:W4:Y:S02]  /*7b80*/  LDG.E.128 R40, desc[UR36][R40.64] ;  /* 0x0000002428287981 */ /* 0x000f24000c1e1d00 */
[----:B------:R-:W-:Y:S02]  /*7b90*/  VIADD R53, R47, 0x8c0 ;  /* 0x000008c02f357836 */ /* 0x000fe40000000000 */
[--C-:B------:R-:W-:Y:S01]  /*7ba0*/  IMAD.WIDE.U32 R48, R49, 0x4, R20.reuse ;  /* 0x0000000431307825 */ /* 0x100fe200078e0014 */
[----:B------:R-:W4:Y:S03]  /*7bb0*/  LDG.E.128 R44, desc[UR36][R44.64] ;  /* 0x000000242c2c7981 */ /* 0x000f26000c1e1d00 */
[----:B------:R-:W-:-:S02]  /*7bc0*/  IMAD.WIDE.U32 R52, R53, 0x4, R20 ;  /* 0x0000000435347825 */ /* 0x000fc400078e0014 */
[----:B------:R-:W4:Y:S04]  /*7bd0*/  LDG.E.128 R48, desc[UR36][R48.64] ;  /* 0x0000002430307981 */ /* 0x000f28000c1e1d00 */
[----:B------:R-:W4:Y:S01]  /*7be0*/  LDG.E.128 R52, desc[UR36][R52.64] ;  /* 0x0000002434347981 */ /* 0x000f22000c1e1d00 */
[----:B------:R-:W-:-:S05]  /*7bf0*/  IADD3 R60, PT, PT, -R23, R4, RZ ;  /* 0x00000004173c7210 */ /* 0x000fca0007ffe1ff */
[----:B------:R-:W-:-:S05]  /*7c00*/  IMAD R60, R60, 0x4, R71 ;  /* 0x000000043c3c7824 */ /* 0x000fca00078e0247 */
[----:B------:R-:W2:Y:S04]  /*7c10*/  LDS R61, [R60] ;  /* 0x000000003c3d7984 */ /* 0x000ea80000000800 */
[----:B------:R-:W3:Y:S04]  /*7c20*/  LDS R62, [R60+0x10] ;  /* 0x000010003c3e7984 */ /* 0x000ee80000000800 */
[----:B------:R-:W4:Y:S04]  /*7c30*/  LDS R64, [R60+0x20] ;  /* 0x000020003c407984 */ /* 0x000f280000000800 */
[----:B------:R-:W0:Y:S04]  /*7c40*/  LDS R65, [R60+0x30] ;  /* 0x000030003c417984 */ /* 0x000e280000000800 */
[----:B------:R-:W1:Y:S04]  /*7c50*/  LDS R66, [R60+0x40] ;  /* 0x000040003c427984 */ /* 0x000e680000000800 */
[----:B------:R-:W1:Y:S04]  /*7c60*/  LDS R67, [R60+0x50] ;  /* 0x000050003c437984 */ /* 0x000e680000000800 */
[----:B------:R-:W1:Y:S04]  /*7c70*/  LDS R68, [R60+0x60] ;  /* 0x000060003c447984 */ /* 0x000e680000000800 */
[----:B------:R-:W1:Y:S01]  /*7c80*/  LDS R69, [R60+0x70] ;  /* 0x000070003c457984 */ /* 0x000e620000000800 */
[----:B------:R-:W-:-:S04]  /*7c90*/  IADD3 R59, PT, PT, R59, 0x8, RZ ;  /* 0x000000083b3b7810 */ /* 0x000fc80007ffe0ff */
        /* <DEDUP_REMOVED lines=35> */
.L_x_3902:
[----:B------:R-:W-:Y:S05]  /*7ed0*/  BSYNC.RECONVERGENT B2 ;  /* 0x0000000000027941 */ /* 0x000fea0003800200 */
.L_x_3901:
        /* <DEDUP_REMOVED lines=8> */
[----:B--2---:R-:W-:Y:S01]  /*7f60*/  VIADD R29, R25, 0x280 ;  /* 0x00000280191d7836 */ /* 0x004fe20000000000 */
[----:B------:R0:W2:Y:S01]  /*7f70*/  LDG.E.128 R36, desc[UR36][R32.64] ;  /* 0x0000002420247981 */ /* 0x0000a2000c1e1d00 */
[----:B------:R-:W-:Y:S01]  /*7f80*/  IMAD.WIDE.U32 R34, R35, 0x4, R20 ;  /* 0x0000000423227825 */ /* 0x000fe200078e0014 */
[----:B------:R-:W-:-:S03]  /*7f90*/  IADD3 R25, PT, PT, R25, 0x3c0, RZ ;  /* 0x000003c019197810 */ /* 0x000fc60007ffe0ff */
[--C-:B------:R-:W-:Y:S01]  /*7fa0*/  IMAD.WIDE.U32 R28, R29, 0x4, R20.reuse ;  /* 0x000000041d1c7825 */ /* 0x100fe200078e0014 */
[----:B------:R1:W3:Y:S03]  /*7fb0*/  LDG.E.128 R40, desc[UR36][R34.64] ;  /* 0x0000002422287981 */ /* 0x0002e6000c1e1d00 */
[----:B------:R-:W-:Y:S02]  /*7fc0*/  IMAD.WIDE.U32 R24, R25, 0x4, R20 ;  /* 0x0000000419187825 */ /* 0x000fe400078e0014 */
[----:B------:R-:W4:Y:S04]  /*7fd0*/  LDG.E.128 R28, desc[UR36][R28.64] ;  /* 0x000000241c1c7981 */ /* 0x000f28000c1e1d00 */
[----:B------:R-:W4:Y:S01]  /*7fe0*/  LDG.E.128 R24, desc[UR36][R24.64] ;  /* 0x0000002418187981 */ /* 0x000f22000c1e1d00 */
[----:B------:R-:W1:Y:S01]  /*7ff0*/  S2UR UR5, SR_CgaCtaId ;  /* 0x00000000000579c3 */ /* 0x000e620000008800 */
[----:B------:R-:W-:-:S02]  /*8000*/  UMOV UR4, 0x400 ;  /* 0x0000040000047882 */ /* 0x000fc40000000000 */
[----:B------:R-:W-:Y:S01]  /*8010*/  UIADD3 UR4, UPT, UPT, UR4, 0x220, URZ ;  /* 0x0000022004047890 */ /* 0x000fe2000fffe0ff */
[----:B0-----:R-:W-:-:S03]  /*8020*/  IMAD.IADD R32, R4, 0x1, -R23 ;  /* 0x0000000104207824 */ /* 0x001fc600078e0a17 */
[----:B-1----:R-:W-:-:S06]  /*8030*/  ULEA UR4, UR5, UR4, 0x18 ;  /* 0x0000000405047291 */ /* 0x002fcc000f8ec0ff */
[----:B------:R-:W-:-:S05]  /*8040*/  LEA R32, R32, UR4, 0x2 ;  /* 0x0000000420207c11 */ /* 0x000fca000f8e10ff */
[----:B------:R-:W2:Y:S04]  /*8050*/  LDS R33, [R32] ;  /* 0x0000000020217984 */ /* 0x000ea80000000800 */
[----:B------:R-:W3:Y:S04]  /*8060*/  LDS R34, [R32+0x10] ;  /* 0x0000100020227984 */ /* 0x000ee80000000800 */
[----:B------:R-:W4:Y:S04]  /*8070*/  LDS R44, [R32+0x20] ;  /* 0x00002000202c7984 */ /* 0x000f280000000800 */
[----:B------:R-:W0:Y:S01]  /*8080*/  LDS R45, [R32+0x30] ;  /* 0x00003000202d7984 */ /* 0x000e220000000800 */
[----:B------:R-:W-:Y:S01]  /*8090*/  IADD3 R4, PT, PT, R4, 0x10, RZ ;  /* 0x0000001004047810 */ /* 0x000fe20007ffe0ff */
        /* <DEDUP_REMOVED lines=15> */
[----:B------:R-:W-:-:S07]  /*8190*/  FFMA.FTZ R15, R27, R45, R44 ;  /* 0x0000002d1b0f7223 */ /* 0x000fce000001002c */
.L_x_3905:
[----:B------:R-:W-:Y:S05]  /*81a0*/  BSYNC.RECONVERGENT B2 ;  /* 0x0000000000027941 */ /* 0x000fea0003800200 */
.L_x_3904:
        /* <DEDUP_REMOVED lines=9> */
[----:B--2---:R-:W2:Y:S04]  /*8240*/  LDG.E.128 R28, desc[UR36][R24.64] ;  /* 0x00000024181c7981 */ /* 0x004ea8000c1e1d00 */
[----:B------:R0:W3:Y:S01]  /*8250*/  LDG.E.128 R36, desc[UR36][R26.64] ;  /* 0x000000241a247981 */ /* 0x0000e2000c1e1d00 */
[----:B------:R-:W1:Y:S01]  /*8260*/  S2UR UR5, SR_CgaCtaId ;  /* 0x00000000000579c3 */ /* 0x000e620000008800 */
[----:B------:R-:W-:Y:S01]  /*8270*/  UMOV UR4, 0x400 ;  /* 0x0000040000047882 */ /* 0x000fe20000000000 */
[----:B------:R-:W-:Y:S01]  /*8280*/  IADD3 R32, PT, PT, -R23, R4, RZ ;  /* 0x0000000417207210 */ /* 0x000fe20007ffe1ff */
[----:B------:R-:W-:Y:S01]  /*8290*/  UIADD3 UR4, UPT, UPT, UR4, 0x220, URZ ;  /* 0x0000022004047890 */ /* 0x000fe2000fffe0ff */
[----:B------:R-:W-:-:S03]  /*82a0*/  VIADD R4, R4, 0x8 ;  /* 0x0000000804047836 */ /* 0x000fc60000000000 */
[----:B-1----:R-:W-:-:S06]  /*82b0*/  ULEA UR4, UR5, UR4, 0x18 ;  /* 0x0000000405047291 */ /* 0x002fcc000f8ec0ff */
[----:B------:R-:W-:-:S05]  /*82c0*/  LEA R32, R32, UR4, 0x2 ;  /* 0x0000000420207c11 */ /* 0x000fca000f8e10ff */
        /* <DEDUP_REMOVED lines=10> */
.L_x_3907:
[----:B------:R-:W-:Y:S05]  /*8370*/  BSYNC.RECONVERGENT B2 ;  /* 0x0000000000027941 */ /* 0x000fea0003800200 */
.L_x_3906:
[----:B------:R-:W-:Y:S05]  /*8380*/  @P0 BRA `(.L_x_3900) ;  /* 0x0000000000380947 */ /* 0x000fea0003800000 */
[----:B------:R-:W-:-:S04]  /*8390*/  IMAD R25, R4, 0x50, RZ ;  /* 0x0000005004197824 */ /* 0x000fc800078e02ff */
[----:B------:R-:W-:-:S06]  /*83a0*/  IMAD.WIDE.U32 R24, R25, 0x4, R20 ;  /* 0x0000000419187825 */ /* 0x000fcc00078e0014 */
[----:B------:R-:W3:Y:S01]  /*83b0*/  LDG.E.128 R24, desc[UR36][R24.64] ;  /* 0x0000002418187981 */ /* 0x000ee2000c1e1d00 */
[----:B------:R-:W0:Y:S01]  /*83c0*/  S2UR UR5, SR_CgaCtaId ;  /* 0x00000000000579c3 */ /* 0x000e220000008800 */
[----:B------:R-:W-:Y:S01]  /*83d0*/  UMOV UR4, 0x400 ;  /* 0x0000040000047882 */ /* 0x000fe20000000000 */
[----:B------:R-:W-:Y:S01]  /*83e0*/  IADD3 R4, PT, PT, -R23, R4, RZ ;  /* 0x0000000417047210 */ /* 0x000fe20007ffe1ff */
        /* <DEDUP_REMOVED lines=8> */
.L_x_3900:
[----:B------:R-:W-:Y:S05]  /*8470*/  BSYNC.RECONVERGENT B1 ;  /* 0x0000000000017941 */ /* 0x000fea0003800200 */
.L_x_3899:
[----:B------:R-:W-:Y:S01]  /*8480*/  ISETP.GE.AND P0, PT, R56, R18, PT ;  /* 0x000000123800720c */ /* 0x000fe20003f06270 */
[----:B------:R-:W-:-:S12]  /*8490*/  BSSY.RECONVERGENT B3, `(.L_x_3908) ;  /* 0x0000120000037945 */ /* 0x000fd80003800200 */
[----:B------:R-:W-:Y:S05]  /*84a0*/  @P0 BRA `(.L_x_3909) ;  /* 0x0000001000780947 */ /* 0x000fea0003800000 */
[----:B------:R-:W-:Y:S01]  /*84b0*/  VIADDMNMX R25, R56, 0x4, R18, !PT ;  /* 0x0000000438197846 */ /* 0x000fe20007800112 */
[----:B------:R-:W-:Y:S01]  /*84c0*/  BSSY.RECONVERGENT B2, `(.L_x_3910) ;  /* 0x00000a4000027945 */ /* 0x000fe20003800200 */
[----:B------:R-:W-:-:S04]  /*84d0*/  LOP3.LUT R4, RZ, R23, RZ, 0x33, !PT ;  /* 0x00000017ff047212 */ /* 0x000fc800078e33ff */
[----:B------:R-:W-:-:S04]  /*84e0*/  IADD3 R4, PT, PT, -R6, R25, R4 ;  /* 0x0000001906047210 */ /* 0x000fc80007ffe104 */
        /* <DEDUP_REMOVED lines=14> */
.L_x_3921:
[C---:B--2---:R-:W-:Y:S01]  /*85d0*/  VIADD R28, R56.reuse, 0xfffffff8 ;  /* 0xfffffff8381c7836 */ /* 0x044fe20000000000 */
        /* <DEDUP_REMOVED lines=30> */
[----:B------:R-:W-:Y:S02]  /*87c0*/  @!P4 IMAD.IADD R24, R24, 0x1, -R27 ;  /* 0x000000011818c824 */ /* 0x000fe400078e0a1b */
[----:B------:R-:W0:Y:S03]  /*87d0*/  LDS R27, [R18+-0x20] ;  /* 0xffffe000121b7984 */ /* 0x000e260000000800 */
        /* <DEDUP_REMOVED lines=9> */
.L_x_3914:
[----:B------:R-:W-:Y:S05]  /*8870*/  BSYNC.RECONVERGENT B4 ;  /* 0x0000000000047941 */ /* 0x000fea0003800200 */
.L_x_3913:
        /* <DEDUP_REMOVED lines=32> */
.L_x_3916:
[----:B------:R-:W-:Y:S05]  /*8a80*/  BSYNC.RECONVERGENT B4 ;  /* 0x0000000000047941 */ /* 0x000fea0003800200 */
.L_x_3915:
        /* <DEDUP_REMOVED lines=22> */
[----:B------:R-:W0:Y:S03]  /*8bf0*/  LDS R27, [R18] ;  /* 0x00000000121b7984 */ /* 0x000e260000000800 */
        /* <DEDUP_REMOVED lines=9> */
.L_x_3918:
[----:B------:R-:W-:Y:S05]  /*8c90*/  BSYNC.RECONVERGENT B4 ;  /* 0x0000000000047941 */ /* 0x000fea0003800200 */
.L_x_3917:
        /* <DEDUP_REMOVED lines=22> */
[----:B------:R-:W0:Y:S03]  /*8e00*/  LDS R27, [R18+0x10] ;  /* 0x00001000121b7984 */ /* 0x000e260000000800 */
        /* <DEDUP_REMOVED lines=9> */
.L_x_3920:
[----:B------:R-:W-:Y:S05]  /*8ea0*/  BSYNC.RECONVERGENT B4 ;  /* 0x0000000000047941 */ /* 0x000fea0003800200 */
.L_x_3919:
[----:B------:R-:W-:Y:S01]  /*8eb0*/  VIADD R56, R56, 0x10 ;  /* 0x0000001038387836 */ /* 0x000fe20000000000 */
[----:B------:R-:W-:Y:S01]  /*8ec0*/  IADD3 R18, PT, PT, R18, 0x40, RZ ;  /* 0x0000004012127810 */ /* 0x000fe20007ffe0ff */
[----:B------:R-:W-:Y:S06]  /*8ed0*/  @P0 BRA `(.L_x_3921) ;  /* 0xfffffff400bc0947 */ /* 0x000fec000383ffff */
[----:B------:R-:W-:Y:S05]  /*8ee0*/  BSYNC.RECONVERGENT B1 ;  /* 0x0000000000017941 */ /* 0x000fea0003800200 */
.L_x_3912:
[----:B------:R-:W-:-:S07]  /*8ef0*/  VIADD R56, R56, 0xfffffff8 ;  /* 0xfffffff838387836 */ /* 0x000fce0000000000 */
.L_x_3911:
[----:B------:R-:W-:Y:S05]  /*8f00*/  BSYNC.RECONVERGENT B2 ;  /* 0x0000000000027941 */ /* 0x000fea0003800200 */
.L_x_3910:
        /* <DEDUP_REMOVED lines=9> */
[C---:B------:R-:W-:Y:S01]  /*8fa0*/  IMAD.IADD R18, R56.reuse, 0x1, -R23 ;  /* 0x0000000138127824 */ /* 0x040fe200078e0a17 */
[----:B--2---:R-:W-:Y:S01]  /*8fb0*/  IADD3 R30, PT, PT, R56, 0x4, RZ ;  /* 0x00000004381e7810 */ /* 0x004fe20007ffe0ff */
[----:B------:R-:W-:Y:S03]  /*8fc0*/  BSSY.RECONVERGENT B2, `(.L_x_3924) ;  /* 0x0000023000027945 */ /* 0x000fe60003800200 */
[----:B------:R-:W-:Y:S01]  /*8fd0*/  ISETP.GE.AND P2, PT, R30, R17, PT ;  /* 0x000000111e00720c */ /* 0x000fe20003f46270 */
[----:B0-----:R-:W-:-:S06]  /*8fe0*/  ULEA UR4, UR5, UR4, 0x18 ;  /* 0x0000000405047291 */ /* 0x001fcc000f8ec0ff */
[----:B------:R-:W-:Y:S01]  /*8ff0*/  LEA R28, R18, UR4, 0x2 ;  /* 0x00000004121c7c11 */ /* 0x000fe2000f8e10ff */
[----:B------:R-:W-:Y:S06]  /*9000*/  @!P0 BRA `(.L_x_3925) ;  /* 0x0000000000788947 */ /* 0x000fec0003800000 */
[----:B------:R-:W-:Y:S01]  /*9010*/  IABS R27, R17 ;  /* 0x00000011001b7213 */ /* 0x000fe20000000000 */
[----:B------:R-:W-:Y:S01]  /*9020*/  HFMA2 R24, -RZ, RZ, 0, 0 ;  /* 0x00000000ff187431 */ /* 0x000fe200000001ff */
[----:B------:R-:W-:Y:S02]  /*9030*/  ISETP.GE.AND P1, PT, R56, RZ, PT ;  /* 0x000000ff3800720c */ /* 0x000fe40003f26270 */
[----:B------:R-:W0:Y:S01]  /*9040*/  I2F.RP R26, R27 ;  /* 0x0000001b001a7306 */ /* 0x000e220000209400 */
[----:B------:R-:W-:-:S07]  /*9050*/  ISETP.NE.AND P3, PT, R17, RZ, PT ;  /* 0x000000ff1100720c */ /* 0x000fce0003f65270 */
[----:B0-----:R-:W0:Y:S02]  /*9060*/  MUFU.RCP R26, R26 ;  /* 0x0000001a001a7308 */ /* 0x001e240000001000 */
[----:B0-----:R-:W-:-:S06]  /*9070*/  IADD3 R29, PT, PT, R26, 0xffffffe, RZ ;  /* 0x0ffffffe1a1d7810 */ /* 0x001fcc0007ffe0ff */
[----:B------:R-:W0:Y:S02]  /*9080*/  F2I.FTZ.U32.TRUNC.NTZ R25, R29 ;  /* 0x0000001d00197305 */ /* 0x000e24000021f000 */
[----:B0-----:R-:W-:-:S04]  /*9090*/  IMAD.MOV R18, RZ, RZ, -R25 ;  /* 0x000000ffff127224 */ /* 0x001fc800078e0a19 */
        /* <DEDUP_REMOVED lines=12> */
[----:B------:R-:W-:-:S05]  /*9160*/  @!P3 LOP3.LUT R18, RZ, R17, RZ, 0x33, !PT ;  /* 0x00000011ff12b212 */ /* 0x000fca00078e33ff */
[----:B------:R-:W-:Y:S02]  /*9170*/  IMAD R25, R18, 0x50, RZ ;  /* 0x0000005012197824 */ /* 0x000fe400078e02ff */
[----:B------:R-:W0:Y:S02]  /*9180*/  LDS R18, [R28] ;  /* 0x000000001c127984 */ /* 0x000e240000000800 */
[----:B------:R-:W-:-:S06]  /*9190*/  IMAD.WIDE.U32 R24, R25, 0x4, R20 ;  /* 0x0000000419187825 */ /* 0x000fcc00078e0014 */
[----:B------:R-:W0:Y:S02]  /*91a0*/  LDG.E.128 R24, desc[UR36][R24.64] ;  /* 0x0000002418187981 */ /* 0x000e24000c1e1d00 */
[-C--:B0-----:R-:W-:Y:S01]  /*91b0*/  FFMA.FTZ R12, R24, R18.reuse, R12 ;  /* 0x00000012180c7223 */ /* 0x081fe2000001000c */
[-C--:B------:R-:W-:Y:S01]  /*91c0*/  FFMA.FTZ R13, R25, R18.reuse, R13 ;  /* 0x00000012190d7223 */ /* 0x080fe2000001000d */
[-C--:B------:R-:W-:Y:S01]  /*91d0*/  FFMA.FTZ R14, R26, R18.reuse, R14 ;  /* 0x000000121a0e7223 */ /* 0x080fe2000001000e */
[----:B------:R-:W-:-:S07]  /*91e0*/  FFMA.FTZ R15, R27, R18, R15 ;  /* 0x000000121b0f7223 */ /* 0x000fce000001000f */
.L_x_3925:
[----:B------:R-:W-:Y:S05]  /*91f0*/  BSYNC.RECONVERGENT B2 ;  /* 0x0000000000027941 */ /* 0x000fea0003800200 */
.L_x_3924:
[----:B------:R-:W-:Y:S04]  /*9200*/  BSSY.RECONVERGENT B2, `(.L_x_3926) ;  /* 0x0000020000027945 */ /* 0x000fe80003800200 */
[----:B------:R-:W-:Y:S05]  /*9210*/  @!P2 BRA `(.L_x_3927) ;  /* 0x000000000078a947 */ /* 0x000fea0003800000 */
[----:B------:R-:W-:Y:S02]  /*9220*/  IABS R27, R17 ;  /* 0x00000011001b7213 */ /* 0x000fe40000000000 */
[----:B------:R-:W-:Y:S02]  /*9230*/  MOV R24, RZ ;  /* 0x000000ff00187202 */ /* 0x000fe40000000f00 */
        /* <DEDUP_REMOVED lines=21> */
[----:B------:R-:W0:Y:S02]  /*9390*/  LDS R18, [R28+0x10] ;  /* 0x000010001c127984 */ /* 0x000e240000000800 */
[----:B------:R-:W-:-:S06]  /*93a0*/  IMAD.WIDE.U32 R24, R25, 0x4, R20 ;  /* 0x0000000419187825 */ /* 0x000fcc00078e0014 */
[----:B------:R-:W0:Y:S02]  /*93b0*/  LDG.E.128 R24, desc[UR36][R24.64] ;  /* 0x0000002418187981 */ /* 0x000e24000c1e1d00 */
[-C--:B0-----:R-:W-:Y:S01]  /*93c0*/  FFMA.FTZ R12, R24, R18.reuse, R12 ;  /* 0x00000012180c7223 */ /* 0x081fe2000001000c */
[-C--:B------:R-:W-:Y:S01]  /*93d0*/  FFMA.FTZ R13, R25, R18.reuse, R13 ;  /* 0x00000012190d7223 */ /* 0x080fe2000001000d */
[-C--:B------:R-:W-:Y:S01]  /*93e0*/  FFMA.FTZ R14, R26, R18.reuse, R14 ;  /* 0x000000121a0e7223 */ /* 0x080fe2000001000e */
[----:B------:R-:W-:-:S07]  /*93f0*/  FFMA.FTZ R15, R27, R18, R15 ;  /* 0x000000121b0f7223 */ /* 0x000fce000001000f */
.L_x_3927:
[----:B------:R-:W-:Y:S05]  /*9400*/  BSYNC.RECONVERGENT B2 ;  /* 0x0000000000027941 */ /* 0x000fea0003800200 */
.L_x_3926:
[----:B------:R-:W-:-:S07]  /*9410*/  IADD3 R56, PT, PT, R56, 0x8, RZ ;  /* 0x0000000838387810 */ /* 0x000fce0007ffe0ff */
.L_x_3923:
[----:B------:R-:W-:Y:S05]  /*9420*/  BSYNC.RECONVERGENT B1 ;  /* 0x0000000000017941 */ /* 0x000fea0003800200 */
.L_x_3922:
        /* <DEDUP_REMOVED lines=11> */
[----:B0-----:R-:W-:Y:S01]  /*94e0*/  IMAD.MOV.U32 R24, RZ, RZ, RZ ;  /* 0x000000ffff187224 */ /* 0x001fe200078e00ff */
[----:B-1----:R-:W-:-:S05]  /*94f0*/  IADD3 R4, PT, PT, RZ, -R25, RZ ;  /* 0x80000019ff047210 */ /* 0x002fca0007ffe0ff */
[----:B--2---:R-:W-:-:S04]  /*9500*/  IMAD R29, R4, R27, RZ ;  /* 0x0000001b041d7224 */ /* 0x004fc800078e02ff */
[----:B------:R-:W-:-:S06]  /*9510*/  IMAD.HI.U32 R29, R25, R29, R24 ;  /* 0x0000001d191d7227 */ /* 0x000fcc00078e0018 */
        /* <DEDUP_REMOVED lines=11> */
[----:B------:R-:W2:Y:S01]  /*95d0*/  LDG.E.128 R24, desc[UR36][R20.64] ;  /* 0x0000002414187981 */ /* 0x000ea2000c1e1d00 */
[----:B------:R-:W0:Y:S01]  /*95e0*/  S2UR UR5, SR_CgaCtaId ;  /* 0x00000000000579c3 */ /* 0x000e220000008800 */
[----:B------:R-:W-:Y:S01]  /*95f0*/  UMOV UR4, 0x400 ;  /* 0x0000040000047882 */ /* 0x000fe20000000000 */
[----:B------:R-:W-:Y:S01]  /*9600*/  IADD3 R23, PT, PT, -R23, R56, RZ ;  /* 0x0000003817177210 */ /* 0x000fe20007ffe1ff */
[----:B------:R-:W-:-:S04]  /*9610*/  UIADD3 UR4, UPT, UPT, UR4, 0x220, URZ ;  /* 0x0000022004047890 */ /* 0x000fc8000fffe0ff */
[----:B0-----:R-:W-:-:S06]  /*9620*/  ULEA UR4, UR5, UR4, 0x18 ;  /* 0x0000000405047291 */ /* 0x001fcc000f8ec0ff */
[----:B------:R-:W-:-:S06]  /*9630*/  LEA R23, R23, UR4, 0x2 ;  /* 0x0000000417177c11 */ /* 0x000fcc000f8e10ff */
[----:B------:R-:W2:Y:S02]  /*9640*/  LDS R23, [R23] ;  /* 0x0000000017177984 */ /* 0x000ea40000000800 */
[-C--:B--2---:R-:W-:Y:S01]  /*9650*/  FFMA.FTZ R12, R24, R23.reuse, R12 ;  /* 0x00000017180c7223 */ /* 0x084fe2000001000c */
[-C--:B------:R-:W-:Y:S01]  /*9660*/  FFMA.FTZ R13, R25, R23.reuse, R13 ;  /* 0x00000017190d7223 */ /* 0x080fe2000001000d */
[-C--:B------:R-:W-:Y:S01]  /*9670*/  FFMA.FTZ R14, R26, R23.reuse, R14 ;  /* 0x000000171a0e7223 */ /* 0x080fe2000001000e */
[----:B------:R-:W-:-:S07]  /*9680*/  FFMA.FTZ R15, R27, R23, R15 ;  /* 0x000000171b0f7223 */ /* 0x000fce000001000f */
.L_x_3909:
[----:B------:R-:W-:Y:S05]  /*9690*/  BSYNC.RECONVERGENT B3 ;  /* 0x0000000000037941 */ /* 0x000fea0003800200 */
.L_x_3908:
        /* <DEDUP_REMOVED lines=8> */
[----:B--2---:R-:W2:Y:S08]  /*9720*/  @!P1 LDC.64 R28, c[0x0][0x468] ;  /* 0x00011a00ff1c9b82 */ /* 0x004eb00000000a00 */
[----:B------:R-:W4:Y:S01]  /*9730*/  @P1 LDC.64 R24, c[0x0][0x3a8] ;  /* 0x0000ea00ff181b82 */ /* 0x000f220000000a00 */
[----:B0-----:R-:W-:-:S04]  /*9740*/  @!P1 IADD3 R20, P0, PT, R37, R20, RZ ;  /* 0x0000001425149210 */ /* 0x001fc80007f1e0ff */
[----:B------:R-:W-:Y:S01]  /*9750*/  @!P1 LEA.HI.X.SX32 R21, R37, R21, 0x1, P0 ;  /* 0x0000001525159211 */ /* 0x000fe200000f0eff */
[----:B--2---:R-:W2:Y:S04]  /*9760*/  @!P1 LDG.E R28, desc[UR36][R28.64+0x8] ;  /* 0x000008241c1c9981 */ /* 0x004ea8000c1e1900 */
[----:B------:R-:W3:Y:S01]  /*9770*/  @!P1 LDG.E R2, desc[UR36][R20.64] ;  /* 0x0000002414029981 */ /* 0x000ee2000c1e1900 */
[----:B-1----:R-:W-:-:S04]  /*9780*/  ISETP.NE.U32.AND P0, PT, RZ, UR4, PT ;  /* 0x00000004ff007c0c */ /* 0x002fc8000bf05070 */
[----:B------:R-:W-:Y:S01]  /*9790*/  ISETP.NE.AND.EX P0, PT, RZ, UR5, PT, P0 ;  /* 0x00000005ff007c0c */ /* 0x000fe2000bf05300 */
[----:B------:R-:W0:-:S12]  /*97a0*/  LDCU.64 UR4, c[0x0][0x3c0] ;  /* 0x00007800ff0477ac */ /* 0x000e180008000a00 */
[----:B------:R-:W1:Y:S08]  /*97b0*/  @P0 LDC R4, c[0x0][0x3f8] ;  /* 0x0000fe00ff040b82 */ /* 0x000e700000000800 */
[----:B------:R-:W0:Y:S01]  /*97c0*/  @P0 LDC.64 R26, c[0x0][0x458] ;  /* 0x00011600ff1a0b82 */ /* 0x000e220000000a00 */
[----:B----4-:R-:W-:-:S04]  /*97d0*/  @P1 IMAD.WIDE R20, R37, 0x4, R24 ;  /* 0x0000000425141825 */ /* 0x010fc800078e0218 */
[----:B-1----:R-:W-:-:S04]  /*97e0*/  @P0 IMAD R16, R16, R4, R5 ;  /* 0x0000000410100224 */ /* 0x002fc800078e0205 */
[----:B------:R-:W-:-:S04]  /*97f0*/  @P0 IMAD R5, R16, 0x50, R7 ;  /* 0x0000005010050824 */ /* 0x000fc800078e0207 */
[----:B0-----:R-:W-:-:S05]  /*9800*/  @P0 IMAD.WIDE R4, R5, 0x4, R26 ;  /* 0x0000000405040825 */ /* 0x001fca00078e021a */
[----:B------:R-:W4:Y:S01]  /*9810*/  @P0 LDG.E.128 R24, desc[UR36][R4.64] ;  /* 0x0000002404180981 */ /* 0x000f22000c1e1d00 */
[----:B---3--:R-:W2:Y:S08]  /*9820*/  @!P1 I2F.S8 R23, R2 ;  /* 0x0000000200179306 */ /* 0x008eb00000001400 */
[----:B------:R-:W0:Y:S08]  /*9830*/  @!P1 I2F.S8 R31, R2.B1 ;  /* 0x10000002001f9306 */ /* 0x000e300000001400 */
[----:B------:R-:W1:Y:S08]  /*9840*/  @!P1 I2F.S8 R33, R2.B2 ;  /* 0x2000000200219306 */ /* 0x000e700000001400 */
[----:B------:R-:W3:Y:S01]  /*9850*/  @!P1 I2F.S8 R35, R2.B3 ;  /* 0x3000000200239306 */ /* 0x000ee20000001400 */
[C---:B--2---:R-:W-:Y:S01]  /*9860*/  @!P1 FMUL.FTZ R36, R28.reuse, R23 ;  /* 0x000000171c249220 */ /* 0x044fe20000410000 */
[C---:B0-----:R-:W-:Y:S01]  /*9870*/  @!P1 FMUL.FTZ R37, R28.reuse, R31 ;  /* 0x0000001f1c259220 */ /* 0x041fe20000410000 */
[C---:B-1----:R-:W-:Y:S01]  /*9880*/  @!P1 FMUL.FTZ R38, R28.reuse, R33 ;  /* 0x000000211c269220 */ /* 0x042fe20000410000 */
[----:B---3--:R-:W-:-:S06]  /*9890*/  @!P1 FMUL.FTZ R39, R28, R35 ;  /* 0x000000231c279220 */ /* 0x008fcc0000410000 */
[----:B------:R-:W2:Y:S01]  /*98a0*/  @P1 LDG.E.128 R36, desc[UR36][R20.64] ;  /* 0x0000002414241981 */ /* 0x000ea2000c1e1d00 */
[----:B------:R-:W-:Y:S02]  /*98b0*/  IMAD R2, R22, R17, R7 ;  /* 0x0000001116027224 */ /* 0x000fe400078e0207 */
[----:B------:R-:W-:-:S03]  /*98c0*/  IMAD R19, R19, 0x50, RZ ;  /* 0x0000005013137824 */ /* 0x000fc600078e02ff */
[----:B------:R-:W-:Y:S02]  /*98d0*/  SHF.R.S32.HI R16, RZ, 0x1f, R2 ;  /* 0x0000001fff107819 */ /* 0x000fe40000011402 */
[----:B------:R-:W-:-:S04]  /*98e0*/  IADD3 R2, P1, PT, R19, R2, RZ ;  /* 0x0000000213027210 */ /* 0x000fc80007f3e0ff */
[----:B------:R-:W-:Y:S02]  /*98f0*/  LEA.HI.X.SX32 R19, R19, R16, 0x1, P1 ;  /* 0x0000001013137211 */ /* 0x000fe400008f0eff */
[----:B------:R-:W-:-:S04]  /*9900*/  LEA R16, P1, R2, UR4, 0x2 ;  /* 0x0000000402107c11 */ /* 0x000fc8000f8210ff */
[----:B------:R-:W-:Y:S01]  /*9910*/  LEA.HI.X R17, R2, UR5, R19, 0x2, P1 ;  /* 0x0000000502117c11 */ /* 0x000fe200088f1413 */
[----:B--2--5:R-:W-:Y:S01]  /*9920*/  FADD.FTZ R8, R36, R8 ;  /* 0x0000000824087221 */ /* 0x024fe20000010000 */
        /* <DEDUP_REMOVED lines=12> */
.L_x_3898:
[----:B------:R-:W-:Y:S05]  /*99f0*/  BSYNC.RECONVERGENT B0 ;  /* 0x0000000000007941 */ /* 0x000fea0003800200 */
.L_x_3897:
        /* <DEDUP_REMOVED lines=33> */
.L_x_3928:
        /* <DEDUP_REMOVED lines=18> */
[----:B------:R-:W4:Y:S01]  /*9d30*/  F2I.S8.NTZ R12, R12 ;  /* 0x0000000c000c7305 */ /* 0x000f220000202100 */
[----:B------:R-:W-:Y:S02]  /*9d40*/  SHF.L.U32 R2, R0, 0x10, RZ ;  /* 0x0000001000027819 */ /* 0x000fe400000006ff */
[----:B------:R-:W-:Y:S02]  /*9d50*/  PRMT R0, R3, 0x7710, RZ ;  /* 0x0000771003007816 */ /* 0x000fe400000000ff */
[----:B------:R-:W-:Y:S02]  /*9d60*/  LOP3.LUT R3, R2, 0xff0000, RZ, 0xc0, !PT ;  /* 0x00ff000002037812 */ /* 0x000fe400078ec0ff */
[----:B-1----:R-:W-:Y:S02]  /*9d70*/  PRMT R13, R13, 0x8880, RZ ;  /* 0x000088800d0d7816 */ /* 0x002fe400000000ff */
[----:B------:R-:W-:Y:S02]  /*9d80*/  LEA R3, R0, R3, 0x18 ;  /* 0x0000000300037211 */ /* 0x000fe400078ec0ff */
[----:B------:R-:W-:-:S02]  /*9d90*/  PRMT R2, R13, 0x7710, RZ ;  /* 0x000077100d027816 */ /* 0x000fc400000000ff */
[----:B----4-:R-:W-:-:S04]  /*9da0*/  PRMT R4, R12, 0x8880, RZ ;  /* 0x000088800c047816 */ /* 0x010fc800000000ff */
        /* <DEDUP_REMOVED lines=9> */
.L_x_3929:
[----:B------:R-:W1:Y:S01]  /*9e40*/  LDC.64 R2, c[0x0][0x380] ;  /* 0x0000e000ff027b82 */ /* 0x000e620000000a00 */
[----:B------:R-:W-:-:S04]  /*9e50*/  IMAD.IADD R7, R22, 0x1, R7 ;  /* 0x0000000116077824 */ /* 0x000fc800078e0207 */
[----:B-1----:R-:W-:-:S05]  /*9e60*/  IMAD.WIDE R2, R7, 0x4, R2 ;  /* 0x0000000407027825 */ /* 0x002fca00078e0202 */
[----:B------:R-:W-:Y:S01]  /*9e70*/  STG.E.128 desc[UR36][R2.64], R12 ;  /* 0x0000000c02007986 */ /* 0x000fe2000c101d24 */
[----:B------:R-:W-:Y:S05]  /*9e80*/  EXIT ;  /* 0x000000000000794d */ /* 0x000fea0003800000 */
.L_x_3853:
[----:B------:R-:W-:Y:S02]  /*9e90*/  HFMA2 R12, -RZ, RZ, 0, 9.5367431640625e-07 ;  /* 0x00000010ff0c7431 */ /* 0x000fe400000001ff */
[----:B------:R-:W-:Y:S01]  /*9ea0*/  IMAD.MOV.U32 R11, RZ, RZ, 0x1f ;  /* 0x0000001fff0b7424 */ /* 0x000fe200078e00ff */
[----:B------:R-:W-:-:S07]  /*9eb0*/  MOV R15, 0xffffffff ;  /* 0xffffffff000f7802 */ /* 0x000fce0000000f00 */
[----:B0----5:R-:W-:Y:S05]  /*9ec0*/  WARPSYNC.COLLECTIVE R15, `(.L_x_3930) ;  /* 0x000000000f087348 */ /* 0x021fea0003c00000 */
[----:B------:R1:W2:Y:S02]  /*9ed0*/  SHFL.BFLY P6, R14, R13, R12, R11 ;  /* 0x0c00000c0d0e7389 */ /* 0x0002a400000c000b */
[----:B012--5:R-:W-:Y:S05]  /*9ee0*/  ENDCOLLECTIVE ;  /* 0x000000000000791b */ /* 0x027fea0003800000 */
.L_x_3930:
[----:B------:R-:W-:Y:S02]  /*9ef0*/  HFMA2 R12, -RZ, RZ, 0, 4.76837158203125e-07 ;  /* 0x00000008ff0c7431 */ /* 0x000fe400000001ff */
[----:B------:R-:W-:-:S04]  /*9f00*/  FADD.FTZ R4, R13, R14 ;  /* 0x0000000e0d047221 */ /* 0x000fc80000010000 */
[----:B------:R-:W-:-:S07]  /*9f10*/  IMAD.MOV.U32 R13, RZ, RZ, R4 ;  /* 0x000000ffff0d7224 */ /* 0x000fce00078e0004 */
[----:B------:R-:W-:Y:S05]  /*9f20*/  WARPSYNC.COLLECTIVE R15, `(.L_x_3931) ;  /* 0x000000000f087348 */ /* 0x000fea0003c00000 */
[----:B------:R0:W1:Y:S02]  /*9f30*/  SHFL.BFLY P6, R14, R13, R12, R11 ;  /* 0x0c00000c0d0e7389 */ /* 0x00006400000c000b */
[----:B01----:R-:W-:Y:S05]  /*9f40*/  ENDCOLLECTIVE ;  /* 0x000000000000791b */ /* 0x003fea0003800000 */
.L_x_3931:
[----:B------:R-:W-:Y:S01]  /*9f50*/  MOV R12, 0x4 ;  /* 0x00000004000c7802 */ /* 0x000fe20000000f00 */
[----:B------:R-:W-:-:S04]  /*9f60*/  FADD.FTZ R5, R4, R14 ;  /* 0x0000000e04057221 */ /* 0x000fc80000010000 */
[----:B------:R-:W-:-:S07]  /*9f70*/  IMAD.MOV.U32 R13, RZ, RZ, R5 ;  /* 0x000000ffff0d7224 */ /* 0x000fce00078e0005 */
[----:B------:R-:W-:Y:S05]  /*9f80*/  WARPSYNC.COLLECTIVE R15, `(.L_x_3932) ;  /* 0x000000000f087348 */ /* 0x000fea0003c00000 */
[----:B------:R0:W1:Y:S02]  /*9f90*/  SHFL.BFLY P6, R14, R13, R12, R11 ;  /* 0x0c00000c0d0e7389 */ /* 0x00006400000c000b */
[----:B01----:R-:W-:Y:S05]  /*9fa0*/  ENDCOLLECTIVE ;  /* 0x000000000000791b */ /* 0x003fea0003800000 */
.L_x_3932:
[----:B------:R-:W-:Y:S02]  /*9fb0*/  HFMA2 R12, -RZ, RZ, 0, 1.1920928955078125e-07 ;  /* 0x00000002ff0c7431 */ /* 0x000fe400000001ff */
[----:B------:R-:W-:-:S04]  /*9fc0*/  FADD.FTZ R6, R5, R14 ;  /* 0x0000000e05067221 */ /* 0x000fc80000010000 */
[----:B------:R-:W-:-:S07]  /*9fd0*/  IMAD.MOV.U32 R13, RZ, RZ, R6 ;  /* 0x000000ffff0d7224 */ /* 0x000fce00078e0006 */
[----:B------:R-:W-:Y:S05]  /*9fe0*/  WARPSYNC.COLLECTIVE R15, `(.L_x_3933) ;  /* 0x000000000f087348 */ /* 0x000fea0003c00000 */
[----:B------:R0:W1:Y:S02]  /*9ff0*/  SHFL.BFLY P6, R14, R13, R12, R11 ;  /* 0x0c00000c0d0e7389 */ /* 0x00006400000c000b */
[----:B01----:R-:W-:Y:S05]  /*a000*/  ENDCOLLECTIVE ;  /* 0x000000000000791b */ /* 0x003fea0003800000 */
.L_x_3933:
[----:B------:R-:W-:Y:S01]  /*a010*/  MOV R12, 0x1 ;  /* 0x00000001000c7802 */ /* 0x000fe20000000f00 */
[----:B------:R-:W-:-:S04]  /*a020*/  FADD.FTZ R7, R6, R14 ;  /* 0x0000000e06077221 */ /* 0x000fc80000010000 */
[----:B------:R-:W-:-:S07]  /*a030*/  IMAD.MOV.U32 R13, RZ, RZ, R7 ;  /* 0x000000ffff0d7224 */ /* 0x000fce00078e0007 */
[----:B------:R-:W-:Y:S05]  /*a040*/  WARPSYNC.COLLECTIVE R15, `(.L_x_3934) ;  /* 0x000000000f087348 */ /* 0x000fea0003c00000 */
[----:B------:R0:W1:Y:S02]  /*a050*/  SHFL.BFLY P6, R14, R13, R12, R11 ;  /* 0x0c00000c0d0e7389 */ /* 0x00006400000c000b */
[----:B01----:R-:W-:Y:S05]  /*a060*/  ENDCOLLECTIVE ;  /* 0x000000000000791b */ /* 0x003fea0003800000 */
.L_x_3934:
[----:B------:R-:W-:Y:S05]  /*a070*/  BRA `(.L_x_3935) ;  /* 0xffffff7800807947 */ /* 0x000fea000383ffff */
.L_x_3857:
[----:B------:R-:W-:Y:S01]  /*a080*/  HFMA2 R11, -RZ, RZ, 0, 1.847743988037109375e-06 ;  /* 0x0000001fff0b7431 */ /* 0x000fe200000001ff */
[----:B------:R-:W-:Y:S01]  /*a090*/  BSSY B1, `(.L_x_3936) ;  /* 0x0000006000017945 */ /* 0x000fe20003800000 */
[----:B------:R-:W-:Y:S02]  /*a0a0*/  IMAD.MOV.U32 R12, RZ, RZ, 0x1 ;  /* 0x00000001ff0c7424 */ /* 0x000fe400078e00ff */
[----:B------:R-:W-:-:S07]  /*a0b0*/  IMAD.MOV.U32 R15, RZ, RZ, -0x1 ;  /* 0xffffffffff0f7424 */ /* 0x000fce00078e00ff */
[----:B-----5:R-:W-:Y:S05]  /*a0c0*/  WARPSYNC.COLLECTIVE R15, `(.L_x_3937) ;  /* 0x000000000f087348 */ /* 0x020fea0003c00000 */
[----:B------:R0:W1:Y:S02]  /*a0d0*/  SHFL.BFLY P6, R14, R13, R12, R11 ;  /* 0x0c00000c0d0e7389 */ /* 0x00006400000c000b */
[----:B01---5:R-:W-:Y:S05]  /*a0e0*/  ENDCOLLECTIVE ;  /* 0x000000000000791b */ /* 0x023fea0003800000 */
.L_x_3937:
[----:B------:R-:W-:Y:S05]  /*a0f0*/  BSYNC B1 ;  /* 0x0000000000017941 */ /* 0x000fea0003800000 */
.L_x_3936:
[----:B------:R-:W-:Y:S05]  /*a100*/  BRA `(.L_x_3938) ;  /* 0xffffffa0009c7947 */ /* 0x000fea000383ffff */
.L_x_3861:
        /* <DEDUP_REMOVED lines=8> */
.L_x_3940:
[----:B------:R-:W-:Y:S05]  /*a190*/  BSYNC B0 ;  /* 0x0000000000007941 */ /* 0x000fea0003800000 */
.L_x_3939:
[----:B------:R-:W-:Y:S01]  /*a1a0*/  FMNMX.FTZ R13, R14, R0, !PT ;  /* 0x000000000e0d7209 */ /* 0x000fe20007810000 */
[----:B------:R-:W-:Y:S01]  /*a1b0*/  IMAD.MOV.U32 R11, RZ, RZ, 0x1f ;  /* 0x0000001fff0b7424 */ /* 0x000fe200078e00ff */
[----:B------:R-:W-:Y:S02]  /*a1c0*/  MOV R12, 0x8 ;  /* 0x00000008000c7802 */ /* 0x000fe40000000f00 */
[----:B------:R-:W-:-:S07]  /*a1d0*/  MOV R15, 0xffffffff ;  /* 0xffffffff000f7802 */ /* 0x000fce0000000f00 */
[----:B------:R-:W-:Y:S05]  /*a1e0*/  WARPSYNC.COLLECTIVE R15, `(.L_x_3941) ;  /* 0x000000000f087348 */ /* 0x000fea0003c00000 */
[----:B------:R0:W1:Y:S02]  /*a1f0*/  SHFL.BFLY P6, R14, R13, R12, R11 ;  /* 0x0c00000c0d0e7389 */ /* 0x00006400000c000b */
[----:B01----:R-:W-:Y:S05]  /*a200*/  ENDCOLLECTIVE ;  /* 0x000000000000791b */ /* 0x003fea0003800000 */
.L_x_3941:
[----:B------:R-:W-:Y:S01]  /*a210*/  HFMA2 R12, -RZ, RZ, 0, 2.384185791015625e-07 ;  /* 0x00000004ff0c7431 */ /* 0x000fe200000001ff */
[----:B------:R-:W-:-:S05]  /*a220*/  FMNMX.FTZ R5, R13, R14, !PT ;  /* 0x0000000e0d057209 */ /* 0x000fca0007810000 */
[----:B------:R-:W-:-:S07]  /*a230*/  IMAD.MOV.U32 R13, RZ, RZ, R5 ;  /* 0x000000ffff0d7224 */ /* 0x000fce00078e0005 */
[----:B------:R-:W-:Y:S05]  /*a240*/  WARPSYNC.COLLECTIVE R15, `(.L_x_3942) ;  /* 0x000000000f087348 */ /* 0x000fea0003c00000 */
[----:B------:R0:W1:Y:S02]  /*a250*/  SHFL.BFLY P6, R14, R13, R12, R11 ;  /* 0x0c00000c0d0e7389 */ /* 0x00006400000c000b */
[----:B01----:R-:W-:Y:S05]  /*a260*/  ENDCOLLECTIVE ;  /* 0x000000000000791b */ /* 0x003fea0003800000 */
.L_x_3942:
[----:B------:R-:W-:Y:S02]  /*a270*/  MOV R12, 0x2 ;  /* 0x00000002000c7802 */ /* 0x000fe40000000f00 */
[----:B------:R-:W-:-:S05]  /*a280*/  FMNMX.FTZ R6, R5, R14, !PT ;  /* 0x0000000e05067209 */ /* 0x000fca0007810000 */
[----:B------:R-:W-:-:S07]  /*a290*/  IMAD.MOV.U32 R13, RZ, RZ, R6 ;  /* 0x000000ffff0d7224 */ /* 0x000fce00078e0006 */
[----:B------:R-:W-:Y:S05]  /*a2a0*/  WARPSYNC.COLLECTIVE R15, `(.L_x_3943) ;  /* 0x000000000f087348 */ /* 0x000fea0003c00000 */
[----:B------:R0:W1:Y:S02]  /*a2b0*/  SHFL.BFLY P6, R14, R13, R12, R11 ;  /* 0x0c00000c0d0e7389 */ /* 0x00006400000c000b */
[----:B01----:R-:W-:Y:S05]  /*a2c0*/  ENDCOLLECTIVE ;  /* 0x000000000000791b */ /* 0x003fea0003800000 */
.L_x_3943:
[----:B------:R-:W-:Y:S05]  /*a2d0*/  BRA `(.L_x_3944) ;  /* 0xffffffa000dc7947 */ /* 0x000fea000383ffff */
.L_x_3945:
        /* <DEDUP_REMOVED lines=10> */
.L_x_4075:


//--------------------- .text._ZN4mmha33masked_multihead_attention_kernelIfLi80ELi128ELi4ELi32ELi64ELb0ELb0EEEv26Multihead_attention_paramsIT_XT5_EE --------------------------
	.section	.text._ZN4mmha33masked_multihead_attention_kernelIfLi80ELi128ELi4ELi32ELi64ELb0ELb0EEEv26Multihead_attention_paramsIT_XT5_EE,"ax",@progbits
	.align	128
        .global         _ZN4mmha33masked_multihead_attention_kernelIfLi80ELi128ELi4ELi32ELi64ELb0ELb0EEEv26Multihead_attention_paramsIT_XT5_EE
        .type           _ZN4mmha33masked_multihead_attention_kernelIfLi80ELi128ELi4ELi32ELi64ELb0ELb0EEEv26Multihead_attention_paramsIT_XT5_EE,@function
        .size           _ZN4mmha33masked_multihead_attention_kernelIfLi80ELi128ELi4ELi32ELi64ELb0ELb0EEEv26Multihead_attention_paramsIT_XT5_EE,(.L_x_4076 - _ZN4mmha33masked_multihead_attention_kernelIfLi80ELi128ELi4ELi32ELi64ELb0ELb0EEEv26Multihead_attention_paramsIT_XT5_EE)
        .other          _ZN4mmha33masked_multihead_attention_kernelIfLi80ELi128ELi4ELi32ELi64ELb0ELb0EEEv26Multihead_attention_paramsIT_XT5_EE,@"STO_CUDA_ENTRY STV_DEFAULT"
_ZN4mmha33masked_multihead_attention_kernelIfLi80ELi128ELi4ELi32ELi64ELb0ELb0EEEv26Multihead_attention_paramsIT_XT5_EE:
.text._ZN4mmha33masked_multihead_attention_kernelIfLi80ELi128ELi4ELi32ELi64ELb0ELb0EEEv26Multihead_attention_paramsIT_XT5_EE:
        /* <DEDUP_REMOVED lines=12> */
.L_x_3946:
[----:B------:R-:W1:Y:S01]  /*00c0*/  LDC R11, c[0x0][0x3f0] ;  /* 0x0000fc00ff0b7b82 */ /* 0x000e620000000800 */
[----:B------:R-:W2:Y:S01]  /*00d0*/  S2R R23, SR_CTAID.X ;  /* 0x0000000000177919 */ /* 0x000ea20000002500 */
[----:B------:R-:W3:Y:S06]  /*00e0*/  S2R R22, SR_TID.X ;  /* 0x0000000000167919 */ /* 0x000eec0000002100 */
[----:B------:R-:W4:Y:S08]  /*00f0*/  LDC R2, c[0x0][0x478] ;  /* 0x00011e00ff027b82 */ /* 0x000f300000000800 */
[----:B------:R-:W0:Y:S01]  /*0100*/  LDC R13, c[0x0][0x3e8] ;  /* 0x0000fa00ff0d7b82 */ /* 0x000e220000000800 */
[----:B-1----:R-:W-:-:S07]  /*0110*/  IABS R7, R11 ;  /* 0x0000000b00077213 */ /* 0x002fce0000000000 */
[----:B------:R-:W2:Y:S01]  /*0120*/  LDC R3, c[0x0][0x3f8] ;  /* 0x0000fe00ff037b82 */ /* 0x000ea20000000800 */
[----:B------:R-:W1:Y:S01]  /*0130*/  I2F.RP R0, R7 ;  /* 0x0000000700007306 */ /* 0x000e620000209400 */
[----:B----4-:R-:W-:-:S06]  /*0140*/  ISETP.NE.AND P1, PT, R2, 0x2, PT ;  /* 0x000000020200780c */ /* 0x010fcc0003f25270 */
[----:B------:R-:W4:Y:S01]  /*0150*/  LDC.64 R18, c[0x0][0x460] ;  /* 0x00011800ff127b82 */ /* 0x000f220000000a00 */
[----:B---3--:R-:W-:Y:S02]  /*0160*/  SHF.L.U32 R25, R22, 0x2, RZ ;  /* 0x0000000216197819 */ /* 0x008fe400000006ff */
[----:B0-----:R-:W-:Y:S01]  /*0170*/  ISETP.NE.AND P0, PT, R13, RZ, PT ;  /* 0x000000ff0d00720c */ /* 0x001fe20003f05270 */
[----:B-1----:R-:W0:Y:S04]  /*0180*/  MUFU.RCP R0, R0 ;  /* 0x0000000000007308 */ /* 0x002e280000001000 */
[----:B------:R-:W1:Y:S01]  /*0190*/  @!P1 LDC.64 R14, c[0x0][0x398] ;  /* 0x0000e600ff0e9b82 */ /* 0x000e620000000a00 */
[----:B--2---:R-:W-:Y:S02]  /*01a0*/  IMAD R26, R24, R3, R23 ;  /* 0x00000003181a7224 */ /* 0x004fe400078e0217 */
[----:B0-----:R-:W-:Y:S01]  /*01b0*/  VIADD R4, R0, 0xffffffe ;  /* 0x0ffffffe00047836 */ /* 0x001fe20000000000 */
[----:B------:R-:W-:-:S03]  /*01c0*/  IABS R0, R24 ;  /* 0x0000001800007213 */ /* 0x000fc60000000000 */
[----:B------:R0:W2:Y:S02]  /*01d0*/  F2I.FTZ.U32.TRUNC.NTZ R5, R4 ;  /* 0x0000000400057305 */ /* 0x0000a4000021f000 */
[----:B0-----:R-:W-:Y:S01]  /*01e0*/  IMAD.MOV.U32 R4, RZ, RZ, RZ ;  /* 0x000000ffff047224 */ /* 0x001fe200078e00ff */
[----:B--2---:R-:W-:-:S05]  /*01f0*/  IADD3 R6, PT, PT, RZ, -R5, RZ ;  /* 0x80000005ff067210 */ /* 0x004fca0007ffe0ff */
[----:B------:R-:W-:-:S04]  /*0200*/  IMAD R9, R6, R7, RZ ;  /* 0x0000000706097224 */ /* 0x000fc800078e02ff */
[----:B------:R-:W-:Y:S02]  /*0210*/  IMAD.HI.U32 R4, R5, R9, R4 ;  /* 0x0000000905047227 */ /* 0x000fe400078e0004 */
[----:B------:R-:W0:Y:S04]  /*0220*/  @!P1 LDC.64 R8, c[0x0][0x468] ;  /* 0x00011a00ff089b82 */ /* 0x000e280000000a00 */
[----:B------:R-:W-:-:S04]  /*0230*/  IMAD.HI.U32 R36, R4, R0, RZ ;  /* 0x0000000004247227 */ /* 0x000fc800078e00ff */
[----:B------:R-:W-:Y:S02]  /*0240*/  IMAD.MOV R2, RZ, RZ, -R36 ;  /* 0x000000ffff027224 */ /* 0x000fe400078e0a24 */
[----:B------:R-:W-:Y:S02]  /*0250*/  @P0 IMAD R4, R24, R13, RZ ;  /* 0x0000000d18040224 */ /* 0x000fe400078e02ff */
[----:B------:R-:W-:Y:S02]  /*0260*/  IMAD R0, R7, R2, R0 ;  /* 0x0000000207007224 */ /* 0x000fe400078e0200 */
[----:B------:R-:W-:Y:S02]  /*0270*/  @!P0 IMAD R2, R26, 0x50, RZ ;  /* 0x000000501a028824 */ /* 0x000fe400078e02ff */
[----:B------:R-:W-:Y:S01]  /*0280*/  @P0 IMAD R2, R23, 0x50, R4 ;  /* 0x0000005017020824 */ /* 0x000fe200078e0204 */
[----:B------:R-:W-:Y:S02]  /*0290*/  ISETP.GT.U32.AND P2, PT, R7, R0, PT ;  /* 0x000000000700720c */ /* 0x000fe40003f44070 */
[----:B----4-:R-:W-:Y:S01]  /*02a0*/  ISETP.NE.U32.AND P0, PT, R18, RZ, PT ;  /* 0x000000ff1200720c */ /* 0x010fe20003f05070 */
[----:B------:R-:W-:-:S03]  /*02b0*/  IMAD.IADD R17, R25, 0x1, R2 ;  /* 0x0000000119117824 */ /* 0x000fc600078e0202 */
[----:B------:R-:W-:Y:S01]  /*02c0*/  ISETP.NE.AND.EX P0, PT, R19, RZ, PT, P0 ;  /* 0x000000ff1300720c */ /* 0x000fe20003f05300 */
[----:B0-----:R0:W2:Y:S01]  /*02d0*/  @!P1 LDG.E R35, desc[UR36][R8.64+0x4] ;  /* 0x0000042408239981 */ /* 0x0010a2000c1e1900 */
[----:B-1----:R-:W-:-:S05]  /*02e0*/  @!P1 IADD3 R6, P4, PT, R17, R14, RZ ;  /* 0x0000000e11069210 */ /* 0x002fca0007f9e0ff */
[----:B------:R-:W-:-:S05]  /*02f0*/  @!P2 IMAD.IADD R0, R0, 0x1, -R7 ;  /* 0x000000010000a824 */ /* 0x000fca00078e0a07 */
[----:B------:R-:W-:Y:S01]  /*0300*/  ISETP.GE.U32.AND P3, PT, R0, R7, PT ;  /* 0x000000070000720c */ /* 0x000fe20003f66070 */
[----:B------:R-:W1:Y:S01]  /*0310*/  @P0 LDC.64 R4, c[0x0][0x460] ;  /* 0x00011800ff040b82 */ /* 0x000e620000000a00 */
[----:B------:R-:W-:Y:S02]  /*0320*/  @!P1 LEA.HI.X.SX32 R7, R17, R15, 0x1, P4 ;  /* 0x0000000f11079211 */ /* 0x000fe400020f0eff */
[----:B------:R-:W-:-:S03]  /*0330*/  LOP3.LUT R0, R24, R11, RZ, 0x3c, !PT ;  /* 0x0000000b18007212 */ /* 0x000fc600078e3cff */
[----:B------:R-:W3:Y:S01]  /*0340*/  @!P1 LDG.E R6, desc[UR36][R6.64] ;  /* 0x0000002406069981 */ /* 0x000ee2000c1e1900 */
[----:B------:R-:W-:Y:S02]  /*0350*/  ISETP.GE.AND P4, PT, R0, RZ, PT ;  /* 0x000000ff0000720c */ /* 0x000fe40003f86270 */
[----:B------:R-:W-:Y:S02]  /*0360*/  @!P2 IADD3 R36, PT, PT, R36, 0x1, RZ ;  /* 0x000000012424a810 */ /* 0x000fe40007ffe0ff */
[----:B------:R-:W-:-:S03]  /*0370*/  ISETP.NE.AND P2, PT, R11, RZ, PT ;  /* 0x000000ff0b00720c */ /* 0x000fc60003f45270 */
[----:B------:R-:W-:-:S06]  /*0380*/  @P3 VIADD R36, R36, 0x1 ;  /* 0x0000000124243836 */ /* 0x000fcc0000000000 */
[----:B------:R-:W-:-:S04]  /*0390*/  @!P4 IMAD.MOV R36, RZ, RZ, -R36 ;  /* 0x000000ffff24c224 */ /* 0x000fc800078e0a24 */
[----:B------:R-:W-:Y:S02]  /*03a0*/  @!P2 LOP3.LUT R36, RZ, R11, RZ, 0x33, !PT ;  /* 0x0000000bff24a212 */ /* 0x000fe400078e33ff */
[----:B------:R-:W4:Y:S01]  /*03b0*/  LDC.64 R10, c[0x0][0x4a0] ;  /* 0x00012800ff0a7b82 */ /* 0x000f220000000a00 */
[----:B------:R-:W-:Y:S02]  /*03c0*/  HFMA2 R16, -RZ, RZ, 0, 0 ;  /* 0x00000000ff107431 */ /* 0x000fe400000001ff */
[----:B-1----:R-:W-:-:S05]  /*03d0*/  @P0 IMAD.WIDE R4, R36, 0x4, R4 ;  /* 0x0000000424040825 */ /* 0x002fca00078e0204 */
[----:B------:R1:W5:Y:S01]  /*03e0*/  @P0 LDG.E R16, desc[UR36][R4.64] ;  /* 0x0000002404100981 */ /* 0x000362000c1e1900 */
[----:B----4-:R-:W-:-:S04]  /*03f0*/  ISETP.NE.U32.AND P0, PT, R10, RZ, PT ;  /* 0x000000ff0a00720c */ /* 0x010fc80003f05070 */
[----:B------:R-:W-:Y:S02]  /*0400*/  ISETP.NE.AND.EX P0, PT, R11, RZ, PT, P0 ;  /* 0x000000ff0b00720c */ /* 0x000fe40003f05300 */
[----:B------:R-:W-:-:S11]  /*0410*/  ISETP.GT.U32.AND P2, PT, R22, 0x13, PT ;  /* 0x000000131600780c */ /* 0x000fd60003f44070 */
[----:B0-----:R-:W0:Y:S01]  /*0420*/  @P0 LDC.64 R8, c[0x0][0x4a0] ;  /* 0x00012800ff080b82 */ /* 0x001e220000000a00 */
[----:B------:R-:W-:Y:S01]  /*0430*/  BSSY.RECONVERGENT B0, `(.L_x_3947) ;  /* 0x000001f000007945 */ /* 0x000fe20003800200 */
[----:B------:R-:W-:Y:S02]  /*0440*/  CS2R R30, SRZ ;  /* 0x00000000001e7805 */ /* 0x000fe4000001ff00 */
[----:B------:R-:W-:Y:S01]  /*0450*/  CS2R R28, SRZ ;  /* 0x00000000001c7805 */ /* 0x000fe2000001ff00 */
[----:B---3--:R-:W2:Y:S08]  /*0460*/  @!P1 I2F.S8 R32, R6 ;  /* 0x0000000600209306 */ /* 0x008eb00000001400 */
[----:B------:R-:W3:Y:S08]  /*0470*/  @!P1 I2F.S8 R0, R6.B1 ;  /* 0x1000000600009306 */ /* 0x000ef00000001400 */
[----:B------:R-:W4:Y:S08]  /*0480*/  @!P1 I2F.S8 R34, R6.B2 ;  /* 0x2000000600229306 */ /* 0x000f300000001400 */
[----:B------:R-:W1:Y:S01]  /*0490*/  @!P1 I2F.S8 R10, R6.B3 ;  /* 0x30000006000a9306 */ /* 0x000e620000001400 */
[C---:B--2---:R-:W-:Y:S01]  /*04a0*/  @!P1 FMUL.FTZ R32, R35.reuse, R32 ;  /* 0x0000002023209220 */ /* 0x044fe20000410000 */
[C---:B---3--:R-:W-:Y:S01]  /*04b0*/  @!P1 FMUL.FTZ R33, R35.reuse, R0 ;  /* 0x0000000023219220 */ /* 0x048fe20000410000 */
[C---:B----4-:R-:W-:Y:S01]  /*04c0*/  @!P1 FMUL.FTZ R34, R35.reuse, R34 ;  /* 0x0000002223229220 */ /* 0x050fe20000410000 */
[----:B-1----:R-:W-:Y:S01]  /*04d0*/  @!P1 FMUL.FTZ R35, R35, R10 ;  /* 0x0000000a23239220 */ /* 0x002fe20000410000 */
[----:B0-----:R-:W-:Y:S06]  /*04e0*/  @P2 BRA `(.L_x_3948) ;  /* 0x00000000004c2947 */ /* 0x001fec0003800000 */
        /* <DEDUP_REMOVED lines=19> */
.L_x_3948:
[----:B------:R-:W-:Y:S05]  /*0620*/  BSYNC.RECONVERGENT B0 ;  /* 0x0000000000007941 */ /* 0x000fea0003800200 */
.L_x_3947:
        /* <DEDUP_REMOVED lines=8> */
.L_x_3950:
[----:B------:R-:W-:Y:S05]  /*06b0*/  BSYNC.RECONVERGENT B0 ;  /* 0x0000000000007941 */ /* 0x000fea0003800200 */
.L_x_3949:
[----:B------:R-:W-:Y:S01]  /*06c0*/  @P0 IMAD.WIDE.U32 R4, R24, 0x4, R8 ;  /* 0x0000000418040825 */ /* 0x000fe200078e0008 */
[----:B------:R-:W1:Y:S01]  /*06d0*/  LDCU.64 UR4, c[0x0][0x390] ;  /* 0x00007200ff0477ac */ /* 0x000e620008000a00 */
[----:B------:R-:W2:Y:S03]  /*06e0*/  LDCU.64 UR6, c[0x0][0x3a0] ;  /* 0x00007400ff0677ac */ /* 0x000ea60008000a00 */
[----:B------:R3:W4:Y:S01]  /*06f0*/  @P0 LDG.E R0, desc[UR36][R4.64] ;  /* 0x0000002404000981 */ /* 0x000722000c1e1900 */
[----:B------:R-:W-:Y:S01]  /*0700*/  ISETP.EQ.U32.AND P4, PT, R18, RZ, PT ;  /* 0x000000ff1200720c */ /* 0x000fe20003f82070 */
[----:B0-----:R-:W0:Y:S01]  /*0710*/  LDC.64 R6, c[0x0][0x418] ;  /* 0x00010600ff067b82 */ /* 0x001e220000000a00 */
[----:B------:R-:W-:Y:S01]  /*0720*/  ISETP.GT.U32.AND P2, PT, R22, 0x1f, PT ;  /* 0x0000001f1600780c */ /* 0x000fe20003f44070 */
[----:B------:R-:W-:-:S03]  /*0730*/  IMAD R17, R23, 0x50, R25 ;  /* 0x0000005017117824 */ /* 0x000fc600078e0219 */
[----:B------:R-:W-:Y:S02]  /*0740*/  ISETP.EQ.OR.EX P2, PT, R19, RZ, P2, P4 ;  /* 0x000000ff1300720c */ /* 0x000fe40001742740 */
[----:B------:R-:W-:Y:S02]  /*0750*/  CS2R R10, SRZ ;  /* 0x00000000000a7805 */ /* 0x000fe4000001ff00 */
[----:B------:R-:W-:Y:S02]  /*0760*/  CS2R R8, SRZ ;  /* 0x0000000000087805 */ /* 0x000fe4000001ff00 */
[----:B---3--:R-:W-:Y:S01]  /*0770*/  CS2R R4, SRZ ;  /* 0x0000000000047805 */ /* 0x008fe2000001ff00 */
[----:B------:R-:W3:Y:S01]  /*0780*/  LDC R37, c[0x0][0x3f4] ;  /* 0x0000fd00ff257b82 */ /* 0x000ee20000000800 */
[----:B-1----:R-:W-:Y:S01]  /*0790*/  ISETP.NE.U32.AND P1, PT, RZ, UR4, PT ;  /* 0x00000004ff007c0c */ /* 0x002fe2000bf25070 */
[----:B------:R-:W1:Y:S01]  /*07a0*/  LDCU.U8 UR4, c[0x0][0x404] ;  /* 0x00008080ff0477ac */ /* 0x000e620008000000 */
[----:B--2---:R-:W-:-:S02]  /*07b0*/  ISETP.NE.U32.AND P3, PT, RZ, UR6, PT ;  /* 0x00000006ff007c0c */ /* 0x004fc4000bf65070 */
[----:B------:R-:W-:-:S03]  /*07c0*/  ISETP.NE.AND.EX P1, PT, RZ, UR5, PT, P1 ;  /* 0x00000005ff007c0c */ /* 0x000fc6000bf25310 */
[----:B------:R-:W2:Y:S01]  /*07d0*/  @!P2 LDC.64 R14, c[0x0][0x450] ;  /* 0x00011400ff0eab82 */ /* 0x000ea20000000a00 */
[----:B------:R-:W-:Y:S02]  /*07e0*/  ISETP.NE.AND.EX P3, PT, RZ, UR7, PT, P3 ;  /* 0x00000007ff007c0c */ /* 0x000fe4000bf65330 */
[C---:B------:R-:W-:Y:S02]  /*07f0*/  ISETP.GT.U32.OR P1, PT, R22.reuse, 0x13, !P1 ;  /* 0x000000131600780c */ /* 0x040fe40004f24470 */
[----:B------:R-:W-:Y:S02]  /*0800*/  ISETP.GT.U32.OR P3, PT, R22, 0x13, !P3 ;  /* 0x000000131600780c */ /* 0x000fe40005f64470 */
[----:B0-----:R-:W-:Y:S01]  /*0810*/  ISETP.NE.U32.AND P4, PT, R6, RZ, PT ;  /* 0x000000ff0600720c */ /* 0x001fe20003f85070 */
[----:B-----5:R-:W-:-:S03]  /*0820*/  @!P2 IMAD R38, R16, R3, RZ ;  /* 0x000000031026a224 */ /* 0x020fc600078e02ff */
[----:B------:R-:W-:Y:S02]  /*0830*/  ISETP.NE.AND.EX P4, PT, R7, RZ, PT, P4 ;  /* 0x000000ff0700720c */ /* 0x000fe40003f85340 */
[----:B------:R-:W-:-:S03]  /*0840*/  CS2R R6, SRZ ;  /* 0x0000000000067805 */ /* 0x000fc6000001ff00 */
[----:B------:R-:W0:Y:S08]  /*0850*/  @!P1 LDC.64 R12, c[0x0][0x390] ;  /* 0x0000e400ff0c9b82 */ /* 0x000e300000000a00 */
[----:B------:R-:W1:Y:S01]  /*0860*/  @!P3 LDC.64 R18, c[0x0][0x3a0] ;  /* 0x0000e800ff12bb82 */ /* 0x000e620000000a00 */
[----:B---3--:R-:W-:-:S07]  /*0870*/  IABS R40, R37 ;  /* 0x0000002500287213 */ /* 0x008fce0000000000 */
[----:B------:R-:W3:Y:S01]  /*0880*/  @P4 LDC.64 R20, c[0x0][0x418] ;  /* 0x00010600ff144b82 */ /* 0x000ee20000000a00 */
[----:B0-----:R-:W-:-:S05]  /*0890*/  @!P1 IMAD.WIDE.U32 R12, R17, 0x4, R12 ;  /* 0x00000004110c9825 */ /* 0x001fca00078e000c */
[----:B------:R-:W4:Y:S01]  /*08a0*/  @!P1 LDG.E.128 R4, desc[UR36][R12.64] ;  /* 0x000000240c049981 */ /* 0x000f22000c1e1d00 */
[----:B-1----:R-:W-:-:S04]  /*08b0*/  @!P3 IMAD.WIDE.U32 R18, R17, 0x4, R18 ;  /* 0x000000041112b825 */ /* 0x002fc800078e0012 */
[----:B------:R-:W-:Y:S01]  /*08c0*/  @!P2 IMAD R17, R38, 0x50, R17 ;  /* 0x000000502611a824 */ /* 0x000fe200078e0211 */
[----:B------:R0:W4:Y:S03]  /*08d0*/  @!P3 LDG.E.128 R8, desc[UR36][R18.64] ;  /* 0x000000241208b981 */ /* 0x000126000c1e1d00 */
[----:B--2---:R-:W-:-:S06]  /*08e0*/  @!P2 IMAD.WIDE R14, R17, 0x4, R14 ;  /* 0x00000004110ea825 */ /* 0x004fcc00078e020e */
[----:B------:R-:W2:Y:S01]  /*08f0*/  @!P2 LDG.E.128 R12, desc[UR36][R14.64] ;  /* 0x000000240e0ca981 */ /* 0x000ea2000c1e1d00 */
[----:B------:R-:W1:Y:S01]  /*0900*/  I2F.RP R27, R40 ;  /* 0x00000028001b7306 */ /* 0x000e620000209400 */
[----:B0-----:R-:W0:Y:S01]  /*0910*/  @!P0 LDC R18, c[0x0][0x40c] ;  /* 0x00010300ff128b82 */ /* 0x001e220000000800 */
[----:B------:R-:W-:Y:S02]  /*0920*/  IMAD.MOV.U32 R17, RZ, RZ, RZ ;  /* 0x000000ffff117224 */ /* 0x000fe400078e00ff */
[----:B---3--:R-:W-:-:S05]  /*0930*/  @P4 IMAD.WIDE.U32 R20, R24, 0x4, R20 ;  /* 0x0000000418144825 */ /* 0x008fca00078e0014 */
[----:B------:R-:W4:Y:S01]  /*0940*/  @P0 LDC R19, c[0x0][0x430] ;  /* 0x00010c00ff130b82 */ /* 0x000f220000000800 */
[----:B------:R3:W5:Y:S01]  /*0950*/  @P4 LDG.E R17, desc[UR36][R20.64] ;  /* 0x0000002414114981 */ /* 0x000762000c1e1900 */
[----:B------:R-:W-:Y:S01]  /*0960*/  ISETP.NE.AND P1, PT, R37, RZ, PT ;  /* 0x000000ff2500720c */ /* 0x000fe20003f25270 */
[----:B------:R-:W-:Y:S01]  /*0970*/  BSSY.RECONVERGENT B6, `(.L_x_3951) ;  /* 0x00000e8000067945 */ /* 0x000fe20003800200 */
[----:B------:R-:W-:Y:S01]  /*0980*/  IMAD R36, R36, R3, RZ ;  /* 0x0000000324247224 */ /* 0x000fe200078e02ff */
[----:B-1----:R-:W1:Y:S03]  /*0990*/  MUFU.RCP R27, R27 ;  /* 0x0000001b001b7308 */ /* 0x002e660000001000 */
[----:B---3--:R-:W3:Y:S01]  /*09a0*/  LDC R20, c[0x0][0x400] ;  /* 0x00010000ff147b82 */ /* 0x008ee20000000800 */
[----:B-1----:R-:W-:-:S04]  /*09b0*/  VIADD R38, R27, 0xffffffe ;  /* 0x0ffffffe1b267836 */ /* 0x002fc80000000000 */
[----:B------:R1:W0:Y:S02]  /*09c0*/  F2I.FTZ.U32.TRUNC.NTZ R39, R38 ;  /* 0x0000002600277305 */ /* 0x000224000021f000 */
[----:B-1----:R-:W-:Y:S01]  /*09d0*/  IMAD.MOV.U32 R38, RZ, RZ, RZ ;  /* 0x000000ffff267224 */ /* 0x002fe200078e00ff */
[----:B0-----:R-:W-:Y:S01]  /*09e0*/  IADD3 R21, PT, PT, RZ, -R39, RZ ;  /* 0x80000027ff157210 */ /* 0x001fe20007ffe0ff */
[----:B----4-:R-:W-:-:S04]  /*09f0*/  @P0 IMAD.IADD R18, R0, 0x1, R19 ;  /* 0x0000000100120824 */ /* 0x010fc800078e0213 */
[----:B------:R-:W-:Y:S01]  /*0a00*/  IMAD R19, R21, R40, RZ ;  /* 0x0000002815137224 */ /* 0x000fe200078e02ff */
[----:B------:R-:W-:-:S03]  /*0a10*/  IABS R0, R18 ;  /* 0x0000001200007213 */ /* 0x000fc60000000000 */
[----:B------:R-:W-:Y:S01]  /*0a20*/  IMAD.HI.U32 R39, R39, R19, R38 ;  /* 0x0000001327277227 */ /* 0x000fe200078e0026 */
[C---:B------:R-:W-:Y:S02]  /*0a30*/  ISETP.GE.AND P3, PT, R18.reuse, RZ, PT ;  /* 0x000000ff1200720c */ /* 0x040fe40003f66270 */
[----:B------:R-:W-:Y:S02]  /*0a40*/  MOV R19, R0 ;  /* 0x0000000000137202 */ /* 0x000fe40000000f00 */
[----:B------:R-:W-:-:S03]  /*0a50*/  IADD3 R27, PT, PT, R18, 0x1, -R37 ;  /* 0x00000001121b7810 */ /* 0x000fc60007ffe825 */
[----:B------:R-:W-:Y:S01]  /*0a60*/  IMAD.HI.U32 R39, R39, R19, RZ ;  /* 0x0000001327277227 */ /* 0x000fe200078e00ff */
[----:B------:R-:W-:-:S03]  /*0a70*/  VIMNMX R27, PT, PT, RZ, R27, !PT ;  /* 0x0000001bff1b7248 */ /* 0x000fc60007fe0100 */
[----:B------:R-:W-:-:S04]  /*0a80*/  IMAD.MOV R39, RZ, RZ, -R39 ;  /* 0x000000ffff277224 */ /* 0x000fc800078e0a27 */
[----:B------:R-:W-:-:S05]  /*0a90*/  IMAD R19, R40, R39, R19 ;  /* 0x0000002728137224 */ /* 0x000fca00078e0213 */
[----:B------:R-:W-:-:S13]  /*0aa0*/  ISETP.GT.U32.AND P0, PT, R40, R19, PT ;  /* 0x000000132800720c */ /* 0x000fda0003f04070 */
[----:B------:R-:W-:-:S05]  /*0ab0*/  @!P0 IMAD.IADD R19, R19, 0x1, -R40 ;  /* 0x0000000113138824 */ /* 0x000fca00078e0a28 */
[----:B------:R-:W-:-:S13]  /*0ac0*/  ISETP.GT.U32.AND P0, PT, R40, R19, PT ;  /* 0x000000132800720c */ /* 0x000fda0003f04070 */
[----:B------:R-:W-:Y:S02]  /*0ad0*/  @!P0 IADD3 R19, PT, PT, R19, -R40, RZ ;  /* 0x8000002813138210 */ /* 0x000fe40007ffe0ff */
[----:B------:R-:W-:-:S03]  /*0ae0*/  ISETP.NE.AND P0, PT, RZ, UR4, PT ;  /* 0x00000004ff007c0c */ /* 0x000fc6000bf05270 */
[----:B------:R-:W-:Y:S01]  /*0af0*/  @!P3 IMAD.MOV R19, RZ, RZ, -R19 ;  /* 0x000000ffff13b224 */ /* 0x000fe200078e0a13 */
[----:B---3--:R-:W-:Y:S01]  /*0b00*/  ISETP.LT.OR P0, PT, R20, 0x1, P0 ;  /* 0x000000011400780c */ /* 0x008fe20000701670 */
[----:B------:R-:W-:Y:S01]  /*0b10*/  FADD.FTZ R28, R4, R28 ;  /* 0x0000001c041c7221 */ /* 0x000fe20000010000 */
[----:B------:R-:W-:Y:S01]  /*0b20*/  FADD.FTZ R29, R5, R29 ;  /* 0x0000001d051d7221 */ /* 0x000fe20000010000 */
[----:B------:R-:W-:Y:S01]  /*0b30*/  FADD.FTZ R30, R6, R30 ;  /* 0x0000001e061e7221 */ /* 0x000fe20000010000 */
[----:B------:R-:W-:Y:S01]  /*0b40*/  FADD.FTZ R31, R7, R31 ;  /* 0x0000001f071f7221 */ /* 0x000fe20000010000 */
[----:B------:R-:W-:Y:S01]  /*0b50*/  @!P1 LOP3.LUT R19, RZ, R37, RZ, 0x33, !PT ;  /* 0x00000025ff139212 */ /* 0x000fe200078e33ff */
        /* <DEDUP_REMOVED lines=15> */
[----:B------:R-:W-:-:S05]  /*0c50*/  I2FP.F32.U32 R0, R0 ;  /* 0x0000000000007245 */ /* 0x000fca0000201000 */
[----:B-1----:R-:W-:Y:S01]  /*0c60*/  FMUL.FTZ R4, R0, R3 ;  /* 0x0000000300047220 */ /* 0x002fe20000410000 */
[----:B------:R-:W-:-:S03]  /*0c70*/  I2FP.F32.U32 R0, R25 ;  /* 0x0000001900007245 */ /* 0x000fc60000201000 */
[----:B------:R-:W-:Y:S02]  /*0c80*/  FMUL.FTZ R5, R4, 13.28771209716796875 ;  /* 0x41549a7804057820 */ /* 0x000fe40000410000 */
[----:B------:R-:W-:Y:S01]  /*0c90*/  FMUL.FTZ R4, R0, R3 ;  /* 0x0000000300047220 */ /* 0x000fe20000410000 */
[----:B0----5:R-:W-:-:S03]  /*0ca0*/  IADD3 R0, PT, PT, -R17, UR4, RZ ;  /* 0x0000000411007c10 */ /* 0x021fc6000fffe1ff */
        /* <DEDUP_REMOVED lines=19> */
[----:B------:R-:W-:Y:S02]  /*0de0*/  FFMA.FTZ R35, R35, R8, R12 ;  /* 0x0000000823237223 */ /* 0x000fe4000001000c */
[----:B------:R-:W-:Y:S01]  /*0df0*/  MOV R30, R9 ;  /* 0x00000009001e7202 */ /* 0x000fe20000000f00 */
        /* <DEDUP_REMOVED lines=10> */
.L_x_3952:
        /* <DEDUP_REMOVED lines=52> */
[----:B--2--5:R-:W-:Y:S05]  /*11e0*/  CALL.ABS.NOINC R14 ;  /* 0x000000000e007343 */ /* 0x024fea0003c00000 */
.L_x_3954:
[----:B------:R-:W0:Y:S01]  /*11f0*/  S2R R3, SR_CgaCtaId ;  /* 0x0000000000037919 */ /* 0x000e220000008800 */
[----:B------:R-:W1:Y:S01]  /*1200*/  LDC R9, c[0x0][0x400] ;  /* 0x00010000ff097b82 */ /* 0x000e620000000800 */
[----:B------:R-:W-:Y:S01]  /*1210*/  ISETP.NE.AND P6, PT, R40, RZ, PT ;  /* 0x000000ff2800720c */ /* 0x000fe20003fc5270 */
[----:B------:R-:W-:Y:S05]  /*1220*/  WARPSYNC.ALL ;  /* 0x0000000000007948 */ /* 0x000fea0003800000 */
[----:B------:R-:W-:-:S04]  /*1230*/  MOV R0, 0x400 ;  /* 0x0000040000007802 */ /* 0x000fc80000000f00 */
[----:B------:R-:W-:-:S03]  /*1240*/  IADD3 R0, PT, PT, R0, 0x210, RZ ;  /* 0x0000021000007810 */ /* 0x000fc60007ffe0ff */
[----:B------:R-:W-:Y:S01]  /*1250*/  @!P6 IMAD R4, R38, R37, R39 ;  /* 0x000000252604e224 */ /* 0x000fe200078e0227 */
[----:B0-----:R-:W-:-:S05]  /*1260*/  LEA R0, R3, R0, 0x18 ;  /* 0x0000000003007211 */ /* 0x001fca00078ec0ff */
[--C-:B-1----:R-:W-:Y:S02]  /*1270*/  IMAD R3, R9, 0x4, R0.reuse ;  /* 0x0000000409037824 */ /* 0x102fe400078e0200 */
        /* <DEDUP_REMOVED lines=15> */
[----:B------:R-:W-:-:S03]  /*1370*/  LEA.HI R5, R4, R4, RZ, 0x1 ;  /* 0x0000000404057211 */ /* 0x000fc600078f08ff */
[C---:B------:R-:W-:Y:S01]  /*1380*/  IMAD R20, R38.reuse, 0x4, R21 ;  /* 0x0000000426147824 */ /* 0x040fe200078e0215 */
[----:B------:R0:W1:Y:S01]  /*1390*/  LDS R28, [R21] ;  /* 0x00000000151c7984 */ /* 0x0000620000000800 */
[----:B------:R-:W-:Y:S02]  /*13a0*/  IMAD R40, R38, 0x4, R41 ;  /* 0x0000000426287824 */ /* 0x000fe400078e0229 */
[----:B------:R-:W-:Y:S01]  /*13b0*/  IMAD.SHL.U32 R5, R5, 0x2, RZ ;  /* 0x0000000205057824 */ /* 0x000fe200078e00ff */
[----:B------:R0:W2:Y:S04]  /*13c0*/  LDS R30, [R21+0x4] ;  /* 0x00000400151e7984 */ /* 0x0000a80000000800 */
[----:B------:R0:W3:Y:S01]  /*13d0*/  LDS R32, [R41] ;  /* 0x0000000029207984 */ /* 0x0000e20000000800 */
[----:B------:R-:W-:-:S03]  /*13e0*/  LOP3.LUT R7, R5, 0xfffffffc, RZ, 0xc0, !PT ;  /* 0xfffffffc05077812 */ /* 0x000fc600078ec0ff */
[----:B------:R0:W4:Y:S01]  /*13f0*/  LDS R34, [R41+0x4] ;  /* 0x0000040029227984 */ /* 0x0001220000000800 */
[----:B------:R-:W-:-:S03]  /*1400*/  ISETP.GE.AND P0, PT, R7, R9, PT ;  /* 0x000000090700720c */ /* 0x000fc60003f06270 */
[----:B------:R0:W0:Y:S04]  /*1410*/  LDS R29, [R20] ;  /* 0x00000000141d7984 */ /* 0x0000280000000800 */
[----:B------:R0:W0:Y:S04]  /*1420*/  LDS R31, [R20+0x4] ;  /* 0x00000400141f7984 */ /* 0x0000280000000800 */
[----:B------:R0:W0:Y:S04]  /*1430*/  LDS R33, [R40] ;  /* 0x0000000028217984 */ /* 0x0000280000000800 */
[----:B------:R0:W0:Y:S01]  /*1440*/  LDS R35, [R40+0x4] ;  /* 0x0000040028237984 */ /* 0x0000220000000800 */
[----:B------:R-:W-:Y:S05]  /*1450*/  @P0 BRA `(.L_x_3958) ;  /* 0x0000000000a00947 */ /* 0x000fea0003800000 */
[----:B------:R-:W-:Y:S01]  /*1460*/  I2FP.F32.S32 R5, R9 ;  /* 0x0000000900057245 */ /* 0x000fe20000201400 */
[----:B------:R-:W1:Y:S01]  /*1470*/  LDCU UR4, c[0x0][0x40c] ;  /* 0x00008180ff0477ac */ /* 0x000e620008000800 */
[----:B------:R-:W-:-:S04]  /*1480*/  IADD3 R4, PT, PT, R7, 0x2, RZ ;  /* 0x0000000207047810 */ /* 0x000fc80007ffe0ff */
        /* <DEDUP_REMOVED lines=35> */
[----:B------:R-:W-:Y:S01]  /*16c0*/  FFMA.FTZ R33, R33, R5, R6 ;  /* 0x0000000521217223 */ /* 0x000fe20000010006 */
[----:B------:R-:W-:-:S07]  /*16d0*/  IMAD.MOV.U32 R28, RZ, RZ, R7 ;  /* 0x000000ffff1c7224 */ /* 0x000fce00078e0007 */
.L_x_3958:
[----:B------:R-:W-:Y:S05]  /*16e0*/  BSYNC.RECONVERGENT B1 ;  /* 0x0000000000017941 */ /* 0x000fea0003800200 */
.L_x_3957:
        /* <DEDUP_REMOVED lines=8> */
.L_x_3956:
[----:B------:R-:W-:Y:S05]  /*1770*/  BSYNC.RECONVERGENT B0 ;  /* 0x0000000000007941 */ /* 0x000fea0003800200 */
.L_x_3955:
[----:B------:R-:W-:Y:S01]  /*1780*/  BAR.SYNC.DEFER_BLOCKING 0x0 ;  /* 0x0000000000007b1d */ /* 0x000fe20000010000 */
[----:B------:R-:W-:-:S04]  /*1790*/  @!P6 IMAD R37, R38, R37, R39 ;  /* 0x000000252625e224 */ /* 0x000fc800078e0227 */
[C---:B------:R-:W-:Y:S01]  /*17a0*/  @!P6 IMAD R3, R37.reuse, 0x4, R3 ;  /* 0x000000042503e824 */ /* 0x040fe200078e0203 */
[----:B------:R-:W-:-:S05]  /*17b0*/  @!P6 LEA R0, R37, R0, 0x2 ;  /* 0x000000002500e211 */ /* 0x000fca00078e10ff */
[----:B---3--:R0:W1:Y:S04]  /*17c0*/  @!P6 LDS.128 R28, [R0] ;  /* 0x00000000001ce984 */ /* 0x0080680000000c00 */
[----:B------:R0:W2:Y:S01]  /*17d0*/  @!P6 LDS.128 R32, [R3] ;  /* 0x000000000320e984 */ /* 0x0000a20000000c00 */
[----:B------:R-:W-:Y:S06]  /*17e0*/  BAR.SYNC.DEFER_BLOCKING 0x0 ;  /* 0x0000000000007b1d */ /* 0x000fec0000010000 */
.L_x_3953:
[----:B------:R-:W-:Y:S05]  /*17f0*/  BSYNC.RECONVERGENT B6 ;  /* 0x0000000000067941 */ /* 0x000fea0003800200 */
.L_x_3951:
[----:B------:R-:W3:Y:S01]  /*1800*/  S2UR UR11, SR_CgaCtaId ;  /* 0x00000000000b79c3 */ /* 0x000ee20000008800 */
[----:B------:R-:W-:Y:S01]  /*1810*/  ISETP.GT.U32.AND P0, PT, R22, 0x1f, PT ;  /* 0x0000001f1600780c */ /* 0x000fe20003f04070 */
[----:B------:R-:W-:Y:S01]  /*1820*/  UMOV UR10, 0x400 ;  /* 0x00000400000a7882 */ /* 0x000fe20000000000 */
[----:B------:R-:W-:Y:S01]  /*1830*/  IMAD.IADD R7, R18, 0x1, -R27 ;  /* 0x0000000112077824 */ /* 0x000fe200078e0a1b */
[----:B------:R-:W-:Y:S01]  /*1840*/  UIADD3 UR4, UPT, UPT, UR10, 0x210, URZ ;  /* 0x000002100a047890 */ /* 0x000fe2000fffe0ff */
[----:B------:R-:W-:-:S03]  /*1850*/  MOV R82, 0xff7fffff ;  /* 0xff7fffff00527802 */ /* 0x000fc60000000f00 */
        /* <DEDUP_REMOVED lines=31> */
.L_x_4042:
        /* <DEDUP_REMOVED lines=17> */
.L_x_3961:
[----:B------:R3:W-:Y:S02]  /*1b60*/  STS [R9], R82 ;  /* 0x0000005209007388 */ /* 0x0007e40000000800 */
.L_x_3959:
[----:B------:R-:W-:Y:S05]  /*1b70*/  WARPSYNC.ALL ;  /* 0x0000000000007948 */ /* 0x000fea0003800000 */
[----:B0-----:R-:W-:Y:S01]  /*1b80*/  IADD3 R0, PT, PT, R7, 0x7, RZ ;  /* 0x0000000707007810 */ /* 0x001fe20007ffe0ff */
[----:B------:R-:W0:Y:S01]  /*1b90*/  LDCU UR4, c[0x0][0x3f0] ;  /* 0x00007e00ff0477ac */ /* 0x000e220008000800 */
[----:B------:R-:W-:Y:S02]  /*1ba0*/  BSSY B0, `(.L_x_3962) ;  /* 0x0000248000007945 */ /* 0x000fe40003800000 */
[----:B------:R-:W-:Y:S01]  /*1bb0*/  SHF.R.S32.HI R3, RZ, 0x1f, R0 ;  /* 0x0000001fff037819 */ /* 0x000fe20000011400 */
[----:B------:R-:W4:Y:S03]  /*1bc0*/  LDCU UR12, c[0x0][0x410] ;  /* 0x00008200ff0c77ac */ /* 0x000f260008000800 */
[----:B------:R-:W-:Y:S01]  /*1bd0*/  LEA.HI R3, R3, R0, RZ, 0x3 ;  /* 0x0000000003037211 */ /* 0x000fe200078f18ff */
[----:B------:R-:W1:Y:S01]  /*1be0*/  LDCU.64 UR14, c[0x0][0x438] ;  /* 0x00008700ff0e77ac */ /* 0x000e620008000a00 */
[----:B------:R-:W-:-:S02]  /*1bf0*/  SHF.R.U32.HI R0, RZ, 0x2, R22 ;  /* 0x00000002ff007819 */ /* 0x000fc40000011616 */
[----:B------:R-:W-:Y:S01]  /*1c00*/  LOP3.LUT R3, R3, 0xfffffff8, RZ, 0xc0, !PT ;  /* 0xfffffff803037812 */ /* 0x000fe200078ec0ff */
[----:B------:R-:W1:Y:S01]  /*1c10*/  LDCU.64 UR8, c[0x0][0x448] ;  /* 0x00008900ff0877ac */ /* 0x000e620008000a00 */
[----:B------:R-:W-:Y:S02]  /*1c20*/  BAR.SYNC.DEFER_BLOCKING 0x0 ;  /* 0x0000000000007b1d */ /* 0x000fe40000010000 */
[----:B------:R-:W-:Y:S01]  /*1c30*/  ISETP.GE.AND P0, PT, R0, R3, PT ;  /* 0x000000030000720c */ /* 0x000fe20003f06270 */
[----:B0-----:R-:W-:-:S04]  /*1c40*/  IMAD R3, R36, UR4, R23 ;  /* 0x0000000424037c24 */ /* 0x001fc8000f8e0217 */
[----:B------:R-:W-:-:S08]  /*1c50*/  IMAD R3, R3, 0x50, RZ ;  /* 0x0000005003037824 */ /* 0x000fd000078e02ff */
[----:B----4-:R-:W-:Y:S05]  /*1c60*/  @P0 BRA `(.L_x_3963) ;  /* 0x0000002000ec0947 */ /* 0x010fea0003800000 */
[----:B------:R-:W-:Y:S01]  /*1c70*/  UIADD3 UR4, UPT, UPT, UR10, 0x10, URZ ;  /* 0x000000100a047890 */ /* 0x000fe2000fffe0ff */
[----:B---3--:R-:W0:Y:S01]  /*1c80*/  LDC R9, c[0x0][0x3f4] ;  /* 0x0000fd00ff097b82 */ /* 0x008e220000000800 */
[----:B------:R-:W-:Y:S01]  /*1c90*/  LOP3.LUT R25, R25, 0xc, RZ, 0xc0, !PT ;  /* 0x0000000c19197812 */ /* 0x000fe200078ec0ff */
[----:B------:R-:W3:Y:S01]  /*1ca0*/  LDCU.64 UR6, c[0x0][0x420] ;  /* 0x00008400ff0677ac */ /* 0x000ee20008000a00 */
[----:B------:R-:W-:Y:S01]  /*1cb0*/  IMAD.IADD R5, R27, 0x1, R0 ;  /* 0x000000011b057824 */ /* 0x000fe200078e0200 */
[----:B------:R-:W-:Y:S01]  /*1cc0*/  LOP3.LUT R8, R22, 0x3fc, RZ, 0xc0, !PT ;  /* 0x000003fc16087812 */ /* 0x000fe200078ec0ff */
[----:B------:R-:W-:-:S04]  /*1cd0*/  ULEA UR4, UR11, UR4, 0x18 ;  /* 0x000000040b047291 */ /* 0x000fc8000f8ec0ff */
[----:B------:R-:W-:-:S05]  /*1ce0*/  VIADD R8, R8, UR5 ;  /* 0x0000000508087c36 */ /* 0x000fca0008000000 */
[----:B------:R4:W1:Y:S04]  /*1cf0*/  LDS R80, [R25+UR4] ;  /* 0x0000000419507984 */ /* 0x0008680008000800 */
[----:B------:R4:W1:Y:S01]  /*1d00*/  LDS R78, [R25+UR4+0x10] ;  /* 0x00001004194e7984 */ /* 0x0008620008000800 */
[----:B---3--:R-:W-:-:S03]  /*1d10*/  ISETP.NE.U32.AND P0, PT, RZ, UR6, PT ;  /* 0x00000006ff007c0c */ /* 0x008fc6000bf05070 */
[----:B------:R4:W3:Y:S01]  /*1d20*/  LDS R85, [R25+UR4+0x20] ;  /* 0x0000200419557984 */ /* 0x0008e20008000800 */
[-C--:B0-----:R-:W-:Y:S01]  /*1d30*/  IMAD R6, R24, R9.reuse, RZ ;  /* 0x0000000918067224 */ /* 0x081fe200078e02ff */
[----:B------:R-:W-:Y:S02]  /*1d40*/  IABS R10, R9 ;  /* 0x00000009000a7213 */ /* 0x000fe40000000000 */
[----:B------:R4:W0:Y:S01]  /*1d50*/  LDS R83, [R25+UR4+0x30] ;  /* 0x0000300419537984 */ /* 0x0008220008000800 */
[----:B------:R-:W-:Y:S02]  /*1d60*/  ISETP.NE.AND.EX P0, PT, RZ, UR7, PT, P0 ;  /* 0x00000007ff007c0c */ /* 0x000fe4000bf05300 */
[----:B------:R-:W-:Y:S01]  /*1d70*/  SHF.R.S32.HI R7, RZ, 0x1f, R6 ;  /* 0x0000001fff077819 */ /* 0x000fe20000011406 */
[----:B------:R4:W0:Y:S01]  /*1d80*/  LDS R76, [R25+UR4+0x40] ;  /* 0x00004004194c7984 */ /* 0x0008220008000800 */
[----:B------:R-:W-:-:S03]  /*1d90*/  IADD3 R6, P1, P2, R6, UR6, R5 ;  /* 0x0000000606067c10 */ /* 0x000fc6000fa3e005 */
[----:B------:R4:W0:Y:S01]  /*1da0*/  LDS R74, [R25+UR4+0x50] ;  /* 0x00005004194a7984 */ /* 0x0008220008000800 */
[----:B------:R-:W-:-:S03]  /*1db0*/  IADD3.X R7, PT, PT, R7, UR7, RZ, P1, P2 ;  /* 0x0000000707077c10 */ /* 0x000fc60008fe44ff */
        /* <DEDUP_REMOVED lines=26> */
[----:B------:R-:W2:Y:S02]  /*1f60*/  LDCU UR4, c[0x0][0x440] ;  /* 0x00008800ff0477ac */ /* 0x000ea40008000800 */
[----:B--2---:R-:W-:-:S04]  /*1f70*/  IMAD R0, R23, UR4, R18 ;  /* 0x0000000417007c24 */ /* 0x004fc8000f8e0212 */
[----:B-1-34-:R-:W-:-:S07]  /*1f80*/  IMAD R9, R0, UR4, R5 ;  /* 0x0000000400097c24 */ /* 0x01afce000f8e0205 */
.L_x_3967:
[----:B------:R-:W1:Y:S01]  /*1f90*/  I2F.RP R11, R10 ;  /* 0x0000000a000b7306 */ /* 0x000e620000209400 */
[----:B------:R-:W2:Y:S01]  /*1fa0*/  LDC R12, c[0x0][0x3f4] ;  /* 0x0000fd00ff0c7b82 */ /* 0x000ea20000000800 */
[----:B------:R-:W-:Y:S02]  /*1fb0*/  IABS R87, R5 ;  /* 0x0000000500577213 */ /* 0x000fe40000000000 */
[----:B------:R-:W-:-:S04]  /*1fc0*/  ISETP.GE.AND P2, PT, R5, RZ, PT ;  /* 0x000000ff0500720c */ /* 0x000fc80003f46270 */
[----:B-1----:R-:W1:Y:S01]  /*1fd0*/  MUFU.RCP R11, R11 ;  /* 0x0000000b000b7308 */ /* 0x002e620000001000 */
[----:B--2---:R-:W-:Y:S02]  /*1fe0*/  ISETP.NE.AND P3, PT, R12, RZ, PT ;  /* 0x000000ff0c00720c */ /* 0x004fe40003f65270 */
[----:B-1----:R-:W-:-:S05]  /*1ff0*/  IADD3 R14, PT, PT, R11, 0xffffffe, RZ ;  /* 0x0ffffffe0b0e7810 */ /* 0x002fca0007ffe0ff */
[----:B------:R1:W2:Y:S02]  /*2000*/  F2I.FTZ.U32.TRUNC.NTZ R15, R14 ;  /* 0x0000000e000f7305 */ /* 0x0002a4000021f000 */
[----:B-1----:R-:W-:Y:S02]  /*2010*/  IMAD.MOV.U32 R14, RZ, RZ, RZ ;  /* 0x000000ffff0e7224 */ /* 0x002fe400078e00ff */
[----:B--2---:R-:W-:-:S04]  /*2020*/  IMAD.MOV R13, RZ, RZ, -R15 ;  /* 0x000000ffff0d7224 */ /* 0x004fc800078e0a0f */
[----:B------:R-:W-:-:S04]  /*2030*/  IMAD R13, R13, R10, RZ ;  /* 0x0000000a0d0d7224 */ /* 0x000fc800078e02ff */
[----:B------:R-:W-:Y:S01]  /*2040*/  IMAD.HI.U32 R50, R15, R13, R14 ;  /* 0x0000000d0f327227 */ /* 0x000fe200078e000e */
[----:B------:R-:W-:-:S05]  /*2050*/  IABS R13, R12 ;  /* 0x0000000c000d7213 */ /* 0x000fca0000000000 */
[----:B------:R-:W-:Y:S01]  /*2060*/  IMAD.HI.U32 R11, R50, R87, RZ ;  /* 0x00000057320b7227 */ /* 0x000fe200078e00ff */
[----:B------:R-:W-:-:S03]  /*2070*/  MOV R50, R13 ;  /* 0x0000000d00327202 */ /* 0x000fc60000000f00 */
[----:B------:R-:W-:Y:S02]  /*2080*/  IMAD.MOV R14, RZ, RZ, -R11 ;  /* 0x000000ffff0e7224 */ /* 0x000fe400078e0a0b */
[----:B------:R-:W1:Y:S01]  /*2090*/  S2R R11, SR_TID.X ;  /* 0x00000000000b7919 */ /* 0x000e620000002100 */
[----:B------:R-:W-:Y:S02]  /*20a0*/  IMAD R13, R12, 0x50, RZ ;  /* 0x000000500c0d7824 */ /* 0x000fe400078e02ff */
[----:B------:R-:W-:-:S05]  /*20b0*/  IMAD R87, R50, R14, R87 ;  /* 0x0000000e32577224 */ /* 0x000fca00078e0257 */
[----:B------:R-:W-:-:S13]  /*20c0*/  ISETP.GT.U32.AND P1, PT, R10, R87, PT ;  /* 0x000000570a00720c */ /* 0x000fda0003f24070 */
[----:B------:R-:W-:-:S05]  /*20d0*/  @!P1 IMAD.IADD R87, R87, 0x1, -R50 ;  /* 0x0000000157579824 */ /* 0x000fca00078e0a32 */
[----:B------:R-:W-:-:S13]  /*20e0*/  ISETP.GT.U32.AND P1, PT, R10, R87, PT ;  /* 0x000000570a00720c */ /* 0x000fda0003f24070 */
[----:B------:R-:W-:Y:S02]  /*20f0*/  @!P1 IADD3 R87, PT, PT, R87, -R50, RZ ;  /* 0x8000003257579210 */ /* 0x000fe40007ffe0ff */
[----:B------:R-:W-:-:S03]  /*2100*/  ISETP.GE.AND P1, PT, R5, R18, PT ;  /* 0x000000120500720c */ /* 0x000fc60003f26270 */
[----:B------:R-:W-:Y:S01]  /*2110*/  @!P2 IMAD.MOV R87, RZ, RZ, -R87 ;  /* 0x000000ffff57a224 */ /* 0x000fe200078e0a57 */
[----:B------:R-:W-:-:S05]  /*2120*/  @!P3 LOP3.LUT R87, RZ, R12, RZ, 0x33, !PT ;  /* 0x0000000cff57b212 */ /* 0x000fca00078e33ff */
[----:B------:R-:W-:-:S04]  /*2130*/  IMAD.SHL.U32 R89, R87, 0x4, RZ ;  /* 0x0000000457597824 */ /* 0x000fc800078e00ff */
[C---:B------:R-:W-:Y:S01]  /*2140*/  IMAD R50, R12.reuse, 0x10, R89 ;  /* 0x000000100c327824 */ /* 0x040fe200078e0259 */
[----:B------:R-:W-:-:S04]  /*2150*/  LEA R84, R12, R89, 0x3 ;  /* 0x000000590c547211 */ /* 0x000fc800078e18ff */
[-C--:B------:R-:W-:Y:S02]  /*2160*/  ISETP.GE.OR P3, PT, R84, R13.reuse, P1 ;  /* 0x0000000d5400720c */ /* 0x080fe40000f66670 */
[----:B------:R-:W-:-:S11]  /*2170*/  ISETP.GE.OR P4, PT, R50, R13, P1 ;  /* 0x0000000d3200720c */ /* 0x000fd60000f86670 */
[----:B------:R-:W2:Y:S01]  /*2180*/  @!P3 LDC.64 R14, c[0x0][0x3b8] ;  /* 0x0000ee00ff0ebb82 */ /* 0x000ea20000000a00 */
[----:B-1----:R-:W-:-:S05]  /*2190*/  @!P3 LOP3.LUT R51, R11, 0x3, RZ, 0xc0, !PT ;  /* 0x000000030b33b812 */ /* 0x002fca00078ec0ff */
[----:B------:R-:W-:Y:S01]  /*21a0*/  @!P3 IMAD R86, R3, R12, R51 ;  /* 0x0000000c0356b224 */ /* 0x000fe200078e0233 */
[----:B------:R-:W-:-:S04]  /*21b0*/  @!P3 SHF.R.S32.HI R51, RZ, 0x1f, R84 ;  /* 0x0000001fff33b819 */ /* 0x000fc80000011454 */
[----:B------:R-:W-:-:S04]  /*21c0*/  @!P3 IADD3 R84, P2, PT, R86, R84, RZ ;  /* 0x000000545654b210 */ /* 0x000fc80007f5e0ff */
[----:B------:R-:W-:Y:S02]  /*21d0*/  @!P3 LEA.HI.X.SX32 R51, R86, R51, 0x1, P2 ;  /* 0x000000335633b211 */ /* 0x000fe400010f0eff */
[----:B--2---:R-:W-:-:S04]  /*21e0*/  @!P3 LEA R90, P2, R84, R14, 0x2 ;  /* 0x0000000e545ab211 */ /* 0x004fc800078410ff */
[----:B------:R-:W-:Y:S02]  /*21f0*/  @!P3 LEA.HI.X R91, R84, R15, R51, 0x2, P2 ;  /* 0x0000000f545bb211 */ /* 0x000fe400010f1433 */
[----:B------:R-:W-:Y:S01]  /*2200*/  @!P4 LOP3.LUT R51, R11, 0x3, RZ, 0xc0, !PT ;  /* 0x000000030b33c812 */ /* 0x000fe200078ec0ff */
[----:B------:R-:W1:Y:S04]  /*2210*/  @!P4 LDC.64 R14, c[0x0][0x3b8] ;  /* 0x0000ee00ff0ecb82 */ /* 0x000e680000000a00 */
        /* <DEDUP_REMOVED lines=8> */
[----:B------:R-:W-:-:S05]  /*22a0*/  ISETP.GE.AND P2, PT, R5, R18, PT ;  /* 0x000000120500720c */ /* 0x000fca0003f46270 */
[----:B------:R-:W1:Y:S01]  /*22b0*/  @!P5 LDC.64 R14, c[0x0][0x3b8] ;  /* 0x0000ee00ff0edb82 */ /* 0x000e620000000a00 */
[----:B------:R-:W-:Y:S02]  /*22c0*/  @!P5 LOP3.LUT R84, R11, 0x3, RZ, 0xc0, !PT ;  /* 0x000000030b54d812 */ /* 0x000fe400078ec0ff */
[----:B------:R-:W-:Y:S02]  /*22d0*/  FSEL R21, R21, RZ, P2 ;  /* 0x000000ff15157208 */ /* 0x000fe40001000000 */
[----:B------:R-:W-:Y:S01]  /*22e0*/  FSEL R20, R20, RZ, P2 ;  /* 0x000000ff14147208 */ /* 0x000fe20001000000 */
[----:B------:R-:W-:-:S03]  /*22f0*/  @!P5 IMAD R93, R3, R12, R84 ;  /* 0x0000000c035dd224 */ /* 0x000fc600078e0254 */
[----:B------:R2:W3:Y:S01]  /*2300*/  @!P4 LDG.E R21, desc[UR36][R50.64] ;  /* 0x000000243215c981 */ /* 0x0004e2000c1e1900 */
[----:B------:R-:W-:Y:S02]  /*2310*/  ISETP.GE.OR P4, PT, R89, R13, P1 ;  /* 0x0000000d5900720c */ /* 0x000fe40000f86670 */
[----:B------:R-:W-:Y:S01]  /*2320*/  @!P5 SHF.R.S32.HI R84, RZ, 0x1f, R86 ;  /* 0x0000001fff54d819 */ /* 0x000fe20000011456 */
[----:B------:R4:W3:Y:S01]  /*2330*/  @!P3 LDG.E R20, desc[UR36][R90.64] ;  /* 0x000000245a14b981 */ /* 0x0008e2000c1e1900 */
[----:B------:R-:W-:-:S04]  /*2340*/  @!P5 IADD3 R86, P3, PT, R93, R86, RZ ;  /* 0x000000565d56d210 */ /* 0x000fc80007f7e0ff */
[----:B------:R-:W-:Y:S02]  /*2350*/  @!P5 LEA.HI.X.SX32 R84, R93, R84, 0x1, P3 ;  /* 0x000000545d54d211 */ /* 0x000fe400018f0eff */
[----:B-1----:R-:W-:-:S04]  /*2360*/  @!P5 LEA R92, P3, R86, R14, 0x2 ;  /* 0x0000000e565cd211 */ /* 0x002fc800078610ff */
[----:B------:R-:W-:Y:S02]  /*2370*/  @!P5 LEA.HI.X R93, R86, R15, R84, 0x2, P3 ;  /* 0x0000000f565dd211 */ /* 0x000fe400018f1454 */
[----:B------:R-:W1:Y:S01]  /*2380*/  @!P4 LDC.64 R14, c[0x0][0x3b8] ;  /* 0x0000ee00ff0ecb82 */ /* 0x000e620000000a00 */
[----:B--2---:R-:W-:Y:S02]  /*2390*/  @!P4 LOP3.LUT R50, R11, 0x3, RZ, 0xc0, !PT ;  /* 0x000000030b32c812 */ /* 0x004fe400078ec0ff */
[----:B------:R-:W-:Y:S02]  /*23a0*/  FSEL R22, R22, RZ, P2 ;  /* 0x000000ff16167208 */ /* 0x000fe40001000000 */
[----:B------:R-:W-:Y:S01]  /*23b0*/  LEA R86, R12, R89, 0x6 ;  /* 0x000000590c567211 */ /* 0x000fe200078e30ff */
[----:B------:R-:W-:-:S03]  /*23c0*/  @!P4 IMAD R50, R3, R12, R50 ;  /* 0x0000000c0332c224 */ /* 0x000fc600078e0232 */
[----:B------:R-:W-:Y:S01]  /*23d0*/  ISETP.GE.OR P3, PT, R86, R13, P1 ;  /* 0x0000000d5600720c */ /* 0x000fe20000f66670 */
[----:B------:R-:W2:Y:S01]  /*23e0*/  @!P5 LDG.E R22, desc[UR36][R92.64] ;  /* 0x000000245c16d981 */ /* 0x000ea2000c1e1900 */
[----:B------:R-:W-:-:S04]  /*23f0*/  @!P4 IADD3 R89, P5, PT, R89, R50, RZ ;  /* 0x000000325959c210 */ /* 0x000fc80007fbe0ff */
[----:B------:R-:W-:Y:S02]  /*2400*/  @!P4 LEA.HI.X.SX32 R84, R50, RZ, 0x1, P5 ;  /* 0x000000ff3254c211 */ /* 0x000fe400028f0eff */
[----:B-1----:R-:W-:-:S04]  /*2410*/  @!P4 LEA R50, P5, R89, R14, 0x2 ;  /* 0x0000000e5932c211 */ /* 0x002fc800078a10ff */
[----:B------:R-:W-:Y:S02]  /*2420*/  @!P4 LEA.HI.X R51, R89, R15, R84, 0x2, P5 ;  /* 0x0000000f5933c211 */ /* 0x000fe400028f1454 */
[----:B------:R-:W1:Y:S01]  /*2430*/  @!P3 LDC.64 R14, c[0x0][0x3b8] ;  /* 0x0000ee00ff0ebb82 */ /* 0x000e620000000a00 */
[----:B------:R-:W-:Y:S01]  /*2440*/  @!P3 LOP3.LUT R84, R11, 0x3, RZ, 0xc0, !PT ;  /* 0x000000030b54b812 */ /* 0x000fe200078ec0ff */
[----:B----4-:R-:W-:Y:S01]  /*2450*/  IMAD.IADD R91, R87, 0x1, R12 ;  /* 0x00000001575b7824 */ /* 0x010fe200078e020c */
[----:B------:R-:W-:-:S03]  /*2460*/  FSEL R23, R23, RZ, P2 ;  /* 0x000000ff17177208 */ /* 0x000fc60001000000 */
[----:B------:R-:W-:Y:S02]  /*2470*/  @!P3 IMAD R89, R3, R12, R84 ;  /* 0x0000000c0359b224 */ /* 0x000fe400078e0254 */
[----:B------:R-:W-:Y:S01]  /*2480*/  IMAD.SHL.U32 R84, R91, 0x4, RZ ;  /* 0x000000045b547824 */ /* 0x000fe200078e00ff */
[----:B------:R4:W3:Y:S01]  /*2490*/  @!P4 LDG.E R23, desc[UR36][R50.64] ;  /* 0x000000243217c981 */ /* 0x0008e2000c1e1900 */
[----:B------:R-:W-:-:S03]  /*24a0*/  @!P3 SHF.R.S32.HI R87, RZ, 0x1f, R86 ;  /* 0x0000001fff57b819 */ /* 0x000fc60000011456 */
[----:B------:R-:W-:Y:S02]  /*24b0*/  ISETP.GE.OR P4, PT, R84, R13, P1 ;  /* 0x0000000d5400720c */ /* 0x000fe40000f86670 */
[----:B------:R-:W-:-:S04]  /*24c0*/  @!P3 IADD3 R88, P5, PT, R89, R86, RZ ;  /* 0x000000565958b210 */ /* 0x000fc80007fbe0ff */
[----:B------:R-:W-:Y:S02]  /*24d0*/  @!P3 LEA.HI.X.SX32 R87, R89, R87, 0x1, P5 ;  /* 0x000000575957b211 */ /* 0x000fe400028f0eff */
[----:B-1----:R-:W-:-:S04]  /*24e0*/  @!P3 LEA R86, P5, R88, R14, 0x2 ;  /* 0x0000000e5856b211 */ /* 0x002fc800078a10ff */
[----:B------:R-:W-:Y:S02]  /*24f0*/  @!P3 LEA.HI.X R87, R88, R15, R87, 0x2, P5 ;  /* 0x0000000f5857b211 */ /* 0x000fe400028f1457 */
[----:B------:R-:W1:Y:S01]  /*2500*/  @!P4 LDC.64 R14, c[0x0][0x3b8] ;  /* 0x0000ee00ff0ecb82 */ /* 0x000e620000000a00 */
[----:B----4-:R-:W-:Y:S02]  /*2510*/  LEA R50, R12, R91, 0x1 ;  /* 0x0000005b0c327211 */ /* 0x010fe400078e08ff */
[----:B------:R-:W-:Y:S02]  /*2520*/  FSEL R24, R24, RZ, P2 ;  /* 0x000000ff18187208 */ /* 0x000fe40001000000 */
[----:B------:R-:W-:Y:S01]  /*2530*/  @!P4 LOP3.LUT R51, R11, 0x3, RZ, 0xc0, !PT ;  /* 0x000000030b33c812 */ /* 0x000fe200078ec0ff */
[----:B------:R-:W-:-:S03]  /*2540*/  IMAD.SHL.U32 R50, R50, 0x4, RZ ;  /* 0x0000000432327824 */ /* 0x000fc600078e00ff */
[----:B------:R4:W2:Y:S01]  /*2550*/  @!P3 LDG.E R24, desc[UR36][R86.64] ;  /* 0x000000245618b981 */ /* 0x0008a2000c1e1900 */
[----:B------:R-:W-:Y:S01]  /*2560*/  @!P4 IMAD R88, R3, R12, R51 ;  /* 0x0000000c0358c224 */ /* 0x000fe200078e0233 */
[----:B------:R-:W-:Y:S02]  /*2570*/  ISETP.GE.OR P3, PT, R50, R13, P1 ;  /* 0x0000000d3200720c */ /* 0x000fe40000f66670 */
[----:B------:R-:W-:Y:S02]  /*2580*/  @!P4 SHF.R.S32.HI R51, RZ, 0x1f, R84 ;  /* 0x0000001fff33c819 */ /* 0x000fe40000011454 */
[----:B------:R-:W-:-:S04]  /*2590*/  @!P4 IADD3 R84, P5, PT, R88, R84, RZ ;  /* 0x000000545854c210 */ /* 0x000fc80007fbe0ff */
[----:B------:R-:W-:Y:S02]  /*25a0*/  @!P4 LEA.HI.X.SX32 R51, R88, R51, 0x1, P5 ;  /* 0x000000335833c211 */ /* 0x000fe400028f0eff */
[----:B-1----:R-:W-:-:S04]  /*25b0*/  @!P4 LEA R88, P5, R84, R14, 0x2 ;  /* 0x0000000e5458c211 */ /* 0x002fc800078a10ff */
[----:B------:R-:W-:Y:S02]  /*25c0*/  @!P4 LEA.HI.X R89, R84, R15, R51, 0x2, P5 ;  /* 0x0000000f5459c211 */ /* 0x000fe400028f1433 */
[----:B------:R-:W1:Y:S01]  /*25d0*/  @!P3 LDC.64 R14, c[0x0][0x3b8] ;  /* 0x0000ee00ff0ebb82 */ /* 0x000e620000000a00 */
[----:B------:R-:W-:Y:S01]  /*25e0*/  IMAD R91, R12, 0x4, R91 ;  /* 0x000000040c5b7824 */ /* 0x000fe200078e025b */
[----:B------:R-:W-:Y:S02]  /*25f0*/  FSEL R25, R25, RZ, P2 ;  /* 0x000000ff19197208 */ /* 0x000fe40001000000 */
[----:B------:R-:W-:Y:S02]  /*2600*/  @!P3 LOP3.LUT R51, R11, 0x3, RZ, 0xc0, !PT ;  /* 0x000000030b33b812 */ /* 0x000fe400078ec0ff */
[----:B----4-:R-:W-:Y:S02]  /*2610*/  SHF.L.U32 R86, R91, 0x2, RZ ;  /* 0x000000025b567819 */ /* 0x010fe400000006ff */
[----:B------:R4:W3:Y:S01]  /*2620*/  @!P4 LDG.E R25, desc[UR36][R88.64] ;  /* 0x000000245819c981 */ /* 0x0008e2000c1e1900 */
[----:B------:R-:W-:Y:S01]  /*2630*/  @!P3 IMAD R87, R3, R12, R51 ;  /* 0x0000000c0357b224 */ /* 0x000fe200078e0233 */
[----:B------:R-:W-:-:S02]  /*2640*/  ISETP.GE.OR P4, PT, R86, R13, P1 ;  /* 0x0000000d5600720c */ /* 0x000fc40000f86670 */
[----:B------:R-:W-:Y:S02]  /*2650*/  @!P3 SHF.R.S32.HI R51, RZ, 0x1f, R50 ;  /* 0x0000001fff33b819 */ /* 0x000fe40000011432 */
[----:B------:R-:W-:-:S04]  /*2660*/  @!P3 IADD3 R84, P5, PT, R87, R50, RZ ;  /* 0x000000325754b210 */ /* 0x000fc80007fbe0ff */
[----:B------:R-:W-:Y:S02]  /*2670*/  @!P3 LEA.HI.X.SX32 R51, R87, R51, 0x1, P5 ;  /* 0x000000335733b211 */ /* 0x000fe400028f0eff */
[----:B-1----:R-:W-:-:S04]  /*2680*/  @!P3 LEA R50, P5, R84, R14, 0x2 ;  /* 0x0000000e5432b211 */ /* 0x002fc800078a10ff */
[----:B------:R-:W-:Y:S02]  /*2690*/  @!P3 LEA.HI.X R51, R84, R15, R51, 0x2, P5 ;  /* 0x0000000f5433b211 */ /* 0x000fe400028f1433 */
[----:B------:R-:W1:Y:S01]  /*26a0*/  @!P4 LDC.64 R14, c[0x0][0x3b8] ;  /* 0x0000ee00ff0ecb82 */ /* 0x000e620000000a00 */
[----:B------:R-:W-:Y:S01]  /*26b0*/  @!P4 LOP3.LUT R84, R11, 0x3, RZ, 0xc0, !PT ;  /* 0x000000030b54c812 */ /* 0x000fe200078ec0ff */
[----:B------:R-:W-:Y:S01]  /*26c0*/  IMAD.IADD R91, R91, 0x1, R12 ;  /* 0x000000015b5b7824 */ /* 0x000fe200078e020c */
[----:B------:R-:W-:-:S03]  /*26d0*/  FSEL R26, R26, RZ, P2 ;  /* 0x000000ff1a1a7208 */ /* 0x000fc60001000000 */
[----:B----4-:R-:W-:Y:S02]  /*26e0*/  @!P4 IMAD R89, R3, R12, R84 ;  /* 0x0000000c0359c224 */ /* 0x010fe400078e0254 */
[----:B------:R-:W-:Y:S01]  /*26f0*/  IMAD.SHL.U32 R84, R91, 0x4, RZ ;  /* 0x000000045b547824 */ /* 0x000fe200078e00ff */
[----:B------:R4:W0:Y:S01]  /*2700*/  @!P3 LDG.E R26, desc[UR36][R50.64] ;  /* 0x00000024321ab981 */ /* 0x000822000c1e1900 */
[----:B------:R-:W-:-:S03]  /*2710*/  @!P4 SHF.R.S32.HI R87, RZ, 0x1f, R86 ;  /* 0x0000001fff57c819 */ /* 0x000fc60000011456 */
[----:B------:R-:W-:Y:S02]  /*2720*/  ISETP.GE.OR P3, PT, R84, R13, P1 ;  /* 0x0000000d5400720c */ /* 0x000fe40000f66670 */
[----:B------:R-:W-:-:S04]  /*2730*/  @!P4 IADD3 R88, P5, PT, R89, R86, RZ ;  /* 0x000000565958c210 */ /* 0x000fc80007fbe0ff */
[----:B------:R-:W-:Y:S02]  /*2740*/  @!P4 LEA.HI.X.SX32 R87, R89, R87, 0x1, P5 ;  /* 0x000000575957c211 */ /* 0x000fe400028f0eff */
[----:B-1----:R-:W-:-:S04]  /*2750*/  @!P4 LEA R86, P5, R88, R14, 0x2 ;  /* 0x0000000e5856c211 */ /* 0x002fc800078a10ff */
[----:B------:R-:W-:Y:S02]  /*2760*/  @!P4 LEA.HI.X R87, R88, R15, R87, 0x2, P5 ;  /* 0x0000000f5857c211 */ /* 0x000fe400028f1457 */
[----:B------:R-:W1:Y:S01]  /*2770*/  @!P3 LDC.64 R14, c[0x0][0x3b8] ;  /* 0x0000ee00ff0ebb82 */ /* 0x000e620000000a00 */
[----:B------:R-:W-:Y:S02]  /*2780*/  IADD3 R91, PT, PT, R91, R12, RZ ;  /* 0x0000000c5b5b7210 */ /* 0x000fe40007ffe0ff */
[----:B------:R-:W-:Y:S02]  /*2790*/  FSEL R27, R27, RZ, P2 ;  /* 0x000000ff1b1b7208 */ /* 0x000fe40001000000 */
[----:B----4-:R-:W-:Y:S01]  /*27a0*/  @!P3 LOP3.LUT R50, R11, 0x3, RZ, 0xc0, !PT ;  /* 0x000000030b32b812 */ /* 0x010fe200078ec0ff */
        /* <DEDUP_REMOVED lines=10> */
[----:B------:R-:W-:Y:S01]  /*2850*/  @!P4 LOP3.LUT R84, R11, 0x3, RZ, 0xc0, !PT ;  /* 0x000000030b54c812 */ /* 0x000fe200078ec0ff */
[----:B------:R-:W-:Y:S01]  /*2860*/  IMAD R91, R12, 0x2, R91 ;  /* 0x000000020c5b7824 */ /* 0x000fe200078e025b */
[----:B------:R-:W-:-:S03]  /*2870*/  FSEL R28, R28, RZ, P2 ;  /* 0x000000ff1c1c7208 */ /* 0x000fc60001000000 */
[----:B----4-:R-:W-:Y:S01]  /*2880*/  @!P4 IMAD R87, R3, R12, R84 ;  /* 0x0000000c0357c224 */ /* 0x010fe200078e0254 */
[----:B------:R-:W-:Y:S02]  /*2890*/  SHF.L.U32 R84, R91, 0x2, RZ ;  /* 0x000000025b547819 */ /* 0x000fe400000006ff */
[----:B------:R4:W2:Y:S02]  /*28a0*/  @!P3 LDG.E R28, desc[UR36][R50.64] ;  /* 0x00000024321cb981 */ /* 0x0008a4000c1e1900 */
[----:B------:R-:W-:Y:S02]  /*28b0*/  ISETP.GE.OR P3, PT, R84, R13, P1 ;  /* 0x0000000d5400720c */ /* 0x000fe40000f66670 */
[----:B------:R-:W-:Y:S02]  /*28c0*/  @!P4 SHF.R.S32.HI R86, RZ, 0x1f, R88 ;  /* 0x0000001fff56c819 */ /* 0x000fe40000011458 */
[----:B------:R-:W-:-:S04]  /*28d0*/  @!P4 IADD3 R88, P5, PT, R87, R88, RZ ;  /* 0x000000585758c210 */ /* 0x000fc80007fbe0ff */
[----:B------:R-:W-:Y:S02]  /*28e0*/  @!P4 LEA.HI.X.SX32 R87, R87, R86, 0x1, P5 ;  /* 0x000000565757c211 */ /* 0x000fe400028f0eff */
[----:B-1----:R-:W-:-:S04]  /*28f0*/  @!P4 LEA R86, P5, R88, R14, 0x2 ;  /* 0x0000000e5856c211 */ /* 0x002fc800078a10ff */
[----:B------:R-:W-:Y:S02]  /*2900*/  @!P4 LEA.HI.X R87, R88, R15, R87, 0x2, P5 ;  /* 0x0000000f5857c211 */ /* 0x000fe400028f1457 */
[----:B------:R-:W1:Y:S01]  /*2910*/  @!P3 LDC.64 R14, c[0x0][0x3b8] ;  /* 0x0000ee00ff0ebb82 */ /* 0x000e620000000a00 */
[----:B------:R-:W-:Y:S01]  /*2920*/  IMAD.IADD R91, R91, 0x1, R12 ;  /* 0x000000015b5b7824 */ /* 0x000fe200078e020c */
        /* <DEDUP_REMOVED lines=12> */
[----:B------:R-:W-:Y:S02]  /*29f0*/  @!P4 LOP3.LUT R84, R11, 0x3, RZ, 0xc0, !PT ;  /* 0x000000030b54c812 */ /* 0x000fe400078ec0ff */
[-C--:B------:R-:W-:Y:S02]  /*2a00*/  IADD3 R91, PT, PT, R91, R12.reuse, RZ ;  /* 0x0000000c5b5b7210 */ /* 0x080fe40007ffe0ff */
[----:B------:R-:W-:Y:S01]  /*2a10*/  FSEL R30, R30, RZ, P2 ;  /* 0x000000ff1e1e7208 */ /* 0x000fe20001000000 */
[----:B----4-:R-:W-:Y:S02]  /*2a20*/  @!P4 IMAD R87, R3, R12, R84 ;  /* 0x0000000c0357c224 */ /* 0x010fe400078e0254 */
[----:B------:R-:W-:-:S03]  /*2a30*/  IMAD.SHL.U32 R84, R91, 0x4, RZ ;  /* 0x000000045b547824 */ /* 0x000fc600078e00ff */
        /* <DEDUP_REMOVED lines=10> */
[----:B----4-:R-:W-:Y:S02]  /*2ae0*/  @!P3 LOP3.LUT R50, R11, 0x3, RZ, 0xc0, !PT ;  /* 0x000000030b32b812 */ /* 0x010fe400078ec0ff */
[----:B------:R-:W-:Y:S02]  /*2af0*/  SHF.L.U32 R88, R91, 0x2, RZ ;  /* 0x000000025b587819 */ /* 0x000fe400000006ff */
[----:B------:R4:W2:Y:S01]  /*2b00*/  @!P4 LDG.E R31, desc[UR36][R86.64] ;  /* 0x00000024561fc981 */ /* 0x0008a2000c1e1900 */
        /* <DEDUP_REMOVED lines=13> */
[----:B------:R4:W2:Y:S01]  /*2be0*/  @!P3 LDG.E R32, desc[UR36][R50.64] ;  /* 0x000000243220b981 */ /* 0x0008a2000c1e1900 */
        /* <DEDUP_REMOVED lines=203> */
[----:B------:R-:W-:-:S03]  /*38a0*/  FSEL R46, R46, RZ, P2 ;  /* 0x000000ff2e2e7208 */ /* 0x000fc60001000000 */
[----:B----4-:R-:W-:Y:S01]  /*38b0*/  @!P4 IMAD R87, R3, R12, R84 ;  /* 0x0000000c0357c224 */ /* 0x010fe200078e0254 */
[----:B------:R-:W-:Y:S02]  /*38c0*/  @!P4 SHF.R.S32.HI R84, RZ, 0x1f, R88 ;  /* 0x0000001fff54c819 */ /* 0x000fe40000011458 */
[----:B------:R4:W2:Y:S02]  /*38d0*/  @!P3 LDG.E R46, desc[UR36][R50.64] ;  /* 0x00000024322eb981 */ /* 0x0008a4000c1e1900 */
[----:B------:R-:W-:Y:S02]  /*38e0*/  @!P4 IADD3 R88, P3, PT, R87, R88, RZ ;  /* 0x000000585758c210 */ /* 0x000fe40007f7e0ff */
[----:B------:R-:W-:Y:S02]  /*38f0*/  IADD3 R89, PT, PT, R89, R12, RZ ;  /* 0x0000000c59597210 */ /* 0x000fe40007ffe0ff */
[----:B------:R-:W-:Y:S02]  /*3900*/  @!P4 LEA.HI.X.SX32 R84, R87, R84, 0x1, P3 ;  /* 0x000000545754c211 */ /* 0x000fe400018f0eff */
[----:B-1----:R-:W-:-:S04]  /*3910*/  @!P4 LEA R86, P3, R88, R14, 0x2 ;  /* 0x0000000e5856c211 */ /* 0x002fc800078610ff */
[----:B------:R-:W-:Y:S01]  /*3920*/  @!P4 LEA.HI.X R87, R88, R15, R84, 0x2, P3 ;  /* 0x0000000f5857c211 */ /* 0x000fe200018f1454 */
[----:B------:R-:W-:-:S05]  /*3930*/  IMAD.SHL.U32 R88, R89, 0x4, RZ ;  /* 0x0000000459587824 */ /* 0x000fca00078e00ff */
[----:B------:R-:W-:Y:S01]  /*3940*/  ISETP.GE.OR P3, PT, R88, R13, P1 ;  /* 0x0000000d5800720c */ /* 0x000fe20000f66670 */
[----:B------:R-:W-:-:S05]  /*3950*/  IMAD.IADD R84, R89, 0x1, R12 ;  /* 0x0000000159547824 */ /* 0x000fca00078e020c */
[----:B------:R-:W-:Y:S02]  /*3960*/  SHF.L.U32 R84, R84, 0x2, RZ ;  /* 0x0000000254547819 */ /* 0x000fe400000006ff */
[----:B------:R-:W-:Y:S02]  /*3970*/  FSEL R47, R47, RZ, P2 ;  /* 0x000000ff2f2f7208 */ /* 0x000fe40001000000 */
[----:B------:R-:W-:-:S03]  /*3980*/  ISETP.GE.OR P1, PT, R84, R13, P1 ;  /* 0x0000000d5400720c */ /* 0x000fc60000f26670 */
[----:B----4-:R-:W-:Y:S01]  /*3990*/  @!P3 LOP3.LUT R50, R11, 0x3, RZ, 0xc0, !PT ;  /* 0x000000030b32b812 */ /* 0x010fe200078ec0ff */
[----:B------:R-:W1:Y:S01]  /*39a0*/  @!P3 LDC.64 R14, c[0x0][0x3b8] ;  /* 0x0000ee00ff0ebb82 */ /* 0x000e620000000a00 */
[----:B------:R-:W4:Y:S03]  /*39b0*/  @!P4 LDG.E R47, desc[UR36][R86.64] ;  /* 0x00000024562fc981 */ /* 0x000f26000c1e1900 */
[----:B------:R-:W-:Y:S01]  /*39c0*/  @!P3 IMAD R50, R3, R12, R50 ;  /* 0x0000000c0332b224 */ /* 0x000fe200078e0232 */
[----:B------:R-:W-:-:S04]  /*39d0*/  @!P3 SHF.R.S32.HI R13, RZ, 0x1f, R88 ;  /* 0x0000001fff0db819 */ /* 0x000fc80000011458 */
[----:B------:R-:W-:-:S04]  /*39e0*/  @!P3 IADD3 R88, P4, PT, R50, R88, RZ ;  /* 0x000000583258b210 */ /* 0x000fc80007f9e0ff */
[----:B------:R-:W-:Y:S02]  /*39f0*/  @!P3 LEA.HI.X.SX32 R13, R50, R13, 0x1, P4 ;  /* 0x0000000d320db211 */ /* 0x000fe400020f0eff */
[----:B------:R-:W3:Y:S01]  /*3a00*/  @!P1 LDC.64 R50, c[0x0][0x3b8] ;  /* 0x0000ee00ff329b82 */ /* 0x000ee20000000a00 */
[----:B------:R-:W-:-:S05]  /*3a10*/  @!P1 LOP3.LUT R89, R11, 0x3, RZ, 0xc0, !PT ;  /* 0x000000030b599812 */ /* 0x000fca00078ec0ff */
[----:B------:R-:W-:Y:S01]  /*3a20*/  @!P1 IMAD R89, R3, R12, R89 ;  /* 0x0000000c03599224 */ /* 0x000fe200078e0259 */
[C---:B-1----:R-:W-:Y:S02]  /*3a30*/  @!P3 LEA R14, P4, R88.reuse, R14, 0x2 ;  /* 0x0000000e580eb211 */ /* 0x042fe400078810ff */
[----:B------:R-:W-:Y:S02]  /*3a40*/  @!P1 SHF.R.S32.HI R12, RZ, 0x1f, R84 ;  /* 0x0000001fff0c9819 */ /* 0x000fe40000011454 */
[----:B------:R-:W-:Y:S02]  /*3a50*/  @!P3 LEA.HI.X R15, R88, R15, R13, 0x2, P4 ;  /* 0x0000000f580fb211 */ /* 0x000fe400020f140d */
[C---:B------:R-:W-:Y:S02]  /*3a60*/  @!P1 IADD3 R84, P4, PT, R89.reuse, R84, RZ ;  /* 0x0000005459549210 */ /* 0x040fe40007f9e0ff */
[----:B------:R-:W-:Y:S02]  /*3a70*/  FSEL R48, R48, RZ, P2 ;  /* 0x000000ff30307208 */ /* 0x000fe40001000000 */
[----:B------:R-:W-:-:S02]  /*3a80*/  @!P1 LEA.HI.X.SX32 R12, R89, R12, 0x1, P4 ;  /* 0x0000000c590c9211 */ /* 0x000fc400020f0eff */
[----:B------:R-:W-:Y:S02]  /*3a90*/  FSEL R49, R49, RZ, P2 ;  /* 0x000000ff31317208 */ /* 0x000fe40001000000 */
[----:B------:R-:W4:Y:S01]  /*3aa0*/  @!P3 LDG.E R48, desc[UR36][R14.64] ;  /* 0x000000240e30b981 */ /* 0x000f22000c1e1900 */
[----:B---3--:R-:W-:-:S04]  /*3ab0*/  @!P1 LEA R50, P4, R84, R50, 0x2 ;  /* 0x0000003254329211 */ /* 0x008fc800078810ff */
[----:B------:R-:W-:Y:S02]  /*3ac0*/  @!P1 LEA.HI.X R51, R84, R51, R12, 0x2, P4 ;  /* 0x0000003354339211 */ /* 0x000fe400020f140c */
[----:B------:R-:W3:Y:S04]  /*3ad0*/  @P0 LDG.E.U8 R84, desc[UR36][R6.64] ;  /* 0x0000002406540981 */ /* 0x000ee8000c1e1100 */
[----:B------:R-:W3:Y:S01]  /*3ae0*/  @!P1 LDG.E R49, desc[UR36][R50.64] ;  /* 0x0000002432319981 */ /* 0x000ee2000c1e1900 */
[----:B------:R-:W-:-:S04]  /*3af0*/  FMUL.FTZ R13, R78, R25 ;  /* 0x000000194e0d7220 */ /* 0x000fc80000410000 */
[----:B------:R-:W-:-:S04]  /*3b00*/  FFMA.FTZ R12, R80, R23, R13 ;  /* 0x00000017500c7223 */ /* 0x000fc8000001000d */
[----:B------:R-:W-:-:S04]  /*3b10*/  FFMA.FTZ R12, R85, R20, R12 ;  /* 0x00000014550c7223 */ /* 0x000fc8000001000c */
[----:B0-----:R-:W-:-:S04]  /*3b20*/  FFMA.FTZ R13, R83, R26, R12 ;  /* 0x0000001a530d7223 */ /* 0x001fc8000001000c */
[----:B------:R-:W-:-:S04]  /*3b30*/  FFMA.FTZ R13, R76, R21, R13 ;  /* 0x000000154c0d7223 */ /* 0x000fc8000001000d */
[----:B--2---:R-:W-:-:S04]  /*3b40*/  FFMA.FTZ R12, R74, R27, R13 ;  /* 0x0000001b4a0c7223 */ /* 0x004fc8000001000d */
        /* <DEDUP_REMOVED lines=19> */
[----:B------:R-:W-:-:S03]  /*3c80*/  UMOV UR4, 0xffffffff ;  /* 0xffffffff00047882 */ /* 0x000fc60000000000 */
[----:B------:R-:W-:Y:S01]  /*3c90*/  FFMA.FTZ R12, R58, R43, R13 ;  /* 0x0000002b3a0c7223 */ /* 0x000fe2000001000d */
[----:B------:R-:W-:-:S03]  /*3ca0*/  LOP3.LUT P1, RZ, R11, 0x3, RZ, 0xc0, !PT ;  /* 0x000000030bff7812 */ /* 0x000fc6000782c0ff */
[----:B------:R-:W-:-:S04]  /*3cb0*/  FFMA.FTZ R13, R57, R44, R12 ;  /* 0x0000002c390d7223 */ /* 0x000fc8000001000c */
[----:B------:R-:W-:-:S04]  /*3cc0*/  FFMA.FTZ R12, R56, R45, R13 ;  /* 0x0000002d380c7223 */ /* 0x000fc8000001000d */
[----:B------:R-:W-:-:S04]  /*3cd0*/  FFMA.FTZ R13, R55, R46, R12 ;  /* 0x0000002e370d7223 */ /* 0x000fc8000001000c */
[----:B----4-:R-:W-:-:S04]  /*3ce0*/  FFMA.FTZ R12, R54, R47, R13 ;  /* 0x0000002f360c7223 */ /* 0x010fc8000001000d */
[----:B------:R-:W-:Y:S01]  /*3cf0*/  FFMA.FTZ R13, R53, R48, R12 ;  /* 0x00000030350d7223 */ /* 0x000fe2000001000c */
[----:B---3--:R-:W-:-:S03]  /*3d00*/  ISETP.NE.AND P2, PT, R84, RZ, P0 ;  /* 0x000000ff5400720c */ /* 0x008fc60000745270 */
[----:B------:R-:W-:Y:S01]  /*3d10*/  FFMA.FTZ R13, R4, R49, R13 ;  /* 0x00000031040d7223 */ /* 0x000fe2000001000d */
[----:B------:R-:W-:Y:S09]  /*3d20*/  BRA.DIV UR4, `(.L_x_3964) ;  /* 0x0000005e044c7947 */ /* 0x000ff2000b800000 */
[----:B------:R-:W0:Y:S02]  /*3d30*/  SHFL.BFLY PT, R14, R13, 0x2, 0x1f ;  /* 0x0c401f000d0e7f89 */ /* 0x000e2400000e0000 */
[----:B0-----:R-:W-:-:S05]  /*3d40*/  FADD.FTZ R13, R13, R14 ;  /* 0x0000000e0d0d7221 */ /* 0x001fca0000010000 */
[----:B------:R0:W1:Y:S02]  /*3d50*/  SHFL.BFLY PT, R14, R13, 0x1, 0x1f ;  /* 0x0c201f000d0e7f89 */ /* 0x00006400000e0000 */
.L_x_4046:
        /* <DEDUP_REMOVED lines=18> */
[----:B--2---:R-:W-:-:S05]  /*3e80*/  @P1 IMAD.IADD R50, R51, 0x1, R50 ;  /* 0x0000000133321824 */ /* 0x004fca00078e0232 */
        /* <DEDUP_REMOVED lines=8> */
.L_x_3966:
[----:B------:R-:W-:Y:S05]  /*3f10*/  BSYNC.RECONVERGENT B1 ;  /* 0x0000000000017941 */ /* 0x000fea0003800200 */
.L_x_3965:
[----:B-1----:R-:W1:Y:S01]  /*3f20*/  LDC R11, c[0x0][0x3f4] ;  /* 0x0000fd00ff0b7b82 */ /* 0x002e620000000800 */
[----:B------:R-:W-:Y:S01]  /*3f30*/  VIADD R5, R5, 0x10 ;  /* 0x0000001005057836 */ /* 0x000fe20000000000 */
[----:B------:R-:W-:Y:S01]  /*3f40*/  IADD3 R6, P2, PT, R6, 0x10, RZ ;  /* 0x0000001006067810 */ /* 0x000fe20007f5e0ff */
[----:B------:R-:W-:Y:S01]  /*3f50*/  VIADD R9, R9, 0x10 ;  /* 0x0000001009097836 */ /* 0x000fe20000000000 */
[----:B------:R-:W-:-:S03]  /*3f60*/  IADD3 R8, PT, PT, R8, 0x40, RZ ;  /* 0x0000004008087810 */ /* 0x000fc60007ffe0ff */
[----:B------:R-:W-:Y:S01]  /*3f70*/  IMAD.X R7, RZ, RZ, R7, P2 ;  /* 0x000000ffff077224 */ /* 0x000fe200010e0607 */
[----:B-1----:R-:W-:-:S04]  /*3f80*/  IADD3 R11, PT, PT, R18, 0x1, -R11 ;  /* 0x00000001120b7810 */ /* 0x002fc80007ffe80b */
[----:B------:R-:W-:-:S05]  /*3f90*/  VIMNMX R11, PT, PT, RZ, R11, !PT ;  /* 0x0000000bff0b7248 */ /* 0x000fca0007fe0100 */
[----:B------:R-:W-:-:S05]  /*3fa0*/  IMAD.IADD R12, R18, 0x1, -R11 ;  /* 0x00000001120c7824 */ /* 0x000fca00078e0a0b */
[----:B------:R-:W-:-:S04]  /*3fb0*/  IADD3 R12, PT, PT, R12, 0x7, RZ ;  /* 0x000000070c0c7810 */ /* 0x000fc80007ffe0ff */
[----:B0-----:R-:W-:-:S04]  /*3fc0*/  SHF.R.S32.HI R13, RZ, 0x1f, R12 ;  /* 0x0000001fff0d7819 */ /* 0x001fc8000001140c */
[----:B------:R-:W-:-:S04]  /*3fd0*/  LEA.HI R13, R13, R12, RZ, 0x3 ;  /* 0x0000000c0d0d7211 */ /* 0x000fc800078f18ff */
[----:B------:R-:W-:-:S05]  /*3fe0*/  LOP3.LUT R12, R13, 0xfffffff8, RZ, 0xc0, !PT ;  /* 0xfffffff80d0c7812 */ /* 0x000fca00078ec0ff */
[----:B------:R-:W-:-:S05]  /*3ff0*/  IMAD.IADD R12, R11, 0x1, R12 ;  /* 0x000000010b0c7824 */ /* 0x000fca00078e020c */
[----:B------:R-:W-:-:S13]  /*4000*/  ISETP.GE.AND P1, PT, R5, R12, PT ;  /* 0x0000000c0500720c */ /* 0x000fda0003f26270 */
[----:B------:R-:W-:Y:S05]  /*4010*/  @!P1 BRA `(.L_x_3967) ;  /* 0xffffffdc00dc9947 */ /* 0x000fea000383ffff */
.L_x_3963:
[----:B-1----:R-:W-:Y:S05]  /*4020*/  BSYNC B0 ;  /* 0x0000000000007941 */ /* 0x002fea0003800000 */
.L_x_3962:
[----:B------:R-:W0:Y:S01]  /*4030*/  LDC R5, c[0x0][0x3f4] ;  /* 0x0000fd00ff057b82 */ /* 0x000e220000000800 */
[----:B------:R-:W-:Y:S01]  /*4040*/  UMOV UR4, 0xffffffff ;  /* 0xffffffff00047882 */ /* 0x000fe20000000000 */
[----:B0-----:R-:W-:-:S04]  /*4050*/  IADD3 R5, PT, PT, R18, 0x1, -R5 ;  /* 0x0000000112057810 */ /* 0x001fc80007ffe805 */
[----:B-----5:R-:W-:Y:S01]  /*4060*/  VIMNMX R17, PT, PT, RZ, R5, !PT ;  /* 0x00000005ff117248 */ /* 0x020fe20007fe0100 */
[----:B------:R-:W-:Y:S06]  /*4070*/  BRA.DIV UR4, `(.L_x_3968) ;  /* 0x0000005a04b87947 */ /* 0x000fec000b800000 */
[----:B------:R-:W0:Y:S02]  /*4080*/  SHFL.BFLY PT, R14, R82, 0x10, 0x1f ;  /* 0x0e001f00520e7f89 */ /* 0x000e2400000e0000 */
[----:B0-----:R-:W-:-:S05]  /*4090*/  FMNMX.FTZ R13, R14, R82, !PT ;  /* 0x000000520e0d7209 */ /* 0x001fca0007810000 */
[----:B------:R-:W0:Y:S02]  /*40a0*/  SHFL.BFLY PT, R14, R13, 0x8, 0x1f ;  /* 0x0d001f000d0e7f89 */ /* 0x000e2400000e0000 */
[----:B0-----:R-:W-:-:S05]  /*40b0*/  FMNMX.FTZ R0, R13, R14, !PT ;  /* 0x0000000e0d007209 */ /* 0x001fca0007810000 */
[----:B------:R0:W1:Y:S02]  /*40c0*/  SHFL.BFLY PT, R14, R0, 0x4, 0x1f ;  /* 0x0c801f00000e7f89 */ /* 0x00006400000e0000 */
.L_x_4051:
[----:B------:R-:W4:Y:S01]  /*40d0*/  S2R R50, SR_TID.X ;  /* 0x0000000000327919 */ /* 0x000f220000002100 */
[----:B------:R-:W-:Y:S01]  /*40e0*/  MOV R15, 0x400 ;  /* 0x00000400000f7802 */ /* 0x000fe20000000f00 */
[----:B------:R-:W-:Y:S05]  /*40f0*/  WARPSYNC.ALL ;  /* 0x0000000000007948 */ /* 0x000fea0003800000 */
[----:B------:R-:W5:Y:S01]  /*4100*/  S2R R20, SR_CgaCtaId ;  /* 0x0000000000147919 */ /* 0x000f620000008800 */
[----:B-1----:R-:W-:Y:S02]  /*4110*/  FMNMX.FTZ R5, R0, R14, !PT ;  /* 0x0000000e00057209 */ /* 0x002fe40007810000 */
[----:B----4-:R-:W-:-:S02]  /*4120*/  LOP3.LUT P0, R6, R50, 0x1f, RZ, 0xc0, !PT ;  /* 0x0000001f32067812 */ /* 0x010fc4000780c0ff */
[----:B-----5:R-:W-:-:S11]  /*4130*/  LEA R7, R20, R15, 0x18 ;  /* 0x0000000f14077211 */ /* 0x020fd600078ec0ff */
[----:B0-----:R-:W-:-:S05]  /*4140*/  @!P0 LEA.HI R0, R50, R7, RZ, 0x1d ;  /* 0x0000000732008211 */ /* 0x001fca00078fe8ff */
[----:B------:R-:W-:Y:S01]  /*4150*/  @!P0 STS [R0], R5 ;  /* 0x0000000500008388 */ /* 0x000fe20000000800 */
[----:B------:R-:W-:Y:S01]  /*4160*/  BAR.SYNC.DEFER_BLOCKING 0x0 ;  /* 0x0000000000007b1d */ /* 0x000fe20000010000 */
[C---:B------:R-:W-:Y:S01]  /*4170*/  ISETP.GT.U32.AND P0, PT, R6.reuse, 0x1, PT ;  /* 0x000000010600780c */ /* 0x040fe20003f04070 */
[----:B------:R-:W-:Y:S01]  /*4180*/  IMAD.MOV.U32 R10, RZ, RZ, -0x800001 ;  /* 0xff7fffffff0a7424 */ /* 0x000fe200078e00ff */
[----:B------:R-:W-:Y:S01]  /*4190*/  LEA R8, R6, R7, 0x2 ;  /* 0x0000000706087211 */ /* 0x000fe200078e10ff */
[----:B------:R-:W-:Y:S01]  /*41a0*/  VIADD R4, R18, 0x1 ;  /* 0x0000000112047836 */ /* 0x000fe20000000000 */
[----:B------:R-:W-:Y:S01]  /*41b0*/  SHF.L.U32 R52, R50, 0x2, RZ ;  /* 0x0000000232347819 */ /* 0x000fe200000006ff */
[----:B------:R-:W-:Y:S01]  /*41c0*/  BSSY.RECONVERGENT B0, `(.L_x_3969) ;  /* 0x000016f000007945 */ /* 0x000fe20003800200 */
[----:B---3--:R-:W-:-:S07]  /*41d0*/  IMAD.MOV.U32 R9, RZ, RZ, RZ ;  /* 0x000000ffff097224 */ /* 0x008fce00078e00ff */
        /* <DEDUP_REMOVED lines=23> */
[----:B------:R-:W-:-:S03]  /*4350*/  IMAD.MOV.U32 R10, RZ, RZ, R5 ;  /* 0x000000ffff0a7224 */ /* 0x000fc600078e0005 */
[----:B------:R-:W-:Y:S02]  /*4360*/  LEA R13, R20, R13, 0x18 ;  /* 0x0000000d140d7211 */ /* 0x000fe400078ec0ff */
[----:B------:R-:W-:Y:S02]  /*4370*/  LOP3.LUT R11, R9, 0x3, RZ, 0xc0, !PT ;  /* 0x00000003090b7812 */ /* 0x000fe400078ec0ff */
[----:B------:R-:W-:Y:S01]  /*4380*/  MOV R9, RZ ;  /* 0x000000ff00097202 */ /* 0x000fe20000000f00 */
[----:B------:R-:W-:Y:S01]  /*4390*/  IMAD.IADD R12, R52, 0x1, R13 ;  /* 0x00000001340c7824 */ /* 0x000fe200078e020d */
[----:B------:R-:W-:-:S07]  /*43a0*/  IADD3 R11, PT, PT, -R11, RZ, RZ ;  /* 0x000000ff0b0b7210 */ /* 0x000fce0007ffe1ff */
.L_x_3974:
        /* <DEDUP_REMOVED lines=11> */
.L_x_3973:
[----:B------:R-:W-:Y:S05]  /*4460*/  BSYNC.RECONVERGENT B1 ;  /* 0x0000000000017941 */ /* 0x000fea0003800200 */
.L_x_3972:
[----:B------:R-:W-:Y:S05]  /*4470*/  @!P1 BRA `(.L_x_3970) ;  /* 0x00000014000c9947 */ /* 0x000fea0003800000 */
[----:B------:R-:W-:Y:S02]  /*4480*/  VIADD R15, R15, 0x210 ;  /* 0x000002100f0f7836 */ /* 0x000fe40000000000 */
[----:B------:R-:W-:Y:S02]  /*4490*/  IMAD.SHL.U32 R11, R17, 0x4, RZ ;  /* 0x00000004110b7824 */ /* 0x000fe400078e00ff */
[----:B------:R-:W-:Y:S01]  /*44a0*/  VIADD R23, R10, 0x100 ;  /* 0x000001000a177836 */ /* 0x000fe20000000000 */
[----:B------:R-:W-:Y:S02]  /*44b0*/  LEA R12, R20, R15, 0x18 ;  /* 0x0000000f140c7211 */ /* 0x000fe400078ec0ff */
[----:B------:R-:W-:Y:S02]  /*44c0*/  LEA R11, R10, -R11, 0x2 ;  /* 0x8000000b0a0b7211 */ /* 0x000fe400078e10ff */
[----:B------:R-:W-:-:S03]  /*44d0*/  ISETP.GT.AND P0, PT, R23, R18, PT ;  /* 0x000000121700720c */ /* 0x000fc60003f04270 */
[----:B------:R-:W-:-:S05]  /*44e0*/  IMAD.IADD R12, R12, 0x1, R11 ;  /* 0x000000010c0c7824 */ /* 0x000fca00078e020b */
[----:B------:R-:W0:Y:S04]  /*44f0*/  LDS R11, [R12] ;  /* 0x000000000c0b7984 */ /* 0x000e280000000800 */
[----:B------:R-:W1:Y:S04]  /*4500*/  LDS R13, [R12+0x100] ;  /* 0x000100000c0d7984 */ /* 0x000e680000000800 */
        /* <DEDUP_REMOVED lines=27> */
[----:B------:R-:W-:Y:S01]  /*46c0*/  ISETP.GT.AND P1, PT, R10, 0x2ff, PT ;  /* 0x000002ff0a00780c */ /* 0x000fe20003f24270 */
[----:B------:R-:W-:-:S12]  /*46d0*/  VIADD R10, R12, 0x600 ;  /* 0x000006000c0a7836 */ /* 0x000fd80000000000 */
[----:B------:R-:W-:Y:S05]  /*46e0*/  @!P1 BRA `(.L_x_3976) ;  /* 0x0000000400989947 */ /* 0x000fea0003800000 */
[----:B------:R-:W-:Y:S02]  /*46f0*/  PLOP3.LUT P0, PT, PT, PT, PT, 0x8, 0x80 ;  /* 0x000000000080781c */ /* 0x000fe40003f0e170 */
[----:B------:R-:W-:-:S11]  /*4700*/  IADD3 R12, PT, PT, R18, -0x2ff, RZ ;  /* 0xfffffd01120c7810 */ /* 0x000fd60007ffe0ff */
.L_x_3977:
        /* <DEDUP_REMOVED lines=52> */
[C---:B0-----:R-:W-:Y:S01]  /*4a50*/  FADD.FTZ R39, -R0.reuse, R39 ;  /* 0x0000002700277221 */ /* 0x041fe20000010100 */
[----:B------:R-:W0:Y:S01]  /*4a60*/  MUFU.EX2 R33, R33 ;  /* 0x0000002100217308 */ /* 0x000e220000000800 */
[----:B------:R-:W-:Y:S01]  /*4a70*/  FMUL.FTZ R37, R37, 1.4426950216293334961 ;  /* 0x3fb8aa3b25257820 */ /* 0x000fe20000410000 */
[----:B--2---:R-:W-:Y:S01]  /*4a80*/  FADD.FTZ R9, R9, R27 ;  /* 0x0000001b09097221 */ /* 0x004fe20000010000 */
        /* <DEDUP_REMOVED lines=44> */
.L_x_3976:
[----:B------:R-:W-:Y:S05]  /*4d50*/  BSYNC.RECONVERGENT B1 ;  /* 0x0000000000017941 */ /* 0x000fea0003800200 */
.L_x_3975:
        /* <DEDUP_REMOVED lines=11> */
[----:B------:R-:W2:Y:S04]  /*4e10*/  LDS R27, [R10+0x300] ;  /* 0x000300000a1b7984 */ /* 0x000ea80000000800 */
        /* <DEDUP_REMOVED lines=43> */
.L_x_3979:
[----:B------:R-:W-:Y:S05]  /*50d0*/  BSYNC.RECONVERGENT B1 ;  /* 0x0000000000017941 */ /* 0x000fea0003800200 */
.L_x_3978:
        /* <DEDUP_REMOVED lines=27> */
.L_x_3971:
        /* <DEDUP_REMOVED lines=12> */
[----:B------:R-:W-:-:S05]  /*5350*/  SHF.R.S32.HI R24, RZ, 0x1f, R22 ;  /* 0x0000001fff187819 */ /* 0x000fca0000011416 */
[----:B------:R-:W-:Y:S05]  /*5360*/  @!P0 BRA `(.L_x_3981) ;  /* 0x00000000006c8947 */ /* 0x000fea0003800000 */
[----:B------:R-:W-:Y:S01]  /*5370*/  VIADD R15, R15, 0x210 ;  /* 0x000002100f0f7836 */ /* 0x000fe20000000000 */
[----:B------:R-:W-:Y:S01]  /*5380*/  LEA.HI R9, R12, 0x1, RZ, 0x1a ;  /* 0x000000010c097811 */ /* 0x000fe200078fd0ff */
[--C-:B------:R-:W-:Y:S01]  /*5390*/  IMAD.MOV.U32 R13, RZ, RZ, R5.reuse ;  /* 0x000000ffff0d7224 */ /* 0x100fe200078e0005 */
[----:B------:R-:W-:Y:S02]  /*53a0*/  IADD3 R21, P0, P2, R22, R10, R5 ;  /* 0x0000000a16157210 */ /* 0x000fe40007a1e005 */
[----:B------:R-:W-:Y:S02]  /*53b0*/  LEA R15, R20, R15, 0x18 ;  /* 0x0000000f140f7211 */ /* 0x000fe400078ec0ff */
[----:B------:R-:W-:Y:S02]  /*53c0*/  LOP3.LUT R10, R9, 0x3, RZ, 0xc0, !PT ;  /* 0x00000003090a7812 */ /* 0x000fe400078ec0ff */
[----:B------:R-:W-:Y:S01]  /*53d0*/  IADD3.X R11, PT, PT, R24, R11, RZ, P0, P2 ;  /* 0x0000000b180b7210 */ /* 0x000fe200007e44ff */
[----:B------:R-:W-:Y:S01]  /*53e0*/  IMAD.IADD R12, R52, 0x1, R15 ;  /* 0x00000001340c7824 */ /* 0x000fe200078e020f */
[----:B------:R-:W-:-:S02]  /*53f0*/  MOV R9, RZ ;  /* 0x000000ff00097202 */ /* 0x000fc40000000f00 */
[----:B------:R-:W-:-:S07]  /*5400*/  IADD3 R14, PT, PT, -R10, RZ, RZ ;  /* 0x000000ff0a0e7210 */ /* 0x000fce0007ffe1ff */
.L_x_3982:
[----:B------:R-:W-:-:S06]  /*5410*/  IMAD.MOV.U32 R10, RZ, RZ, R21 ;  /* 0x000000ffff0a7224 */ /* 0x000fcc00078e0015 */
[----:B------:R1:W3:Y:S01]  /*5420*/  LDG.E.U8 R10, desc[UR36][R10.64] ;  /* 0x000000240a0a7981 */ /* 0x0002e2000c1e1100 */
[----:B------:R-:W-:Y:S01]  /*5430*/  IADD3 R14, PT, PT, R14, 0x1, RZ ;  /* 0x000000010e0e7810 */ /* 0x000fe20007ffe0ff */
[----:B------:R-:W-:Y:S01]  /*5440*/  VIADD R13, R13, 0x40 ;  /* 0x000000400d0d7836 */ /* 0x000fe20000000000 */
[----:B------:R-:W-:-:S05]  /*5450*/  IADD3 R21, P2, PT, R21, 0x40, RZ ;  /* 0x0000004015157810 */ /* 0x000fca0007f5e0ff */
[----:B-1----:R-:W-:Y:S01]  /*5460*/  IMAD.X R11, RZ, RZ, R11, P2 ;  /* 0x000000ffff0b7224 */ /* 0x002fe200010e060b */
[----:B---3--:R-:W-:-:S13]  /*5470*/  ISETP.NE.AND P0, PT, R10, RZ, PT ;  /* 0x000000ff0a00720c */ /* 0x008fda0003f05270 */
        /* <DEDUP_REMOVED lines=8> */
[----:B0-----:R-:W-:-:S10]  /*5500*/  IADD3 R12, PT, PT, R12, 0x100, RZ ;  /* 0x000001000c0c7810 */ /* 0x001fd40007ffe0ff */
[----:B------:R-:W-:Y:S05]  /*5510*/  @P0 BRA `(.L_x_3982) ;  /* 0xfffffffc00bc0947 */ /* 0x000fea000383ffff */
.L_x_3981:
[----:B------:R-:W-:Y:S05]  /*5520*/  BSYNC.RECONVERGENT B1 ;  /* 0x0000000000017941 */ /* 0x000fea0003800200 */
.L_x_3980:
[----:B------:R-:W-:Y:S05]  /*5530*/  @!P1 BRA `(.L_x_3970) ;  /* 0x0000000000dc9947 */ /* 0x000fea0003800000 */
[----:B------:R-:W1:Y:S01]  /*5540*/  S2R R12, SR_CgaCtaId ;  /* 0x00000000000c7919 */ /* 0x000e620000008800 */
[----:B------:R-:W3:Y:S01]  /*5550*/  LDCU.64 UR4, c[0x0][0x420] ;  /* 0x00008400ff0477ac */ /* 0x000ee20008000a00 */
[----:B------:R-:W-:Y:S01]  /*5560*/  MOV R11, 0x400 ;  /* 0x00000400000b7802 */ /* 0x000fe20000000f00 */
[----:B------:R-:W-:-:S04]  /*5570*/  IMAD.SHL.U32 R10, R17, 0x4, RZ ;  /* 0x00000004110a7824 */ /* 0x000fc800078e00ff */
[----:B------:R-:W-:Y:S01]  /*5580*/  VIADD R11, R11, 0x210 ;  /* 0x000002100b0b7836 */ /* 0x000fe20000000000 */
[----:B------:R-:W-:Y:S02]  /*5590*/  LEA R10, R13, -R10, 0x2 ;  /* 0x8000000a0d0a7211 */ /* 0x000fe400078e10ff */
[----:B---3--:R-:W-:-:S04]  /*55a0*/  IADD3 R15, P0, P1, R22, UR4, R13 ;  /* 0x00000004160f7c10 */ /* 0x008fc8000f91e00d */
[----:B------:R-:W-:Y:S02]  /*55b0*/  IADD3 R15, P2, PT, R15, 0x80, RZ ;  /* 0x000000800f0f7810 */ /* 0x000fe40007f5e0ff */
[----:B-1----:R-:W-:Y:S02]  /*55c0*/  LEA R21, R12, R11, 0x18 ;  /* 0x0000000b0c157211 */ /* 0x002fe400078ec0ff */
[----:B------:R-:W-:Y:S02]  /*55d0*/  IADD3.X R11, PT, PT, R24, UR5, RZ, P0, P1 ;  /* 0x00000005180b7c10 */ /* 0x000fe400087e24ff */
[----:B------:R-:W-:-:S03]  /*55e0*/  IADD3 R12, PT, PT, R10, 0x200, R21 ;  /* 0x000002000a0c7810 */ /* 0x000fc60007ffe015 */
[----:B------:R-:W-:-:S07]  /*55f0*/  IMAD.X R11, RZ, RZ, R11, P2 ;  /* 0x000000ffff0b7224 */ /* 0x000fce00010e060b */
.L_x_3983:
[----:B------:R-:W-:-:S05]  /*5600*/  IMAD.MOV.U32 R10, RZ, RZ, R15 ;  /* 0x000000ffff0a7224 */ /* 0x000fca00078e000f */
[----:B------:R-:W3:Y:S04]  /*5610*/  LDG.E.U8 R21, desc[UR36][R10.64+-0x80] ;  /* 0xffff80240a157981 */ /* 0x000ee8000c1e1100 */
[----:B------:R-:W4:Y:S04]  /*5620*/  LDG.E.U8 R14, desc[UR36][R10.64+-0x40] ;  /* 0xffffc0240a0e7981 */ /* 0x000f28000c1e1100 */
[----:B------:R-:W5:Y:S04]  /*5630*/  LDG.E.U8 R15, desc[UR36][R10.64] ;  /* 0x000000240a0f7981 */ /* 0x000f68000c1e1100 */
[----:B------:R-:W2:Y:S01]  /*5640*/  LDG.E.U8 R20, desc[UR36][R10.64+0x40] ;  /* 0x000040240a147981 */ /* 0x000ea2000c1e1100 */
[----:B------:R-:W-:Y:S01]  /*5650*/  VIADD R13, R13, 0x100 ;  /* 0x000001000d0d7836 */ /* 0x000fe20000000000 */
[----:B---3--:R-:W-:-:S02]  /*5660*/  ISETP.NE.AND P0, PT, R21, RZ, PT ;  /* 0x000000ff1500720c */ /* 0x008fc40003f05270 */
[----:B----4-:R-:W-:Y:S02]  /*5670*/  ISETP.NE.AND P1, PT, R14, RZ, PT ;  /* 0x000000ff0e00720c */ /* 0x010fe40003f25270 */
[----:B------:R-:W-:Y:S02]  /*5680*/  MOV R14, RZ ;  /* 0x000000ff000e7202 */ /* 0x000fe40000000f00 */
[----:B-----5:R-:W-:Y:S02]  /*5690*/  ISETP.NE.AND P2, PT, R15, RZ, PT ;  /* 0x000000ff0f00720c */ /* 0x020fe40003f45270 */
[----:B--2---:R-:W-:-:S05]  /*56a0*/  ISETP.NE.AND P3, PT, R20, RZ, PT ;  /* 0x000000ff1400720c */ /* 0x004fca0003f65270 */
        /* <DEDUP_REMOVED lines=13> */
[----:B------:R1:W2:Y:S01]  /*5780*/  @!P1 MUFU.EX2 R21, R20 ;  /* 0x0000001400159308 */ /* 0x0002a20000000800 */
[----:B------:R-:W-:Y:S01]  /*5790*/  @!P2 FMUL.FTZ R22, R22, 1.4426950216293334961 ;  /* 0x3fb8aa3b1616a820 */ /* 0x000fe20000410000 */
[----:B------:R-:W-:-:S02]  /*57a0*/  HFMA2 R25, -RZ, RZ, 0, 0 ;  /* 0x00000000ff197431 */ /* 0x000fc400000001ff */
[----:B------:R-:W-:Y:S01]  /*57b0*/  @!P3 FMUL.FTZ R24, R24, 1.4426950216293334961 ;  /* 0x3fb8aa3b1818b820 */ /* 0x000fe20000410000 */
[----:B------:R-:W-:Y:S01]  /*57c0*/  ISETP.GT.AND P0, PT, R13, R18, PT ;  /* 0x000000120d00720c */ /* 0x000fe20003f04270 */
        /* <DEDUP_REMOVED lines=14> */
.L_x_3970:
[----:B------:R-:W-:Y:S05]  /*58b0*/  BSYNC.RECONVERGENT B0 ;  /* 0x0000000000007941 */ /* 0x000fea0003800200 */
.L_x_3969:
[----:B0-----:R-:W0:Y:S01]  /*58c0*/  SHFL.BFLY PT, R0, R9, 0x10, 0x1f ;  /* 0x0e001f0009007f89 */ /* 0x001e2200000e0000 */
[C---:B------:R-:W-:Y:S01]  /*58d0*/  ISETP.NE.AND P0, PT, R6.reuse, RZ, PT ;  /* 0x000000ff0600720c */ /* 0x040fe20003f05270 */
[----:B------:R-:W1:Y:S01]  /*58e0*/  LDCU.U8 UR6, c[0x0][0x48c] ;  /* 0x00009180ff0677ac */ /* 0x000e620008000000 */
[----:B------:R-:W-:Y:S01]  /*58f0*/  ISETP.GT.U32.AND P1, PT, R6, 0x1, PT ;  /* 0x000000010600780c */ /* 0x000fe20003f24070 */
[----:B------:R-:W3:Y:S01]  /*5900*/  S2R R51, SR_CTAID.X ;  /* 0x0000000000337919 */ /* 0x000ee20000002500 */
[----:B------:R-:W3:Y:S01]  /*5910*/  S2UR UR4, SR_CTAID.Y ;  /* 0x00000000000479c3 */ /* 0x000ee20000002600 */
[----:B-1----:R-:W-:Y:S01]  /*5920*/  UISETP.NE.AND UP0, UPT, UR6, URZ, UPT ;  /* 0x000000ff0600728c */ /* 0x002fe2000bf05270 */
        /* <DEDUP_REMOVED lines=8> */
[----:B0-----:R-:W-:Y:S02]  /*59b0*/  FADD.FTZ R13, R12, R13 ;  /* 0x0000000d0c0d7221 */ /* 0x001fe40000010000 */
[----:B------:R-:W3:Y:S03]  /*59c0*/  LDC R12, c[0x0][0x3f8] ;  /* 0x0000fe00ff0c7b82 */ /* 0x000ee60000000800 */
[----:B------:R-:W0:Y:S01]  /*59d0*/  SHFL.BFLY PT, R14, R13, 0x1, 0x1f ;  /* 0x0c201f000d0e7f89 */ /* 0x000e2200000e0000 */
[----:B---3--:R-:W-:Y:S02]  /*59e0*/  IMAD R55, R12, UR4, R51 ;  /* 0x000000040c377c24 */ /* 0x008fe4000f8e0233 */
[----:B0-----:R-:W-:-:S05]  /*59f0*/  FADD.FTZ R14, R13, R14 ;  /* 0x0000000e0d0e7221 */ /* 0x001fca0000010000 */
[----:B------:R0:W-:Y:S01]  /*5a00*/  @!P0 STS [R7+0x8], R14 ;  /* 0x0000080e07008388 */ /* 0x0001e20000000800 */
[----:B------:R-:W-:Y:S01]  /*5a10*/  BAR.SYNC.DEFER_BLOCKING 0x0 ;  /* 0x0000000000007b1d */ /* 0x000fe20000010000 */
[----:B------:R-:W-:Y:S02]  /*5a20*/  ISETP.GT.AND P0, PT, R5, R18, PT ;  /* 0x000000120500720c */ /* 0x000fe40003f04270 */
[----:B0-----:R-:W-:-:S03]  /*5a30*/  CS2R R6, SRZ ;  /* 0x0000000000067805 */ /* 0x001fc6000001ff00 */
[----:B------:R-:W0:Y:S04]  /*5a40*/  @!P1 LDS R14, [R8+0x8] ;  /* 0x00000800080e9984 */ /* 0x000e280000000800 */
[----:B0-----:R-:W0:Y:S02]  /*5a50*/  SHFL.BFLY PT, R9, R14, 0x1, 0x1f ;  /* 0x0c201f000e097f89 */ /* 0x001e2400000e0000 */
[----:B0-----:R-:W-:-:S06]  /*5a60*/  FADD.FTZ R10, R9, R14 ;  /* 0x0000000e090a7221 */ /* 0x001fcc0000010000 */
[----:B------:R-:W0:Y:S02]  /*5a70*/  SHFL.IDX PT, R10, R10, RZ, 0x1f ;  /* 0x00001fff0a0a7589 */ /* 0x000e2400000e0000 */
[----:B0-----:R-:W-:-:S06]  /*5a80*/  FADD.FTZ R9, R10, 9.9999999747524270788e-07 ;  /* 0x358637bd0a097421 */ /* 0x001fcc0000010000 */
        /* <DEDUP_REMOVED lines=8> */
.L_x_3984:
        /* <DEDUP_REMOVED lines=18> */
[----:B------:R-:W-:Y:S02]  /*5c30*/  LOP3.LUT R6, R6, 0xc0, RZ, 0xc0, !PT ;  /* 0x000000c006067812 */ /* 0x000fe400078ec0ff */
[----:B------:R-:W-:-:S03]  /*5c40*/  IADD3 R7, PT, PT, -R4, RZ, RZ ;  /* 0x000000ff04077210 */ /* 0x000fc60007ffe1ff */
[----:B------:R-:W-:Y:S01]  /*5c50*/  IMAD.IADD R5, R5, 0x1, R6 ;  /* 0x0000000105057824 */ /* 0x000fe200078e0206 */
[----:B-1----:R-:W-:-:S06]  /*5c60*/  ULEA UR4, UR5, UR4, 0x18 ;  /* 0x0000000405047291 */ /* 0x002fcc000f8ec0ff */
[----:B------:R-:W-:-:S07]  /*5c70*/  VIADD R4, R52, UR4 ;  /* 0x0000000434047c36 */ /* 0x000fce0008000000 */
.L_x_3990:
[----:B------:R-:W0:Y:S01]  /*5c80*/  LDS R6, [R4] ;  /* 0x0000000004067984 */ /* 0x000e220000000800 */
[----:B------:R-:W-:-:S04]  /*5c90*/  IADD3 R7, PT, PT, R7, 0x1, RZ ;  /* 0x0000000107077810 */ /* 0x000fc80007ffe0ff */
[----:B------:R-:W-:Y:S01]  /*5ca0*/  ISETP.NE.AND P0, PT, R7, RZ, PT ;  /* 0x000000ff0700720c */ /* 0x000fe20003f05270 */
[----:B0-----:R-:W-:-:S05]  /*5cb0*/  FMUL.FTZ R11, R6, R9 ;  /* 0x00000009060b7220 */ /* 0x001fca0000410000 */
[----:B------:R0:W-:Y:S02]  /*5cc0*/  STS [R4], R11 ;  /* 0x0000000b04007388 */ /* 0x0001e40000000800 */
[----:B0-----:R-:W-:-:S05]  /*5cd0*/  VIADD R4, R4, 0x100 ;  /* 0x0000010004047836 */ /* 0x001fca0000000000 */
[----:B------:R-:W-:Y:S05]  /*5ce0*/  @P0 BRA `(.L_x_3990) ;  /* 0xfffffffc00e40947 */ /* 0x000fea000383ffff */
.L_x_3989:
[----:B------:R-:W-:Y:S05]  /*5cf0*/  BSYNC.RECONVERGENT B1 ;  /* 0x0000000000017941 */ /* 0x000fea0003800200 */
.L_x_3988:
        /* <DEDUP_REMOVED lines=31> */
.L_x_3993:
        /* <DEDUP_REMOVED lines=10> */
[----:B------:R-:W5:Y:S04]  /*5f90*/  LDS R24, [R5+0x600] ;  /* 0x0006000005187984 */ /* 0x000f680000000800 */
[----:B------:R-:W5:Y:S04]  /*5fa0*/  LDS R26, [R5+0x700] ;  /* 0x00070000051a7984 */ /* 0x000f680000000800 */
[----:B------:R-:W5:Y:S01]  /*5fb0*/  LDS R28, [R5+0x800] ;  /* 0x00080000051c7984 */ /* 0x000f620000000800 */
[----:B0-----:R-:W-:-:S03]  /*5fc0*/  FMUL.FTZ R4, R9, R4 ;  /* 0x0000000409047220 */ /* 0x001fc60000410000 */
[----:B------:R-:W0:Y:S01]  /*5fd0*/  LDS R30, [R5+0x900] ;  /* 0x00090000051e7984 */ /* 0x000e220000000800 */
[----:B-1----:R-:W-:-:S03]  /*5fe0*/  FMUL.FTZ R6, R9, R6 ;  /* 0x0000000609067220 */ /* 0x002fc60000410000 */
[----:B--2---:R-:W1:Y:S01]  /*5ff0*/  LDS R32, [R5+0xa00] ;  /* 0x000a000005207984 */ /* 0x004e620000000800 */
[----:B---3--:R-:W-:-:S03]  /*6000*/  FMUL.FTZ R8, R9, R8 ;  /* 0x0000000809087220 */ /* 0x008fc60000410000 */
[----:B------:R-:W2:Y:S01]  /*6010*/  LDS R34, [R5+0xb00] ;  /* 0x000b000005227984 */ /* 0x000ea20000000800 */
[----:B----4-:R-:W-:-:S03]  /*6020*/  FMUL.FTZ R10, R9, R10 ;  /* 0x0000000a090a7220 */ /* 0x010fc60000410000 */
[----:B------:R-:W3:Y:S01]  /*6030*/  LDS R36, [R5+0xc00] ;  /* 0x000c000005247984 */ /* 0x000ee20000000800 */
[----:B-----5:R-:W-:-:S03]  /*6040*/  FMUL.FTZ R12, R9, R12 ;  /* 0x0000000c090c7220 */ /* 0x020fc60000410000 */
[----:B------:R-:W4:Y:S01]  /*6050*/  LDS R38, [R5+0xd00] ;  /* 0x000d000005267984 */ /* 0x000f220000000800 */
        /* <DEDUP_REMOVED lines=9> */
[----:B------:R-:W-:-:S03]  /*60f0*/  FMUL.FTZ R28, R9, R28 ;  /* 0x0000001c091c7220 */ /* 0x000fc60000410000 */
[----:B------:R-:W-:Y:S01]  /*6100*/  STS [R5+0x200], R12 ;  /* 0x0002000c05007388 */ /* 0x000fe20000000800 */
[----:B0-----:R-:W-:-:S03]  /*6110*/  FMUL.FTZ R30, R9, R30 ;  /* 0x0000001e091e7220 */ /* 0x001fc60000410000 */
[----:B------:R-:W-:Y:S01]  /*6120*/  STS [R5+0x300], R14 ;  /* 0x0003000e05007388 */ /* 0x000fe20000000800 */
[----:B-1----:R-:W-:-:S03]  /*6130*/  FMUL.FTZ R32, R9, R32 ;  /* 0x0000002009207220 */ /* 0x002fc60000410000 */
[----:B------:R-:W-:Y:S01]  /*6140*/  STS [R5+0x400], R20 ;  /* 0x0004001405007388 */ /* 0x000fe20000000800 */
[----:B--2---:R-:W-:-:S03]  /*6150*/  FMUL.FTZ R34, R9, R34 ;  /* 0x0000002209227220 */ /* 0x004fc60000410000 */
[----:B------:R-:W-:Y:S01]  /*6160*/  STS [R5+0x500], R22 ;  /* 0x0005001605007388 */ /* 0x000fe20000000800 */
[----:B---3--:R-:W-:-:S03]  /*6170*/  FMUL.FTZ R36, R9, R36 ;  /* 0x0000002409247220 */ /* 0x008fc60000410000 */
[----:B------:R-:W-:Y:S01]  /*6180*/  STS [R5+0x600], R24 ;  /* 0x0006001805007388 */ /* 0x000fe20000000800 */
[----:B----4-:R-:W-:-:S03]  /*6190*/  FMUL.FTZ R38, R9, R38 ;  /* 0x0000002609267220 */ /* 0x010fc60000410000 */
        /* <DEDUP_REMOVED lines=9> */
.L_x_3992:
[----:B------:R-:W-:Y:S05]  /*6230*/  BSYNC.RECONVERGENT B1 ;  /* 0x0000000000017941 */ /* 0x000fea0003800200 */
.L_x_3991:
        /* <DEDUP_REMOVED lines=11> */
[----:B------:R-:W2:Y:S04]  /*62f0*/  LDS R14, [R5+0x300] ;  /* 0x00030000050e7984 */ /* 0x000ea80000000800 */
[----:B------:R-:W2:Y:S04]  /*6300*/  LDS R20, [R5+0x400] ;  /* 0x0004000005147984 */ /* 0x000ea80000000800 */
        /* <DEDUP_REMOVED lines=18> */
.L_x_3995:
[----:B------:R-:W-:Y:S05]  /*6430*/  BSYNC.RECONVERGENT B1 ;  /* 0x0000000000017941 */ /* 0x000fea0003800200 */
.L_x_3994:
        /* <DEDUP_REMOVED lines=15> */
.L_x_3987:
        /* <DEDUP_REMOVED lines=18> */
[----:B------:R-:W-:Y:S01]  /*6650*/  IADD3 R5, PT, PT, R5, R8, RZ ;  /* 0x0000000805057210 */ /* 0x000fe20007ffe0ff */
[----:B------:R-:W-:Y:S01]  /*6660*/  IMAD.MOV R8, RZ, RZ, -R4 ;  /* 0x000000ffff087224 */ /* 0x000fe200078e0a04 */
[----:B---3--:R-:W-:-:S04]  /*6670*/  LEA R12, P0, R15, UR8, 0x2 ;  /* 0x000000080f0c7c11 */ /* 0x008fc8000f8010ff */
[----:B------:R-:W-:Y:S01]  /*6680*/  LEA.HI.X R15, R15, UR9, R10, 0x2, P0 ;  /* 0x000000090f0f7c11 */ /* 0x000fe200080f140a */
[----:B-1----:R-:W-:-:S06]  /*6690*/  ULEA UR4, UR5, UR4, 0x18 ;  /* 0x0000000405047291 */ /* 0x002fcc000f8ec0ff */
[----:B------:R-:W-:-:S07]  /*66a0*/  IADD3 R4, PT, PT, R52, UR4, RZ ;  /* 0x0000000434047c10 */ /* 0x000fce000fffe0ff */
.L_x_3998:
[----:B-1----:R-:W0:Y:S01]  /*66b0*/  LDS R10, [R4] ;  /* 0x00000000040a7984 */ /* 0x002e220000000800 */
[----:B------:R-:W-:Y:S01]  /*66c0*/  MOV R11, R15 ;  /* 0x0000000f000b7202 */ /* 0x000fe20000000f00 */
[----:B------:R-:W-:-:S05]  /*66d0*/  VIADD R8, R8, 0x1 ;  /* 0x0000000108087836 */ /* 0x000fca0000000000 */
[----:B------:R-:W-:Y:S01]  /*66e0*/  ISETP.NE.AND P0, PT, R8, RZ, PT ;  /* 0x000000ff0800720c */ /* 0x000fe20003f05270 */
[----:B0-----:R-:W-:Y:S01]  /*66f0*/  FMUL.FTZ R13, R10, R9 ;  /* 0x000000090a0d7220 */ /* 0x001fe20000410000 */
[----:B------:R-:W-:Y:S01]  /*6700*/  IMAD.MOV.U32 R10, RZ, RZ, R12 ;  /* 0x000000ffff0a7224 */ /* 0x000fe200078e000c */
[----:B------:R-:W-:-:S03]  /*6710*/  IADD3 R12, P2, PT, R12, 0x100, RZ ;  /* 0x000001000c0c7810 */ /* 0x000fc60007f5e0ff */
[----:B------:R0:W-:Y:S01]  /*6720*/  STS [R4], R13 ;  /* 0x0000000d04007388 */ /* 0x0001e20000000800 */
[----:B------:R-:W-:-:S03]  /*6730*/  IADD3.X R15, PT, PT, RZ, R15, RZ, P2, !PT ;  /* 0x0000000fff0f7210 */ /* 0x000fc600017fe4ff */
[----:B------:R1:W-:Y:S01]  /*6740*/  STG.E desc[UR36][R10.64], R13 ;  /* 0x0000000d0a007986 */ /* 0x0003e2000c101924 */
[----:B0-----:R-:W-:Y:S02]  /*6750*/  VIADD R4, R4, 0x100 ;  /* 0x0000010004047836 */ /* 0x001fe40000000000 */
[----:B------:R-:W-:Y:S05]  /*6760*/  @P0 BRA `(.L_x_3998) ;  /* 0xfffffffc00d00947 */ /* 0x000fea000383ffff */
.L_x_3997:
[----:B------:R-:W-:Y:S05]  /*6770*/  BSYNC.RECONVERGENT B1 ;  /* 0x0000000000017941 */ /* 0x000fea0003800200 */
.L_x_3996:
[----:B------:R-:W-:Y:S05]  /*6780*/  @!P1 BRA `(.L_x_3986) ;  /* 0x0000000800709947 */ /* 0x000fea0003800000 */
[----:B------:R-:W3:Y:S01]  /*6790*/  S2R R8, SR_CgaCtaId ;  /* 0x0000000000087919 */ /* 0x000ee20000008800 */
[----:B------:R-:W4:Y:S01]  /*67a0*/  LDCU.64 UR4, c[0x0][0x480] ;  /* 0x00009000ff0477ac */ /* 0x000f220008000a00 */
[----:B------:R-:W-:Y:S01]  /*67b0*/  IADD3 R6, P0, PT, R5, R6, RZ ;  /* 0x0000000605067210 */ /* 0x000fe20007f1e0ff */
[----:B-1----:R-:W-:Y:S01]  /*67c0*/  IMAD.IADD R11, R18, 0x1, -R5 ;  /* 0x00000001120b7824 */ /* 0x002fe200078e0a05 */
[----:B------:R-:W-:Y:S01]  /*67d0*/  MOV R4, 0x400 ;  /* 0x0000040000047802 */ /* 0x000fe20000000f00 */
[----:B------:R-:W-:Y:S01]  /*67e0*/  BSSY.RECONVERGENT B1, `(.L_x_3999) ;  /* 0x0000058000017945 */ /* 0x000fe20003800200 */
[----:B------:R-:W-:Y:S02]  /*67f0*/  IADD3.X R7, PT, PT, RZ, R7, RZ, P0, !PT ;  /* 0x00000007ff077210 */ /* 0x000fe400007fe4ff */
[----:B------:R-:W-:Y:S02]  /*6800*/  ISETP.GT.AND P1, PT, R11, 0x2ff, PT ;  /* 0x000002ff0b00780c */ /* 0x000fe40003f24270 */
[----:B----4-:R-:W-:-:S04]  /*6810*/  LEA R10, P0, R6, UR4, 0x2 ;  /* 0x00000004060a7c11 */ /* 0x010fc8000f8010ff */
[----:B------:R-:W-:Y:S02]  /*6820*/  LEA.HI.X R12, R6, UR5, R7, 0x2, P0 ;  /* 0x00000005060c7c11 */ /* 0x000fe400080f1407 */
[----:B------:R-:W-:Y:S01]  /*6830*/  IADD3 R7, PT, PT, R4, 0x210, RZ ;  /* 0x0000021004077810 */ /* 0x000fe20007ffe0ff */
[----:B------:R-:W-:Y:S01]  /*6840*/  IMAD.SHL.U32 R4, R17, 0x4, RZ ;  /* 0x0000000411047824 */ /* 0x000fe200078e00ff */
[----:B------:R-:W-:-:S04]  /*6850*/  IADD3 R6, P0, PT, R10, 0x200, RZ ;  /* 0x000002000a067810 */ /* 0x000fc80007f1e0ff */
[----:B------:R-:W-:Y:S02]  /*6860*/  LEA R4, R5, -R4, 0x2 ;  /* 0x8000000405047211 */ /* 0x000fe400078e10ff */
[----:B---3--:R-:W-:Y:S01]  /*6870*/  LEA R11, R8, R7, 0x18 ;  /* 0x00000007080b7211 */ /* 0x008fe200078ec0ff */
[----:B------:R-:W-:Y:S01]  /*6880*/  IMAD.X R7, RZ, RZ, R12, P0 ;  /* 0x000000ffff077224 */ /* 0x000fe200000e060c */
[----:B------:R-:W-:Y:S02]  /*6890*/  PLOP3.LUT P0, PT, PT, PT, PT, 0x80, 0x8 ;  /* 0x000000000008781c */ /* 0x000fe40003f0f070 */
[----:B------:R-:W-:Y:S01]  /*68a0*/  IADD3 R4, PT, PT, R4, 0x200, R11 ;  /* 0x0000020004047810 */ /* 0x000fe20007ffe00b */
[----:B------:R-:W-:Y:S10]  /*68b0*/  @!P1 BRA `(.L_x_4000) ;  /* 0x0000000400289947 */ /* 0x000ff40003800000 */
[----:B------:R-:W-:Y:S02]  /*68c0*/  PLOP3.LUT P0, PT, PT, PT, PT, 0x8, 0x80 ;  /* 0x000000000080781c */ /* 0x000fe40003f0e170 */
[----:B------:R-:W-:-:S11]  /*68d0*/  IADD3 R42, PT, PT, R18, -0x2ff, RZ ;  /* 0xfffffd01122a7810 */ /* 0x000fd60007ffe0ff */
.L_x_4001:
[----:B------:R-:W0:Y:S01]  /*68e0*/  LDS R8, [R4+-0x200] ;  /* 0xfffe000004087984 */ /* 0x000e220000000800 */
[----:B------:R-:W-:-:S03]  /*68f0*/  VIADD R5, R5, 0x400 ;  /* 0x0000040005057836 */ /* 0x000fc60000000000 */
[----:B------:R-:W1:Y:S02]  /*6900*/  LDS R10, [R4+-0x100] ;  /* 0xffff0000040a7984 */ /* 0x000e640000000800 */
[----:B------:R-:W-:Y:S02]  /*6910*/  ISETP.GE.AND P1, PT, R5, R42, PT ;  /* 0x0000002a0500720c */ /* 0x000fe40003f26270 */
[----:B------:R-:W3:Y:S04]  /*6920*/  LDS R12, [R4] ;  /* 0x00000000040c7984 */ /* 0x000ee80000000800 */
[----:B------:R-:W-:Y:S04]  /*6930*/  LDS R28, [R4+0x600] ;  /* 0x00060000041c7984 */ /* 0x000fe80000000800 */
[----:B------:R-:W4:Y:S04]  /*6940*/  LDS R14, [R4+0x100] ;  /* 0x00010000040e7984 */ /* 0x000f280000000800 */
[----:B------:R-:W5:Y:S04]  /*6950*/  LDS R20, [R4+0x200] ;  /* 0x0002000004147984 */ /* 0x000f680000000800 */
[----:B------:R-:W5:Y:S04]  /*6960*/  LDS R22, [R4+0x300] ;  /* 0x0003000004167984 */ /* 0x000f680000000800 */
[----:B------:R-:W5:Y:S04]  /*6970*/  LDS R24, [R4+0x400] ;  /* 0x0004000004187984 */ /* 0x000f680000000800 */
[----:B------:R-:W5:Y:S04]  /*6980*/  LDS R26, [R4+0x500] ;  /* 0x00050000041a7984 */ /* 0x000f680000000800 */
[----:B------:R-:W5:Y:S01]  /*6990*/  LDS R30, [R4+0x700] ;  /* 0x00070000041e7984 */ /* 0x000f620000000800 */
[----:B0-----:R-:W-:-:S03]  /*69a0*/  FMUL.FTZ R11, R9, R8 ;  /* 0x00000008090b7220 */ /* 0x001fc60000410000 */
[----:B--2---:R-:W-:Y:S01]  /*69b0*/  LDS R32, [R4+0x800] ;  /* 0x0008000004207984 */ /* 0x004fe20000000800 */
[----:B-1----:R-:W-:-:S03]  /*69c0*/  FMUL.FTZ R13, R9, R10 ;  /* 0x0000000a090d7220 */ /* 0x002fc60000410000 */
[----:B------:R-:W0:Y:S01]  /*69d0*/  LDS R8, [R4+0xd00] ;  /* 0x000d000004087984 */ /* 0x000e220000000800 */
[----:B---3--:R-:W-:-:S03]  /*69e0*/  FMUL.FTZ R15, R9, R12 ;  /* 0x0000000c090f7220 */ /* 0x008fc60000410000 */
[----:B------:R-:W1:Y:S04]  /*69f0*/  LDS R34, [R4+0x900] ;  /* 0x0009000004227984 */ /* 0x000e680000000800 */
[----:B------:R-:W2:Y:S01]  /*6a00*/  LDS R36, [R4+0xa00] ;  /* 0x000a000004247984 */ /* 0x000ea20000000800 */
[----:B----4-:R-:W-:-:S03]  /*6a10*/  FMUL.FTZ R21, R9, R14 ;  /* 0x0000000e09157220 */ /* 0x010fc60000410000 */
[----:B------:R-:W-:Y:S01]  /*6a20*/  LDS R38, [R4+0xb00] ;  /* 0x000b000004267984 */ /* 0x000fe20000000800 */
[----:B-----5:R-:W-:-:S03]  /*6a30*/  FMUL.FTZ R23, R9, R20 ;  /* 0x0000001409177220 */ /* 0x020fc60000410000 */
[----:B------:R-:W3:Y:S01]  /*6a40*/  LDS R40, [R4+0xc00] ;  /* 0x000c000004287984 */ /* 0x000ee20000000800 */
[----:B------:R-:W-:-:S03]  /*6a50*/  FMUL.FTZ R25, R9, R22 ;  /* 0x0000001609197220 */ /* 0x000fc60000410000 */
        /* <DEDUP_REMOVED lines=48> */
.L_x_4000:
[----:B------:R-:W-:Y:S05]  /*6d60*/  BSYNC.RECONVERGENT B1 ;  /* 0x0000000000017941 */ /* 0x000fea0003800200 */
.L_x_3999:
        /* <DEDUP_REMOVED lines=15> */
[----:B------:R-:W-:Y:S01]  /*6e60*/  IADD3 R8, P1, PT, R6, 0x800, RZ ;  /* 0x0000080006087810 */ /* 0x000fe20007f3e0ff */
[----:B-1----:R-:W-:-:S03]  /*6e70*/  FMUL.FTZ R13, R9, R10 ;  /* 0x0000000a090d7220 */ /* 0x002fc60000410000 */
[----:B------:R-:W-:Y:S01]  /*6e80*/  STG.E desc[UR36][R6.64+-0x200], R11 ;  /* 0xfffe000b06007986 */ /* 0x000fe2000c101924 */
[----:B---3--:R-:W-:-:S03]  /*6e90*/  FMUL.FTZ R15, R9, R12 ;  /* 0x0000000c090f7220 */ /* 0x008fc60000410000 */
[----:B------:R-:W-:Y:S01]  /*6ea0*/  STS [R4+-0x200], R11 ;  /* 0xfffe000b04007388 */ /* 0x000fe20000000800 */
[----:B----4-:R-:W-:-:S03]  /*6eb0*/  FMUL.FTZ R21, R9, R14 ;  /* 0x0000000e09157220 */ /* 0x010fc60000410000 */
[----:B------:R-:W-:Y:S01]  /*6ec0*/  STG.E desc[UR36][R6.64+-0x100], R13 ;  /* 0xffff000d06007986 */ /* 0x000fe2000c101924 */
[----:B-----5:R-:W-:-:S03]  /*6ed0*/  FMUL.FTZ R23, R9, R20 ;  /* 0x0000001409177220 */ /* 0x020fc60000410000 */
[----:B------:R0:W-:Y:S01]  /*6ee0*/  STS [R4+-0x100], R13 ;  /* 0xffff000d04007388 */ /* 0x0001e20000000800 */
[----:B--2---:R-:W-:-:S03]  /*6ef0*/  FMUL.FTZ R25, R9, R22 ;  /* 0x0000001609197220 */ /* 0x004fc60000410000 */
        /* <DEDUP_REMOVED lines=18> */
.L_x_4003:
[----:B------:R-:W-:Y:S05]  /*7020*/  BSYNC.RECONVERGENT B1 ;  /* 0x0000000000017941 */ /* 0x000fea0003800200 */
.L_x_4002:
        /* <DEDUP_REMOVED lines=18> */
.L_x_3986:
[----:B------:R-:W-:Y:S05]  /*7150*/  BSYNC.RECONVERGENT B0 ;  /* 0x0000000000007941 */ /* 0x000fea0003800200 */
.L_x_3985:
[----:B------:R-:W3:Y:S01]  /*7160*/  LDCU.64 UR4, c[0x0][0x3b0] ;  /* 0x00007600ff0477ac */ /* 0x000ee20008000a00 */
[----:B01----:R-:W-:Y:S02]  /*7170*/  LEA.HI R4, R18, R18, RZ, 0x1 ;  /* 0x0000001212047211 */ /* 0x003fe400078f08ff */
[----:B------:R-:W-:Y:S02]  /*7180*/  CS2R R6, SRZ ;  /* 0x0000000000067805 */ /* 0x000fe4000001ff00 */
[----:B------:R-:W-:Y:S02]  /*7190*/  LOP3.LUT R52, R52, 0x7c, RZ, 0xc0, !PT ;  /* 0x0000007c34347812 */ /* 0x000fe400078ec0ff */
[----:B------:R-:W-:-:S04]  /*71a0*/  LOP3.LUT R53, R4, 0xfffffffe, RZ, 0xc0, !PT ;  /* 0xfffffffe04357812 */ /* 0x000fc800078ec0ff */
[----:B------:R-:W-:-:S04]  /*71b0*/  IADD3 R53, PT, PT, -R53, R18, RZ ;  /* 0x0000001235357210 */ /* 0x000fc80007ffe1ff */
[----:B------:R-:W-:-:S04]  /*71c0*/  ISETP.NE.AND P0, PT, R0, R53, PT ;  /* 0x000000350000720c */ /* 0x000fc80003f05270 */
[----:B------:R-:W-:Y:S02]  /*71d0*/  ISETP.GT.U32.OR P0, PT, R52, 0x4f, P0 ;  /* 0x0000004f3400780c */ /* 0x000fe40000704470 */
[----:B---3--:R-:W-:-:S04]  /*71e0*/  ISETP.EQ.U32.AND P1, PT, RZ, UR4, PT ;  /* 0x00000004ff007c0c */ /* 0x008fc8000bf22070 */
        /* <DEDUP_REMOVED lines=39> */
[----:B------:R-:W-:Y:S01]  /*7460*/  LOP3.LUT R61, R59, 0xfffffff8, RZ, 0xc0, !PT ;  /* 0xfffffff83b3d7812 */ /* 0x000fe200078ec0ff */
[----:B------:R-:W-:Y:S02]  /*7470*/  IMAD.MOV.U32 R56, RZ, RZ, R54 ;  /* 0x000000ffff387224 */ /* 0x000fe400078e0036 */
[----:B------:R-:W-:-:S05]  /*7480*/  VIADD R8, R8, 0x210 ;  /* 0x0000021008087836 */ /* 0x000fca0000000000 */
[----:B0-----:R-:W-:Y:S02]  /*7490*/  LEA R60, R13, R8, 0x18 ;  /* 0x000000080d3c7211 */ /* 0x001fe400078ec0ff */
[----:B------:R-:W-:-:S07]  /*74a0*/  MOV R8, RZ ;  /* 0x000000ff00087202 */ /* 0x000fce0000000f00 */
.L_x_4010:
[----:B------:R-:W-:-:S04]  /*74b0*/  IMAD R39, R56, 0x50, RZ ;  /* 0x0000005038277824 */ /* 0x000fc800078e02ff */
[C---:B------:R-:W-:Y:S01]  /*74c0*/  IMAD.WIDE.U32 R12, R39.reuse, 0x4, R48 ;  /* 0x00000004270c7825 */ /* 0x040fe200078e0030 */
[----:B------:R-:W-:-:S03]  /*74d0*/  IADD3 R25, PT, PT, R39, 0x140, RZ ;  /* 0x0000014027197810 */ /* 0x000fc60007ffe0ff */
[----:B------:R-:W-:Y:S02]  /*74e0*/  VIADD R21, R39, 0xa0 ;  /* 0x000000a027157836 */ /* 0x000fe40000000000 */
[----:B------:R-:W3:Y:S02]  /*74f0*/  LDG.E.128 R12, desc[UR36][R12.64] ;  /* 0x000000240c0c7981 */ /* 0x000ee4000c1e1d00 */
[----:B------:R-:W-:Y:S01]  /*7500*/  IMAD.WIDE.U32 R20, R21, 0x4, R48 ;  /* 0x0000000415147825 */ /* 0x000fe200078e0030 */
[----:B--2---:R-:W-:-:S03]  /*7510*/  IADD3 R33, PT, PT, R39, 0x280, RZ ;  /* 0x0000028027217810 */ /* 0x004fc60007ffe0ff */
[----:B------:R-:W-:Y:S02]  /*7520*/  VIADD R29, R39, 0x1e0 ;  /* 0x000001e0271d7836 */ /* 0x000fe40000000000 */
[--C-:B------:R-:W-:Y:S01]  /*7530*/  IMAD.WIDE.U32 R24, R25, 0x4, R48.reuse ;  /* 0x0000000419187825 */ /* 0x100fe200078e0030 */
[----:B------:R-:W2:Y:S03]  /*7540*/  LDG.E.128 R20, desc[UR36][R20.64] ;  /* 0x0000002414147981 */ /* 0x000ea6000c1e1d00 */
        /* <DEDUP_REMOVED lines=16> */
[----:B------:R-:W3:Y:S04]  /*7650*/  LDS R66, [R65] ;  /* 0x0000000041427984 */ /* 0x000ee80000000800 */
[----:B------:R-:W2:Y:S04]  /*7660*/  LDS R68, [R65+0x8] ;  /* 0x0000080041447984 */ /* 0x000ea80000000800 */
        /* <DEDUP_REMOVED lines=9> */
[-C--:B---3--:R-:W-:Y:S01]  /*7700*/  FFMA.FTZ R67, R12, R66.reuse, R8 ;  /* 0x000000420c437223 */ /* 0x088fe20000010008 */
[-C--:B------:R-:W-:Y:S01]  /*7710*/  FFMA.FTZ R8, R13, R66.reuse, R9 ;  /* 0x000000420d087223 */ /* 0x080fe20000010009 */
[-C--:B------:R-:W-:Y:S01]  /*7720*/  FFMA.FTZ R9, R14, R66.reuse, R10 ;  /* 0x000000420e097223 */ /* 0x080fe2000001000a */
[----:B------:R-:W-:Y:S02]  /*7730*/  FFMA.FTZ R66, R15, R66, R11 ;  /* 0x000000420f427223 */ /* 0x000fe4000001000b */
[-C--:B--2---:R-:W-:Y:S01]  /*7740*/  FFMA.FTZ R8, R21, R68.reuse, R8 ;  /* 0x0000004415087223 */ /* 0x084fe20000010008 */
        /* <DEDUP_REMOVED lines=28> */
.L_x_4009:
[----:B------:R-:W-:Y:S05]  /*7910*/  BSYNC.RECONVERGENT B2 ;  /* 0x0000000000027941 */ /* 0x000fea0003800200 */
.L_x_4008:
        /* <DEDUP_REMOVED lines=8> */
[----:B------:R-:W-:Y:S02]  /*79a0*/  VIADD R25, R23, 0x140 ;  /* 0x0000014017197836 */ /* 0x000fe40000000000 */
[--C-:B------:R-:W-:Y:S01]  /*79b0*/  IMAD.WIDE.U32 R20, R21, 0x4, R48.reuse ;  /* 0x0000000415147825 */ /* 0x100fe200078e0030 */
[----:B------:R-:W3:Y:S01]  /*79c0*/  LDG.E.128 R12, desc[UR36][R12.64] ;  /* 0x000000240c0c7981 */ /* 0x000ee2000c1e1d00 */
[----:B------:R-:W-:Y:S02]  /*79d0*/  IADD3 R29, PT, PT, R23, 0x1e0, RZ ;  /* 0x000001e0171d7810 */ /* 0x000fe40007ffe0ff */
[--C-:B------:R-:W-:Y:S02]  /*79e0*/  IMAD.WIDE.U32 R24, R25, 0x4, R48.reuse ;  /* 0x0000000419187825 */ /* 0x100fe400078e0030 */
[----:B------:R-:W4:Y:S02]  /*79f0*/  LDG.E.128 R20, desc[UR36][R20.64] ;  /* 0x0000002414147981 */ /* 0x000f24000c1e1d00 */
[----:B------:R-:W-:-:S02]  /*7a00*/  IMAD.WIDE.U32 R28, R29, 0x4, R48 ;  /* 0x000000041d1c7825 */ /* 0x000fc400078e0030 */
[----:B------:R-:W4:Y:S04]  /*7a10*/  LDG.E.128 R24, desc[UR36][R24.64] ;  /* 0x0000002418187981 */ /* 0x000f28000c1e1d00 */
[----:B------:R-:W4:Y:S01]  /*7a20*/  LDG.E.128 R28, desc[UR36][R28.64] ;  /* 0x000000241c1c7981 */ /* 0x000f22000c1e1d00 */
[----:B------:R-:W0:Y:S01]  /*7a30*/  S2UR UR5, SR_CgaCtaId ;  /* 0x00000000000579c3 */ /* 0x000e220000008800 */
[----:B------:R-:W-:Y:S01]  /*7a40*/  UMOV UR4, 0x400 ;  /* 0x0000040000047882 */ /* 0x000fe20000000000 */
[C---:B--2---:R-:W-:Y:S01]  /*7a50*/  IMAD.IADD R32, R56.reuse, 0x1, -R17 ;  /* 0x0000000138207824 */ /* 0x044fe200078e0a11 */
[----:B------:R-:W-:Y:S01]  /*7a60*/  UIADD3 UR4, UPT, UPT, UR4, 0x210, URZ ;  /* 0x0000021004047890 */ /* 0x000fe2000fffe0ff */
[----:B------:R-:W-:-:S03]  /*7a70*/  IADD3 R56, PT, PT, R56, 0x8, RZ ;  /* 0x0000000838387810 */ /* 0x000fc60007ffe0ff */
[----:B0-----:R-:W-:-:S06]  /*7a80*/  ULEA UR4, UR5, UR4, 0x18 ;  /* 0x0000000405047291 */ /* 0x001fcc000f8ec0ff */
[----:B------:R-:W-:-:S05]  /*7a90*/  LEA R32, R32, UR4, 0x2 ;  /* 0x0000000420207c11 */ /* 0x000fca000f8e10ff */
[----:B------:R-:W3:Y:S04]  /*7aa0*/  LDS R33, [R32] ;  /* 0x0000000020217984 */ /* 0x000ee80000000800 */
[----:B------:R-:W4:Y:S04]  /*7ab0*/  LDS R34, [R32+0x8] ;  /* 0x0000080020227984 */ /* 0x000f280000000800 */
[----:B------:R-:W0:Y:S04]  /*7ac0*/  LDS R36, [R32+0x10] ;  /* 0x0000100020247984 */ /* 0x000e280000000800 */
[----:B------:R-:W1:Y:S01]  /*7ad0*/  LDS R37, [R32+0x18] ;  /* 0x0000180020257984 */ /* 0x000e620000000800 */
        /* <DEDUP_REMOVED lines=16> */
.L_x_4012:
[----:B------:R-:W-:Y:S05]  /*7be0*/  BSYNC.RECONVERGENT B2 ;  /* 0x0000000000027941 */ /* 0x000fea0003800200 */
.L_x_4011:
        /* <DEDUP_REMOVED lines=8> */
[----:B------:R-:W-:Y:S02]  /*7c70*/  IMAD.WIDE.U32 R20, R21, 0x4, R48 ;  /* 0x0000000415147825 */ /* 0x000fe400078e0030 */
[----:B------:R-:W3:Y:S04]  /*7c80*/  LDG.E.128 R12, desc[UR36][R12.64] ;  /* 0x000000240c0c7981 */ /* 0x000ee8000c1e1d00 */
[----:B------:R-:W4:Y:S01]  /*7c90*/  LDG.E.128 R20, desc[UR36][R20.64] ;  /* 0x0000002414147981 */ /* 0x000f22000c1e1d00 */
[----:B------:R-:W0:Y:S01]  /*7ca0*/  S2UR UR5, SR_CgaCtaId ;  /* 0x00000000000579c3 */ /* 0x000e220000008800 */
[----:B------:R-:W-:Y:S01]  /*7cb0*/  UMOV UR4, 0x400 ;  /* 0x0000040000047882 */ /* 0x000fe20000000000 */
[----:B------:R-:W-:Y:S01]  /*7cc0*/  IADD3 R3, PT, PT, -R17, R56, RZ ;  /* 0x0000003811037210 */ /* 0x000fe20007ffe1ff */
[----:B------:R-:W-:Y:S01]  /*7cd0*/  UIADD3 UR4, UPT, UPT, UR4, 0x210, URZ ;  /* 0x0000021004047890 */ /* 0x000fe2000fffe0ff */
[----:B------:R-:W-:-:S03]  /*7ce0*/  VIADD R56, R56, 0x4 ;  /* 0x0000000438387836 */ /* 0x000fc60000000000 */
[----:B0-----:R-:W-:-:S06]  /*7cf0*/  ULEA UR4, UR5, UR4, 0x18 ;  /* 0x0000000405047291 */ /* 0x001fcc000f8ec0ff */
[----:B------:R-:W-:-:S05]  /*7d00*/  LEA R3, R3, UR4, 0x2 ;  /* 0x0000000403037c11 */ /* 0x000fca000f8e10ff */
[----:B------:R-:W3:Y:S04]  /*7d10*/  LDS R24, [R3] ;  /* 0x0000000003187984 */ /* 0x000ee80000000800 */
[----:B------:R-:W4:Y:S01]  /*7d20*/  LDS R26, [R3+0x8] ;  /* 0x00000800031a7984 */ /* 0x000f220000000800 */
[-C--:B---3--:R-:W-:Y:S01]  /*7d30*/  FFMA.FTZ R25, R12, R24.reuse, R8 ;  /* 0x000000180c197223 */ /* 0x088fe20000010008 */
[-C--:B------:R-:W-:Y:S01]  /*7d40*/  FFMA.FTZ R12, R13, R24.reuse, R9 ;  /* 0x000000180d0c7223 */ /* 0x080fe20000010009 */
[-C--:B------:R-:W-:Y:S01]  /*7d50*/  FFMA.FTZ R13, R14, R24.reuse, R10 ;  /* 0x000000180e0d7223 */ /* 0x080fe2000001000a */
[----:B------:R-:W-:Y:S01]  /*7d60*/  FFMA.FTZ R24, R15, R24, R11 ;  /* 0x000000180f187223 */ /* 0x000fe2000001000b */
[-C--:B----4-:R-:W-:Y:S01]  /*7d70*/  FFMA.FTZ R8, R20, R26.reuse, R25 ;  /* 0x0000001a14087223 */ /* 0x090fe20000010019 */
[-C--:B------:R-:W-:Y:S01]  /*7d80*/  FFMA.FTZ R9, R21, R26.reuse, R12 ;  /* 0x0000001a15097223 */ /* 0x080fe2000001000c */
[-C--:B------:R-:W-:Y:S01]  /*7d90*/  FFMA.FTZ R10, R22, R26.reuse, R13 ;  /* 0x0000001a160a7223 */ /* 0x080fe2000001000d */
[----:B------:R-:W-:-:S07]  /*7da0*/  FFMA.FTZ R11, R23, R26, R24 ;  /* 0x0000001a170b7223 */ /* 0x000fce0000010018 */
.L_x_4014:
[----:B------:R-:W-:Y:S05]  /*7db0*/  BSYNC.RECONVERGENT B2 ;  /* 0x0000000000027941 */ /* 0x000fea0003800200 */
.L_x_4013:
        /* <DEDUP_REMOVED lines=15> */
.L_x_4007:
[----:B------:R-:W-:Y:S05]  /*7eb0*/  BSYNC.RECONVERGENT B1 ;  /* 0x0000000000017941 */ /* 0x000fea0003800200 */
.L_x_4006:
        /* <DEDUP_REMOVED lines=21> */
.L_x_4028:
[C---:B------:R-:W-:Y:S01]  /*8010*/  VIADD R14, R54.reuse, 0xfffffffc ;  /* 0xfffffffc360e7836 */ /* 0x040fe20000000000 */
[----:B------:R-:W-:Y:S01]  /*8020*/  IADD3 R21, PT, PT, R21, 0x4, RZ ;  /* 0x0000000415157810 */ /* 0x000fe20007ffe0ff */
[C---:B------:R-:W-:Y:S01]  /*8030*/  VIADD R24, R54.reuse, 0x2 ;  /* 0x0000000236187836 */ /* 0x040fe20000000000 */
[----:B------:R-:W-:Y:S01]  /*8040*/  IADD3 R26, PT, PT, R54, -0x2, RZ ;  /* 0xfffffffe361a7810 */ /* 0x000fe20007ffe0ff */
[----:B------:R-:W-:Y:S01]  /*8050*/  BSSY.RECONVERGENT B4, `(.L_x_4020) ;  /* 0x0000025000047945 */ /* 0x000fe20003800200 */
[-C--:B-1----:R-:W-:Y:S02]  /*8060*/  ISETP.GE.AND P4, PT, R14, R57.reuse, PT ;  /* 0x000000390e00720c */ /* 0x082fe40003f86270 */
        /* <DEDUP_REMOVED lines=29> */
[----:B------:R-:W-:-:S06]  /*8240*/  IMAD.WIDE.U32 R12, R13, 0x4, R48 ;  /* 0x000000040d0c7825 */ /* 0x000fcc00078e0030 */
[----:B------:R-:W0:Y:S02]  /*8250*/  LDG.E.128 R12, desc[UR36][R12.64] ;  /* 0x000000240c0c7981 */ /* 0x000e24000c1e1d00 */
[-C--:B0-----:R-:W-:Y:S01]  /*8260*/  FFMA.FTZ R8, R12, R23.reuse, R8 ;  /* 0x000000170c087223 */ /* 0x081fe20000010008 */
[-C--:B------:R-:W-:Y:S01]  /*8270*/  FFMA.FTZ R9, R13, R23.reuse, R9 ;  /* 0x000000170d097223 */ /* 0x080fe20000010009 */
[-C--:B------:R-:W-:Y:S01]  /*8280*/  FFMA.FTZ R10, R14, R23.reuse, R10 ;  /* 0x000000170e0a7223 */ /* 0x080fe2000001000a */
[----:B------:R-:W-:-:S07]  /*8290*/  FFMA.FTZ R11, R15, R23, R11 ;  /* 0x000000170f0b7223 */ /* 0x000fce000001000b */
.L_x_4021:
[----:B------:R-:W-:Y:S05]  /*82a0*/  BSYNC.RECONVERGENT B4 ;  /* 0x0000000000047941 */ /* 0x000fea0003800200 */
.L_x_4020:
        /* <DEDUP_REMOVED lines=32> */
.L_x_4023:
[----:B------:R-:W-:Y:S05]  /*84b0*/  BSYNC.RECONVERGENT B4 ;  /* 0x0000000000047941 */ /* 0x000fea0003800200 */
.L_x_4022:
        /* <DEDUP_REMOVED lines=32> */
.L_x_4025:
[----:B------:R-:W-:Y:S05]  /*86c0*/  BSYNC.RECONVERGENT B4 ;  /* 0x0000000000047941 */ /* 0x000fea0003800200 */
.L_x_4024:
        /* <DEDUP_REMOVED lines=32> */
.L_x_4027:
[----:B------:R-:W-:Y:S05]  /*88d0*/  BSYNC.RECONVERGENT B4 ;  /* 0x0000000000047941 */ /* 0x000fea0003800200 */
.L_x_4026:
[----:B------:R-:W-:Y:S01]  /*88e0*/  IADD3 R54, PT, PT, R54, 0x8, RZ ;  /* 0x0000000836367810 */ /* 0x000fe20007ffe0ff */
[----:B------:R-:W-:Y:S01]  /*88f0*/  VIADD R22, R22, 0x20 ;  /* 0x0000002016167836 */ /* 0x000fe20000000000 */
[----:B------:R-:W-:Y:S06]  /*8900*/  @P0 BRA `(.L_x_4028) ;  /* 0xfffffff400c00947 */ /* 0x000fec000383ffff */
[----:B------:R-:W-:Y:S05]  /*8910*/  BSYNC.RECONVERGENT B1 ;  /* 0x0000000000017941 */ /* 0x000fea0003800200 */
.L_x_4019:
[----:B------:R-:W-:-:S07]  /*8920*/  IADD3 R54, PT, PT, R54, -0x4, RZ ;  /* 0xfffffffc36367810 */ /* 0x000fce0007ffe0ff */
.L_x_4018:
[----:B------:R-:W-:Y:S05]  /*8930*/  BSYNC.RECONVERGENT B2 ;  /* 0x0000000000027941 */ /* 0x000fea0003800200 */
.L_x_4017:
        /* <DEDUP_REMOVED lines=46> */
.L_x_4032:
[----:B------:R-:W-:Y:S05]  /*8c20*/  BSYNC.RECONVERGENT B2 ;  /* 0x0000000000027941 */ /* 0x000fea0003800200 */
.L_x_4031:
        /* <DEDUP_REMOVED lines=32> */
.L_x_4034:
[----:B------:R-:W-:Y:S05]  /*8e30*/  BSYNC.RECONVERGENT B2 ;  /* 0x0000000000027941 */ /* 0x000fea0003800200 */
.L_x_4033:
[----:B------:R-:W-:-:S07]  /*8e40*/  VIADD R54, R54, 0x4 ;  /* 0x0000000436367836 */ /* 0x000fce0000000000 */
.L_x_4030:
[----:B------:R-:W-:Y:S05]  /*8e50*/  BSYNC.RECONVERGENT B1 ;  /* 0x0000000000017941 */ /* 0x000fea0003800200 */
.L_x_4029:
[----:B------:R-:W-:-:S04]  /*8e60*/  LOP3.LUT P0, RZ, R3, 0x2, RZ, 0xc0, !PT ;  /* 0x0000000203ff7812 */ /* 0x000fc8000780c0ff */
[----:B------:R-:W-:-:S13]  /*8e70*/  ISETP.LT.OR P0, PT, R54, R57, P0 ;  /* 0x000000393600720c */ /* 0x000fda0000701670 */
[----:B------:R-:W-:Y:S05]  /*8e80*/  @P0 BRA `(.L_x_4016) ;  /* 0x0000000000900947 */ /* 0x000fea0003800000 */
[----:B------:R-:W-:Y:S01]  /*8e90*/  IABS R14, R57 ;  /* 0x00000039000e7213 */ /* 0x000fe20000000000 */
[----:B------:R-:W-:Y:S01]  /*8ea0*/  HFMA2 R12, -RZ, RZ, 0, 0 ;  /* 0x00000000ff0c7431 */ /* 0x000fe200000001ff */
        /* <DEDUP_REMOVED lines=34> */
.L_x_4016:
[----:B------:R-:W-:Y:S05]  /*90d0*/  BSYNC.RECONVERGENT B3 ;  /* 0x0000000000037941 */ /* 0x000fea0003800200 */
.L_x_4015:
[----:B------:R-:W-:-:S13]  /*90e0*/  ISETP.NE.AND P0, PT, R0, R53, PT ;  /* 0x000000350000720c */ /* 0x000fda0003f05270 */
[----:B------:R-:W-:Y:S05]  /*90f0*/  @P0 BRA `(.L_x_4005) ;  /* 0x0000000000e40947 */ /* 0x000fea0003800000 */
[----:B------:R-:W0:Y:S01]  /*9100*/  LDC R0, c[0x0][0x478] ;  /* 0x00011e00ff007b82 */ /* 0x000e220000000800 */
[----:B------:R-:W-:Y:S01]  /*9110*/  IMAD.IADD R23, R52, 0x1, R2 ;  /* 0x0000000134177824 */ /* 0x000fe200078e0202 */
[----:B------:R-:W1:Y:S01]  /*9120*/  LDCU.64 UR4, c[0x0][0x460] ;  /* 0x00008c00ff0477ac */ /* 0x000e620008000a00 */
[----:B0-----:R-:W-:-:S13]  /*9130*/  ISETP.NE.AND P1, PT, R0, 0x2, PT ;  /* 0x000000020000780c */ /* 0x001fda0003f25270 */
[----:B------:R-:W0:Y:S08]  /*9140*/  @!P1 LDC.64 R12, c[0x0][0x3a8] ;  /* 0x0000ea00ff0c9b82 */ /* 0x000e300000000a00 */
[----:B------:R-:W3:Y:S01]  /*9150*/  @!P1 LDC.64 R14, c[0x0][0x468] ;  /* 0x00011a00ff0e9b82 */ /* 0x000ee20000000a00 */
[----:B0-----:R-:W-:-:S04]  /*9160*/  @!P1 IADD3 R2, P0, PT, R23, R12, RZ ;  /* 0x0000000c17029210 */ /* 0x001fc80007f1e0ff */
[----:B------:R-:W-:-:S03]  /*9170*/  @!P1 LEA.HI.X.SX32 R3, R23, R13, 0x1, P0 ;  /* 0x0000000d17039211 */ /* 0x000fc600000f0eff */
[----:B------:R-:W0:Y:S01]  /*9180*/  @P1 LDC.64 R12, c[0x0][0x3a8] ;  /* 0x0000ea00ff0c1b82 */ /* 0x000e220000000a00 */
[----:B---3--:R-:W3:Y:S04]  /*9190*/  @!P1 LDG.E R15, desc[UR36][R14.64+0x8] ;  /* 0x000008240e0f9981 */ /* 0x008ee8000c1e1900 */
[----:B------:R-:W4:Y:S01]  /*91a0*/  @!P1 LDG.E R0, desc[UR36][R2.64] ;  /* 0x0000002402009981 */ /* 0x000f22000c1e1900 */
[----:B-1----:R-:W-:-:S04]  /*91b0*/  ISETP.NE.U32.AND P0, PT, RZ, UR4, PT ;  /* 0x00000004ff007c0c */ /* 0x002fc8000bf05070 */
[----:B------:R-:W-:Y:S01]  /*91c0*/  ISETP.NE.AND.EX P0, PT, RZ, UR5, PT, P0 ;  /* 0x00000005ff007c0c */ /* 0x000fe2000bf05300 */
[----:B------:R-:W-:Y:S01]  /*91d0*/  IMAD.IADD R17, R18, 0x1, -R17 ;  /* 0x0000000112117824 */ /* 0x000fe200078e0a11 */
[----:B------:R-:W1:Y:S11]  /*91e0*/  LDCU.64 UR4, c[0x0][0x3c0] ;  /* 0x00007800ff0477ac */ /* 0x000e760008000a00 */
[----:B------:R-:W2:Y:S08]  /*91f0*/  @P0 LDC R25, c[0x0][0x3f8] ;  /* 0x0000fe00ff190b82 */ /* 0x000eb00000000800 */
[----:B------:R-:W1:Y:S01]  /*9200*/  @P0 LDC.64 R20, c[0x0][0x458] ;  /* 0x00011600ff140b82 */ /* 0x000e620000000a00 */
[----:B0-----:R-:W-:-:S04]  /*9210*/  @P1 IMAD.WIDE R2, R23, 0x4, R12 ;  /* 0x0000000417021825 */ /* 0x001fc800078e020c */
[----:B--2---:R-:W-:-:S04]  /*9220*/  @P0 IMAD R51, R16, R25, R51 ;  /* 0x0000001910330224 */ /* 0x004fc800078e0233 */
[----:B------:R-:W-:-:S04]  /*9230*/  @P0 IMAD R51, R51, 0x50, R52 ;  /* 0x0000005033330824 */ /* 0x000fc800078e0234 */
[----:B-1----:R-:W-:Y:S01]  /*9240*/  @P0 IMAD.WIDE R20, R51, 0x4, R20 ;  /* 0x0000000433140825 */ /* 0x002fe200078e0214 */
[----:B----4-:R-:W3:Y:S08]  /*9250*/  @!P1 I2F.S8 R22, R0 ;  /* 0x0000000000169306 */ /* 0x010ef00000001400 */
[----:B------:R-:W0:Y:S08]  /*9260*/  @!P1 I2F.S8 R24, R0.B1 ;  /* 0x1000000000189306 */ /* 0x000e300000001400 */
[----:B------:R-:W1:Y:S08]  /*9270*/  @!P1 I2F.S8 R26, R0.B2 ;  /* 0x20000000001a9306 */ /* 0x000e700000001400 */
[----:B------:R-:W2:Y:S01]  /*9280*/  @!P1 I2F.S8 R28, R0.B3 ;  /* 0x30000000001c9306 */ /* 0x000ea20000001400 */
[C---:B---3--:R-:W-:Y:S01]  /*9290*/  @!P1 FMUL.FTZ R12, R15.reuse, R22 ;  /* 0x000000160f0c9220 */ /* 0x048fe20000410000 */
[C---:B0-----:R-:W-:Y:S01]  /*92a0*/  @!P1 FMUL.FTZ R13, R15.reuse, R24 ;  /* 0x000000180f0d9220 */ /* 0x041fe20000410000 */
[----:B------:R-:W3:Y:S01]  /*92b0*/  @P0 LDG.E.128 R20, desc[UR36][R20.64] ;  /* 0x0000002414140981 */ /* 0x000ee2000c1e1d00 */
[C---:B-1----:R-:W-:Y:S01]  /*92c0*/  @!P1 FMUL.FTZ R14, R15.reuse, R26 ;  /* 0x0000001a0f0e9220 */ /* 0x042fe20000410000 */
[----:B--2---:R-:W-:-:S06]  /*92d0*/  @!P1 FMUL.FTZ R15, R15, R28 ;  /* 0x0000001c0f0f9220 */ /* 0x004fcc0000410000 */
[----:B------:R0:W2:Y:S01]  /*92e0*/  @P1 LDG.E.128 R12, desc[UR36][R2.64] ;  /* 0x00000024020c1981 */ /* 0x0000a2000c1e1d00 */
[----:B------:R-:W1:Y:S01]  /*92f0*/  S2R R25, SR_CgaCtaId ;  /* 0x0000000000197919 */ /* 0x000e620000008800 */
[----:B------:R-:W-:-:S04]  /*9300*/  MOV R0, 0x400 ;  /* 0x0000040000007802 */ /* 0x000fc80000000f00 */
[----:B------:R-:W-:Y:S01]  /*9310*/  IADD3 R0, PT, PT, R0, 0x210, RZ ;  /* 0x0000021000007810 */ /* 0x000fe20007ffe0ff */
[----:B------:R-:W-:-:S03]  /*9320*/  IMAD R19, R19, 0x50, RZ ;  /* 0x0000005013137824 */ /* 0x000fc600078e02ff */
[----:B-1----:R-:W-:-:S04]  /*9330*/  LEA R0, R25, R0, 0x18 ;  /* 0x0000000019007211 */ /* 0x002fc800078ec0ff */
[----:B------:R-:W-:Y:S01]  /*9340*/  LEA R17, R17, R0, 0x2 ;  /* 0x0000000011117211 */ /* 0x000fe200078e10ff */
[----:B------:R-:W-:-:S05]  /*9350*/  IMAD R0, R55, R57, R52 ;  /* 0x0000003937007224 */ /* 0x000fca00078e0234 */
[----:B------:R-:W1:Y:S01]  /*9360*/  LDS R17, [R17] ;  /* 0x0000000011117984 */ /* 0x000e620000000800 */
[----:B0-----:R-:W-:Y:S02]  /*9370*/  SHF.R.S32.HI R2, RZ, 0x1f, R0 ;  /* 0x0000001fff027819 */ /* 0x001fe40000011400 */
        /* <DEDUP_REMOVED lines=8> */
[----:B---3--:R-:W-:Y:S01]  /*9400*/  @P0 FMUL.FTZ R4, R4, R20 ;  /* 0x0000001404040220 */ /* 0x008fe20000410000 */
        /* <DEDUP_REMOVED lines=8> */
.L_x_4005:
[----:B------:R-:W-:Y:S05]  /*9490*/  BSYNC.RECONVERGENT B0 ;  /* 0x0000000000007941 */ /* 0x000fea0003800200 */
.L_x_4004:
[----:B------:R-:W-:Y:S01]  /*94a0*/  BAR.SYNC.DEFER_BLOCKING 0x0 ;  /* 0x0000000000007b1d */ /* 0x000fe20000010000 */
[----:B------:R-:W-:-:S04]  /*94b0*/  ISETP.GT.U32.AND P1, PT, R52, 0x4f, PT ;  /* 0x0000004f3400780c */ /* 0x000fc80003f24070 */
[----:B------:R-:W-:-:S09]  /*94c0*/  ISETP.GT.U32.OR P0, PT, R50, 0x1f, P1 ;  /* 0x0000001f3200780c */ /* 0x000fd20000f04470 */
[----:B------:R-:W-:Y:S05]  /*94d0*/  @P1 BRA `(.L_x_4035) ;  /* 0x0000000000441947 */ /* 0x000fea0003800000 */
[----:B------:R-:W1:Y:S01]  /*94e0*/  S2UR UR5, SR_CgaCtaId ;  /* 0x00000000000579c3 */ /* 0x000e620000008800 */
[----:B------:R-:W-:Y:S01]  /*94f0*/  UMOV UR4, 0x400 ;  /* 0x0000040000047882 */ /* 0x000fe20000000000 */
[C---:B------:R-:W-:Y:S01]  /*9500*/  LOP3.LUT R0, R50.reuse, 0x3e0, RZ, 0xc0, !PT ;  /* 0x000003e032007812 */ /* 0x040fe200078ec0ff */
[----:B------:R-:W-:Y:S01]  /*9510*/  UIADD3 UR4, UPT, UPT, UR4, 0x210, URZ ;  /* 0x0000021004047890 */ /* 0x000fe2000fffe0ff */
[----:B------:R-:W-:Y:S02]  /*9520*/  ISETP.GT.U32.AND P2, PT, R50, 0x1f, PT ;  /* 0x0000001f3200780c */ /* 0x000fe40003f44070 */
[----:B------:R-:W-:Y:S01]  /*9530*/  ISETP.NE.AND P1, PT, R0, 0x20, PT ;  /* 0x000000200000780c */ /* 0x000fe20003f25270 */
[----:B-1----:R-:W-:-:S06]  /*9540*/  ULEA UR4, UR5, UR4, 0x18 ;  /* 0x0000000405047291 */ /* 0x002fcc000f8ec0ff */
        /* <DEDUP_REMOVED lines=10> */
.L_x_4035:
[----:B------:R-:W-:Y:S05]  /*95f0*/  @P0 EXIT ;  /* 0x000000000000094d */ /* 0x000fea0003800000 */
[----:B------:R-:W1:Y:S02]  /*9600*/  LDCU UR4, c[0x0][0x478] ;  /* 0x00008f00ff0477ac */ /* 0x000e640008000800 */
[----:B-1----:R-:W-:-:S09]  /*9610*/  UISETP.NE.AND UP0, UPT, UR4, 0x2, UPT ;  /* 0x000000020400788c */ /* 0x002fd2000bf05270 */
[----:B------:R-:W-:Y:S05]  /*9620*/  BRA.U UP0, `(.L_x_4036) ;  /* 0x00000001007c7547 */ /* 0x000fea000b800000 */
[----:B0-----:R-:W0:Y:S01]  /*9630*/  LDC.64 R2, c[0x0][0x470] ;  /* 0x00011c00ff027b82 */ /* 0x001e220000000a00 */
[----:B------:R-:W1:Y:S01]  /*9640*/  LDCU.64 UR4, c[0x0][0x380] ;  /* 0x00007000ff0477ac */ /* 0x000e620008000a00 */
[----:B0-----:R-:W3:Y:S01]  /*9650*/  LDG.E R2, desc[UR36][R2.64] ;  /* 0x0000002402027981 */ /* 0x001ee2000c1e1900 */
[----:B------:R-:W-:Y:S01]  /*9660*/  IADD3 R52, PT, PT, R55, R52, RZ ;  /* 0x0000003437347210 */ /* 0x000fe20007ffe0ff */
        /* <DEDUP_REMOVED lines=14> */
[----:B0-----:R-:W-:-:S03]  /*9750*/  PRMT R9, R9, 0x8880, RZ ;  /* 0x0000888009097816 */ /* 0x001fc600000000ff */
[----:B------:R-:W-:Y:S01]  /*9760*/  IMAD R3, R0, 0x1000000, R3 ;  /* 0x0100000000037824 */ /* 0x000fe200078e0203 */
[----:B------:R-:W-:Y:S02]  /*9770*/  PRMT R2, R9, 0x7710, RZ ;  /* 0x0000771009027816 */ /* 0x000fe400000000ff */
[----:B---3-5:R-:W-:-:S04]  /*9780*/  PRMT R4, R8, 0x8880, RZ ;  /* 0x0000888008047816 */ /* 0x028fc800000000ff */
[----:B------:R-:W-:Y:S02]  /*9790*/  PRMT R0, R4, 0x7710, RZ ;  /* 0x0000771004007816 */ /* 0x000fe400000000ff */
[----:B------:R-:W-:Y:S02]  /*97a0*/  LOP3.LUT R4, R2, 0xff, RZ, 0xc0, !PT ;  /* 0x000000ff02047812 */ /* 0x000fe400078ec0ff */
[----:B------:R-:W-:Y:S02]  /*97b0*/  LOP3.LUT R5, R0, 0xff, RZ, 0xc0, !PT ;  /* 0x000000ff00057812 */ /* 0x000fe400078ec0ff */
[----:B------:R-:W-:Y:S02]  /*97c0*/  LEA R4, R4, R3, 0x8 ;  /* 0x0000000304047211 */ /* 0x000fe400078e40ff */
[----:B-1----:R-:W-:-:S03]  /*97d0*/  IADD3 R2, P0, PT, R52, UR4, RZ ;  /* 0x0000000434027c10 */ /* 0x002fc6000ff1e0ff */
[----:B------:R-:W-:Y:S01]  /*97e0*/  IMAD.IADD R5, R4, 0x1, R5 ;  /* 0x0000000104057824 */ /* 0x000fe200078e0205 */
[----:B------:R-:W-:-:S05]  /*97f0*/  LEA.HI.X.SX32 R3, R52, UR5, 0x1, P0 ;  /* 0x0000000534037c11 */ /* 0x000fca00080f0eff */
[----:B------:R-:W-:Y:S01]  /*9800*/  STG.E desc[UR36][R2.64], R5 ;  /* 0x0000000502007986 */ /* 0x000fe2000c101924 */
[----:B------:R-:W-:Y:S05]  /*9810*/  EXIT ;  /* 0x000000000000794d */ /* 0x000fea0003800000 */
.L_x_4036:
[----:B0-----:R-:W0:Y:S01]  /*9820*/  LDC.64 R2, c[0x0][0x380] ;  /* 0x0000e000ff027b82 */ /* 0x001e220000000a00 */
[----:B------:R-:W-:-:S05]  /*9830*/  IADD3 R55, PT, PT, R55, R52, RZ ;  /* 0x0000003437377210 */ /* 0x000fca0007ffe0ff */
[----:B0-----:R-:W-:-:S05]  /*9840*/  IMAD.WIDE R2, R55, 0x4, R2 ;  /* 0x0000000437027825 */ /* 0x001fca00078e0202 */
[----:B------:R-:W-:Y:S01]  /*9850*/  STG.E.128 desc[UR36][R2.64], R8 ;  /* 0x0000000802007986 */ /* 0x000fe2000c101d24 */
[----:B------:R-:W-:Y:S05]  /*9860*/  EXIT ;  /* 0x000000000000794d */ /* 0x000fea0003800000 */
.L_x_3960:
[----:B------:R-:W-:Y:S02]  /*9870*/  IMAD.MOV.U32 R12, RZ, RZ, 0x10 ;  /* 0x00000010ff0c7424 */ /* 0x000fe400078e00ff */
[----:B------:R-:W-:Y:S02]  /*9880*/  HFMA2 R11, -RZ, RZ, 0, 1.847743988037109375e-06 ;  /* 0x0000001fff0b7431 */ /* 0x000fe400000001ff */
[----:B------:R-:W-:-:S07]  /*9890*/  IMAD.MOV.U32 R15, RZ, RZ, -0x1 ;  /* 0xffffffffff0f7424 */ /* 0x000fce00078e00ff */
[----:B0----5:R-:W-:Y:S05]  /*98a0*/  WARPSYNC.COLLECTIVE R15, `(.L_x_4037) ;  /* 0x000000000f087348 */ /* 0x021fea0003c00000 */
[----:B------:R1:W2:Y:S02]  /*98b0*/  SHFL.BFLY P6, R14, R13, R12, R11 ;  /* 0x0c00000c0d0e7389 */ /* 0x0002a400000c000b */
[----:B012--5:R-:W-:Y:S05]  /*98c0*/  ENDCOLLECTIVE ;  /* 0x000000000000791b */ /* 0x027fea0003800000 */
.L_x_4037:
[----:B------:R-:W-:Y:S02]  /*98d0*/  IMAD.MOV.U32 R12, RZ, RZ, 0x8 ;  /* 0x00000008ff0c7424 */ /* 0x000fe400078e00ff */
[----:B------:R-:W-:-:S05]  /*98e0*/  FADD.FTZ R0, R13, R14 ;  /* 0x0000000e0d007221 */ /* 0x000fca0000010000 */
[----:B------:R-:W-:-:S07]  /*98f0*/  MOV R13, R0 ;  /* 0x00000000000d7202 */ /* 0x000fce0000000f00 */
[----:B------:R-:W-:Y:S05]  /*9900*/  WARPSYNC.COLLECTIVE R15, `(.L_x_4038) ;  /* 0x000000000f087348 */ /* 0x000fea0003c00000 */
[----:B------:R0:W1:Y:S02]  /*9910*/  SHFL.BFLY P6, R14, R13, R12, R11 ;  /* 0x0c00000c0d0e7389 */ /* 0x00006400000c000b */
[----:B01----:R-:W-:Y:S05]  /*9920*/  ENDCOLLECTIVE ;  /* 0x000000000000791b */ /* 0x003fea0003800000 */
.L_x_4038:
[----:B------:R-:W-:Y:S02]  /*9930*/  IMAD.MOV.U32 R12, RZ, RZ, 0x4 ;  /* 0x00000004ff0c7424 */ /* 0x000fe400078e00ff */
[----:B------:R-:W-:-:S05]  /*9940*/  FADD.FTZ R3, R0, R14 ;  /* 0x0000000e00037221 */ /* 0x000fca0000010000 */
[----:B------:R-:W-:-:S07]  /*9950*/  MOV R13, R3 ;  /* 0x00000003000d7202 */ /* 0x000fce0000000f00 */
[----:B------:R-:W-:Y:S05]  /*9960*/  WARPSYNC.COLLECTIVE R15, `(.L_x_4039) ;  /* 0x000000000f087348 */ /* 0x000fea0003c00000 */
[----:B------:R0:W1:Y:S02]  /*9970*/  SHFL.BFLY P6, R14, R13, R12, R11 ;  /* 0x0c00000c0d0e7389 */ /* 0x00006400000c000b */
[----:B01----:R-:W-:Y:S05]  /*9980*/  ENDCOLLECTIVE ;  /* 0x000000000000791b */ /* 0x003fea0003800000 */
.L_x_4039:
[----:B------:R-:W-:Y:S02]  /*9990*/  IMAD.MOV.U32 R12, RZ, RZ, 0x2 ;  /* 0x00000002ff0c7424 */ /* 0x000fe400078e00ff */
[----:B------:R-:W-:-:S05]  /*99a0*/  FADD.FTZ R4, R3, R14 ;  /* 0x0000000e03047221 */ /* 0x000fca0000010000 */
[----:B------:R-:W-:-:S07]  /*99b0*/  MOV R13, R4 ;  /* 0x00000004000d7202 */ /* 0x000fce0000000f00 */
[----:B------:R-:W-:Y:S05]  /*99c0*/  WARPSYNC.COLLECTIVE R15, `(.L_x_4040) ;  /* 0x000000000f087348 */ /* 0x000fea0003c00000 */
[----:B------:R0:W1:Y:S02]  /*99d0*/  SHFL.BFLY P6, R14, R13, R12, R11 ;  /* 0x0c00000c0d0e7389 */ /* 0x00006400000c000b */
[----:B01----:R-:W-:Y:S05]  /*99e0*/  ENDCOLLECTIVE ;  /* 0x000000000000791b */ /* 0x003fea0003800000 */
.L_x_4040:
[----:B------:R-:W-:Y:S02]  /*99f0*/  IMAD.MOV.U32 R12, RZ, RZ, 0x1 ;  /* 0x00000001ff0c7424 */ /* 0x000fe400078e00ff */
[----:B------:R-:W-:-:S05]  /*9a00*/  FADD.FTZ R5, R4, R14 ;  /* 0x0000000e04057221 */ /* 0x000fca0000010000 */
[----:B------:R-:W-:-:S07]  /*9a10*/  MOV R13, R5 ;  /* 0x00000005000d7202 */ /* 0x000fce0000000f00 */
[----:B------:R-:W-:Y:S05]  /*9a20*/  WARPSYNC.COLLECTIVE R15, `(.L_x_4041) ;  /* 0x000000000f087348 */ /* 0x000fea0003c00000 */
[----:B------:R0:W1:Y:S02]  /*9a30*/  SHFL.BFLY P6, R14, R13, R12, R11 ;  /* 0x0c00000c0d0e7389 */ /* 0x00006400000c000b */
[----:B01----:R-:W-:Y:S05]  /*9a40*/  ENDCOLLECTIVE ;  /* 0x000000000000791b */ /* 0x003fea0003800000 */
.L_x_4041:
[----:B------:R-:W-:Y:S05]  /*9a50*/  BRA `(.L_x_4042) ;  /* 0xffffff7c00fc7947 */ /* 0x000fea000383ffff */
.L_x_3964:
[----:B------:R-:W-:Y:S01]  /*9a60*/  HFMA2 R12, -RZ, RZ, 0, 1.1920928955078125e-07 ;  /* 0x00000002ff0c7431 */ /* 0x000fe200000001ff */
[----:B------:R-:W-:Y:S01]  /*9a70*/  BSSY B1, `(.L_x_4043) ;  /* 0x0000006000017945 */ /* 0x000fe20003800000 */
[----:B------:R-:W-:Y:S01]  /*9a80*/  IMAD.MOV.U32 R11, RZ, RZ, 0x1f ;  /* 0x0000001fff0b7424 */ /* 0x000fe200078e00ff */
[----:B------:R-:W-:-:S07]  /*9a90*/  MOV R15, 0xffffffff ;  /* 0xffffffff000f7802 */ /* 0x000fce0000000f00 */
[----:B-----5:R-:W-:Y:S05]  /*9aa0*/  WARPSYNC.COLLECTIVE R15, `(.L_x_4044) ;  /* 0x000000000f087348 */ /* 0x020fea0003c00000 */
[----:B------:R0:W1:Y:S02]  /*9ab0*/  SHFL.BFLY P6, R14, R13, R12, R11 ;  /* 0x0c00000c0d0e7389 */ /* 0x00006400000c000b */
[----:B01---5:R-:W-:Y:S05]  /*9ac0*/  ENDCOLLECTIVE ;  /* 0x000000000000791b */ /* 0x023fea0003800000 */
.L_x_4044:
[----:B------:R-:W-:Y:S05]  /*9ad0*/  BSYNC B1 ;  /* 0x0000000000017941 */ /* 0x000fea0003800000 */
.L_x_4043:
[----:B------:R-:W-:Y:S01]  /*9ae0*/  FADD.FTZ R13, R13, R14 ;  /* 0x0000000e0d0d7221 */ /* 0x000fe20000010000 */
[----:B------:R-:W-:Y:S02]  /*9af0*/  IMAD.MOV.U32 R12, RZ, RZ, 0x1 ;  /* 0x00000001ff0c7424 */ /* 0x000fe400078e00ff */
[----:B------:R-:W-:Y:S02]  /*9b00*/  HFMA2 R11, -RZ, RZ, 0, 1.847743988037109375e-06 ;  /* 0x0000001fff0b7431 */ /* 0x000fe400000001ff */
[----:B------:R-:W-:-:S07]  /*9b10*/  IMAD.MOV.U32 R15, RZ, RZ, -0x1 ;  /* 0xffffffffff0f7424 */ /* 0x000fce00078e00ff */
[----:B------:R-:W-:Y:S05]  /*9b20*/  WARPSYNC.COLLECTIVE R15, `(.L_x_4045) ;  /* 0x000000000f087348 */ /* 0x000fea0003c00000 */
[----:B------:R0:W1:Y:S02]  /*9b30*/  SHFL.BFLY P6, R14, R13, R12, R11 ;  /* 0x0c00000c0d0e7389 */ /* 0x00006400000c000b */
[----:B01----:R-:W-:Y:S05]  /*9b40*/  ENDCOLLECTIVE ;  /* 0x000000000000791b */ /* 0x003fea0003800000 */
.L_x_4045:
[----:B------:R-:W-:Y:S05]  /*9b50*/  BRA `(.L_x_4046) ;  /* 0xffffffa000807947 */ /* 0x000fea000383ffff */
.L_x_3968:
[----:B------:R-:W-:Y:S01]  /*9b60*/  HFMA2 R11, -RZ, RZ, 0, 1.847743988037109375e-06 ;  /* 0x0000001fff0b7431 */ /* 0x000fe200000001ff */
[----:B------:R-:W-:Y:S01]  /*9b70*/  BSSY B0, `(.L_x_4047) ;  /* 0x0000007000007945 */ /* 0x000fe20003800000 */
[----:B------:R-:W-:Y:S01]  /*9b80*/  MOV R13, R82 ;  /* 0x00000052000d7202 */ /* 0x000fe20000000f00 */
[----:B------:R-:W-:Y:S02]  /*9b90*/  IMAD.MOV.U32 R12, RZ, RZ, 0x10 ;  /* 0x00000010ff0c7424 */ /* 0x000fe400078e00ff */
[----:B------:R-:W-:-:S07]  /*9ba0*/  IMAD.MOV.U32 R15, RZ, RZ, -0x1 ;  /* 0xffffffffff0f7424 */ /* 0x000fce00078e00ff */
[----:B--23--:R-:W-:Y:S05]  /*9bb0*/  WARPSYNC.COLLECTIVE R15, `(.L_x_4048) ;  /* 0x000000000f087348 */ /* 0x00cfea0003c00000 */
[----:B------:R0:W1:Y:S02]  /*9bc0*/  SHFL.BFLY P6, R14, R13, R12, R11 ;  /* 0x0c00000c0d0e7389 */ /* 0x00006400000c000b */
[----:B0123--:R-:W-:Y:S05]  /*9bd0*/  ENDCOLLECTIVE ;  /* 0x000000000000791b */ /* 0x00ffea0003800000 */
.L_x_4048:
[----:B------:R-:W-:Y:S05]  /*9be0*/  BSYNC B0 ;  /* 0x0000000000007941 */ /* 0x000fea0003800000 */
.L_x_4047:
[----:B------:R-:W-:Y:S01]  /*9bf0*/  FMNMX.FTZ R13, R14, R82, !PT ;  /* 0x000000520e0d7209 */ /* 0x000fe20007810000 */
[----:B------:R-:W-:Y:S01]  /*9c00*/  IMAD.MOV.U32 R11, RZ, RZ, 0x1f ;  /* 0x0000001fff0b7424 */ /* 0x000fe200078e00ff */
[----:B------:R-:W-:Y:S02]  /*9c10*/  MOV R12, 0x8 ;  /* 0x00000008000c7802 */ /* 0x000fe40000000f00 */
[----:B------:R-:W-:-:S07]  /*9c20*/  MOV R15, 0xffffffff ;  /* 0xffffffff000f7802 */ /* 0x000fce0000000f00 */
[----:B------:R-:W-:Y:S05]  /*9c30*/  WARPSYNC.COLLECTIVE R15, `(.L_x_4049) ;  /* 0x000000000f087348 */ /* 0x000fea0003c00000 */
[----:B------:R0:W1:Y:S02]  /*9c40*/  SHFL.BFLY P6, R14, R13, R12, R11 ;  /* 0x0c00000c0d0e7389 */ /* 0x00006400000c000b */
[----:B01----:R-:W-:Y:S05]  /*9c50*/  ENDCOLLECTIVE ;  /* 0x000000000000791b */ /* 0x003fea0003800000 */
.L_x_4049:
[----:B------:R-:W-:Y:S01]  /*9c60*/  HFMA2 R12, -RZ, RZ, 0, 2.384185791015625e-07 ;  /* 0x00000004ff0c7431 */ /* 0x000fe200000001ff */
[----:B------:R-:W-:-:S05]  /*9c70*/  FMNMX.FTZ R0, R13, R14, !PT ;  /* 0x0000000e0d007209 */ /* 0x000fca0007810000 */
[----:B------:R-:W-:-:S07]  /*9c80*/  IMAD.MOV.U32 R13, RZ, RZ, R0 ;  /* 0x000000ffff0d7224 */ /* 0x000fce00078e0000 */
[----:B------:R-:W-:Y:S05]  /*9c90*/  WARPSYNC.COLLECTIVE R15, `(.L_x_4050) ;  /* 0x000000000f087348 */ /* 0x000fea0003c00000 */
[----:B------:R0:W1:Y:S02]  /*9ca0*/  SHFL.BFLY P6, R14, R13, R12, R11 ;  /* 0x0c00000c0d0e7389 */ /* 0x00006400000c000b */
[----:B01----:R-:W-:Y:S05]  /*9cb0*/  ENDCOLLECTIVE ;  /* 0x000000000000791b */ /* 0x003fea0003800000 */
.L_x_4050:
[----:B------:R-:W-:Y:S05]  /*9cc0*/  BRA `(.L_x_4051) ;  /* 0xffffffa400007947 */ /* 0x000fea000383ffff */
.L_x_4052:
        /* <DEDUP_REMOVED lines=11> */
.L_x_4076:


//--------------------- .nv.global.init           --------------------------
	.section	.nv.global.init,"aw",@progbits
.nv.global.init:
	.type		$str,@object
	.size		$str,($str$1 - $str)
$str:
        /*0000*/ 	.byte	0x68, 0x61, 0x6c, 0x66, 0x5f, 0x72, 0x6f, 0x74, 0x61, 0x72, 0x79, 0x5f, 0x64, 0x69, 0x6d, 0x20
        /*0010*/ 	.byte	0x25, 0x20, 0x51, 0x4b, 0x5f, 0x56, 0x45, 0x43, 0x5f, 0x53, 0x49, 0x5a, 0x45, 0x20, 0x3d, 0x3d
        /*0020*/ 	.byte	0x20, 0x30, 0x00
	.type		$str$1,@object
	.size		$str$1,(__unnamed_16 - $str$1)
$str$1:
        /* <DEDUP_REMOVED lines=9> */
        /*00b3*/ 	.byte	0x6c, 0x61, 0x74, 0x65, 0x2e, 0x68, 0x70, 0x70, 0x00
	.type		__unnamed_16,@object
	.size		__unnamed_16,(__unnamed_17 - __unnamed_16)
__unnamed_16:
        /* <DEDUP_REMOVED lines=18> */
        /*01dc*/ 	.byte	0x5d, 0x00
	.type		__unnamed_17,@object
	.size		__unnamed_17,(__unnamed_13 - __unnamed_17)
__unnamed_17:
        /* <DEDUP_REMOVED lines=18> */
        /*02fe*/ 	.byte	0x65, 0x5d, 0x00
	.type		__unnamed_13,@object
	.size		__unnamed_13,(__unnamed_18 - __unnamed_13)
__unnamed_13:
        /* <DEDUP_REMOVED lines=19> */
	.type		__unnamed_18,@object
	.size		__unnamed_18,(__unnamed_4 - __unnamed_18)
__unnamed_18:
        /* <DEDUP_REMOVED lines=19> */
	.type		__unnamed_4,@object
	.size		__unnamed_4,(__unnamed_1 - __unnamed_4)
__unnamed_4:
        /* <DEDUP_REMOVED lines=19> */
	.type		__unnamed_1,@object
	.size		__unnamed_1,(__unnamed_5 - __unnamed_1)
__unnamed_1:
        /* <DEDUP_REMOVED lines=19> */
	.type		__unnamed_5,@object
	.size		__unnamed_5,(__unnamed_15 - __unnamed_5)
__unnamed_5:
        /* <DEDUP_REMOVED lines=19> */
	.type		__unnamed_15,@object
	.size		__unnamed_15,(__unnamed_6 - __unnamed_15)
__unnamed_15:
        /* <DEDUP_REMOVED lines=19> */
	.type		__unnamed_6,@object
	.size		__unnamed_6,(__unnamed_14 - __unnamed_6)
__unnamed_6:
        /* <DEDUP_REMOVED lines=19> */
	.type		__unnamed_14,@object
	.size		__unnamed_14,(__unnamed_3 - __unnamed_14)
__unnamed_14:
        /* <DEDUP_REMOVED lines=19> */
	.type		__unnamed_3,@object
	.size		__unnamed_3,(__unnamed_2 - __unnamed_3)
__unnamed_3:
        /* <DEDUP_REMOVED lines=18> */
        /*0d3e*/ 	.byte	0x6c, 0x73, 0x65, 0x5d, 0x00
	.type		__unnamed_2,@object
	.size		__unnamed_2,(__unnamed_22 - __unnamed_2)
__unnamed_2:
        /* <DEDUP_REMOVED lines=19> */
	.type		__unnamed_22,@object
	.size		__unnamed_22,(__unnamed_19 - __unnamed_22)
__unnamed_22:
        /* <DEDUP_REMOVED lines=18> */
        /*0f88*/ 	.byte	0x4d, 0x53, 0x20, 0x3d, 0x20, 0x74, 0x72, 0x75, 0x65, 0x5d, 0x00
	.type		__unnamed_19,@object
	.size		__unnamed_19,(__unnamed_23 - __unnamed_19)
__unnamed_19:
        /* <DEDUP_REMOVED lines=18> */
        /*10b3*/ 	.byte	0x4d, 0x53, 0x20, 0x3d, 0x20, 0x66, 0x61, 0x6c, 0x73, 0x65, 0x5d, 0x00
	.type		__unnamed_23,@object
	.size		__unnamed_23,(__unnamed_10 - __unnamed_23)
__unnamed_23:
        /* <DEDUP_REMOVED lines=19> */
	.type		__unnamed_10,@object
	.size		__unnamed_10,(__unnamed_24 - __unnamed_10)
__unnamed_10:
        /* <DEDUP_REMOVED lines=19> */
	.type		__unnamed_24,@object
	.size		__unnamed_24,(__unnamed_21 - __unnamed_24)
__unnamed_24:
        /* <DEDUP_REMOVED lines=19> */
	.type		__unnamed_21,@object
	.size		__unnamed_21,(__unnamed_11 - __unnamed_21)
__unnamed_21:
        /* <DEDUP_REMOVED lines=18> */
        /*1563*/ 	.byte	0x41, 0x4d, 0x53, 0x20, 0x3d, 0x20, 0x66, 0x61, 0x6c, 0x73, 0x65, 0x5d, 0x00
	.type		__unnamed_11,@object
	.size		__unnamed_11,(__unnamed_7 - __unnamed_11)
__unnamed_11:
        /* <DEDUP_REMOVED lines=19> */
	.type		__unnamed_7,@object
	.size		__unnamed_7,(__unnamed_20 - __unnamed_7)
__unnamed_7:
        /* <DEDUP_REMOVED lines=19> */
	.type		__unnamed_20,@object
	.size		__unnamed_20,(__unnamed_12 - __unnamed_20)
__unnamed_20:
        /* <DEDUP_REMOVED lines=19> */
	.type		__unnamed_12,@object
	.size		__unnamed_12,(__unnamed_9 - __unnamed_12)
__unnamed_12:
        /* <DEDUP_REMOVED lines=19> */
	.type		__unnamed_9,@object
	.size		__unnamed_9,(__unnamed_8 - __unnamed_9)
__unnamed_9:
        /* <DEDUP_REMOVED lines=18> */
        /*1b44*/ 	.byte	0x45, 0x41, 0x4d, 0x53, 0x20, 0x3d, 0x20, 0x66, 0x61, 0x6c, 0x73, 0x65, 0x5d, 0x00
	.type		__unnamed_8,@object
	.size		__unnamed_8,(.L_7 - __unnamed_8)
__unnamed_8:
        /* <DEDUP_REMOVED lines=19> */
.L_7:


//--------------------- .nv.shared._ZN4mmha33masked_multihead_attention_kernelItLi80ELi128ELi1ELi16ELi256ELb1ELb1EEEv26Multihead_attention_paramsIT_XT5_EE --------------------------
	.section	.nv.shared._ZN4mmha33masked_multihead_attention_kernelItLi80ELi128ELi1ELi16ELi256ELb1ELb1EEEv26Multihead_attention_paramsIT_XT5_EE,"aw",@nobits
	.sectionflags	@""
	.align	16
.nv.shared._ZN4mmha33masked_multihead_attention_kernelItLi80ELi128ELi1ELi16ELi256ELb1ELb1EEEv26Multihead_attention_paramsIT_XT5_EE:
	.zero		1600


//--------------------- .nv.shared.reserved.0     --------------------------
	.section	.nv.shared.reserved.0,"aw",@nobits
	.weak		__nv_reservedSMEM_offset_0_alias
	.size		__nv_reservedSMEM_offset_0_alias, 0, 64
	.other		__nv_reservedSMEM_offset_0_alias,@"STO_CUDA_RESERVED_SHARED STV_DEFAULT"
__nv_reservedSMEM_offset_0_alias:
	.zero		0
	.zero		64


//--------------------- .nv.shared._ZN4mmha33masked_multihead_attention_kernelItLi80ELi128ELi2ELi16ELi128ELb1ELb1EEEv26Multihead_attention_paramsIT_XT5_EE --------------------------
	.section	.nv.shared._ZN4mmha33masked_multihead_attention_kernelItLi80ELi128ELi2ELi16ELi128ELb1ELb1EEEv26Multihead_attention_paramsIT_XT5_EE,"aw",@nobits
	.sectionflags	@""
	.align	16
.nv.shared._ZN4mmha33masked_multihead_attention_kernelItLi80ELi128ELi2ELi16ELi128ELb1ELb1EEEv26Multihead_attention_paramsIT_XT5_EE:
	.zero		1568


//--------------------- .nv.shared._ZN4mmha33masked_multihead_attention_kernelItLi80ELi128ELi4ELi16ELi64ELb1ELb1EEEv26Multihead_attention_paramsIT_XT5_EE --------------------------
	.section	.nv.shared._ZN4mmha33masked_multihead_attention_kernelItLi80ELi128ELi4ELi16ELi64ELb1ELb1EEEv26Multihead_attention_paramsIT_XT5_EE,"aw",@nobits
	.sectionflags	@""
	.align	16
.nv.shared._ZN4mmha33masked_multihead_attention_kernelItLi80ELi128ELi4ELi16ELi64ELb1ELb1EEEv26Multihead_attention_paramsIT_XT5_EE:
	.zero		1552


//--------------------- .nv.shared._ZN4mmha33masked_multihead_attention_kernelItLi80ELi128ELi1ELi16ELi256ELb1ELb0EEEv26Multihead_attention_paramsIT_XT5_EE --------------------------
	.section	.nv.shared._ZN4mmha33masked_multihead_attention_kernelItLi80ELi128ELi1ELi16ELi256ELb1ELb0EEEv26Multihead_attention_paramsIT_XT5_EE,"aw",@nobits
	.sectionflags	@""
	.align	16
.nv.shared._ZN4mmha33masked_multihead_attention_kernelItLi80ELi128ELi1ELi16ELi256ELb1ELb0EEEv26Multihead_attention_paramsIT_XT5_EE:
	.zero		1600


//--------------------- .nv.shared._ZN4mmha33masked_multihead_attention_kernelItLi80ELi128ELi2ELi16ELi128ELb1ELb0EEEv26Multihead_attention_paramsIT_XT5_EE --------------------------
	.section	.nv.shared._ZN4mmha33masked_multihead_attention_kernelItLi80ELi128ELi2ELi16ELi128ELb1ELb0EEEv26Multihead_attention_paramsIT_XT5_EE,"aw",@nobits
	.sectionflags	@""
	.align	16
.nv.shared._ZN4mmha33masked_multihead_attention_kernelItLi80ELi128ELi2ELi16ELi128ELb1ELb0EEEv26Multihead_attention_paramsIT_XT5_EE:
	.zero		1568


//--------------------- .nv.shared._ZN4mmha33masked_multihead_attention_kernelItLi80ELi128ELi4ELi16ELi64ELb1ELb0EEEv26Multihead_attention_paramsIT_XT5_EE --------------------------
	.section	.nv.shared._ZN4mmha33masked_multihead_attention_kernelItLi80ELi128ELi4ELi16ELi64ELb1ELb0EEEv26Multihead_attention_paramsIT_XT5_EE,"aw",@nobits
	.sectionflags	@""
	.align	16
.nv.shared._ZN4mmha33masked_multihead_attention_kernelItLi80ELi128ELi4ELi16ELi64ELb1ELb0EEEv26Multihead_attention_paramsIT_XT5_EE:
	.zero		1552


//--------------------- .nv.shared._ZN4mmha33masked_multihead_attention_kernelIfLi80ELi128ELi1ELi32ELi256ELb1ELb1EEEv26Multihead_attention_paramsIT_XT5_EE --------------------------
	.section	.nv.shared._ZN4mmha33masked_multihead_attention_kernelIfLi80ELi128ELi1ELi32ELi256ELb1ELb1EEEv26Multihead_attention_paramsIT_XT5_EE,"aw",@nobits
	.sectionflags	@""
	.align	16
.nv.shared._ZN4mmha33masked_multihead_attention_kernelIfLi80ELi128ELi1ELi32ELi256ELb1ELb1EEEv26Multihead_attention_paramsIT_XT5_EE:
	.zero		2112


//--------------------- .nv.shared._ZN4mmha33masked_multihead_attention_kernelIfLi80ELi128ELi2ELi32ELi128ELb1ELb1EEEv26Multihead_attention_paramsIT_XT5_EE --------------------------
	.section	.nv.shared._ZN4mmha33masked_multihead_attention_kernelIfLi80ELi128ELi2ELi32ELi128ELb1ELb1EEEv26Multihead_attention_paramsIT_XT5_EE,"aw",@nobits
	.sectionflags	@""
	.align	16
.nv.shared._ZN4mmha33masked_multihead_attention_kernelIfLi80ELi128ELi2ELi32ELi128ELb1ELb1EEEv26Multihead_attention_paramsIT_XT5_EE:
	.zero		2080


//--------------------- .nv.shared._ZN4mmha33masked_multihead_attention_kernelIfLi80ELi128ELi4ELi32ELi64ELb1ELb1EEEv26Multihead_attention_paramsIT_XT5_EE --------------------------
	.section	.nv.shared._ZN4mmha33masked_multihead_attention_kernelIfLi80ELi128ELi4ELi32ELi64ELb1ELb1EEEv26Multihead_attention_paramsIT_XT5_EE,"aw",@nobits
	.sectionflags	@""
	.align	16
.nv.shared._ZN4mmha33masked_multihead_attention_kernelIfLi80ELi128ELi4ELi32ELi64ELb1ELb1EEEv26Multihead_attention_paramsIT_XT5_EE:
	.zero		2064


//--------------------- .nv.shared._ZN4mmha33masked_multihead_attention_kernelIfLi80ELi128ELi1ELi32ELi256ELb1ELb0EEEv26Multihead_attention_paramsIT_XT5_EE --------------------------
	.section	.nv.shared._ZN4mmha33masked_multihead_attention_kernelIfLi80ELi128ELi1ELi32ELi256ELb1ELb0EEEv26Multihead_attention_paramsIT_XT5_EE,"aw",@nobits
	.sectionflags	@""
	.align	16
.nv.shared._ZN4mmha33masked_multihead_attention_kernelIfLi80ELi128ELi1ELi32ELi256ELb1ELb0EEEv26Multihead_attention_paramsIT_XT5_EE:
	.zero		2112


//--------------------- .nv.shared._ZN4mmha33masked_multihead_attention_kernelIfLi80ELi128ELi2ELi32ELi128ELb1ELb0EEEv26Multihead_attention_paramsIT_XT5_EE --------------------------
	.section	.nv.shared._ZN4mmha33masked_multihead_attention_kernelIfLi80ELi128ELi2ELi32ELi128ELb1ELb0EEEv26Multihead_attention_paramsIT_XT5_EE,"aw",@nobits
	.sectionflags	@""
	.align	16
.nv.shared._ZN4mmha33masked_multihead_attention_kernelIfLi80ELi128ELi2ELi32ELi128ELb1ELb0EEEv26Multihead_attention_paramsIT_XT5_EE:
	.zero		2080


//--------------------- .nv.shared._ZN4mmha33masked_multihead_attention_kernelIfLi80ELi128ELi4ELi32ELi64ELb1ELb0EEEv26Multihead_attention_paramsIT_XT5_EE --------------------------
	.section	.nv.shared._ZN4mmha33masked_multihead_attention_kernelIfLi80ELi128ELi4ELi32ELi64ELb1ELb0EEEv26Multihead_attention_paramsIT_XT5_EE,"aw",@nobits
	.sectionflags	@""
	.align	16
.nv.shared._ZN4mmha33masked_multihead_attention_kernelIfLi80ELi128ELi4ELi32ELi64ELb1ELb0EEEv26Multihead_attention_paramsIT_XT5_EE:
	.zero		2064


//--------------------- .nv.shared._ZN4mmha33masked_multihead_attention_kernelItLi80ELi128ELi1ELi16ELi256ELb0ELb1EEEv26Multihead_attention_paramsIT_XT5_EE --------------------------
	.section	.nv.shared._ZN4mmha33masked_multihead_attention_kernelItLi80ELi128ELi1ELi16ELi256ELb0ELb1EEEv26Multihead_attention_paramsIT_XT5_EE,"aw",@nobits
	.sectionflags	@""
	.align	16
.nv.shared._ZN4mmha33masked_multihead_attention_kernelItLi80ELi128ELi1ELi16ELi256ELb0ELb1EEEv26Multihead_attention_paramsIT_XT5_EE:
	.zero		1344


//--------------------- .nv.shared._ZN4mmha33masked_multihead_attention_kernelItLi80ELi128ELi2ELi16ELi128ELb0ELb1EEEv26Multihead_attention_paramsIT_XT5_EE --------------------------
	.section	.nv.shared._ZN4mmha33masked_multihead_attention_kernelItLi80ELi128ELi2ELi16ELi128ELb0ELb1EEEv26Multihead_attention_paramsIT_XT5_EE,"aw",@nobits
	.sectionflags	@""
	.align	16
.nv.shared._ZN4mmha33masked_multihead_attention_kernelItLi80ELi128ELi2ELi16ELi128ELb0ELb1EEEv26Multihead_attention_paramsIT_XT5_EE:
	.zero		1312


//--------------------- .nv.shared._ZN4mmha33masked_multihead_attention_kernelItLi80ELi128ELi4ELi16ELi64ELb0ELb1EEEv26Multihead_attention_paramsIT_XT5_EE --------------------------
	.section	.nv.shared._ZN4mmha33masked_multihead_attention_kernelItLi80ELi128ELi4ELi16ELi64ELb0ELb1EEEv26Multihead_attention_paramsIT_XT5_EE,"aw",@nobits
	.sectionflags	@""
	.align	16
.nv.shared._ZN4mmha33masked_multihead_attention_kernelItLi80ELi128ELi4ELi16ELi64ELb0ELb1EEEv26Multihead_attention_paramsIT_XT5_EE:
	.zero		1296


//--------------------- .nv.shared._ZN4mmha33masked_multihead_attention_kernelItLi80ELi128ELi1ELi16ELi256ELb0ELb0EEEv26Multihead_attention_paramsIT_XT5_EE --------------------------
	.section	.nv.shared._ZN4mmha33masked_multihead_attention_kernelItLi80ELi128ELi1ELi16ELi256ELb0ELb0EEEv26Multihead_attention_paramsIT_XT5_EE,"aw",@nobits
	.sectionflags	@""
	.align	16
.nv.shared._ZN4mmha33masked_multihead_attention_kernelItLi80ELi128ELi1ELi16ELi256ELb0ELb0EEEv26Multihead_attention_paramsIT_XT5_EE:
	.zero		1344


//--------------------- .nv.shared._ZN4mmha33masked_multihead_attention_kernelItLi80ELi128ELi2ELi16ELi128ELb0ELb0EEEv26Multihead_attention_paramsIT_XT5_EE --------------------------
	.section	.nv.shared._ZN4mmha33masked_multihead_attention_kernelItLi80ELi128ELi2ELi16ELi128ELb0ELb0EEEv26Multihead_attention_paramsIT_XT5_EE,"aw",@nobits
	.sectionflags	@""
	.align	16
.nv.shared._ZN4mmha33masked_multihead_attention_kernelItLi80ELi128ELi2ELi16ELi128ELb0ELb0EEEv26Multihead_attention_paramsIT_XT5_EE:
	.zero		1312


//--------------------- .nv.shared._ZN4mmha33masked_multihead_attention_kernelItLi80ELi128ELi4ELi16ELi64ELb0ELb0EEEv26Multihead_attention_paramsIT_XT5_EE --------------------------
	.section	.nv.shared._ZN4mmha33masked_multihead_attention_kernelItLi80ELi128ELi4ELi16ELi64ELb0ELb0EEEv26Multihead_attention_paramsIT_XT5_EE,"aw",@nobits
	.sectionflags	@""
	.align	16
.nv.shared._ZN4mmha33masked_multihead_attention_kernelItLi80ELi128ELi4ELi16ELi64ELb0ELb0EEEv26Multihead_attention_paramsIT_XT5_EE:
	.zero		1296


//--------------------- .nv.shared._ZN4mmha33masked_multihead_attention_kernelIfLi80ELi128ELi1ELi32ELi256ELb0ELb1EEEv26Multihead_attention_paramsIT_XT5_EE --------------------------
	.section	.nv.shared._ZN4mmha33masked_multihead_attention_kernelIfLi80ELi128ELi1ELi32ELi256ELb0ELb1EEEv26Multihead_attention_paramsIT_XT5_EE,"aw",@nobits
	.sectionflags	@""
	.align	16
.nv.shared._ZN4mmha33masked_multihead_attention_kernelIfLi80ELi128ELi1ELi32ELi256ELb0ELb1EEEv26Multihead_attention_paramsIT_XT5_EE:
	.zero		1600


//--------------------- .nv.shared._ZN4mmha33masked_multihead_attention_kernelIfLi80ELi128ELi2ELi32ELi128ELb0ELb1EEEv26Multihead_attention_paramsIT_XT5_EE --------------------------
	.section	.nv.shared._ZN4mmha33masked_multihead_attention_kernelIfLi80ELi128ELi2ELi32ELi128ELb0ELb1EEEv26Multihead_attention_paramsIT_XT5_EE,"aw",@nobits
	.sectionflags	@""
	.align	16
.nv.shared._ZN4mmha33masked_multihead_attention_kernelIfLi80ELi128ELi2ELi32ELi128ELb0ELb1EEEv26Multihead_attention_paramsIT_XT5_EE:
	.zero		1568


//--------------------- .nv.shared._ZN4mmha33masked_multihead_attention_kernelIfLi80ELi128ELi4ELi32ELi64ELb0ELb1EEEv26Multihead_attention_paramsIT_XT5_EE --------------------------
	.section	.nv.shared._ZN4mmha33masked_multihead_attention_kernelIfLi80ELi128ELi4ELi32ELi64ELb0ELb1EEEv26Multihead_attention_paramsIT_XT5_EE,"aw",@nobits
	.sectionflags	@""
	.align	16
.nv.shared._ZN4mmha33masked_multihead_attention_kernelIfLi80ELi128ELi4ELi32ELi64ELb0ELb1EEEv26Multihead_attention_paramsIT_XT5_EE:
	.zero		1552


//--------------------- .nv.shared._ZN4mmha33masked_multihead_attention_kernelIfLi80ELi128ELi1ELi32ELi256ELb0ELb0EEEv26Multihead_attention_paramsIT_XT5_EE --------------------------
	.section	.nv.shared._ZN4mmha33masked_multihead_attention_kernelIfLi80ELi128ELi1ELi32ELi256ELb0ELb0EEEv26Multihead_attention_paramsIT_XT5_EE,"aw",@nobits
	.sectionflags	@""
	.align	16
.nv.shared._ZN4mmha33masked_multihead_attention_kernelIfLi80ELi128ELi1ELi32ELi256ELb0ELb0EEEv26Multihead_attention_paramsIT_XT5_EE:
	.zero		1600


//--------------------- .nv.shared._ZN4mmha33masked_multihead_attention_kernelIfLi80ELi128ELi2ELi32ELi128ELb0ELb0EEEv26Multihead_attention_paramsIT_XT5_EE --------------------------
	.section	.nv.shared._ZN4mmha33masked_multihead_attention_kernelIfLi80ELi128ELi2ELi32ELi128ELb0ELb0EEEv26Multihead_attention_paramsIT_XT5_EE,"aw",@nobits
	.sectionflags	@""
	.align	16
.nv.shared._ZN4mmha33masked_multihead_attention_kernelIfLi80ELi128ELi2ELi32ELi128ELb0ELb0EEEv26Multihead_attention_paramsIT_XT5_EE:
	.zero		1568


//--------------------- .nv.shared._ZN4mmha33masked_multihead_attention_kernelIfLi80ELi128ELi4ELi32ELi64ELb0ELb0EEEv26Multihead_attention_paramsIT_XT5_EE --------------------------
	.section	.nv.shared._ZN4mmha33masked_multihead_attention_kernelIfLi80ELi128ELi4ELi32ELi64ELb0ELb0EEEv26Multihead_attention_paramsIT_XT5_EE,"aw",@nobits
	.sectionflags	@""
	.align	16
.nv.shared._ZN4mmha33masked_multihead_attention_kernelIfLi80ELi128ELi4ELi32ELi64ELb0ELb0EEEv26Multihead_attention_paramsIT_XT5_EE:
	.zero		1552


//--------------------- .nv.constant0._ZN4mmha33masked_multihead_attention_kernelItLi80ELi128ELi1ELi16ELi256ELb1ELb1EEEv26Multihead_attention_paramsIT_XT5_EE --------------------------
	.section	.nv.constant0._ZN4mmha33masked_multihead_attention_kernelItLi80ELi128ELi1ELi16ELi256ELb1ELb1EEEv26Multihead_attention_paramsIT_XT5_EE,"a",@progbits
	.sectionflags	@""
	.align	4
.nv.constant0._ZN4mmha33masked_multihead_attention_kernelItLi80ELi128ELi1ELi16ELi256ELb1ELb1EEEv26Multihead_attention_paramsIT_XT5_EE:
	.zero		1192


//--------------------- .nv.constant0._ZN4mmha33masked_multihead_attention_kernelItLi80ELi128ELi2ELi16ELi128ELb1ELb1EEEv26Multihead_attention_paramsIT_XT5_EE --------------------------
	.section	.nv.constant0._ZN4mmha33masked_multihead_attention_kernelItLi80ELi128ELi2ELi16ELi128ELb1ELb1EEEv26Multihead_attention_paramsIT_XT5_EE,"a",@progbits
	.sectionflags	@""
	.align	4
.nv.constant0._ZN4mmha33masked_multihead_attention_kernelItLi80ELi128ELi2ELi16ELi128ELb1ELb1EEEv26Multihead_attention_paramsIT_XT5_EE:
	.zero		1192


//--------------------- .nv.constant0._ZN4mmha33masked_multihead_attention_kernelItLi80ELi128ELi4ELi16ELi64ELb1ELb1EEEv26Multihead_attention_paramsIT_XT5_EE --------------------------
	.section	.nv.constant0._ZN4mmha33masked_multihead_attention_kernelItLi80ELi128ELi4ELi16ELi64ELb1ELb1EEEv26Multihead_attention_paramsIT_XT5_EE,"a",@progbits
	.sectionflags	@""
	.align	4
.nv.constant0._ZN4mmha33masked_multihead_attention_kernelItLi80ELi128ELi4ELi16ELi64ELb1ELb1EEEv26Multihead_attention_paramsIT_XT5_EE:
	.zero		1192


//--------------------- .nv.constant0._ZN4mmha33masked_multihead_attention_kernelItLi80ELi128ELi1ELi16ELi256ELb1ELb0EEEv26Multihead_attention_paramsIT_XT5_EE --------------------------
	.section	.nv.constant0._ZN4mmha33masked_multihead_attention_kernelItLi80ELi128ELi1ELi16ELi256ELb1ELb0EEEv26Multihead_attention_paramsIT_XT5_EE,"a",@progbits
	.sectionflags	@""
	.align	4
.nv.constant0._ZN4mmha33masked_multihead_attention_kernelItLi80ELi128ELi1ELi16ELi256ELb1ELb0EEEv26Multihead_attention_paramsIT_XT5_EE:
	.zero		1192


//--------------------- .nv.constant0._ZN4mmha33masked_multihead_attention_kernelItLi80ELi128ELi2ELi16ELi128ELb1ELb0EEEv26Multihead_attention_paramsIT_XT5_EE --------------------------
	.section	.nv.constant0._ZN4mmha33masked_multihead_attention_kernelItLi80ELi128ELi2ELi16ELi128ELb1ELb0EEEv26Multihead_attention_paramsIT_XT5_EE,"a",@progbits
	.sectionflags	@""
	.align	4
.nv.constant0._ZN4mmha33masked_multihead_attention_kernelItLi80ELi128ELi2ELi16ELi128ELb1ELb0EEEv26Multihead_attention_paramsIT_XT5_EE:
	.zero		1192


//--------------------- .nv.constant0._ZN4mmha33masked_multihead_attention_kernelItLi80ELi128ELi4ELi16ELi64ELb1ELb0EEEv26Multihead_attention_paramsIT_XT5_EE --------------------------
	.section	.nv.constant0._ZN4mmha33masked_multihead_attention_kernelItLi80ELi128ELi4ELi16ELi64ELb1ELb0EEEv26Multihead_attention_paramsIT_XT5_EE,"a",@progbits
	.sectionflags	@""
	.align	4
.nv.constant0._ZN4mmha33masked_multihead_attention_kernelItLi80ELi128ELi4ELi16ELi64ELb1ELb0EEEv26Multihead_attention_paramsIT_XT5_EE:
	.zero		1192


//--------------------- .nv.constant0._ZN4mmha33masked_multihead_attention_kernelIfLi80ELi128ELi1ELi32ELi256ELb1ELb1EEEv26Multihead_attention_paramsIT_XT5_EE --------------------------
	.section	.nv.constant0._ZN4mmha33masked_multihead_attention_kernelIfLi80ELi128ELi1ELi32ELi256ELb1ELb1EEEv26Multihead_attention_paramsIT_XT5_EE,"a",@progbits
	.sectionflags	@""
	.align	4
.nv.constant0._ZN4mmha33masked_multihead_attention_kernelIfLi80ELi128ELi1ELi32ELi256ELb1ELb1EEEv26Multihead_attention_paramsIT_XT5_EE:
	.zero		1192


//--------------------- .nv.constant0._ZN4mmha33masked_multihead_attention_kernelIfLi80ELi128ELi2ELi32ELi128ELb1ELb1EEEv26Multihead_attention_paramsIT_XT5_EE --------------------------
	.section	.nv.constant0._ZN4mmha33masked_multihead_attention_kernelIfLi80ELi128ELi2ELi32ELi128ELb1ELb1EEEv26Multihead_attention_paramsIT_XT5_EE,"a",@progbits
	.sectionflags	@""
	.align	4
.nv.constant0._ZN4mmha33masked_multihead_attention_kernelIfLi80ELi128ELi2ELi32ELi128ELb1ELb1EEEv26Multihead_attention_paramsIT_XT5_EE:
	.zero		1192


//--------------------- .nv.constant0._ZN4mmha33masked_multihead_attention_kernelIfLi80ELi128ELi4ELi32ELi64ELb1ELb1EEEv26Multihead_attention_paramsIT_XT5_EE --------------------------
	.section	.nv.constant0._ZN4mmha33masked_multihead_attention_kernelIfLi80ELi128ELi4ELi32ELi64ELb1ELb1EEEv26Multihead_attention_paramsIT_XT5_EE,"a",@progbits
	.sectionflags	@""
	.align	4
.nv.constant0._ZN4mmha33masked_multihead_attention_kernelIfLi80ELi128ELi4ELi32ELi64ELb1ELb1EEEv26Multihead_attention_paramsIT_XT5_EE:
	.zero		1192


//--------------------- .nv.constant0._ZN4mmha33masked_multihead_attention_kernelIfLi80ELi128ELi1ELi32ELi256ELb1ELb0EEEv26Multihead_attention_paramsIT_XT5_EE --------------------------
	.section	.nv.constant0._ZN4mmha33masked_multihead_attention_kernelIfLi80ELi128ELi1ELi32ELi256ELb1ELb0EEEv26Multihead_attention_paramsIT_XT5_EE,"a",@progbits
	.sectionflags	@""
	.align	4
.nv.constant0._ZN4mmha33masked_multihead_attention_kernelIfLi80ELi128ELi1ELi32ELi256ELb1ELb0EEEv26Multihead_attention_paramsIT_XT5_EE:
	.zero		1192


//--------------------- .nv.constant0._ZN4mmha33masked_multihead_attention_kernelIfLi80ELi128ELi2ELi32ELi128ELb1ELb0EEEv26Multihead_attention_paramsIT_XT5_EE --------------------------
	.section	.nv.constant0._ZN4mmha33masked_multihead_attention_kernelIfLi80ELi128ELi2ELi32ELi128ELb1ELb0EEEv26Multihead_attention_paramsIT_XT5_EE,"a",@progbits
	.sectionflags	@""
	.align	4
.nv.constant0._ZN4mmha33masked_multihead_attention_kernelIfLi80ELi128ELi2ELi32ELi128ELb1ELb0EEEv26Multihead_attention_paramsIT_XT5_EE:
	.zero		1192


//--------------------- .nv.constant0._ZN4mmha33masked_multihead_attention_kernelIfLi80ELi128ELi4ELi32ELi64ELb1ELb0EEEv26Multihead_attention_paramsIT_XT5_EE --------------------------
	.section	.nv.constant0._ZN4mmha33masked_multihead_attention_kernelIfLi80ELi128ELi4ELi32ELi64ELb1ELb0EEEv26Multihead_attention_paramsIT_XT5_EE,"a",@progbits
	.sectionflags	@""
	.align	4
.nv.constant0._ZN4mmha33masked_multihead_attention_kernelIfLi80ELi128ELi4ELi32ELi64ELb1ELb0EEEv26Multihead_attention_paramsIT_XT5_EE:
	.zero		1192


//--------------------- .nv.constant0._ZN4mmha33masked_multihead_attention_kernelItLi80ELi128ELi1ELi16ELi256ELb0ELb1EEEv26Multihead_attention_paramsIT_XT5_EE --------------------------
	.section	.nv.constant0._ZN4mmha33masked_multihead_attention_kernelItLi80ELi128ELi1ELi16ELi256ELb0ELb1EEEv26Multihead_attention_paramsIT_XT5_EE,"a",@progbits
	.sectionflags	@""
	.align	4
.nv.constant0._ZN4mmha33masked_multihead_attention_kernelItLi80ELi128ELi1ELi16ELi256ELb0ELb1EEEv26Multihead_attention_paramsIT_XT5_EE:
	.zero		1192


//--------------------- .nv.constant0._ZN4mmha33masked_multihead_attention_kernelItLi80ELi128ELi2ELi16ELi128ELb0ELb1EEEv26Multihead_attention_paramsIT_XT5_EE --------------------------
	.section	.nv.constant0._ZN4mmha33masked_multihead_attention_kernelItLi80ELi128ELi2ELi16ELi128ELb0ELb1EEEv26Multihead_attention_paramsIT_XT5_EE,"a",@progbits
	.sectionflags	@""
	.align	4
.nv.constant0._ZN4mmha33masked_multihead_attention_kernelItLi80ELi128ELi2ELi16ELi128ELb0ELb1EEEv26Multihead_attention_paramsIT_XT5_EE:
	.zero		1192


//--------------------- .nv.constant0._ZN4mmha33masked_multihead_attention_kernelItLi80ELi128ELi4ELi16ELi64ELb0ELb1EEEv26Multihead_attention_paramsIT_XT5_EE --------------------------
	.section	.nv.constant0._ZN4mmha33masked_multihead_attention_kernelItLi80ELi128ELi4ELi16ELi64ELb0ELb1EEEv26Multihead_attention_paramsIT_XT5_EE,"a",@progbits
	.sectionflags	@""
	.align	4
.nv.constant0._ZN4mmha33masked_multihead_attention_kernelItLi80ELi128ELi4ELi16ELi64ELb0ELb1EEEv26Multihead_attention_paramsIT_XT5_EE:
	.zero		1192


//--------------------- .nv.constant0._ZN4mmha33masked_multihead_attention_kernelItLi80ELi128ELi1ELi16ELi256ELb0ELb0EEEv26Multihead_attention_paramsIT_XT5_EE --------------------------
	.section	.nv.constant0._ZN4mmha33masked_multihead_attention_kernelItLi80ELi128ELi1ELi16ELi256ELb0ELb0EEEv26Multihead_attention_paramsIT_XT5_EE,"a",@progbits
	.sectionflags	@""
	.align	4
.nv.constant0._ZN4mmha33masked_multihead_attention_kernelItLi80ELi128ELi1ELi16ELi256ELb0ELb0EEEv26Multihead_attention_paramsIT_XT5_EE:
	.zero		1192


//--------------------- .nv.constant0._ZN4mmha33masked_multihead_attention_kernelItLi80ELi128ELi2ELi16ELi128ELb0ELb0EEEv26Multihead_attention_paramsIT_XT5_EE --------------------------
	.section	.nv.constant0._ZN4mmha33masked_multihead_attention_kernelItLi80ELi128ELi2ELi16ELi128ELb0ELb0EEEv26Multihead_attention_paramsIT_XT5_EE,"a",@progbits
	.sectionflags	@""
	.align	4
.nv.constant0._ZN4mmha33masked_multihead_attention_kernelItLi80ELi128ELi2ELi16ELi128ELb0ELb0EEEv26Multihead_attention_paramsIT_XT5_EE:
	.zero		1192


//--------------------- .nv.constant0._ZN4mmha33masked_multihead_attention_kernelItLi80ELi128ELi4ELi16ELi64ELb0ELb0EEEv26Multihead_attention_paramsIT_XT5_EE --------------------------
	.section	.nv.constant0._ZN4mmha33masked_multihead_attention_kernelItLi80ELi128ELi4ELi16ELi64ELb0ELb0EEEv26Multihead_attention_paramsIT_XT5_EE,"a",@progbits
	.sectionflags	@""
	.align	4
.nv.constant0._ZN4mmha33masked_multihead_attention_kernelItLi80ELi128ELi4ELi16ELi64ELb0ELb0EEEv26Multihead_attention_paramsIT_XT5_EE:
	.zero		1192


//--------------------- .nv.constant0._ZN4mmha33masked_multihead_attention_kernelIfLi80ELi128ELi1ELi32ELi256ELb0ELb1EEEv26Multihead_attention_paramsIT_XT5_EE --------------------------
	.section	.nv.constant0._ZN4mmha33masked_multihead_attention_kernelIfLi80ELi128ELi1ELi32ELi256ELb0ELb1EEEv26Multihead_attention_paramsIT_XT5_EE,"a",@progbits
	.sectionflags	@""
	.align	4
.nv.constant0._ZN4mmha33masked_multihead_attention_kernelIfLi80ELi128ELi1ELi32ELi256ELb0ELb1EEEv26Multihead_attention_paramsIT_XT5_EE:
	.zero		1192


//--------------------- .nv.constant0._ZN4mmha33masked_multihead_attention_kernelIfLi80ELi128ELi2ELi32ELi128ELb0ELb1EEEv26Multihead_attention_paramsIT_XT5_EE --------------------------
	.section	.nv.constant0._ZN4mmha33masked_multihead_attention_kernelIfLi80ELi128ELi2ELi32ELi128ELb0ELb1EEEv26Multihead_attention_paramsIT_XT5_EE,"a",@progbits
	.sectionflags	@""
	.align	4
.nv.constant0._ZN4mmha33masked_multihead_attention_kernelIfLi80ELi128ELi2ELi32ELi128ELb0ELb1EEEv26Multihead_attention_paramsIT_XT5_EE:
	.zero		1192


//--------------------- .nv.constant0._ZN4mmha33masked_multihead_attention_kernelIfLi80ELi128ELi4ELi32ELi64ELb0ELb1EEEv26Multihead_attention_paramsIT_XT5_EE --------------------------
	.section	.nv.constant0._ZN4mmha33masked_multihead_attention_kernelIfLi80ELi128ELi4ELi32ELi64ELb0ELb1EEEv26Multihead_attention_paramsIT_XT5_EE,"a",@progbits
	.sectionflags	@""
	.align	4
.nv.constant0._ZN4mmha33masked_multihead_attention_kernelIfLi80ELi128ELi4ELi32ELi64ELb0ELb1EEEv26Multihead_attention_paramsIT_XT5_EE:
	.zero		1192


//--------------------- .nv.constant0._ZN4mmha33masked_multihead_attention_kernelIfLi80ELi128ELi1ELi32ELi256ELb0ELb0EEEv26Multihead_attention_paramsIT_XT5_EE --------------------------
	.section	.nv.constant0._ZN4mmha33masked_multihead_attention_kernelIfLi80ELi128ELi1ELi32ELi256ELb0ELb0EEEv26Multihead_attention_paramsIT_XT5_EE,"a",@progbits
	.sectionflags	@""
	.align	4
.nv.constant0._ZN4mmha33masked_multihead_attention_kernelIfLi80ELi128ELi1ELi32ELi256ELb0ELb0EEEv26Multihead_attention_paramsIT_XT5_EE:
	.zero		1192


//--------------------- .nv.constant0._ZN4mmha33masked_multihead_attention_kernelIfLi80ELi128ELi2ELi32ELi128ELb0ELb0EEEv26Multihead_attention_paramsIT_XT5_EE --------------------------
	.section	.nv.constant0._ZN4mmha33masked_multihead_attention_kernelIfLi80ELi128ELi2ELi32ELi128ELb0ELb0EEEv26Multihead_attention_paramsIT_XT5_EE,"a",@progbits
	.sectionflags	@""
	.align	4
.nv.constant0._ZN4mmha33masked_multihead_attention_kernelIfLi80ELi128ELi2ELi32ELi128ELb0ELb0EEEv26Multihead_attention_paramsIT_XT5_EE:
	.zero		1192


//--------------------- .nv.constant0._ZN4mmha33masked_multihead_attention_kernelIfLi80ELi128ELi4ELi32ELi64ELb0ELb0EEEv26Multihead_attention_paramsIT_XT5_EE --------------------------
	.section	.nv.constant0._ZN4mmha33masked_multihead_attention_kernelIfLi80ELi128ELi4ELi32ELi64ELb0ELb0EEEv26Multihead_attention_paramsIT_XT5_EE,"a",@progbits
	.sectionflags	@""
	.align	4
.nv.constant0._ZN4mmha33masked_multihead_attention_kernelIfLi80ELi128ELi4ELi32ELi64ELb0ELb0EEEv26Multihead_attention_paramsIT_XT5_EE:
	.zero		1192


//--------------------- SYMBOLS --------------------------

	.type		.nv.reservedSmem.offset0,@object
	.size		.nv.reservedSmem.offset0,0x4
	.type		.nv.reservedSmem.cap,@object
	.size		.nv.reservedSmem.cap,0x4
	.type		__assertfail,@function
